	.target	sm_100a

	.elftype	@"ET_EXEC"


//--------------------- .note.nv.tkinfo           --------------------------
	.section	.note.nv.tkinfo,"",@"SHT_NOTE"
	.sectionflags	@"SHF_NOTE_NV_TKINFO"
	.tkinfo
        /*0018*/ 	.word	0x00000002
        /*0030*/ 	.string	""
        /*0030*/ 	.string	"ptxas"
        /*0030*/ 	.string	"Cuda compilation tools, release 13.0, V13.0.88"
        /*0030*/ 	.string	"Build cuda_13.0.r13.0/compiler.36424714_0"
        /*0030*/ 	.string	"-arch sm_100a -m 64 "



//--------------------- .note.nv.cuinfo           --------------------------
	.section	.note.nv.cuinfo,"",@"SHT_NOTE"
	.sectionflags	@"SHF_NOTE_NV_CUINFO"
        /*0018*/ 	.short	0x0002
        /*001a*/ 	.short	0x0064
        /*001c*/ 	.short	0x0082
	.zero		2


//--------------------- .nv.info                  --------------------------
	.section	.nv.info,"",@"SHT_CUDA_INFO"
	.align	4


	//----- nvinfo : EIATTR_REGCOUNT
	.align		4
        /*0000*/ 	.byte	0x04, 0x2f
        /*0002*/ 	.short	(.L_31 - .L_30)
	.align		4
.L_30:
        /*0004*/ 	.word	index@(_ZN2at6native61_GLOBAL__N__44eb8e94_28_ForeachBinaryOpScalarList_cu_dda10a6925multi_tensor_apply_kernelINS1_28TensorListScalarListMetadataIhLi1EEENS1_25BinaryOpScalarListFunctorIhLi1ELi1ELi0EEEJSt4plusIhEEEEvT_T0_DpT1_)
        /*0008*/ 	.word	0x00000018


	//----- nvinfo : EIATTR_FRAME_SIZE
	.align		4
.L_31:
        /*000c*/ 	.byte	0x04, 0x11
        /*000e*/ 	.short	(.L_33 - .L_32)
	.align		4
.L_32:
        /*0010*/ 	.word	index@($__internal_143_$__cuda_sm20_div_u16)
        /*0014*/ 	.word	0x00000000


	//----- nvinfo : EIATTR_FRAME_SIZE
	.align		4
.L_33:
        /*0018*/ 	.byte	0x04, 0x11
        /*001a*/ 	.short	(.L_35 - .L_34)
	.align		4
.L_34:
        /*001c*/ 	.word	index@(_ZN2at6native61_GLOBAL__N__44eb8e94_28_ForeachBinaryOpScalarList_cu_dda10a6925multi_tensor_apply_kernelINS1_28TensorListScalarListMetadataIhLi1EEENS1_25BinaryOpScalarListFunctorIhLi1ELi1ELi0EEEJSt4plusIhEEEEvT_T0_DpT1_)
        /*0020*/ 	.word	0x00000000


	//----- nvinfo : EIATTR_REGCOUNT
	.align		4
.L_35:
        /*0024*/ 	.byte	0x04, 0x2f
        /*0026*/ 	.short	(.L_37 - .L_36)
	.align		4
.L_36:
        /*0028*/ 	.word	index@(_ZN2at6native61_GLOBAL__N__44eb8e94_28_ForeachBinaryOpScalarList_cu_dda10a6925multi_tensor_apply_kernelINS1_28TensorListScalarListMetadataIaLi1EEENS1_25BinaryOpScalarListFunctorIaLi1ELi1ELi0EEEJSt4plusIaEEEEvT_T0_DpT1_)
        /*002c*/ 	.word	0x00000018


	//----- nvinfo : EIATTR_FRAME_SIZE
	.align		4
.L_37:
        /*0030*/ 	.byte	0x04, 0x11
        /*0032*/ 	.short	(.L_39 - .L_38)
	.align		4
.L_38:
        /*0034*/ 	.word	index@($__internal_142_$__cuda_sm20_div_u16)
        /*0038*/ 	.word	0x00000000


	//----- nvinfo : EIATTR_FRAME_SIZE
	.align		4
.L_39:
        /*003c*/ 	.byte	0x04, 0x11
        /*003e*/ 	.short	(.L_41 - .L_40)
	.align		4
.L_40:
        /*0040*/ 	.word	index@(_ZN2at6native61_GLOBAL__N__44eb8e94_28_ForeachBinaryOpScalarList_cu_dda10a6925multi_tensor_apply_kernelINS1_28TensorListScalarListMetadataIaLi1EEENS1_25BinaryOpScalarListFunctorIaLi1ELi1ELi0EEEJSt4plusIaEEEEvT_T0_DpT1_)
        /*0044*/ 	.word	0x00000000


	//----- nvinfo : EIATTR_REGCOUNT
	.align		4
.L_41:
        /*0048*/ 	.byte	0x04, 0x2f
        /*004a*/ 	.short	(.L_43 - .L_42)
	.align		4
.L_42:
        /*004c*/ 	.word	index@(_ZN2at6native61_GLOBAL__N__44eb8e94_28_ForeachBinaryOpScalarList_cu_dda10a6925multi_tensor_apply_kernelINS1_28TensorListScalarListMetadataIiLi1EEENS1_25BinaryOpScalarListFunctorIiLi1ELi1ELi0EEEJSt4plusIiEEEEvT_T0_DpT1_)
        /*0050*/ 	.word	0x00000020


	//----- nvinfo : EIATTR_FRAME_SIZE
	.align		4
.L_43:
        /*0054*/ 	.byte	0x04, 0x11
        /*0056*/ 	.short	(.L_45 - .L_44)
	.align		4
.L_44:
        /*0058*/ 	.word	index@($__internal_141_$__cuda_sm20_div_u16)
        /*005c*/ 	.word	0x00000000


	//----- nvinfo : EIATTR_FRAME_SIZE
	.align		4
.L_45:
        /*0060*/ 	.byte	0x04, 0x11
        /*0062*/ 	.short	(.L_47 - .L_46)
	.align		4
.L_46:
        /*0064*/ 	.word	index@(_ZN2at6native61_GLOBAL__N__44eb8e94_28_ForeachBinaryOpScalarList_cu_dda10a6925multi_tensor_apply_kernelINS1_28TensorListScalarListMetadataIiLi1EEENS1_25BinaryOpScalarListFunctorIiLi1ELi1ELi0EEEJSt4plusIiEEEEvT_T0_DpT1_)
        /*0068*/ 	.word	0x00000000


	//----- nvinfo : EIATTR_REGCOUNT
	.align		4
.L_47:
        /*006c*/ 	.byte	0x04, 0x2f
        /*006e*/ 	.short	(.L_49 - .L_48)
	.align		4
.L_48:
        /*0070*/ 	.word	index@(_ZN2at6native61_GLOBAL__N__44eb8e94_28_ForeachBinaryOpScalarList_cu_dda10a6925multi_tensor_apply_kernelINS1_28TensorListScalarListMetadataIlLi1EEENS1_25BinaryOpScalarListFunctorIlLi1ELi1ELi0EEEJSt4plusIlEEEEvT_T0_DpT1_)
        /*0074*/ 	.word	0x00000020


	//----- nvinfo : EIATTR_FRAME_SIZE
	.align		4
.L_49:
        /*0078*/ 	.byte	0x04, 0x11
        /*007a*/ 	.short	(.L_51 - .L_50)
	.align		4
.L_50:
        /*007c*/ 	.word	index@($__internal_140_$__cuda_sm20_div_u16)
        /*0080*/ 	.word	0x00000000


	//----- nvinfo : EIATTR_FRAME_SIZE
	.align		4
.L_51:
        /*0084*/ 	.byte	0x04, 0x11
        /*0086*/ 	.short	(.L_53 - .L_52)
	.align		4
.L_52:
        /*0088*/ 	.word	index@(_ZN2at6native61_GLOBAL__N__44eb8e94_28_ForeachBinaryOpScalarList_cu_dda10a6925multi_tensor_apply_kernelINS1_28TensorListScalarListMetadataIlLi1EEENS1_25BinaryOpScalarListFunctorIlLi1ELi1ELi0EEEJSt4plusIlEEEEvT_T0_DpT1_)
        /*008c*/ 	.word	0x00000000


	//----- nvinfo : EIATTR_REGCOUNT
	.align		4
.L_53:
        /*0090*/ 	.byte	0x04, 0x2f
        /*0092*/ 	.short	(.L_55 - .L_54)
	.align		4
.L_54:
        /*0094*/ 	.word	index@(_ZN2at6native61_GLOBAL__N__44eb8e94_28_ForeachBinaryOpScalarList_cu_dda10a6925multi_tensor_apply_kernelINS1_28TensorListScalarListMetadataIsLi1EEENS1_25BinaryOpScalarListFunctorIsLi1ELi1ELi0EEEJSt4plusIsEEEEvT_T0_DpT1_)
        /*0098*/ 	.word	0x00000020


	//----- nvinfo : EIATTR_FRAME_SIZE
	.align		4
.L_55:
        /*009c*/ 	.byte	0x04, 0x11
        /*009e*/ 	.short	(.L_57 - .L_56)
	.align		4
.L_56:
        /*00a0*/ 	.word	index@($__internal_139_$__cuda_sm20_div_u16)
        /*00a4*/ 	.word	0x00000000


	//----- nvinfo : EIATTR_FRAME_SIZE
	.align		4
.L_57:
        /*00a8*/ 	.byte	0x04, 0x11
        /*00aa*/ 	.short	(.L_59 - .L_58)
	.align		4
.L_58:
        /*00ac*/ 	.word	index@(_ZN2at6native61_GLOBAL__N__44eb8e94_28_ForeachBinaryOpScalarList_cu_dda10a6925multi_tensor_apply_kernelINS1_28TensorListScalarListMetadataIsLi1EEENS1_25BinaryOpScalarListFunctorIsLi1ELi1ELi0EEEJSt4plusIsEEEEvT_T0_DpT1_)
        /*00b0*/ 	.word	0x00000000


	//----- nvinfo : EIATTR_REGCOUNT
	.align		4
.L_59:
        /*00b4*/ 	.byte	0x04, 0x2f
        /*00b6*/ 	.short	(.L_61 - .L_60)
	.align		4
.L_60:
        /*00b8*/ 	.word	index@(_ZN2at6native61_GLOBAL__N__44eb8e94_28_ForeachBinaryOpScalarList_cu_dda10a6925multi_tensor_apply_kernelINS1_28TensorListScalarListMetadataIdLi1EEENS1_25BinaryOpScalarListFunctorIdLi1ELi1ELi0EEEJSt4plusIdEEEEvT_T0_DpT1_)
        /*00bc*/ 	.word	0x00000020


	//----- nvinfo : EIATTR_FRAME_SIZE
	.align		4
.L_61:
        /*00c0*/ 	.byte	0x04, 0x11
        /*00c2*/ 	.short	(.L_63 - .L_62)
	.align		4
.L_62:
        /*00c4*/ 	.word	index@($__internal_138_$__cuda_sm20_div_u16)
        /*00c8*/ 	.word	0x00000000


	//----- nvinfo : EIATTR_FRAME_SIZE
	.align		4
.L_63:
        /*00cc*/ 	.byte	0x04, 0x11
        /*00ce*/ 	.short	(.L_65 - .L_64)
	.align		4
.L_64:
        /*00d0*/ 	.word	index@(_ZN2at6native61_GLOBAL__N__44eb8e94_28_ForeachBinaryOpScalarList_cu_dda10a6925multi_tensor_apply_kernelINS1_28TensorListScalarListMetadataIdLi1EEENS1_25BinaryOpScalarListFunctorIdLi1ELi1ELi0EEEJSt4plusIdEEEEvT_T0_DpT1_)
        /*00d4*/ 	.word	0x00000000


	//----- nvinfo : EIATTR_REGCOUNT
	.align		4
.L_65:
        /*00d8*/ 	.byte	0x04, 0x2f
        /*00da*/ 	.short	(.L_67 - .L_66)
	.align		4
.L_66:
        /*00dc*/ 	.word	index@(_ZN2at6native61_GLOBAL__N__44eb8e94_28_ForeachBinaryOpScalarList_cu_dda10a6925multi_tensor_apply_kernelINS1_28TensorListScalarListMetadataIfLi1EEENS1_25BinaryOpScalarListFunctorIfLi1ELi1ELi0EEEJSt4plusIfEEEEvT_T0_DpT1_)
        /*00e0*/ 	.word	0x00000020


	//----- nvinfo : EIATTR_FRAME_SIZE
	.align		4
.L_67:
        /*00e4*/ 	.byte	0x04, 0x11
        /*00e6*/ 	.short	(.L_69 - .L_68)
	.align		4
.L_68:
        /*00e8*/ 	.word	index@($__internal_137_$__cuda_sm20_div_u16)
        /*00ec*/ 	.word	0x00000000


	//----- nvinfo : EIATTR_FRAME_SIZE
	.align		4
.L_69:
        /*00f0*/ 	.byte	0x04, 0x11
        /*00f2*/ 	.short	(.L_71 - .L_70)
	.align		4
.L_70:
        /*00f4*/ 	.word	index@(_ZN2at6native61_GLOBAL__N__44eb8e94_28_ForeachBinaryOpScalarList_cu_dda10a6925multi_tensor_apply_kernelINS1_28TensorListScalarListMetadataIfLi1EEENS1_25BinaryOpScalarListFunctorIfLi1ELi1ELi0EEEJSt4plusIfEEEEvT_T0_DpT1_)
        /*00f8*/ 	.word	0x00000000


	//----- nvinfo : EIATTR_REGCOUNT
	.align		4
.L_71:
        /*00fc*/ 	.byte	0x04, 0x2f
        /*00fe*/ 	.short	(.L_73 - .L_72)
	.align		4
.L_72:
        /*0100*/ 	.word	index@(_ZN2at6native61_GLOBAL__N__44eb8e94_28_ForeachBinaryOpScalarList_cu_dda10a6925multi_tensor_apply_kernelINS1_28TensorListScalarListMetadataIN3c107complexIdEELi1EEENS1_25BinaryOpScalarListFunctorIS6_Li1ELi1ELi0EEEJSt4plusIS6_EEEEvT_T0_DpT1_)
        /*0104*/ 	.word	0x00000020


	//----- nvinfo : EIATTR_FRAME_SIZE
	.align		4
.L_73:
        /*0108*/ 	.byte	0x04, 0x11
        /*010a*/ 	.short	(.L_75 - .L_74)
	.align		4
.L_74:
        /*010c*/ 	.word	index@($__internal_136_$__cuda_sm20_div_u16)
        /*0110*/ 	.word	0x00000000


	//----- nvinfo : EIATTR_FRAME_SIZE
	.align		4
.L_75:
        /*0114*/ 	.byte	0x04, 0x11
        /*0116*/ 	.short	(.L_77 - .L_76)
	.align		4
.L_76:
        /*0118*/ 	.word	index@(_ZN2at6native61_GLOBAL__N__44eb8e94_28_ForeachBinaryOpScalarList_cu_dda10a6925multi_tensor_apply_kernelINS1_28TensorListScalarListMetadataIN3c107complexIdEELi1EEENS1_25BinaryOpScalarListFunctorIS6_Li1ELi1ELi0EEEJSt4plusIS6_EEEEvT_T0_DpT1_)
        /*011c*/ 	.word	0x00000000


	//----- nvinfo : EIATTR_REGCOUNT
	.align		4
.L_77:
        /*0120*/ 	.byte	0x04, 0x2f
        /*0122*/ 	.short	(.L_79 - .L_78)
	.align		4
.L_78:
        /*0124*/ 	.word	index@(_ZN2at6native61_GLOBAL__N__44eb8e94_28_ForeachBinaryOpScalarList_cu_dda10a6925multi_tensor_apply_kernelINS1_28TensorListScalarListMetadataIN3c107complexIfEELi1EEENS1_25BinaryOpScalarListFunctorIS6_Li1ELi1ELi0EEEJSt4plusIS6_EEEEvT_T0_DpT1_)
        /*0128*/ 	.word	0x00000020


	//----- nvinfo : EIATTR_FRAME_SIZE
	.align		4
.L_79:
        /*012c*/ 	.byte	0x04, 0x11
        /*012e*/ 	.short	(.L_81 - .L_80)
	.align		4
.L_80:
        /*0130*/ 	.word	index@($__internal_135_$__cuda_sm20_div_u16)
        /*0134*/ 	.word	0x00000000


	//----- nvinfo : EIATTR_FRAME_SIZE
	.align		4
.L_81:
        /*0138*/ 	.byte	0x04, 0x11
        /*013a*/ 	.short	(.L_83 - .L_82)
	.align		4
.L_82:
        /*013c*/ 	.word	index@(_ZN2at6native61_GLOBAL__N__44eb8e94_28_ForeachBinaryOpScalarList_cu_dda10a6925multi_tensor_apply_kernelINS1_28TensorListScalarListMetadataIN3c107complexIfEELi1EEENS1_25BinaryOpScalarListFunctorIS6_Li1ELi1ELi0EEEJSt4plusIS6_EEEEvT_T0_DpT1_)
        /*0140*/ 	.word	0x00000000


	//----- nvinfo : EIATTR_REGCOUNT
	.align		4
.L_83:
        /*0144*/ 	.byte	0x04, 0x2f
        /*0146*/ 	.short	(.L_85 - .L_84)
	.align		4
.L_84:
        /*0148*/ 	.word	index@(_ZN2at6native61_GLOBAL__N__44eb8e94_28_ForeachBinaryOpScalarList_cu_dda10a6925multi_tensor_apply_kernelINS1_28TensorListScalarListMetadataIbLi1EEENS1_25BinaryOpScalarListFunctorIbLi1ELi1ELi0EEEJSt4plusIbEEEEvT_T0_DpT1_)
        /*014c*/ 	.word	0x00000019


	//----- nvinfo : EIATTR_FRAME_SIZE
	.align		4
.L_85:
        /*0150*/ 	.byte	0x04, 0x11
        /*0152*/ 	.short	(.L_87 - .L_86)
	.align		4
.L_86:
        /*0154*/ 	.word	index@($__internal_134_$__cuda_sm20_div_u16)
        /*0158*/ 	.word	0x00000000


	//----- nvinfo : EIATTR_FRAME_SIZE
	.align		4
.L_87:
        /*015c*/ 	.byte	0x04, 0x11
        /*015e*/ 	.short	(.L_89 - .L_88)
	.align		4
.L_88:
        /*0160*/ 	.word	index@(_ZN2at6native61_GLOBAL__N__44eb8e94_28_ForeachBinaryOpScalarList_cu_dda10a6925multi_tensor_apply_kernelINS1_28TensorListScalarListMetadataIbLi1EEENS1_25BinaryOpScalarListFunctorIbLi1ELi1ELi0EEEJSt4plusIbEEEEvT_T0_DpT1_)
        /*0164*/ 	.word	0x00000000


	//----- nvinfo : EIATTR_REGCOUNT
	.align		4
.L_89:
        /*0168*/ 	.byte	0x04, 0x2f
        /*016a*/ 	.short	(.L_91 - .L_90)
	.align		4
.L_90:
        /*016c*/ 	.word	index@(_ZN2at6native61_GLOBAL__N__44eb8e94_28_ForeachBinaryOpScalarList_cu_dda10a6925multi_tensor_apply_kernelINS1_28TensorListScalarListMetadataIfLi1EEENS1_25BinaryOpScalarListFunctorIN3c104HalfELi1ELi1ELi0EEEJSt4plusIfEEEEvT_T0_DpT1_)
        /*0170*/ 	.word	0x00000019


	//----- nvinfo : EIATTR_FRAME_SIZE
	.align		4
.L_91:
        /*0174*/ 	.byte	0x04, 0x11
        /*0176*/ 	.short	(.L_93 - .L_92)
	.align		4
.L_92:
        /*0178*/ 	.word	index@($__internal_133_$__cuda_sm20_div_u16)
        /*017c*/ 	.word	0x00000000


	//----- nvinfo : EIATTR_FRAME_SIZE
	.align		4
.L_93:
        /*0180*/ 	.byte	0x04, 0x11
        /*0182*/ 	.short	(.L_95 - .L_94)
	.align		4
.L_94:
        /*0184*/ 	.word	index@(_ZN2at6native61_GLOBAL__N__44eb8e94_28_ForeachBinaryOpScalarList_cu_dda10a6925multi_tensor_apply_kernelINS1_28TensorListScalarListMetadataIfLi1EEENS1_25BinaryOpScalarListFunctorIN3c104HalfELi1ELi1ELi0EEEJSt4plusIfEEEEvT_T0_DpT1_)
        /*0188*/ 	.word	0x00000000


	//----- nvinfo : EIATTR_REGCOUNT
	.align		4
.L_95:
        /*018c*/ 	.byte	0x04, 0x2f
        /*018e*/ 	.short	(.L_97 - .L_96)
	.align		4
.L_96:
        /*0190*/ 	.word	index@(_ZN2at6native61_GLOBAL__N__44eb8e94_28_ForeachBinaryOpScalarList_cu_dda10a6925multi_tensor_apply_kernelINS1_28TensorListScalarListMetadataIfLi1EEENS1_25BinaryOpScalarListFunctorIN3c108BFloat16ELi1ELi1ELi0EEEJSt4plusIfEEEEvT_T0_DpT1_)
        /*0194*/ 	.word	0x00000019


	//----- nvinfo : EIATTR_FRAME_SIZE
	.align		4
.L_97:
        /*0198*/ 	.byte	0x04, 0x11
        /*019a*/ 	.short	(.L_99 - .L_98)
	.align		4
.L_98:
        /*019c*/ 	.word	index@($__internal_132_$__cuda_sm20_div_u16)
        /*01a0*/ 	.word	0x00000000


	//----- nvinfo : EIATTR_FRAME_SIZE
	.align		4
.L_99:
        /*01a4*/ 	.byte	0x04, 0x11
        /*01a6*/ 	.short	(.L_101 - .L_100)
	.align		4
.L_100:
        /*01a8*/ 	.word	index@(_ZN2at6native61_GLOBAL__N__44eb8e94_28_ForeachBinaryOpScalarList_cu_dda10a6925multi_tensor_apply_kernelINS1_28TensorListScalarListMetadataIfLi1EEENS1_25BinaryOpScalarListFunctorIN3c108BFloat16ELi1ELi1ELi0EEEJSt4plusIfEEEEvT_T0_DpT1_)
        /*01ac*/ 	.word	0x00000000


	//----- nvinfo : EIATTR_REGCOUNT
	.align		4
.L_101:
        /*01b0*/ 	.byte	0x04, 0x2f
        /*01b2*/ 	.short	(.L_103 - .L_102)
	.align		4
.L_102:
        /*01b4*/ 	.word	index@(_ZN2at6native61_GLOBAL__N__44eb8e94_28_ForeachBinaryOpScalarList_cu_dda10a6925multi_tensor_apply_kernelINS1_28TensorListScalarListMetadataIhLi2EEENS1_25BinaryOpScalarListFunctorIhLi2ELi1ELi1EEEJSt4plusIhEEEEvT_T0_DpT1_)
        /*01b8*/ 	.word	0x00000017


	//----- nvinfo : EIATTR_FRAME_SIZE
	.align		4
.L_103:
        /*01bc*/ 	.byte	0x04, 0x11
        /*01be*/ 	.short	(.L_105 - .L_104)
	.align		4
.L_104:
        /*01c0*/ 	.word	index@($__internal_131_$__cuda_sm20_div_u16)
        /*01c4*/ 	.word	0x00000000


	//----- nvinfo : EIATTR_FRAME_SIZE
	.align		4
.L_105:
        /*01c8*/ 	.byte	0x04, 0x11
        /*01ca*/ 	.short	(.L_107 - .L_106)
	.align		4
.L_106:
        /*01cc*/ 	.word	index@(_ZN2at6native61_GLOBAL__N__44eb8e94_28_ForeachBinaryOpScalarList_cu_dda10a6925multi_tensor_apply_kernelINS1_28TensorListScalarListMetadataIhLi2EEENS1_25BinaryOpScalarListFunctorIhLi2ELi1ELi1EEEJSt4plusIhEEEEvT_T0_DpT1_)
        /*01d0*/ 	.word	0x00000000


	//----- nvinfo : EIATTR_REGCOUNT
	.align		4
.L_107:
        /*01d4*/ 	.byte	0x04, 0x2f
        /*01d6*/ 	.short	(.L_109 - .L_108)
	.align		4
.L_108:
        /*01d8*/ 	.word	index@(_ZN2at6native61_GLOBAL__N__44eb8e94_28_ForeachBinaryOpScalarList_cu_dda10a6925multi_tensor_apply_kernelINS1_28TensorListScalarListMetadataIaLi2EEENS1_25BinaryOpScalarListFunctorIaLi2ELi1ELi1EEEJSt4plusIaEEEEvT_T0_DpT1_)
        /*01dc*/ 	.word	0x00000017


	//----- nvinfo : EIATTR_FRAME_SIZE
	.align		4
.L_109:
        /*01e0*/ 	.byte	0x04, 0x11
        /*01e2*/ 	.short	(.L_111 - .L_110)
	.align		4
.L_110:
        /*01e4*/ 	.word	index@($__internal_130_$__cuda_sm20_div_u16)
        /*01e8*/ 	.word	0x00000000


	//----- nvinfo : EIATTR_FRAME_SIZE
	.align		4
.L_111:
        /*01ec*/ 	.byte	0x04, 0x11
        /*01ee*/ 	.short	(.L_113 - .L_112)
	.align		4
.L_112:
        /*01f0*/ 	.word	index@(_ZN2at6native61_GLOBAL__N__44eb8e94_28_ForeachBinaryOpScalarList_cu_dda10a6925multi_tensor_apply_kernelINS1_28TensorListScalarListMetadataIaLi2EEENS1_25BinaryOpScalarListFunctorIaLi2ELi1ELi1EEEJSt4plusIaEEEEvT_T0_DpT1_)
        /*01f4*/ 	.word	0x00000000


	//----- nvinfo : EIATTR_REGCOUNT
	.align		4
.L_113:
        /*01f8*/ 	.byte	0x04, 0x2f
        /*01fa*/ 	.short	(.L_115 - .L_114)
	.align		4
.L_114:
        /*01fc*/ 	.word	index@(_ZN2at6native61_GLOBAL__N__44eb8e94_28_ForeachBinaryOpScalarList_cu_dda10a6925multi_tensor_apply_kernelINS1_28TensorListScalarListMetadataIiLi2EEENS1_25BinaryOpScalarListFunctorIiLi2ELi1ELi1EEEJSt4plusIiEEEEvT_T0_DpT1_)
        /*0200*/ 	.word	0x00000020


	//----- nvinfo : EIATTR_FRAME_SIZE
	.align		4
.L_115:
        /*0204*/ 	.byte	0x04, 0x11
        /*0206*/ 	.short	(.L_117 - .L_116)
	.align		4
.L_116:
        /*0208*/ 	.word	index@($__internal_129_$__cuda_sm20_div_u16)
        /*020c*/ 	.word	0x00000000


	//----- nvinfo : EIATTR_FRAME_SIZE
	.align		4
.L_117:
        /*0210*/ 	.byte	0x04, 0x11
        /*0212*/ 	.short	(.L_119 - .L_118)
	.align		4
.L_118:
        /*0214*/ 	.word	index@(_ZN2at6native61_GLOBAL__N__44eb8e94_28_ForeachBinaryOpScalarList_cu_dda10a6925multi_tensor_apply_kernelINS1_28TensorListScalarListMetadataIiLi2EEENS1_25BinaryOpScalarListFunctorIiLi2ELi1ELi1EEEJSt4plusIiEEEEvT_T0_DpT1_)
        /*0218*/ 	.word	0x00000000


	//----- nvinfo : EIATTR_REGCOUNT
	.align		4
.L_119:
        /*021c*/ 	.byte	0x04, 0x2f
        /*021e*/ 	.short	(.L_121 - .L_120)
	.align		4
.L_120:
        /*0220*/ 	.word	index@(_ZN2at6native61_GLOBAL__N__44eb8e94_28_ForeachBinaryOpScalarList_cu_dda10a6925multi_tensor_apply_kernelINS1_28TensorListScalarListMetadataIlLi2EEENS1_25BinaryOpScalarListFunctorIlLi2ELi1ELi1EEEJSt4plusIlEEEEvT_T0_DpT1_)
        /*0224*/ 	.word	0x00000020


	//----- nvinfo : EIATTR_FRAME_SIZE
	.align		4
.L_121:
        /*0228*/ 	.byte	0x04, 0x11
        /*022a*/ 	.short	(.L_123 - .L_122)
	.align		4
.L_122:
        /*022c*/ 	.word	index@($__internal_128_$__cuda_sm20_div_u16)
        /*0230*/ 	.word	0x00000000


	//----- nvinfo : EIATTR_FRAME_SIZE
	.align		4
.L_123:
        /*0234*/ 	.byte	0x04, 0x11
        /*0236*/ 	.short	(.L_125 - .L_124)
	.align		4
.L_124:
        /*0238*/ 	.word	index@(_ZN2at6native61_GLOBAL__N__44eb8e94_28_ForeachBinaryOpScalarList_cu_dda10a6925multi_tensor_apply_kernelINS1_28TensorListScalarListMetadataIlLi2EEENS1_25BinaryOpScalarListFunctorIlLi2ELi1ELi1EEEJSt4plusIlEEEEvT_T0_DpT1_)
        /*023c*/ 	.word	0x00000000


	//----- nvinfo : EIATTR_REGCOUNT
	.align		4
.L_125:
        /*0240*/ 	.byte	0x04, 0x2f
        /*0242*/ 	.short	(.L_127 - .L_126)
	.align		4
.L_126:
        /*0244*/ 	.word	index@(_ZN2at6native61_GLOBAL__N__44eb8e94_28_ForeachBinaryOpScalarList_cu_dda10a6925multi_tensor_apply_kernelINS1_28TensorListScalarListMetadataIsLi2EEENS1_25BinaryOpScalarListFunctorIsLi2ELi1ELi1EEEJSt4plusIsEEEEvT_T0_DpT1_)
        /*0248*/ 	.word	0x00000020


	//----- nvinfo : EIATTR_FRAME_SIZE
	.align		4
.L_127:
        /*024c*/ 	.byte	0x04, 0x11
        /*024e*/ 	.short	(.L_129 - .L_128)
	.align		4
.L_128:
        /*0250*/ 	.word	index@($__internal_127_$__cuda_sm20_div_u16)
        /*0254*/ 	.word	0x00000000


	//----- nvinfo : EIATTR_FRAME_SIZE
	.align		4
.L_129:
        /*0258*/ 	.byte	0x04, 0x11
        /*025a*/ 	.short	(.L_131 - .L_130)
	.align		4
.L_130:
        /*025c*/ 	.word	index@(_ZN2at6native61_GLOBAL__N__44eb8e94_28_ForeachBinaryOpScalarList_cu_dda10a6925multi_tensor_apply_kernelINS1_28TensorListScalarListMetadataIsLi2EEENS1_25BinaryOpScalarListFunctorIsLi2ELi1ELi1EEEJSt4plusIsEEEEvT_T0_DpT1_)
        /*0260*/ 	.word	0x00000000


	//----- nvinfo : EIATTR_REGCOUNT
	.align		4
.L_131:
        /*0264*/ 	.byte	0x04, 0x2f
        /*0266*/ 	.short	(.L_133 - .L_132)
	.align		4
.L_132:
        /*0268*/ 	.word	index@(_ZN2at6native61_GLOBAL__N__44eb8e94_28_ForeachBinaryOpScalarList_cu_dda10a6925multi_tensor_apply_kernelINS1_28TensorListScalarListMetadataIdLi2EEENS1_25BinaryOpScalarListFunctorIdLi2ELi1ELi1EEEJSt4plusIdEEEEvT_T0_DpT1_)
        /*026c*/ 	.word	0x00000020


	//----- nvinfo : EIATTR_FRAME_SIZE
	.align		4
.L_133:
        /*0270*/ 	.byte	0x04, 0x11
        /*0272*/ 	.short	(.L_135 - .L_134)
	.align		4
.L_134:
        /*0274*/ 	.word	index@($__internal_126_$__cuda_sm20_div_u16)
        /*0278*/ 	.word	0x00000000


	//----- nvinfo : EIATTR_FRAME_SIZE
	.align		4
.L_135:
        /*027c*/ 	.byte	0x04, 0x11
        /*027e*/ 	.short	(.L_137 - .L_136)
	.align		4
.L_136:
        /*0280*/ 	.word	index@(_ZN2at6native61_GLOBAL__N__44eb8e94_28_ForeachBinaryOpScalarList_cu_dda10a6925multi_tensor_apply_kernelINS1_28TensorListScalarListMetadataIdLi2EEENS1_25BinaryOpScalarListFunctorIdLi2ELi1ELi1EEEJSt4plusIdEEEEvT_T0_DpT1_)
        /*0284*/ 	.word	0x00000000


	//----- nvinfo : EIATTR_REGCOUNT
	.align		4
.L_137:
        /*0288*/ 	.byte	0x04, 0x2f
        /*028a*/ 	.short	(.L_139 - .L_138)
	.align		4
.L_138:
        /*028c*/ 	.word	index@(_ZN2at6native61_GLOBAL__N__44eb8e94_28_ForeachBinaryOpScalarList_cu_dda10a6925multi_tensor_apply_kernelINS1_28TensorListScalarListMetadataIfLi2EEENS1_25BinaryOpScalarListFunctorIfLi2ELi1ELi1EEEJSt4plusIfEEEEvT_T0_DpT1_)
        /*0290*/ 	.word	0x00000020


	//----- nvinfo : EIATTR_FRAME_SIZE
	.align		4
.L_139:
        /*0294*/ 	.byte	0x04, 0x11
        /*0296*/ 	.short	(.L_141 - .L_140)
	.align		4
.L_140:
        /*0298*/ 	.word	index@($__internal_125_$__cuda_sm20_div_u16)
        /*029c*/ 	.word	0x00000000


	//----- nvinfo : EIATTR_FRAME_SIZE
	.align		4
.L_141:
        /*02a0*/ 	.byte	0x04, 0x11
        /*02a2*/ 	.short	(.L_143 - .L_142)
	.align		4
.L_142:
        /*02a4*/ 	.word	index@(_ZN2at6native61_GLOBAL__N__44eb8e94_28_ForeachBinaryOpScalarList_cu_dda10a6925multi_tensor_apply_kernelINS1_28TensorListScalarListMetadataIfLi2EEENS1_25BinaryOpScalarListFunctorIfLi2ELi1ELi1EEEJSt4plusIfEEEEvT_T0_DpT1_)
        /*02a8*/ 	.word	0x00000000


	//----- nvinfo : EIATTR_REGCOUNT
	.align		4
.L_143:
        /*02ac*/ 	.byte	0x04, 0x2f
        /*02ae*/ 	.short	(.L_145 - .L_144)
	.align		4
.L_144:
        /*02b0*/ 	.word	index@(_ZN2at6native61_GLOBAL__N__44eb8e94_28_ForeachBinaryOpScalarList_cu_dda10a6925multi_tensor_apply_kernelINS1_28TensorListScalarListMetadataIN3c107complexIdEELi2EEENS1_25BinaryOpScalarListFunctorIS6_Li2ELi1ELi1EEEJSt4plusIS6_EEEEvT_T0_DpT1_)
        /*02b4*/ 	.word	0x00000020


	//----- nvinfo : EIATTR_FRAME_SIZE
	.align		4
.L_145:
        /*02b8*/ 	.byte	0x04, 0x11
        /*02ba*/ 	.short	(.L_147 - .L_146)
	.align		4
.L_146:
        /*02bc*/ 	.word	index@($__internal_124_$__cuda_sm20_div_u16)
        /*02c0*/ 	.word	0x00000000


	//----- nvinfo : EIATTR_FRAME_SIZE
	.align		4
.L_147:
        /*02c4*/ 	.byte	0x04, 0x11
        /*02c6*/ 	.short	(.L_149 - .L_148)
	.align		4
.L_148:
        /*02c8*/ 	.word	index@(_ZN2at6native61_GLOBAL__N__44eb8e94_28_ForeachBinaryOpScalarList_cu_dda10a6925multi_tensor_apply_kernelINS1_28TensorListScalarListMetadataIN3c107complexIdEELi2EEENS1_25BinaryOpScalarListFunctorIS6_Li2ELi1ELi1EEEJSt4plusIS6_EEEEvT_T0_DpT1_)
        /*02cc*/ 	.word	0x00000000


	//----- nvinfo : EIATTR_REGCOUNT
	.align		4
.L_149:
        /*02d0*/ 	.byte	0x04, 0x2f
        /*02d2*/ 	.short	(.L_151 - .L_150)
	.align		4
.L_150:
        /*02d4*/ 	.word	index@(_ZN2at6native61_GLOBAL__N__44eb8e94_28_ForeachBinaryOpScalarList_cu_dda10a6925multi_tensor_apply_kernelINS1_28TensorListScalarListMetadataIN3c107complexIfEELi2EEENS1_25BinaryOpScalarListFunctorIS6_Li2ELi1ELi1EEEJSt4plusIS6_EEEEvT_T0_DpT1_)
        /*02d8*/ 	.word	0x00000020


	//----- nvinfo : EIATTR_FRAME_SIZE
	.align		4
.L_151:
        /*02dc*/ 	.byte	0x04, 0x11
        /*02de*/ 	.short	(.L_153 - .L_152)
	.align		4
.L_152:
        /*02e0*/ 	.word	index@($__internal_123_$__cuda_sm20_div_u16)
        /*02e4*/ 	.word	0x00000000


	//----- nvinfo : EIATTR_FRAME_SIZE
	.align		4
.L_153:
        /*02e8*/ 	.byte	0x04, 0x11
        /*02ea*/ 	.short	(.L_155 - .L_154)
	.align		4
.L_154:
        /*02ec*/ 	.word	index@(_ZN2at6native61_GLOBAL__N__44eb8e94_28_ForeachBinaryOpScalarList_cu_dda10a6925multi_tensor_apply_kernelINS1_28TensorListScalarListMetadataIN3c107complexIfEELi2EEENS1_25BinaryOpScalarListFunctorIS6_Li2ELi1ELi1EEEJSt4plusIS6_EEEEvT_T0_DpT1_)
        /*02f0*/ 	.word	0x00000000


	//----- nvinfo : EIATTR_REGCOUNT
	.align		4
.L_155:
        /*02f4*/ 	.byte	0x04, 0x2f
        /*02f6*/ 	.short	(.L_157 - .L_156)
	.align		4
.L_156:
        /*02f8*/ 	.word	index@(_ZN2at6native61_GLOBAL__N__44eb8e94_28_ForeachBinaryOpScalarList_cu_dda10a6925multi_tensor_apply_kernelINS1_28TensorListScalarListMetadataIbLi2EEENS1_25BinaryOpScalarListFunctorIbLi2ELi1ELi1EEEJSt4plusIbEEEEvT_T0_DpT1_)
        /*02fc*/ 	.word	0x00000018


	//----- nvinfo : EIATTR_FRAME_SIZE
	.align		4
.L_157:
        /*0300*/ 	.byte	0x04, 0x11
        /*0302*/ 	.short	(.L_159 - .L_158)
	.align		4
.L_158:
        /*0304*/ 	.word	index@($__internal_122_$__cuda_sm20_div_u16)
        /*0308*/ 	.word	0x00000000


	//----- nvinfo : EIATTR_FRAME_SIZE
	.align		4
.L_159:
        /*030c*/ 	.byte	0x04, 0x11
        /*030e*/ 	.short	(.L_161 - .L_160)
	.align		4
.L_160:
        /*0310*/ 	.word	index@(_ZN2at6native61_GLOBAL__N__44eb8e94_28_ForeachBinaryOpScalarList_cu_dda10a6925multi_tensor_apply_kernelINS1_28TensorListScalarListMetadataIbLi2EEENS1_25BinaryOpScalarListFunctorIbLi2ELi1ELi1EEEJSt4plusIbEEEEvT_T0_DpT1_)
        /*0314*/ 	.word	0x00000000


	//----- nvinfo : EIATTR_REGCOUNT
	.align		4
.L_161:
        /*0318*/ 	.byte	0x04, 0x2f
        /*031a*/ 	.short	(.L_163 - .L_162)
	.align		4
.L_162:
        /*031c*/ 	.word	index@(_ZN2at6native61_GLOBAL__N__44eb8e94_28_ForeachBinaryOpScalarList_cu_dda10a6925multi_tensor_apply_kernelINS1_28TensorListScalarListMetadataIfLi2EEENS1_25BinaryOpScalarListFunctorIN3c104HalfELi2ELi1ELi1EEEJSt4plusIfEEEEvT_T0_DpT1_)
        /*0320*/ 	.word	0x00000020


	//----- nvinfo : EIATTR_FRAME_SIZE
	.align		4
.L_163:
        /*0324*/ 	.byte	0x04, 0x11
        /*0326*/ 	.short	(.L_165 - .L_164)
	.align		4
.L_164:
        /*0328*/ 	.word	index@($__internal_121_$__cuda_sm20_div_u16)
        /*032c*/ 	.word	0x00000000


	//----- nvinfo : EIATTR_FRAME_SIZE
	.align		4
.L_165:
        /*0330*/ 	.byte	0x04, 0x11
        /*0332*/ 	.short	(.L_167 - .L_166)
	.align		4
.L_166:
        /*0334*/ 	.word	index@(_ZN2at6native61_GLOBAL__N__44eb8e94_28_ForeachBinaryOpScalarList_cu_dda10a6925multi_tensor_apply_kernelINS1_28TensorListScalarListMetadataIfLi2EEENS1_25BinaryOpScalarListFunctorIN3c104HalfELi2ELi1ELi1EEEJSt4plusIfEEEEvT_T0_DpT1_)
        /*0338*/ 	.word	0x00000000


	//----- nvinfo : EIATTR_REGCOUNT
	.align		4
.L_167:
        /*033c*/ 	.byte	0x04, 0x2f
        /*033e*/ 	.short	(.L_169 - .L_168)
	.align		4
.L_168:
        /*0340*/ 	.word	index@(_ZN2at6native61_GLOBAL__N__44eb8e94_28_ForeachBinaryOpScalarList_cu_dda10a6925multi_tensor_apply_kernelINS1_28TensorListScalarListMetadataIfLi2EEENS1_25BinaryOpScalarListFunctorIN3c108BFloat16ELi2ELi1ELi1EEEJSt4plusIfEEEEvT_T0_DpT1_)
        /*0344*/ 	.word	0x00000020


	//----- nvinfo : EIATTR_FRAME_SIZE
	.align		4
.L_169:
        /*0348*/ 	.byte	0x04, 0x11
        /*034a*/ 	.short	(.L_171 - .L_170)
	.align		4
.L_170:
        /*034c*/ 	.word	index@($__internal_120_$__cuda_sm20_div_u16)
        /*0350*/ 	.word	0x00000000


	//----- nvinfo : EIATTR_FRAME_SIZE
	.align		4
.L_171:
        /*0354*/ 	.byte	0x04, 0x11
        /*0356*/ 	.short	(.L_173 - .L_172)
	.align		4
.L_172:
        /*0358*/ 	.word	index@(_ZN2at6native61_GLOBAL__N__44eb8e94_28_ForeachBinaryOpScalarList_cu_dda10a6925multi_tensor_apply_kernelINS1_28TensorListScalarListMetadataIfLi2EEENS1_25BinaryOpScalarListFunctorIN3c108BFloat16ELi2ELi1ELi1EEEJSt4plusIfEEEEvT_T0_DpT1_)
        /*035c*/ 	.word	0x00000000


	//----- nvinfo : EIATTR_REGCOUNT
	.align		4
.L_173:
        /*0360*/ 	.byte	0x04, 0x2f
        /*0362*/ 	.short	(.L_175 - .L_174)
	.align		4
.L_174:
        /*0364*/ 	.word	index@(_ZN2at6native61_GLOBAL__N__44eb8e94_28_ForeachBinaryOpScalarList_cu_dda10a6925multi_tensor_apply_kernelINS1_28TensorListScalarListMetadataIhLi1EEENS1_25BinaryOpScalarListFunctorIhLi1ELi1ELi0EEEJSt10multipliesIhEEEEvT_T0_DpT1_)
        /*0368*/ 	.word	0x0000001a


	//----- nvinfo : EIATTR_FRAME_SIZE
	.align		4
.L_175:
        /*036c*/ 	.byte	0x04, 0x11
        /*036e*/ 	.short	(.L_177 - .L_176)
	.align		4
.L_176:
        /*0370*/ 	.word	index@($__internal_119_$__cuda_sm20_div_u16)
        /*0374*/ 	.word	0x00000000


	//----- nvinfo : EIATTR_FRAME_SIZE
	.align		4
.L_177:
        /*0378*/ 	.byte	0x04, 0x11
        /*037a*/ 	.short	(.L_179 - .L_178)
	.align		4
.L_178:
        /*037c*/ 	.word	index@(_ZN2at6native61_GLOBAL__N__44eb8e94_28_ForeachBinaryOpScalarList_cu_dda10a6925multi_tensor_apply_kernelINS1_28TensorListScalarListMetadataIhLi1EEENS1_25BinaryOpScalarListFunctorIhLi1ELi1ELi0EEEJSt10multipliesIhEEEEvT_T0_DpT1_)
        /*0380*/ 	.word	0x00000000


	//----- nvinfo : EIATTR_REGCOUNT
	.align		4
.L_179:
        /*0384*/ 	.byte	0x04, 0x2f
        /*0386*/ 	.short	(.L_181 - .L_180)
	.align		4
.L_180:
        /*0388*/ 	.word	index@(_ZN2at6native61_GLOBAL__N__44eb8e94_28_ForeachBinaryOpScalarList_cu_dda10a6925multi_tensor_apply_kernelINS1_28TensorListScalarListMetadataIaLi1EEENS1_25BinaryOpScalarListFunctorIaLi1ELi1ELi0EEEJSt10multipliesIaEEEEvT_T0_DpT1_)
        /*038c*/ 	.word	0x0000001a


	//----- nvinfo : EIATTR_FRAME_SIZE
	.align		4
.L_181:
        /*0390*/ 	.byte	0x04, 0x11
        /*0392*/ 	.short	(.L_183 - .L_182)
	.align		4
.L_182:
        /*0394*/ 	.word	index@($__internal_118_$__cuda_sm20_div_u16)
        /*0398*/ 	.word	0x00000000


	//----- nvinfo : EIATTR_FRAME_SIZE
	.align		4
.L_183:
        /*039c*/ 	.byte	0x04, 0x11
        /*039e*/ 	.short	(.L_185 - .L_184)
	.align		4
.L_184:
        /*03a0*/ 	.word	index@(_ZN2at6native61_GLOBAL__N__44eb8e94_28_ForeachBinaryOpScalarList_cu_dda10a6925multi_tensor_apply_kernelINS1_28TensorListScalarListMetadataIaLi1EEENS1_25BinaryOpScalarListFunctorIaLi1ELi1ELi0EEEJSt10multipliesIaEEEEvT_T0_DpT1_)
        /*03a4*/ 	.word	0x00000000


	//----- nvinfo : EIATTR_REGCOUNT
	.align		4
.L_185:
        /*03a8*/ 	.byte	0x04, 0x2f
        /*03aa*/ 	.short	(.L_187 - .L_186)
	.align		4
.L_186:
        /*03ac*/ 	.word	index@(_ZN2at6native61_GLOBAL__N__44eb8e94_28_ForeachBinaryOpScalarList_cu_dda10a6925multi_tensor_apply_kernelINS1_28TensorListScalarListMetadataIiLi1EEENS1_25BinaryOpScalarListFunctorIiLi1ELi1ELi0EEEJSt10multipliesIiEEEEvT_T0_DpT1_)
        /*03b0*/ 	.word	0x00000020


	//----- nvinfo : EIATTR_FRAME_SIZE
	.align		4
.L_187:
        /*03b4*/ 	.byte	0x04, 0x11
        /*03b6*/ 	.short	(.L_189 - .L_188)
	.align		4
.L_188:
        /*03b8*/ 	.word	index@($__internal_117_$__cuda_sm20_div_u16)
        /*03bc*/ 	.word	0x00000000


	//----- nvinfo : EIATTR_FRAME_SIZE
	.align		4
.L_189:
        /*03c0*/ 	.byte	0x04, 0x11
        /*03c2*/ 	.short	(.L_191 - .L_190)
	.align		4
.L_190:
        /*03c4*/ 	.word	index@(_ZN2at6native61_GLOBAL__N__44eb8e94_28_ForeachBinaryOpScalarList_cu_dda10a6925multi_tensor_apply_kernelINS1_28TensorListScalarListMetadataIiLi1EEENS1_25BinaryOpScalarListFunctorIiLi1ELi1ELi0EEEJSt10multipliesIiEEEEvT_T0_DpT1_)
        /*03c8*/ 	.word	0x00000000


	//----- nvinfo : EIATTR_REGCOUNT
	.align		4
.L_191:
        /*03cc*/ 	.byte	0x04, 0x2f
        /*03ce*/ 	.short	(.L_193 - .L_192)
	.align		4
.L_192:
        /*03d0*/ 	.word	index@(_ZN2at6native61_GLOBAL__N__44eb8e94_28_ForeachBinaryOpScalarList_cu_dda10a6925multi_tensor_apply_kernelINS1_28TensorListScalarListMetadataIlLi1EEENS1_25BinaryOpScalarListFunctorIlLi1ELi1ELi0EEEJSt10multipliesIlEEEEvT_T0_DpT1_)
        /*03d4*/ 	.word	0x00000020


	//----- nvinfo : EIATTR_FRAME_SIZE
	.align		4
.L_193:
        /*03d8*/ 	.byte	0x04, 0x11
        /*03da*/ 	.short	(.L_195 - .L_194)
	.align		4
.L_194:
        /*03dc*/ 	.word	index@($__internal_116_$__cuda_sm20_div_u16)
        /*03e0*/ 	.word	0x00000000


	//----- nvinfo : EIATTR_FRAME_SIZE
	.align		4
.L_195:
        /*03e4*/ 	.byte	0x04, 0x11
        /*03e6*/ 	.short	(.L_197 - .L_196)
	.align		4
.L_196:
        /*03e8*/ 	.word	index@(_ZN2at6native61_GLOBAL__N__44eb8e94_28_ForeachBinaryOpScalarList_cu_dda10a6925multi_tensor_apply_kernelINS1_28TensorListScalarListMetadataIlLi1EEENS1_25BinaryOpScalarListFunctorIlLi1ELi1ELi0EEEJSt10multipliesIlEEEEvT_T0_DpT1_)
        /*03ec*/ 	.word	0x00000000


	//----- nvinfo : EIATTR_REGCOUNT
	.align		4
.L_197:
        /*03f0*/ 	.byte	0x04, 0x2f
        /*03f2*/ 	.short	(.L_199 - .L_198)
	.align		4
.L_198:
        /*03f4*/ 	.word	index@(_ZN2at6native61_GLOBAL__N__44eb8e94_28_ForeachBinaryOpScalarList_cu_dda10a6925multi_tensor_apply_kernelINS1_28TensorListScalarListMetadataIsLi1EEENS1_25BinaryOpScalarListFunctorIsLi1ELi1ELi0EEEJSt10multipliesIsEEEEvT_T0_DpT1_)
        /*03f8*/ 	.word	0x00000020


	//----- nvinfo : EIATTR_FRAME_SIZE
	.align		4
.L_199:
        /*03fc*/ 	.byte	0x04, 0x11
        /*03fe*/ 	.short	(.L_201 - .L_200)
	.align		4
.L_200:
        /*0400*/ 	.word	index@($__internal_115_$__cuda_sm20_div_u16)
        /*0404*/ 	.word	0x00000000


	//----- nvinfo : EIATTR_FRAME_SIZE
	.align		4
.L_201:
        /*0408*/ 	.byte	0x04, 0x11
        /*040a*/ 	.short	(.L_203 - .L_202)
	.align		4
.L_202:
        /*040c*/ 	.word	index@(_ZN2at6native61_GLOBAL__N__44eb8e94_28_ForeachBinaryOpScalarList_cu_dda10a6925multi_tensor_apply_kernelINS1_28TensorListScalarListMetadataIsLi1EEENS1_25BinaryOpScalarListFunctorIsLi1ELi1ELi0EEEJSt10multipliesIsEEEEvT_T0_DpT1_)
        /*0410*/ 	.word	0x00000000


	//----- nvinfo : EIATTR_REGCOUNT
	.align		4
.L_203:
        /*0414*/ 	.byte	0x04, 0x2f
        /*0416*/ 	.short	(.L_205 - .L_204)
	.align		4
.L_204:
        /*0418*/ 	.word	index@(_ZN2at6native61_GLOBAL__N__44eb8e94_28_ForeachBinaryOpScalarList_cu_dda10a6925multi_tensor_apply_kernelINS1_28TensorListScalarListMetadataIdLi1EEENS1_25BinaryOpScalarListFunctorIdLi1ELi1ELi0EEEJSt10multipliesIdEEEEvT_T0_DpT1_)
        /*041c*/ 	.word	0x00000020


	//----- nvinfo : EIATTR_FRAME_SIZE
	.align		4
.L_205:
        /*0420*/ 	.byte	0x04, 0x11
        /*0422*/ 	.short	(.L_207 - .L_206)
	.align		4
.L_206:
        /*0424*/ 	.word	index@($__internal_114_$__cuda_sm20_div_u16)
        /*0428*/ 	.word	0x00000000


	//----- nvinfo : EIATTR_FRAME_SIZE
	.align		4
.L_207:
        /*042c*/ 	.byte	0x04, 0x11
        /*042e*/ 	.short	(.L_209 - .L_208)
	.align		4
.L_208:
        /*0430*/ 	.word	index@(_ZN2at6native61_GLOBAL__N__44eb8e94_28_ForeachBinaryOpScalarList_cu_dda10a6925multi_tensor_apply_kernelINS1_28TensorListScalarListMetadataIdLi1EEENS1_25BinaryOpScalarListFunctorIdLi1ELi1ELi0EEEJSt10multipliesIdEEEEvT_T0_DpT1_)
        /*0434*/ 	.word	0x00000000


	//----- nvinfo : EIATTR_REGCOUNT
	.align		4
.L_209:
        /*0438*/ 	.byte	0x04, 0x2f
        /*043a*/ 	.short	(.L_211 - .L_210)
	.align		4
.L_210:
        /*043c*/ 	.word	index@(_ZN2at6native61_GLOBAL__N__44eb8e94_28_ForeachBinaryOpScalarList_cu_dda10a6925multi_tensor_apply_kernelINS1_28TensorListScalarListMetadataIfLi1EEENS1_25BinaryOpScalarListFunctorIfLi1ELi1ELi0EEEJSt10multipliesIfEEEEvT_T0_DpT1_)
        /*0440*/ 	.word	0x00000020


	//----- nvinfo : EIATTR_FRAME_SIZE
	.align		4
.L_211:
        /*0444*/ 	.byte	0x04, 0x11
        /*0446*/ 	.short	(.L_213 - .L_212)
	.align		4
.L_212:
        /*0448*/ 	.word	index@($__internal_113_$__cuda_sm20_div_u16)
        /*044c*/ 	.word	0x00000000


	//----- nvinfo : EIATTR_FRAME_SIZE
	.align		4
.L_213:
        /*0450*/ 	.byte	0x04, 0x11
        /*0452*/ 	.short	(.L_215 - .L_214)
	.align		4
.L_214:
        /*0454*/ 	.word	index@(_ZN2at6native61_GLOBAL__N__44eb8e94_28_ForeachBinaryOpScalarList_cu_dda10a6925multi_tensor_apply_kernelINS1_28TensorListScalarListMetadataIfLi1EEENS1_25BinaryOpScalarListFunctorIfLi1ELi1ELi0EEEJSt10multipliesIfEEEEvT_T0_DpT1_)
        /*0458*/ 	.word	0x00000000


	//----- nvinfo : EIATTR_REGCOUNT
	.align		4
.L_215:
        /*045c*/ 	.byte	0x04, 0x2f
        /*045e*/ 	.short	(.L_217 - .L_216)
	.align		4
.L_216:
        /*0460*/ 	.word	index@(_ZN2at6native61_GLOBAL__N__44eb8e94_28_ForeachBinaryOpScalarList_cu_dda10a6925multi_tensor_apply_kernelINS1_28TensorListScalarListMetadataIN3c107complexIdEELi1EEENS1_25BinaryOpScalarListFunctorIS6_Li1ELi1ELi0EEEJSt10multipliesIS6_EEEEvT_T0_DpT1_)
        /*0464*/ 	.word	0x00000020


	//----- nvinfo : EIATTR_FRAME_SIZE
	.align		4
.L_217:
        /*0468*/ 	.byte	0x04, 0x11
        /*046a*/ 	.short	(.L_219 - .L_218)
	.align		4
.L_218:
        /*046c*/ 	.word	index@(_ZN2at6native61_GLOBAL__N__44eb8e94_28_ForeachBinaryOpScalarList_cu_dda10a6925multi_tensor_apply_kernelINS1_28TensorListScalarListMetadataIN3c107complexIdEELi1EEENS1_25BinaryOpScalarListFunctorIS6_Li1ELi1ELi0EEEJSt10multipliesIS6_EEEEvT_T0_DpT1_)
        /*0470*/ 	.word	0x00000000


	//----- nvinfo : EIATTR_REGCOUNT
	.align		4
.L_219:
        /*0474*/ 	.byte	0x04, 0x2f
        /*0476*/ 	.short	(.L_221 - .L_220)
	.align		4
.L_220:
        /*0478*/ 	.word	index@(_ZN2at6native61_GLOBAL__N__44eb8e94_28_ForeachBinaryOpScalarList_cu_dda10a6925multi_tensor_apply_kernelINS1_28TensorListScalarListMetadataIN3c107complexIfEELi1EEENS1_25BinaryOpScalarListFunctorIS6_Li1ELi1ELi0EEEJSt10multipliesIS6_EEEEvT_T0_DpT1_)
        /*047c*/ 	.word	0x0000001a


	//----- nvinfo : EIATTR_FRAME_SIZE
	.align		4
.L_221:
        /*0480*/ 	.byte	0x04, 0x11
        /*0482*/ 	.short	(.L_223 - .L_222)
	.align		4
.L_222:
        /*0484*/ 	.word	index@(_ZN2at6native61_GLOBAL__N__44eb8e94_28_ForeachBinaryOpScalarList_cu_dda10a6925multi_tensor_apply_kernelINS1_28TensorListScalarListMetadataIN3c107complexIfEELi1EEENS1_25BinaryOpScalarListFunctorIS6_Li1ELi1ELi0EEEJSt10multipliesIS6_EEEEvT_T0_DpT1_)
        /*0488*/ 	.word	0x00000000


	//----- nvinfo : EIATTR_REGCOUNT
	.align		4
.L_223:
        /*048c*/ 	.byte	0x04, 0x2f
        /*048e*/ 	.short	(.L_225 - .L_224)
	.align		4
.L_224:
        /*0490*/ 	.word	index@(_ZN2at6native61_GLOBAL__N__44eb8e94_28_ForeachBinaryOpScalarList_cu_dda10a6925multi_tensor_apply_kernelINS1_28TensorListScalarListMetadataIbLi1EEENS1_25BinaryOpScalarListFunctorIbLi1ELi1ELi0EEEJSt10multipliesIbEEEEvT_T0_DpT1_)
        /*0494*/ 	.word	0x00000016


	//----- nvinfo : EIATTR_FRAME_SIZE
	.align		4
.L_225:
        /*0498*/ 	.byte	0x04, 0x11
        /*049a*/ 	.short	(.L_227 - .L_226)
	.align		4
.L_226:
        /*049c*/ 	.word	index@($__internal_112_$__cuda_sm20_div_u16)
        /*04a0*/ 	.word	0x00000000


	//----- nvinfo : EIATTR_FRAME_SIZE
	.align		4
.L_227:
        /*04a4*/ 	.byte	0x04, 0x11
        /*04a6*/ 	.short	(.L_229 - .L_228)
	.align		4
.L_228:
        /*04a8*/ 	.word	index@(_ZN2at6native61_GLOBAL__N__44eb8e94_28_ForeachBinaryOpScalarList_cu_dda10a6925multi_tensor_apply_kernelINS1_28TensorListScalarListMetadataIbLi1EEENS1_25BinaryOpScalarListFunctorIbLi1ELi1ELi0EEEJSt10multipliesIbEEEEvT_T0_DpT1_)
        /*04ac*/ 	.word	0x00000000


	//----- nvinfo : EIATTR_REGCOUNT
	.align		4
.L_229:
        /*04b0*/ 	.byte	0x04, 0x2f
        /*04b2*/ 	.short	(.L_231 - .L_230)
	.align		4
.L_230:
        /*04b4*/ 	.word	index@(_ZN2at6native61_GLOBAL__N__44eb8e94_28_ForeachBinaryOpScalarList_cu_dda10a6925multi_tensor_apply_kernelINS1_28TensorListScalarListMetadataIfLi1EEENS1_25BinaryOpScalarListFunctorIN3c104HalfELi1ELi1ELi0EEEJSt10multipliesIfEEEEvT_T0_DpT1_)
        /*04b8*/ 	.word	0x00000019


	//----- nvinfo : EIATTR_FRAME_SIZE
	.align		4
.L_231:
        /*04bc*/ 	.byte	0x04, 0x11
        /*04be*/ 	.short	(.L_233 - .L_232)
	.align		4
.L_232:
        /*04c0*/ 	.word	index@($__internal_111_$__cuda_sm20_div_u16)
        /*04c4*/ 	.word	0x00000000


	//----- nvinfo : EIATTR_FRAME_SIZE
	.align		4
.L_233:
        /*04c8*/ 	.byte	0x04, 0x11
        /*04ca*/ 	.short	(.L_235 - .L_234)
	.align		4
.L_234:
        /*04cc*/ 	.word	index@(_ZN2at6native61_GLOBAL__N__44eb8e94_28_ForeachBinaryOpScalarList_cu_dda10a6925multi_tensor_apply_kernelINS1_28TensorListScalarListMetadataIfLi1EEENS1_25BinaryOpScalarListFunctorIN3c104HalfELi1ELi1ELi0EEEJSt10multipliesIfEEEEvT_T0_DpT1_)
        /*04d0*/ 	.word	0x00000000


	//----- nvinfo : EIATTR_REGCOUNT
	.align		4
.L_235:
        /*04d4*/ 	.byte	0x04, 0x2f
        /*04d6*/ 	.short	(.L_237 - .L_236)
	.align		4
.L_236:
        /*04d8*/ 	.word	index@(_ZN2at6native61_GLOBAL__N__44eb8e94_28_ForeachBinaryOpScalarList_cu_dda10a6925multi_tensor_apply_kernelINS1_28TensorListScalarListMetadataIfLi1EEENS1_25BinaryOpScalarListFunctorIN3c108BFloat16ELi1ELi1ELi0EEEJSt10multipliesIfEEEEvT_T0_DpT1_)
        /*04dc*/ 	.word	0x00000019


	//----- nvinfo : EIATTR_FRAME_SIZE
	.align		4
.L_237:
        /*04e0*/ 	.byte	0x04, 0x11
        /*04e2*/ 	.short	(.L_239 - .L_238)
	.align		4
.L_238:
        /*04e4*/ 	.word	index@($__internal_110_$__cuda_sm20_div_u16)
        /*04e8*/ 	.word	0x00000000


	//----- nvinfo : EIATTR_FRAME_SIZE
	.align		4
.L_239:
        /*04ec*/ 	.byte	0x04, 0x11
        /*04ee*/ 	.short	(.L_241 - .L_240)
	.align		4
.L_240:
        /*04f0*/ 	.word	index@(_ZN2at6native61_GLOBAL__N__44eb8e94_28_ForeachBinaryOpScalarList_cu_dda10a6925multi_tensor_apply_kernelINS1_28TensorListScalarListMetadataIfLi1EEENS1_25BinaryOpScalarListFunctorIN3c108BFloat16ELi1ELi1ELi0EEEJSt10multipliesIfEEEEvT_T0_DpT1_)
        /*04f4*/ 	.word	0x00000000


	//----- nvinfo : EIATTR_REGCOUNT
	.align		4
.L_241:
        /*04f8*/ 	.byte	0x04, 0x2f
        /*04fa*/ 	.short	(.L_243 - .L_242)
	.align		4
.L_242:
        /*04fc*/ 	.word	index@(_ZN2at6native61_GLOBAL__N__44eb8e94_28_ForeachBinaryOpScalarList_cu_dda10a6925multi_tensor_apply_kernelINS1_28TensorListScalarListMetadataIhLi2EEENS1_25BinaryOpScalarListFunctorIhLi2ELi1ELi1EEEJSt10multipliesIhEEEEvT_T0_DpT1_)
        /*0500*/ 	.word	0x00000017


	//----- nvinfo : EIATTR_FRAME_SIZE
	.align		4
.L_243:
        /*0504*/ 	.byte	0x04, 0x11
        /*0506*/ 	.short	(.L_245 - .L_244)
	.align		4
.L_244:
        /*0508*/ 	.word	index@($__internal_109_$__cuda_sm20_div_u16)
        /*050c*/ 	.word	0x00000000


	//----- nvinfo : EIATTR_FRAME_SIZE
	.align		4
.L_245:
        /*0510*/ 	.byte	0x04, 0x11
        /*0512*/ 	.short	(.L_247 - .L_246)
	.align		4
.L_246:
        /*0514*/ 	.word	index@(_ZN2at6native61_GLOBAL__N__44eb8e94_28_ForeachBinaryOpScalarList_cu_dda10a6925multi_tensor_apply_kernelINS1_28TensorListScalarListMetadataIhLi2EEENS1_25BinaryOpScalarListFunctorIhLi2ELi1ELi1EEEJSt10multipliesIhEEEEvT_T0_DpT1_)
        /*0518*/ 	.word	0x00000000


	//----- nvinfo : EIATTR_REGCOUNT
	.align		4
.L_247:
        /*051c*/ 	.byte	0x04, 0x2f
        /*051e*/ 	.short	(.L_249 - .L_248)
	.align		4
.L_248:
        /*0520*/ 	.word	index@(_ZN2at6native61_GLOBAL__N__44eb8e94_28_ForeachBinaryOpScalarList_cu_dda10a6925multi_tensor_apply_kernelINS1_28TensorListScalarListMetadataIaLi2EEENS1_25BinaryOpScalarListFunctorIaLi2ELi1ELi1EEEJSt10multipliesIaEEEEvT_T0_DpT1_)
        /*0524*/ 	.word	0x00000017


	//----- nvinfo : EIATTR_FRAME_SIZE
	.align		4
.L_249:
        /*0528*/ 	.byte	0x04, 0x11
        /*052a*/ 	.short	(.L_251 - .L_250)
	.align		4
.L_250:
        /*052c*/ 	.word	index@($__internal_108_$__cuda_sm20_div_u16)
        /*0530*/ 	.word	0x00000000


	//----- nvinfo : EIATTR_FRAME_SIZE
	.align		4
.L_251:
        /*0534*/ 	.byte	0x04, 0x11
        /*0536*/ 	.short	(.L_253 - .L_252)
	.align		4
.L_252:
        /*0538*/ 	.word	index@(_ZN2at6native61_GLOBAL__N__44eb8e94_28_ForeachBinaryOpScalarList_cu_dda10a6925multi_tensor_apply_kernelINS1_28TensorListScalarListMetadataIaLi2EEENS1_25BinaryOpScalarListFunctorIaLi2ELi1ELi1EEEJSt10multipliesIaEEEEvT_T0_DpT1_)
        /*053c*/ 	.word	0x00000000


	//----- nvinfo : EIATTR_REGCOUNT
	.align		4
.L_253:
        /*0540*/ 	.byte	0x04, 0x2f
        /*0542*/ 	.short	(.L_255 - .L_254)
	.align		4
.L_254:
        /*0544*/ 	.word	index@(_ZN2at6native61_GLOBAL__N__44eb8e94_28_ForeachBinaryOpScalarList_cu_dda10a6925multi_tensor_apply_kernelINS1_28TensorListScalarListMetadataIiLi2EEENS1_25BinaryOpScalarListFunctorIiLi2ELi1ELi1EEEJSt10multipliesIiEEEEvT_T0_DpT1_)
        /*0548*/ 	.word	0x00000020


	//----- nvinfo : EIATTR_FRAME_SIZE
	.align		4
.L_255:
        /*054c*/ 	.byte	0x04, 0x11
        /*054e*/ 	.short	(.L_257 - .L_256)
	.align		4
.L_256:
        /*0550*/ 	.word	index@($__internal_107_$__cuda_sm20_div_u16)
        /*0554*/ 	.word	0x00000000


	//----- nvinfo : EIATTR_FRAME_SIZE
	.align		4
.L_257:
        /*0558*/ 	.byte	0x04, 0x11
        /*055a*/ 	.short	(.L_259 - .L_258)
	.align		4
.L_258:
        /*055c*/ 	.word	index@(_ZN2at6native61_GLOBAL__N__44eb8e94_28_ForeachBinaryOpScalarList_cu_dda10a6925multi_tensor_apply_kernelINS1_28TensorListScalarListMetadataIiLi2EEENS1_25BinaryOpScalarListFunctorIiLi2ELi1ELi1EEEJSt10multipliesIiEEEEvT_T0_DpT1_)
        /*0560*/ 	.word	0x00000000


	//----- nvinfo : EIATTR_REGCOUNT
	.align		4
.L_259:
        /*0564*/ 	.byte	0x04, 0x2f
        /*0566*/ 	.short	(.L_261 - .L_260)
	.align		4
.L_260:
        /*0568*/ 	.word	index@(_ZN2at6native61_GLOBAL__N__44eb8e94_28_ForeachBinaryOpScalarList_cu_dda10a6925multi_tensor_apply_kernelINS1_28TensorListScalarListMetadataIlLi2EEENS1_25BinaryOpScalarListFunctorIlLi2ELi1ELi1EEEJSt10multipliesIlEEEEvT_T0_DpT1_)
        /*056c*/ 	.word	0x00000020


	//----- nvinfo : EIATTR_FRAME_SIZE
	.align		4
.L_261:
        /*0570*/ 	.byte	0x04, 0x11
        /*0572*/ 	.short	(.L_263 - .L_262)
	.align		4
.L_262:
        /*0574*/ 	.word	index@($__internal_106_$__cuda_sm20_div_u16)
        /*0578*/ 	.word	0x00000000


	//----- nvinfo : EIATTR_FRAME_SIZE
	.align		4
.L_263:
        /*057c*/ 	.byte	0x04, 0x11
        /*057e*/ 	.short	(.L_265 - .L_264)
	.align		4
.L_264:
        /*0580*/ 	.word	index@(_ZN2at6native61_GLOBAL__N__44eb8e94_28_ForeachBinaryOpScalarList_cu_dda10a6925multi_tensor_apply_kernelINS1_28TensorListScalarListMetadataIlLi2EEENS1_25BinaryOpScalarListFunctorIlLi2ELi1ELi1EEEJSt10multipliesIlEEEEvT_T0_DpT1_)
        /*0584*/ 	.word	0x00000000


	//----- nvinfo : EIATTR_REGCOUNT
	.align		4
.L_265:
        /*0588*/ 	.byte	0x04, 0x2f
        /*058a*/ 	.short	(.L_267 - .L_266)
	.align		4
.L_266:
        /*058c*/ 	.word	index@(_ZN2at6native61_GLOBAL__N__44eb8e94_28_ForeachBinaryOpScalarList_cu_dda10a6925multi_tensor_apply_kernelINS1_28TensorListScalarListMetadataIsLi2EEENS1_25BinaryOpScalarListFunctorIsLi2ELi1ELi1EEEJSt10multipliesIsEEEEvT_T0_DpT1_)
        /*0590*/ 	.word	0x00000020


	//----- nvinfo : EIATTR_FRAME_SIZE
	.align		4
.L_267:
        /*0594*/ 	.byte	0x04, 0x11
        /*0596*/ 	.short	(.L_269 - .L_268)
	.align		4
.L_268:
        /*0598*/ 	.word	index@($__internal_105_$__cuda_sm20_div_u16)
        /*059c*/ 	.word	0x00000000


	//----- nvinfo : EIATTR_FRAME_SIZE
	.align		4
.L_269:
        /*05a0*/ 	.byte	0x04, 0x11
        /*05a2*/ 	.short	(.L_271 - .L_270)
	.align		4
.L_270:
        /*05a4*/ 	.word	index@(_ZN2at6native61_GLOBAL__N__44eb8e94_28_ForeachBinaryOpScalarList_cu_dda10a6925multi_tensor_apply_kernelINS1_28TensorListScalarListMetadataIsLi2EEENS1_25BinaryOpScalarListFunctorIsLi2ELi1ELi1EEEJSt10multipliesIsEEEEvT_T0_DpT1_)
        /*05a8*/ 	.word	0x00000000


	//----- nvinfo : EIATTR_REGCOUNT
	.align		4
.L_271:
        /*05ac*/ 	.byte	0x04, 0x2f
        /*05ae*/ 	.short	(.L_273 - .L_272)
	.align		4
.L_272:
        /*05b0*/ 	.word	index@(_ZN2at6native61_GLOBAL__N__44eb8e94_28_ForeachBinaryOpScalarList_cu_dda10a6925multi_tensor_apply_kernelINS1_28TensorListScalarListMetadataIdLi2EEENS1_25BinaryOpScalarListFunctorIdLi2ELi1ELi1EEEJSt10multipliesIdEEEEvT_T0_DpT1_)
        /*05b4*/ 	.word	0x00000020


	//----- nvinfo : EIATTR_FRAME_SIZE
	.align		4
.L_273:
        /*05b8*/ 	.byte	0x04, 0x11
        /*05ba*/ 	.short	(.L_275 - .L_274)
	.align		4
.L_274:
        /*05bc*/ 	.word	index@($__internal_104_$__cuda_sm20_div_u16)
        /*05c0*/ 	.word	0x00000000


	//----- nvinfo : EIATTR_FRAME_SIZE
	.align		4
.L_275:
        /*05c4*/ 	.byte	0x04, 0x11
        /*05c6*/ 	.short	(.L_277 - .L_276)
	.align		4
.L_276:
        /*05c8*/ 	.word	index@(_ZN2at6native61_GLOBAL__N__44eb8e94_28_ForeachBinaryOpScalarList_cu_dda10a6925multi_tensor_apply_kernelINS1_28TensorListScalarListMetadataIdLi2EEENS1_25BinaryOpScalarListFunctorIdLi2ELi1ELi1EEEJSt10multipliesIdEEEEvT_T0_DpT1_)
        /*05cc*/ 	.word	0x00000000


	//----- nvinfo : EIATTR_REGCOUNT
	.align		4
.L_277:
        /*05d0*/ 	.byte	0x04, 0x2f
        /*05d2*/ 	.short	(.L_279 - .L_278)
	.align		4
.L_278:
        /*05d4*/ 	.word	index@(_ZN2at6native61_GLOBAL__N__44eb8e94_28_ForeachBinaryOpScalarList_cu_dda10a6925multi_tensor_apply_kernelINS1_28TensorListScalarListMetadataIfLi2EEENS1_25BinaryOpScalarListFunctorIfLi2ELi1ELi1EEEJSt10multipliesIfEEEEvT_T0_DpT1_)
        /*05d8*/ 	.word	0x00000020


	//----- nvinfo : EIATTR_FRAME_SIZE
	.align		4
.L_279:
        /*05dc*/ 	.byte	0x04, 0x11
        /*05de*/ 	.short	(.L_281 - .L_280)
	.align		4
.L_280:
        /*05e0*/ 	.word	index@($__internal_103_$__cuda_sm20_div_u16)
        /*05e4*/ 	.word	0x00000000


	//----- nvinfo : EIATTR_FRAME_SIZE
	.align		4
.L_281:
        /*05e8*/ 	.byte	0x04, 0x11
        /*05ea*/ 	.short	(.L_283 - .L_282)
	.align		4
.L_282:
        /*05ec*/ 	.word	index@(_ZN2at6native61_GLOBAL__N__44eb8e94_28_ForeachBinaryOpScalarList_cu_dda10a6925multi_tensor_apply_kernelINS1_28TensorListScalarListMetadataIfLi2EEENS1_25BinaryOpScalarListFunctorIfLi2ELi1ELi1EEEJSt10multipliesIfEEEEvT_T0_DpT1_)
        /*05f0*/ 	.word	0x00000000


	//----- nvinfo : EIATTR_REGCOUNT
	.align		4
.L_283:
        /*05f4*/ 	.byte	0x04, 0x2f
        /*05f6*/ 	.short	(.L_285 - .L_284)
	.align		4
.L_284:
        /*05f8*/ 	.word	index@(_ZN2at6native61_GLOBAL__N__44eb8e94_28_ForeachBinaryOpScalarList_cu_dda10a6925multi_tensor_apply_kernelINS1_28TensorListScalarListMetadataIN3c107complexIdEELi2EEENS1_25BinaryOpScalarListFunctorIS6_Li2ELi1ELi1EEEJSt10multipliesIS6_EEEEvT_T0_DpT1_)
        /*05fc*/ 	.word	0x00000020


	//----- nvinfo : EIATTR_FRAME_SIZE
	.align		4
.L_285:
        /*0600*/ 	.byte	0x04, 0x11
        /*0602*/ 	.short	(.L_287 - .L_286)
	.align		4
.L_286:
        /*0604*/ 	.word	index@(_ZN2at6native61_GLOBAL__N__44eb8e94_28_ForeachBinaryOpScalarList_cu_dda10a6925multi_tensor_apply_kernelINS1_28TensorListScalarListMetadataIN3c107complexIdEELi2EEENS1_25BinaryOpScalarListFunctorIS6_Li2ELi1ELi1EEEJSt10multipliesIS6_EEEEvT_T0_DpT1_)
        /*0608*/ 	.word	0x00000000


	//----- nvinfo : EIATTR_REGCOUNT
	.align		4
.L_287:
        /*060c*/ 	.byte	0x04, 0x2f
        /*060e*/ 	.short	(.L_289 - .L_288)
	.align		4
.L_288:
        /*0610*/ 	.word	index@(_ZN2at6native61_GLOBAL__N__44eb8e94_28_ForeachBinaryOpScalarList_cu_dda10a6925multi_tensor_apply_kernelINS1_28TensorListScalarListMetadataIN3c107complexIfEELi2EEENS1_25BinaryOpScalarListFunctorIS6_Li2ELi1ELi1EEEJSt10multipliesIS6_EEEEvT_T0_DpT1_)
        /*0614*/ 	.word	0x0000001e


	//----- nvinfo : EIATTR_FRAME_SIZE
	.align		4
.L_289:
        /*0618*/ 	.byte	0x04, 0x11
        /*061a*/ 	.short	(.L_291 - .L_290)
	.align		4
.L_290:
        /*061c*/ 	.word	index@(_ZN2at6native61_GLOBAL__N__44eb8e94_28_ForeachBinaryOpScalarList_cu_dda10a6925multi_tensor_apply_kernelINS1_28TensorListScalarListMetadataIN3c107complexIfEELi2EEENS1_25BinaryOpScalarListFunctorIS6_Li2ELi1ELi1EEEJSt10multipliesIS6_EEEEvT_T0_DpT1_)
        /*0620*/ 	.word	0x00000000


	//----- nvinfo : EIATTR_REGCOUNT
	.align		4
.L_291:
        /*0624*/ 	.byte	0x04, 0x2f
        /*0626*/ 	.short	(.L_293 - .L_292)
	.align		4
.L_292:
        /*0628*/ 	.word	index@(_ZN2at6native61_GLOBAL__N__44eb8e94_28_ForeachBinaryOpScalarList_cu_dda10a6925multi_tensor_apply_kernelINS1_28TensorListScalarListMetadataIbLi2EEENS1_25BinaryOpScalarListFunctorIbLi2ELi1ELi1EEEJSt10multipliesIbEEEEvT_T0_DpT1_)
        /*062c*/ 	.word	0x00000016


	//----- nvinfo : EIATTR_FRAME_SIZE
	.align		4
.L_293:
        /*0630*/ 	.byte	0x04, 0x11
        /*0632*/ 	.short	(.L_295 - .L_294)
	.align		4
.L_294:
        /*0634*/ 	.word	index@($__internal_102_$__cuda_sm20_div_u16)
        /*0638*/ 	.word	0x00000000


	//----- nvinfo : EIATTR_FRAME_SIZE
	.align		4
.L_295:
        /*063c*/ 	.byte	0x04, 0x11
        /*063e*/ 	.short	(.L_297 - .L_296)
	.align		4
.L_296:
        /*0640*/ 	.word	index@(_ZN2at6native61_GLOBAL__N__44eb8e94_28_ForeachBinaryOpScalarList_cu_dda10a6925multi_tensor_apply_kernelINS1_28TensorListScalarListMetadataIbLi2EEENS1_25BinaryOpScalarListFunctorIbLi2ELi1ELi1EEEJSt10multipliesIbEEEEvT_T0_DpT1_)
        /*0644*/ 	.word	0x00000000


	//----- nvinfo : EIATTR_REGCOUNT
	.align		4
.L_297:
        /*0648*/ 	.byte	0x04, 0x2f
        /*064a*/ 	.short	(.L_299 - .L_298)
	.align		4
.L_298:
        /*064c*/ 	.word	index@(_ZN2at6native61_GLOBAL__N__44eb8e94_28_ForeachBinaryOpScalarList_cu_dda10a6925multi_tensor_apply_kernelINS1_28TensorListScalarListMetadataIfLi2EEENS1_25BinaryOpScalarListFunctorIN3c104HalfELi2ELi1ELi1EEEJSt10multipliesIfEEEEvT_T0_DpT1_)
        /*0650*/ 	.word	0x00000020


	//----- nvinfo : EIATTR_FRAME_SIZE
	.align		4
.L_299:
        /*0654*/ 	.byte	0x04, 0x11
        /*0656*/ 	.short	(.L_301 - .L_300)
	.align		4
.L_300:
        /*0658*/ 	.word	index@($__internal_101_$__cuda_sm20_div_u16)
        /*065c*/ 	.word	0x00000000


	//----- nvinfo : EIATTR_FRAME_SIZE
	.align		4
.L_301:
        /*0660*/ 	.byte	0x04, 0x11
        /*0662*/ 	.short	(.L_303 - .L_302)
	.align		4
.L_302:
        /*0664*/ 	.word	index@(_ZN2at6native61_GLOBAL__N__44eb8e94_28_ForeachBinaryOpScalarList_cu_dda10a6925multi_tensor_apply_kernelINS1_28TensorListScalarListMetadataIfLi2EEENS1_25BinaryOpScalarListFunctorIN3c104HalfELi2ELi1ELi1EEEJSt10multipliesIfEEEEvT_T0_DpT1_)
        /*0668*/ 	.word	0x00000000


	//----- nvinfo : EIATTR_REGCOUNT
	.align		4
.L_303:
        /*066c*/ 	.byte	0x04, 0x2f
        /*066e*/ 	.short	(.L_305 - .L_304)
	.align		4
.L_304:
        /*0670*/ 	.word	index@(_ZN2at6native61_GLOBAL__N__44eb8e94_28_ForeachBinaryOpScalarList_cu_dda10a6925multi_tensor_apply_kernelINS1_28TensorListScalarListMetadataIfLi2EEENS1_25BinaryOpScalarListFunctorIN3c108BFloat16ELi2ELi1ELi1EEEJSt10multipliesIfEEEEvT_T0_DpT1_)
        /*0674*/ 	.word	0x00000020


	//----- nvinfo : EIATTR_FRAME_SIZE
	.align		4
.L_305:
        /*0678*/ 	.byte	0x04, 0x11
        /*067a*/ 	.short	(.L_307 - .L_306)
	.align		4
.L_306:
        /*067c*/ 	.word	index@($__internal_100_$__cuda_sm20_div_u16)
        /*0680*/ 	.word	0x00000000


	//----- nvinfo : EIATTR_FRAME_SIZE
	.align		4
.L_307:
        /*0684*/ 	.byte	0x04, 0x11
        /*0686*/ 	.short	(.L_309 - .L_308)
	.align		4
.L_308:
        /*0688*/ 	.word	index@(_ZN2at6native61_GLOBAL__N__44eb8e94_28_ForeachBinaryOpScalarList_cu_dda10a6925multi_tensor_apply_kernelINS1_28TensorListScalarListMetadataIfLi2EEENS1_25BinaryOpScalarListFunctorIN3c108BFloat16ELi2ELi1ELi1EEEJSt10multipliesIfEEEEvT_T0_DpT1_)
        /*068c*/ 	.word	0x00000000


	//----- nvinfo : EIATTR_REGCOUNT
	.align		4
.L_309:
        /*0690*/ 	.byte	0x04, 0x2f
        /*0692*/ 	.short	(.L_311 - .L_310)
	.align		4
.L_310:
        /*0694*/ 	.word	index@(_ZN2at6native61_GLOBAL__N__44eb8e94_28_ForeachBinaryOpScalarList_cu_dda10a6925multi_tensor_apply_kernelINS1_28TensorListScalarListMetadataIhLi1EEENS1_25BinaryOpScalarListFunctorIhLi1ELi1ELi0EEEJSt7dividesIhEEEEvT_T0_DpT1_)
        /*0698*/ 	.word	0x0000001c


	//----- nvinfo : EIATTR_FRAME_SIZE
	.align		4
.L_311:
        /*069c*/ 	.byte	0x04, 0x11
        /*069e*/ 	.short	(.L_313 - .L_312)
	.align		4
.L_312:
        /*06a0*/ 	.word	index@($__internal_99_$__cuda_sm20_div_u16)
        /*06a4*/ 	.word	0x00000000


	//----- nvinfo : EIATTR_FRAME_SIZE
	.align		4
.L_313:
        /*06a8*/ 	.byte	0x04, 0x11
        /*06aa*/ 	.short	(.L_315 - .L_314)
	.align		4
.L_314:
        /*06ac*/ 	.word	index@(_ZN2at6native61_GLOBAL__N__44eb8e94_28_ForeachBinaryOpScalarList_cu_dda10a6925multi_tensor_apply_kernelINS1_28TensorListScalarListMetadataIhLi1EEENS1_25BinaryOpScalarListFunctorIhLi1ELi1ELi0EEEJSt7dividesIhEEEEvT_T0_DpT1_)
        /*06b0*/ 	.word	0x00000000


	//----- nvinfo : EIATTR_REGCOUNT
	.align		4
.L_315:
        /*06b4*/ 	.byte	0x04, 0x2f
        /*06b6*/ 	.short	(.L_317 - .L_316)
	.align		4
.L_316:
        /*06b8*/ 	.word	index@(_ZN2at6native61_GLOBAL__N__44eb8e94_28_ForeachBinaryOpScalarList_cu_dda10a6925multi_tensor_apply_kernelINS1_28TensorListScalarListMetadataIaLi1EEENS1_25BinaryOpScalarListFunctorIaLi1ELi1ELi0EEEJSt7dividesIaEEEEvT_T0_DpT1_)
        /*06bc*/ 	.word	0x0000001b


	//----- nvinfo : EIATTR_FRAME_SIZE
	.align		4
.L_317:
        /*06c0*/ 	.byte	0x04, 0x11
        /*06c2*/ 	.short	(.L_319 - .L_318)
	.align		4
.L_318:
        /*06c4*/ 	.word	index@($__internal_98_$__cuda_sm20_div_u16)
        /*06c8*/ 	.word	0x00000000


	//----- nvinfo : EIATTR_FRAME_SIZE
	.align		4
.L_319:
        /*06cc*/ 	.byte	0x04, 0x11
        /*06ce*/ 	.short	(.L_321 - .L_320)
	.align		4
.L_320:
        /*06d0*/ 	.word	index@($__internal_97_$__cuda_sm20_div_s16)
        /*06d4*/ 	.word	0x00000000


	//----- nvinfo : EIATTR_FRAME_SIZE
	.align		4
.L_321:
        /*06d8*/ 	.byte	0x04, 0x11
        /*06da*/ 	.short	(.L_323 - .L_322)
	.align		4
.L_322:
        /*06dc*/ 	.word	index@(_ZN2at6native61_GLOBAL__N__44eb8e94_28_ForeachBinaryOpScalarList_cu_dda10a6925multi_tensor_apply_kernelINS1_28TensorListScalarListMetadataIaLi1EEENS1_25BinaryOpScalarListFunctorIaLi1ELi1ELi0EEEJSt7dividesIaEEEEvT_T0_DpT1_)
        /*06e0*/ 	.word	0x00000000


	//----- nvinfo : EIATTR_REGCOUNT
	.align		4
.L_323:
        /*06e4*/ 	.byte	0x04, 0x2f
        /*06e6*/ 	.short	(.L_325 - .L_324)
	.align		4
.L_324:
        /*06e8*/ 	.word	index@(_ZN2at6native61_GLOBAL__N__44eb8e94_28_ForeachBinaryOpScalarList_cu_dda10a6925multi_tensor_apply_kernelINS1_28TensorListScalarListMetadataIiLi1EEENS1_25BinaryOpScalarListFunctorIiLi1ELi1ELi0EEEJSt7dividesIiEEEEvT_T0_DpT1_)
        /*06ec*/ 	.word	0x00000020


	//----- nvinfo : EIATTR_FRAME_SIZE
	.align		4
.L_325:
        /*06f0*/ 	.byte	0x04, 0x11
        /*06f2*/ 	.short	(.L_327 - .L_326)
	.align		4
.L_326:
        /*06f4*/ 	.word	index@($__internal_96_$__cuda_sm20_div_u16)
        /*06f8*/ 	.word	0x00000000


	//----- nvinfo : EIATTR_FRAME_SIZE
	.align		4
.L_327:
        /*06fc*/ 	.byte	0x04, 0x11
        /*06fe*/ 	.short	(.L_329 - .L_328)
	.align		4
.L_328:
        /*0700*/ 	.word	index@(_ZN2at6native61_GLOBAL__N__44eb8e94_28_ForeachBinaryOpScalarList_cu_dda10a6925multi_tensor_apply_kernelINS1_28TensorListScalarListMetadataIiLi1EEENS1_25BinaryOpScalarListFunctorIiLi1ELi1ELi0EEEJSt7dividesIiEEEEvT_T0_DpT1_)
        /*0704*/ 	.word	0x00000000


	//----- nvinfo : EIATTR_REGCOUNT
	.align		4
.L_329:
        /*0708*/ 	.byte	0x04, 0x2f
        /*070a*/ 	.short	(.L_331 - .L_330)
	.align		4
.L_330:
        /*070c*/ 	.word	index@(_ZN2at6native61_GLOBAL__N__44eb8e94_28_ForeachBinaryOpScalarList_cu_dda10a6925multi_tensor_apply_kernelINS1_28TensorListScalarListMetadataIlLi1EEENS1_25BinaryOpScalarListFunctorIlLi1ELi1ELi0EEEJSt7dividesIlEEEEvT_T0_DpT1_)
        /*0710*/ 	.word	0x00000028


	//----- nvinfo : EIATTR_FRAME_SIZE
	.align		4
.L_331:
        /*0714*/ 	.byte	0x04, 0x11
        /*0716*/ 	.short	(.L_333 - .L_332)
	.align		4
.L_332:
        /*0718*/ 	.word	index@($__internal_95_$__cuda_sm20_div_u16)
        /*071c*/ 	.word	0x00000000


	//----- nvinfo : EIATTR_FRAME_SIZE
	.align		4
.L_333:
        /*0720*/ 	.byte	0x04, 0x11
        /*0722*/ 	.short	(.L_335 - .L_334)
	.align		4
.L_334:
        /*0724*/ 	.word	index@($__internal_94_$__cuda_sm20_div_s64)
        /*0728*/ 	.word	0x00000000


	//----- nvinfo : EIATTR_FRAME_SIZE
	.align		4
.L_335:
        /*072c*/ 	.byte	0x04, 0x11
        /*072e*/ 	.short	(.L_337 - .L_336)
	.align		4
.L_336:
        /*0730*/ 	.word	index@(_ZN2at6native61_GLOBAL__N__44eb8e94_28_ForeachBinaryOpScalarList_cu_dda10a6925multi_tensor_apply_kernelINS1_28TensorListScalarListMetadataIlLi1EEENS1_25BinaryOpScalarListFunctorIlLi1ELi1ELi0EEEJSt7dividesIlEEEEvT_T0_DpT1_)
        /*0734*/ 	.word	0x00000000


	//----- nvinfo : EIATTR_REGCOUNT
	.align		4
.L_337:
        /*0738*/ 	.byte	0x04, 0x2f
        /*073a*/ 	.short	(.L_339 - .L_338)
	.align		4
.L_338:
        /*073c*/ 	.word	index@(_ZN2at6native61_GLOBAL__N__44eb8e94_28_ForeachBinaryOpScalarList_cu_dda10a6925multi_tensor_apply_kernelINS1_28TensorListScalarListMetadataIsLi1EEENS1_25BinaryOpScalarListFunctorIsLi1ELi1ELi0EEEJSt7dividesIsEEEEvT_T0_DpT1_)
        /*0740*/ 	.word	0x00000020


	//----- nvinfo : EIATTR_FRAME_SIZE
	.align		4
.L_339:
        /*0744*/ 	.byte	0x04, 0x11
        /*0746*/ 	.short	(.L_341 - .L_340)
	.align		4
.L_340:
        /*0748*/ 	.word	index@($__internal_93_$__cuda_sm20_div_u16)
        /*074c*/ 	.word	0x00000000


	//----- nvinfo : EIATTR_FRAME_SIZE
	.align		4
.L_341:
        /*0750*/ 	.byte	0x04, 0x11
        /*0752*/ 	.short	(.L_343 - .L_342)
	.align		4
.L_342:
        /*0754*/ 	.word	index@(_ZN2at6native61_GLOBAL__N__44eb8e94_28_ForeachBinaryOpScalarList_cu_dda10a6925multi_tensor_apply_kernelINS1_28TensorListScalarListMetadataIsLi1EEENS1_25BinaryOpScalarListFunctorIsLi1ELi1ELi0EEEJSt7dividesIsEEEEvT_T0_DpT1_)
        /*0758*/ 	.word	0x00000000


	//----- nvinfo : EIATTR_REGCOUNT
	.align		4
.L_343:
        /*075c*/ 	.byte	0x04, 0x2f
        /*075e*/ 	.short	(.L_345 - .L_344)
	.align		4
.L_344:
        /*0760*/ 	.word	index@(_ZN2at6native61_GLOBAL__N__44eb8e94_28_ForeachBinaryOpScalarList_cu_dda10a6925multi_tensor_apply_kernelINS1_28TensorListScalarListMetadataIdLi1EEENS1_25BinaryOpScalarListFunctorIdLi1ELi1ELi0EEEJSt7dividesIdEEEEvT_T0_DpT1_)
        /*0764*/ 	.word	0x00000030


	//----- nvinfo : EIATTR_FRAME_SIZE
	.align		4
.L_345:
        /*0768*/ 	.byte	0x04, 0x11
        /*076a*/ 	.short	(.L_347 - .L_346)
	.align		4
.L_346:
        /*076c*/ 	.word	index@($__internal_92_$__cuda_sm20_div_u16)
        /*0770*/ 	.word	0x00000000


	//----- nvinfo : EIATTR_FRAME_SIZE
	.align		4
.L_347:
        /*0774*/ 	.byte	0x04, 0x11
        /*0776*/ 	.short	(.L_349 - .L_348)
	.align		4
.L_348:
        /*0778*/ 	.word	index@($__internal_91_$__cuda_sm20_div_rn_f64_full)
        /*077c*/ 	.word	0x00000000


	//----- nvinfo : EIATTR_FRAME_SIZE
	.align		4
.L_349:
        /*0780*/ 	.byte	0x04, 0x11
        /*0782*/ 	.short	(.L_351 - .L_350)
	.align		4
.L_350:
        /*0784*/ 	.word	index@(_ZN2at6native61_GLOBAL__N__44eb8e94_28_ForeachBinaryOpScalarList_cu_dda10a6925multi_tensor_apply_kernelINS1_28TensorListScalarListMetadataIdLi1EEENS1_25BinaryOpScalarListFunctorIdLi1ELi1ELi0EEEJSt7dividesIdEEEEvT_T0_DpT1_)
        /*0788*/ 	.word	0x00000000


	//----- nvinfo : EIATTR_REGCOUNT
	.align		4
.L_351:
        /*078c*/ 	.byte	0x04, 0x2f
        /*078e*/ 	.short	(.L_353 - .L_352)
	.align		4
.L_352:
        /*0790*/ 	.word	index@(_ZN2at6native61_GLOBAL__N__44eb8e94_28_ForeachBinaryOpScalarList_cu_dda10a6925multi_tensor_apply_kernelINS1_28TensorListScalarListMetadataIfLi1EEENS1_25BinaryOpScalarListFunctorIfLi1ELi1ELi0EEEJSt7dividesIfEEEEvT_T0_DpT1_)
        /*0794*/ 	.word	0x00000020


	//----- nvinfo : EIATTR_FRAME_SIZE
	.align		4
.L_353:
        /*0798*/ 	.byte	0x04, 0x11
        /*079a*/ 	.short	(.L_355 - .L_354)
	.align		4
.L_354:
        /*079c*/ 	.word	index@($__internal_90_$__cuda_sm20_div_u16)
        /*07a0*/ 	.word	0x00000000


	//----- nvinfo : EIATTR_FRAME_SIZE
	.align		4
.L_355:
        /*07a4*/ 	.byte	0x04, 0x11
        /*07a6*/ 	.short	(.L_357 - .L_356)
	.align		4
.L_356:
        /*07a8*/ 	.word	index@(_ZN2at6native61_GLOBAL__N__44eb8e94_28_ForeachBinaryOpScalarList_cu_dda10a6925multi_tensor_apply_kernelINS1_28TensorListScalarListMetadataIfLi1EEENS1_25BinaryOpScalarListFunctorIfLi1ELi1ELi0EEEJSt7dividesIfEEEEvT_T0_DpT1_)
        /*07ac*/ 	.word	0x00000000


	//----- nvinfo : EIATTR_REGCOUNT
	.align		4
.L_357:
        /*07b0*/ 	.byte	0x04, 0x2f
        /*07b2*/ 	.short	(.L_359 - .L_358)
	.align		4
.L_358:
        /*07b4*/ 	.word	index@(_ZN2at6native61_GLOBAL__N__44eb8e94_28_ForeachBinaryOpScalarList_cu_dda10a6925multi_tensor_apply_kernelINS1_28TensorListScalarListMetadataIN3c107complexIdEELi1EEENS1_25BinaryOpScalarListFunctorIS6_Li1ELi1ELi0EEEJSt7dividesIS6_EEEEvT_T0_DpT1_)
        /*07b8*/ 	.word	0x00000036


	//----- nvinfo : EIATTR_FRAME_SIZE
	.align		4
.L_359:
        /*07bc*/ 	.byte	0x04, 0x11
        /*07be*/ 	.short	(.L_361 - .L_360)
	.align		4
.L_360:
        /*07c0*/ 	.word	index@($__internal_89_$__cuda_sm20_div_rn_f64_full)
        /*07c4*/ 	.word	0x00000000


	//----- nvinfo : EIATTR_FRAME_SIZE
	.align		4
.L_361:
        /*07c8*/ 	.byte	0x04, 0x11
        /*07ca*/ 	.short	(.L_363 - .L_362)
	.align		4
.L_362:
        /*07cc*/ 	.word	index@($__internal_88_$__cuda_sm20_dblrcp_rn_slowpath_v3)
        /*07d0*/ 	.word	0x00000000


	//----- nvinfo : EIATTR_FRAME_SIZE
	.align		4
.L_363:
        /*07d4*/ 	.byte	0x04, 0x11
        /*07d6*/ 	.short	(.L_365 - .L_364)
	.align		4
.L_364:
        /*07d8*/ 	.word	index@(_ZN2at6native61_GLOBAL__N__44eb8e94_28_ForeachBinaryOpScalarList_cu_dda10a6925multi_tensor_apply_kernelINS1_28TensorListScalarListMetadataIN3c107complexIdEELi1EEENS1_25BinaryOpScalarListFunctorIS6_Li1ELi1ELi0EEEJSt7dividesIS6_EEEEvT_T0_DpT1_)
        /*07dc*/ 	.word	0x00000000


	//----- nvinfo : EIATTR_REGCOUNT
	.align		4
.L_365:
        /*07e0*/ 	.byte	0x04, 0x2f
        /*07e2*/ 	.short	(.L_367 - .L_366)
	.align		4
.L_366:
        /*07e4*/ 	.word	index@(_ZN2at6native61_GLOBAL__N__44eb8e94_28_ForeachBinaryOpScalarList_cu_dda10a6925multi_tensor_apply_kernelINS1_28TensorListScalarListMetadataIN3c107complexIfEELi1EEENS1_25BinaryOpScalarListFunctorIS6_Li1ELi1ELi0EEEJSt7dividesIS6_EEEEvT_T0_DpT1_)
        /*07e8*/ 	.word	0x00000020


	//----- nvinfo : EIATTR_FRAME_SIZE
	.align		4
.L_367:
        /*07ec*/ 	.byte	0x04, 0x11
        /*07ee*/ 	.short	(.L_369 - .L_368)
	.align		4
.L_368:
        /*07f0*/ 	.word	index@(_ZN2at6native61_GLOBAL__N__44eb8e94_28_ForeachBinaryOpScalarList_cu_dda10a6925multi_tensor_apply_kernelINS1_28TensorListScalarListMetadataIN3c107complexIfEELi1EEENS1_25BinaryOpScalarListFunctorIS6_Li1ELi1ELi0EEEJSt7dividesIS6_EEEEvT_T0_DpT1_)
        /*07f4*/ 	.word	0x00000000


	//----- nvinfo : EIATTR_REGCOUNT
	.align		4
.L_369:
        /*07f8*/ 	.byte	0x04, 0x2f
        /*07fa*/ 	.short	(.L_371 - .L_370)
	.align		4
.L_370:
        /*07fc*/ 	.word	index@(_ZN2at6native61_GLOBAL__N__44eb8e94_28_ForeachBinaryOpScalarList_cu_dda10a6925multi_tensor_apply_kernelINS1_28TensorListScalarListMetadataIbLi1EEENS1_25BinaryOpScalarListFunctorIbLi1ELi1ELi0EEEJSt7dividesIbEEEEvT_T0_DpT1_)
        /*0800*/ 	.word	0x00000014


	//----- nvinfo : EIATTR_FRAME_SIZE
	.align		4
.L_371:
        /*0804*/ 	.byte	0x04, 0x11
        /*0806*/ 	.short	(.L_373 - .L_372)
	.align		4
.L_372:
        /*0808*/ 	.word	index@($__internal_87_$__cuda_sm20_div_u16)
        /*080c*/ 	.word	0x00000000


	//----- nvinfo : EIATTR_FRAME_SIZE
	.align		4
.L_373:
        /*0810*/ 	.byte	0x04, 0x11
        /*0812*/ 	.short	(.L_375 - .L_374)
	.align		4
.L_374:
        /*0814*/ 	.word	index@(_ZN2at6native61_GLOBAL__N__44eb8e94_28_ForeachBinaryOpScalarList_cu_dda10a6925multi_tensor_apply_kernelINS1_28TensorListScalarListMetadataIbLi1EEENS1_25BinaryOpScalarListFunctorIbLi1ELi1ELi0EEEJSt7dividesIbEEEEvT_T0_DpT1_)
        /*0818*/ 	.word	0x00000000


	//----- nvinfo : EIATTR_REGCOUNT
	.align		4
.L_375:
        /*081c*/ 	.byte	0x04, 0x2f
        /*081e*/ 	.short	(.L_377 - .L_376)
	.align		4
.L_376:
        /*0820*/ 	.word	index@(_ZN2at6native61_GLOBAL__N__44eb8e94_28_ForeachBinaryOpScalarList_cu_dda10a6925multi_tensor_apply_kernelINS1_28TensorListScalarListMetadataIfLi1EEENS1_25BinaryOpScalarListFunctorIN3c104HalfELi1ELi1ELi0EEEJSt7dividesIfEEEEvT_T0_DpT1_)
        /*0824*/ 	.word	0x0000001a


	//----- nvinfo : EIATTR_FRAME_SIZE
	.align		4
.L_377:
        /*0828*/ 	.byte	0x04, 0x11
        /*082a*/ 	.short	(.L_379 - .L_378)
	.align		4
.L_378:
        /*082c*/ 	.word	index@($__internal_86_$__cuda_sm20_div_u16)
        /*0830*/ 	.word	0x00000000


	//----- nvinfo : EIATTR_FRAME_SIZE
	.align		4
.L_379:
        /*0834*/ 	.byte	0x04, 0x11
        /*0836*/ 	.short	(.L_381 - .L_380)
	.align		4
.L_380:
        /*0838*/ 	.word	index@(_ZN2at6native61_GLOBAL__N__44eb8e94_28_ForeachBinaryOpScalarList_cu_dda10a6925multi_tensor_apply_kernelINS1_28TensorListScalarListMetadataIfLi1EEENS1_25BinaryOpScalarListFunctorIN3c104HalfELi1ELi1ELi0EEEJSt7dividesIfEEEEvT_T0_DpT1_)
        /*083c*/ 	.word	0x00000000


	//----- nvinfo : EIATTR_REGCOUNT
	.align		4
.L_381:
        /*0840*/ 	.byte	0x04, 0x2f
        /*0842*/ 	.short	(.L_383 - .L_382)
	.align		4
.L_382:
        /*0844*/ 	.word	index@(_ZN2at6native61_GLOBAL__N__44eb8e94_28_ForeachBinaryOpScalarList_cu_dda10a6925multi_tensor_apply_kernelINS1_28TensorListScalarListMetadataIfLi1EEENS1_25BinaryOpScalarListFunctorIN3c108BFloat16ELi1ELi1ELi0EEEJSt7dividesIfEEEEvT_T0_DpT1_)
        /*0848*/ 	.word	0x0000001a


	//----- nvinfo : EIATTR_FRAME_SIZE
	.align		4
.L_383:
        /*084c*/ 	.byte	0x04, 0x11
        /*084e*/ 	.short	(.L_385 - .L_384)
	.align		4
.L_384:
        /*0850*/ 	.word	index@($__internal_85_$__cuda_sm20_div_u16)
        /*0854*/ 	.word	0x00000000


	//----- nvinfo : EIATTR_FRAME_SIZE
	.align		4
.L_385:
        /*0858*/ 	.byte	0x04, 0x11
        /*085a*/ 	.short	(.L_387 - .L_386)
	.align		4
.L_386:
        /*085c*/ 	.word	index@(_ZN2at6native61_GLOBAL__N__44eb8e94_28_ForeachBinaryOpScalarList_cu_dda10a6925multi_tensor_apply_kernelINS1_28TensorListScalarListMetadataIfLi1EEENS1_25BinaryOpScalarListFunctorIN3c108BFloat16ELi1ELi1ELi0EEEJSt7dividesIfEEEEvT_T0_DpT1_)
        /*0860*/ 	.word	0x00000000


	//----- nvinfo : EIATTR_REGCOUNT
	.align		4
.L_387:
        /*0864*/ 	.byte	0x04, 0x2f
        /*0866*/ 	.short	(.L_389 - .L_388)
	.align		4
.L_388:
        /*0868*/ 	.word	index@(_ZN2at6native61_GLOBAL__N__44eb8e94_28_ForeachBinaryOpScalarList_cu_dda10a6925multi_tensor_apply_kernelINS1_28TensorListScalarListMetadataIhLi2EEENS1_25BinaryOpScalarListFunctorIhLi2ELi1ELi1EEEJSt7dividesIhEEEEvT_T0_DpT1_)
        /*086c*/ 	.word	0x00000018


	//----- nvinfo : EIATTR_FRAME_SIZE
	.align		4
.L_389:
        /*0870*/ 	.byte	0x04, 0x11
        /*0872*/ 	.short	(.L_391 - .L_390)
	.align		4
.L_390:
        /*0874*/ 	.word	index@($__internal_84_$__cuda_sm20_div_u16)
        /*0878*/ 	.word	0x00000000


	//----- nvinfo : EIATTR_FRAME_SIZE
	.align		4
.L_391:
        /*087c*/ 	.byte	0x04, 0x11
        /*087e*/ 	.short	(.L_393 - .L_392)
	.align		4
.L_392:
        /*0880*/ 	.word	index@(_ZN2at6native61_GLOBAL__N__44eb8e94_28_ForeachBinaryOpScalarList_cu_dda10a6925multi_tensor_apply_kernelINS1_28TensorListScalarListMetadataIhLi2EEENS1_25BinaryOpScalarListFunctorIhLi2ELi1ELi1EEEJSt7dividesIhEEEEvT_T0_DpT1_)
        /*0884*/ 	.word	0x00000000


	//----- nvinfo : EIATTR_REGCOUNT
	.align		4
.L_393:
        /*0888*/ 	.byte	0x04, 0x2f
        /*088a*/ 	.short	(.L_395 - .L_394)
	.align		4
.L_394:
        /*088c*/ 	.word	index@(_ZN2at6native61_GLOBAL__N__44eb8e94_28_ForeachBinaryOpScalarList_cu_dda10a6925multi_tensor_apply_kernelINS1_28TensorListScalarListMetadataIaLi2EEENS1_25BinaryOpScalarListFunctorIaLi2ELi1ELi1EEEJSt7dividesIaEEEEvT_T0_DpT1_)
        /*0890*/ 	.word	0x00000018


	//----- nvinfo : EIATTR_FRAME_SIZE
	.align		4
.L_395:
        /*0894*/ 	.byte	0x04, 0x11
        /*0896*/ 	.short	(.L_397 - .L_396)
	.align		4
.L_396:
        /*0898*/ 	.word	index@($__internal_83_$__cuda_sm20_div_u16)
        /*089c*/ 	.word	0x00000000


	//----- nvinfo : EIATTR_FRAME_SIZE
	.align		4
.L_397:
        /*08a0*/ 	.byte	0x04, 0x11
        /*08a2*/ 	.short	(.L_399 - .L_398)
	.align		4
.L_398:
        /*08a4*/ 	.word	index@($__internal_82_$__cuda_sm20_div_s16)
        /*08a8*/ 	.word	0x00000000


	//----- nvinfo : EIATTR_FRAME_SIZE
	.align		4
.L_399:
        /*08ac*/ 	.byte	0x04, 0x11
        /*08ae*/ 	.short	(.L_401 - .L_400)
	.align		4
.L_400:
        /*08b0*/ 	.word	index@(_ZN2at6native61_GLOBAL__N__44eb8e94_28_ForeachBinaryOpScalarList_cu_dda10a6925multi_tensor_apply_kernelINS1_28TensorListScalarListMetadataIaLi2EEENS1_25BinaryOpScalarListFunctorIaLi2ELi1ELi1EEEJSt7dividesIaEEEEvT_T0_DpT1_)
        /*08b4*/ 	.word	0x00000000


	//----- nvinfo : EIATTR_REGCOUNT
	.align		4
.L_401:
        /*08b8*/ 	.byte	0x04, 0x2f
        /*08ba*/ 	.short	(.L_403 - .L_402)
	.align		4
.L_402:
        /*08bc*/ 	.word	index@(_ZN2at6native61_GLOBAL__N__44eb8e94_28_ForeachBinaryOpScalarList_cu_dda10a6925multi_tensor_apply_kernelINS1_28TensorListScalarListMetadataIiLi2EEENS1_25BinaryOpScalarListFunctorIiLi2ELi1ELi1EEEJSt7dividesIiEEEEvT_T0_DpT1_)
        /*08c0*/ 	.word	0x00000020


	//----- nvinfo : EIATTR_FRAME_SIZE
	.align		4
.L_403:
        /*08c4*/ 	.byte	0x04, 0x11
        /*08c6*/ 	.short	(.L_405 - .L_404)
	.align		4
.L_404:
        /*08c8*/ 	.word	index@($__internal_81_$__cuda_sm20_div_u16)
        /*08cc*/ 	.word	0x00000000


	//----- nvinfo : EIATTR_FRAME_SIZE
	.align		4
.L_405:
        /*08d0*/ 	.byte	0x04, 0x11
        /*08d2*/ 	.short	(.L_407 - .L_406)
	.align		4
.L_406:
        /*08d4*/ 	.word	index@(_ZN2at6native61_GLOBAL__N__44eb8e94_28_ForeachBinaryOpScalarList_cu_dda10a6925multi_tensor_apply_kernelINS1_28TensorListScalarListMetadataIiLi2EEENS1_25BinaryOpScalarListFunctorIiLi2ELi1ELi1EEEJSt7dividesIiEEEEvT_T0_DpT1_)
        /*08d8*/ 	.word	0x00000000


	//----- nvinfo : EIATTR_REGCOUNT
	.align		4
.L_407:
        /*08dc*/ 	.byte	0x04, 0x2f
        /*08de*/ 	.short	(.L_409 - .L_408)
	.align		4
.L_408:
        /*08e0*/ 	.word	index@(_ZN2at6native61_GLOBAL__N__44eb8e94_28_ForeachBinaryOpScalarList_cu_dda10a6925multi_tensor_apply_kernelINS1_28TensorListScalarListMetadataIlLi2EEENS1_25BinaryOpScalarListFunctorIlLi2ELi1ELi1EEEJSt7dividesIlEEEEvT_T0_DpT1_)
        /*08e4*/ 	.word	0x00000028


	//----- nvinfo : EIATTR_FRAME_SIZE
	.align		4
.L_409:
        /*08e8*/ 	.byte	0x04, 0x11
        /*08ea*/ 	.short	(.L_411 - .L_410)
	.align		4
.L_410:
        /*08ec*/ 	.word	index@($__internal_80_$__cuda_sm20_div_u16)
        /*08f0*/ 	.word	0x00000000


	//----- nvinfo : EIATTR_FRAME_SIZE
	.align		4
.L_411:
        /*08f4*/ 	.byte	0x04, 0x11
        /*08f6*/ 	.short	(.L_413 - .L_412)
	.align		4
.L_412:
        /*08f8*/ 	.word	index@($__internal_79_$__cuda_sm20_div_s64)
        /*08fc*/ 	.word	0x00000000


	//----- nvinfo : EIATTR_FRAME_SIZE
	.align		4
.L_413:
        /*0900*/ 	.byte	0x04, 0x11
        /*0902*/ 	.short	(.L_415 - .L_414)
	.align		4
.L_414:
        /*0904*/ 	.word	index@(_ZN2at6native61_GLOBAL__N__44eb8e94_28_ForeachBinaryOpScalarList_cu_dda10a6925multi_tensor_apply_kernelINS1_28TensorListScalarListMetadataIlLi2EEENS1_25BinaryOpScalarListFunctorIlLi2ELi1ELi1EEEJSt7dividesIlEEEEvT_T0_DpT1_)
        /*0908*/ 	.word	0x00000000


	//----- nvinfo : EIATTR_REGCOUNT
	.align		4
.L_415:
        /*090c*/ 	.byte	0x04, 0x2f
        /*090e*/ 	.short	(.L_417 - .L_416)
	.align		4
.L_416:
        /*0910*/ 	.word	index@(_ZN2at6native61_GLOBAL__N__44eb8e94_28_ForeachBinaryOpScalarList_cu_dda10a6925multi_tensor_apply_kernelINS1_28TensorListScalarListMetadataIsLi2EEENS1_25BinaryOpScalarListFunctorIsLi2ELi1ELi1EEEJSt7dividesIsEEEEvT_T0_DpT1_)
        /*0914*/ 	.word	0x0000001f


	//----- nvinfo : EIATTR_FRAME_SIZE
	.align		4
.L_417:
        /*0918*/ 	.byte	0x04, 0x11
        /*091a*/ 	.short	(.L_419 - .L_418)
	.align		4
.L_418:
        /*091c*/ 	.word	index@($__internal_78_$__cuda_sm20_div_u16)
        /*0920*/ 	.word	0x00000000


	//----- nvinfo : EIATTR_FRAME_SIZE
	.align		4
.L_419:
        /*0924*/ 	.byte	0x04, 0x11
        /*0926*/ 	.short	(.L_421 - .L_420)
	.align		4
.L_420:
        /*0928*/ 	.word	index@(_ZN2at6native61_GLOBAL__N__44eb8e94_28_ForeachBinaryOpScalarList_cu_dda10a6925multi_tensor_apply_kernelINS1_28TensorListScalarListMetadataIsLi2EEENS1_25BinaryOpScalarListFunctorIsLi2ELi1ELi1EEEJSt7dividesIsEEEEvT_T0_DpT1_)
        /*092c*/ 	.word	0x00000000


	//----- nvinfo : EIATTR_REGCOUNT
	.align		4
.L_421:
        /*0930*/ 	.byte	0x04, 0x2f
        /*0932*/ 	.short	(.L_423 - .L_422)
	.align		4
.L_422:
        /*0934*/ 	.word	index@(_ZN2at6native61_GLOBAL__N__44eb8e94_28_ForeachBinaryOpScalarList_cu_dda10a6925multi_tensor_apply_kernelINS1_28TensorListScalarListMetadataIdLi2EEENS1_25BinaryOpScalarListFunctorIdLi2ELi1ELi1EEEJSt7dividesIdEEEEvT_T0_DpT1_)
        /*0938*/ 	.word	0x00000028


	//----- nvinfo : EIATTR_FRAME_SIZE
	.align		4
.L_423:
        /*093c*/ 	.byte	0x04, 0x11
        /*093e*/ 	.short	(.L_425 - .L_424)
	.align		4
.L_424:
        /*0940*/ 	.word	index@($__internal_77_$__cuda_sm20_div_u16)
        /*0944*/ 	.word	0x00000000


	//----- nvinfo : EIATTR_FRAME_SIZE
	.align		4
.L_425:
        /*0948*/ 	.byte	0x04, 0x11
        /*094a*/ 	.short	(.L_427 - .L_426)
	.align		4
.L_426:
        /*094c*/ 	.word	index@($__internal_76_$__cuda_sm20_div_rn_f64_full)
        /*0950*/ 	.word	0x00000000


	//----- nvinfo : EIATTR_FRAME_SIZE
	.align		4
.L_427:
        /*0954*/ 	.byte	0x04, 0x11
        /*0956*/ 	.short	(.L_429 - .L_428)
	.align		4
.L_428:
        /*0958*/ 	.word	index@(_ZN2at6native61_GLOBAL__N__44eb8e94_28_ForeachBinaryOpScalarList_cu_dda10a6925multi_tensor_apply_kernelINS1_28TensorListScalarListMetadataIdLi2EEENS1_25BinaryOpScalarListFunctorIdLi2ELi1ELi1EEEJSt7dividesIdEEEEvT_T0_DpT1_)
        /*095c*/ 	.word	0x00000000


	//----- nvinfo : EIATTR_REGCOUNT
	.align		4
.L_429:
        /*0960*/ 	.byte	0x04, 0x2f
        /*0962*/ 	.short	(.L_431 - .L_430)
	.align		4
.L_430:
        /*0964*/ 	.word	index@(_ZN2at6native61_GLOBAL__N__44eb8e94_28_ForeachBinaryOpScalarList_cu_dda10a6925multi_tensor_apply_kernelINS1_28TensorListScalarListMetadataIfLi2EEENS1_25BinaryOpScalarListFunctorIfLi2ELi1ELi1EEEJSt7dividesIfEEEEvT_T0_DpT1_)
        /*0968*/ 	.word	0x00000020


	//----- nvinfo : EIATTR_FRAME_SIZE
	.align		4
.L_431:
        /*096c*/ 	.byte	0x04, 0x11
        /*096e*/ 	.short	(.L_433 - .L_432)
	.align		4
.L_432:
        /*0970*/ 	.word	index@($__internal_75_$__cuda_sm20_div_u16)
        /*0974*/ 	.word	0x00000000


	//----- nvinfo : EIATTR_FRAME_SIZE
	.align		4
.L_433:
        /*0978*/ 	.byte	0x04, 0x11
        /*097a*/ 	.short	(.L_435 - .L_434)
	.align		4
.L_434:
        /*097c*/ 	.word	index@(_ZN2at6native61_GLOBAL__N__44eb8e94_28_ForeachBinaryOpScalarList_cu_dda10a6925multi_tensor_apply_kernelINS1_28TensorListScalarListMetadataIfLi2EEENS1_25BinaryOpScalarListFunctorIfLi2ELi1ELi1EEEJSt7dividesIfEEEEvT_T0_DpT1_)
        /*0980*/ 	.word	0x00000000


	//----- nvinfo : EIATTR_REGCOUNT
	.align		4
.L_435:
        /*0984*/ 	.byte	0x04, 0x2f
        /*0986*/ 	.short	(.L_437 - .L_436)
	.align		4
.L_436:
        /*0988*/ 	.word	index@(_ZN2at6native61_GLOBAL__N__44eb8e94_28_ForeachBinaryOpScalarList_cu_dda10a6925multi_tensor_apply_kernelINS1_28TensorListScalarListMetadataIN3c107complexIdEELi2EEENS1_25BinaryOpScalarListFunctorIS6_Li2ELi1ELi1EEEJSt7dividesIS6_EEEEvT_T0_DpT1_)
        /*098c*/ 	.word	0x00000034


	//----- nvinfo : EIATTR_FRAME_SIZE
	.align		4
.L_437:
        /*0990*/ 	.byte	0x04, 0x11
        /*0992*/ 	.short	(.L_439 - .L_438)
	.align		4
.L_438:
        /*0994*/ 	.word	index@($__internal_74_$__cuda_sm20_div_rn_f64_full)
        /*0998*/ 	.word	0x00000000


	//----- nvinfo : EIATTR_FRAME_SIZE
	.align		4
.L_439:
        /*099c*/ 	.byte	0x04, 0x11
        /*099e*/ 	.short	(.L_441 - .L_440)
	.align		4
.L_440:
        /*09a0*/ 	.word	index@($__internal_73_$__cuda_sm20_dblrcp_rn_slowpath_v3)
        /*09a4*/ 	.word	0x00000000


	//----- nvinfo : EIATTR_FRAME_SIZE
	.align		4
.L_441:
        /*09a8*/ 	.byte	0x04, 0x11
        /*09aa*/ 	.short	(.L_443 - .L_442)
	.align		4
.L_442:
        /*09ac*/ 	.word	index@(_ZN2at6native61_GLOBAL__N__44eb8e94_28_ForeachBinaryOpScalarList_cu_dda10a6925multi_tensor_apply_kernelINS1_28TensorListScalarListMetadataIN3c107complexIdEELi2EEENS1_25BinaryOpScalarListFunctorIS6_Li2ELi1ELi1EEEJSt7dividesIS6_EEEEvT_T0_DpT1_)
        /*09b0*/ 	.word	0x00000000


	//----- nvinfo : EIATTR_REGCOUNT
	.align		4
.L_443:
        /*09b4*/ 	.byte	0x04, 0x2f
        /*09b6*/ 	.short	(.L_445 - .L_444)
	.align		4
.L_444:
        /*09b8*/ 	.word	index@(_ZN2at6native61_GLOBAL__N__44eb8e94_28_ForeachBinaryOpScalarList_cu_dda10a6925multi_tensor_apply_kernelINS1_28TensorListScalarListMetadataIN3c107complexIfEELi2EEENS1_25BinaryOpScalarListFunctorIS6_Li2ELi1ELi1EEEJSt7dividesIS6_EEEEvT_T0_DpT1_)
        /*09bc*/ 	.word	0x00000020


	//----- nvinfo : EIATTR_FRAME_SIZE
	.align		4
.L_445:
        /*09c0*/ 	.byte	0x04, 0x11
        /*09c2*/ 	.short	(.L_447 - .L_446)
	.align		4
.L_446:
        /*09c4*/ 	.word	index@(_ZN2at6native61_GLOBAL__N__44eb8e94_28_ForeachBinaryOpScalarList_cu_dda10a6925multi_tensor_apply_kernelINS1_28TensorListScalarListMetadataIN3c107complexIfEELi2EEENS1_25BinaryOpScalarListFunctorIS6_Li2ELi1ELi1EEEJSt7dividesIS6_EEEEvT_T0_DpT1_)
        /*09c8*/ 	.word	0x00000000


	//----- nvinfo : EIATTR_REGCOUNT
	.align		4
.L_447:
        /*09cc*/ 	.byte	0x04, 0x2f
        /*09ce*/ 	.short	(.L_449 - .L_448)
	.align		4
.L_448:
        /*09d0*/ 	.word	index@(_ZN2at6native61_GLOBAL__N__44eb8e94_28_ForeachBinaryOpScalarList_cu_dda10a6925multi_tensor_apply_kernelINS1_28TensorListScalarListMetadataIbLi2EEENS1_25BinaryOpScalarListFunctorIbLi2ELi1ELi1EEEJSt7dividesIbEEEEvT_T0_DpT1_)
        /*09d4*/ 	.word	0x00000016


	//----- nvinfo : EIATTR_FRAME_SIZE
	.align		4
.L_449:
        /*09d8*/ 	.byte	0x04, 0x11
        /*09da*/ 	.short	(.L_451 - .L_450)
	.align		4
.L_450:
        /*09dc*/ 	.word	index@($__internal_72_$__cuda_sm20_div_u16)
        /*09e0*/ 	.word	0x00000000


	//----- nvinfo : EIATTR_FRAME_SIZE
	.align		4
.L_451:
        /*09e4*/ 	.byte	0x04, 0x11
        /*09e6*/ 	.short	(.L_453 - .L_452)
	.align		4
.L_452:
        /*09e8*/ 	.word	index@(_ZN2at6native61_GLOBAL__N__44eb8e94_28_ForeachBinaryOpScalarList_cu_dda10a6925multi_tensor_apply_kernelINS1_28TensorListScalarListMetadataIbLi2EEENS1_25BinaryOpScalarListFunctorIbLi2ELi1ELi1EEEJSt7dividesIbEEEEvT_T0_DpT1_)
        /*09ec*/ 	.word	0x00000000


	//----- nvinfo : EIATTR_REGCOUNT
	.align		4
.L_453:
        /*09f0*/ 	.byte	0x04, 0x2f
        /*09f2*/ 	.short	(.L_455 - .L_454)
	.align		4
.L_454:
        /*09f4*/ 	.word	index@(_ZN2at6native61_GLOBAL__N__44eb8e94_28_ForeachBinaryOpScalarList_cu_dda10a6925multi_tensor_apply_kernelINS1_28TensorListScalarListMetadataIfLi2EEENS1_25BinaryOpScalarListFunctorIN3c104HalfELi2ELi1ELi1EEEJSt7dividesIfEEEEvT_T0_DpT1_)
        /*09f8*/ 	.word	0x00000020


	//----- nvinfo : EIATTR_FRAME_SIZE
	.align		4
.L_455:
        /*09fc*/ 	.byte	0x04, 0x11
        /*09fe*/ 	.short	(.L_457 - .L_456)
	.align		4
.L_456:
        /*0a00*/ 	.word	index@($__internal_71_$__cuda_sm20_div_u16)
        /*0a04*/ 	.word	0x00000000


	//----- nvinfo : EIATTR_FRAME_SIZE
	.align		4
.L_457:
        /*0a08*/ 	.byte	0x04, 0x11
        /*0a0a*/ 	.short	(.L_459 - .L_458)
	.align		4
.L_458:
        /*0a0c*/ 	.word	index@(_ZN2at6native61_GLOBAL__N__44eb8e94_28_ForeachBinaryOpScalarList_cu_dda10a6925multi_tensor_apply_kernelINS1_28TensorListScalarListMetadataIfLi2EEENS1_25BinaryOpScalarListFunctorIN3c104HalfELi2ELi1ELi1EEEJSt7dividesIfEEEEvT_T0_DpT1_)
        /*0a10*/ 	.word	0x00000000


	//----- nvinfo : EIATTR_REGCOUNT
	.align		4
.L_459:
        /*0a14*/ 	.byte	0x04, 0x2f
        /*0a16*/ 	.short	(.L_461 - .L_460)
	.align		4
.L_460:
        /*0a18*/ 	.word	index@(_ZN2at6native61_GLOBAL__N__44eb8e94_28_ForeachBinaryOpScalarList_cu_dda10a6925multi_tensor_apply_kernelINS1_28TensorListScalarListMetadataIfLi2EEENS1_25BinaryOpScalarListFunctorIN3c108BFloat16ELi2ELi1ELi1EEEJSt7dividesIfEEEEvT_T0_DpT1_)
        /*0a1c*/ 	.word	0x00000020


	//----- nvinfo : EIATTR_FRAME_SIZE
	.align		4
.L_461:
        /*0a20*/ 	.byte	0x04, 0x11
        /*0a22*/ 	.short	(.L_463 - .L_462)
	.align		4
.L_462:
        /*0a24*/ 	.word	index@($__internal_70_$__cuda_sm20_div_u16)
        /*0a28*/ 	.word	0x00000000


	//----- nvinfo : EIATTR_FRAME_SIZE
	.align		4
.L_463:
        /*0a2c*/ 	.byte	0x04, 0x11
        /*0a2e*/ 	.short	(.L_465 - .L_464)
	.align		4
.L_464:
        /*0a30*/ 	.word	index@(_ZN2at6native61_GLOBAL__N__44eb8e94_28_ForeachBinaryOpScalarList_cu_dda10a6925multi_tensor_apply_kernelINS1_28TensorListScalarListMetadataIfLi2EEENS1_25BinaryOpScalarListFunctorIN3c108BFloat16ELi2ELi1ELi1EEEJSt7dividesIfEEEEvT_T0_DpT1_)
        /*0a34*/ 	.word	0x00000000


	//----- nvinfo : EIATTR_REGCOUNT
	.align		4
.L_465:
        /*0a38*/ 	.byte	0x04, 0x2f
        /*0a3a*/ 	.short	(.L_467 - .L_466)
	.align		4
.L_466:
        /*0a3c*/ 	.word	index@(_ZN2at6native61_GLOBAL__N__44eb8e94_28_ForeachBinaryOpScalarList_cu_dda10a6925multi_tensor_apply_kernelINS1_28TensorListScalarListMetadataIhLi1EEENS1_25BinaryOpScalarListFunctorIhLi1ELi1ELi0EEEJNS1_13power_functorIhEEEEEvT_T0_DpT1_)
        /*0a40*/ 	.word	0x00000020


	//----- nvinfo : EIATTR_FRAME_SIZE
	.align		4
.L_467:
        /*0a44*/ 	.byte	0x04, 0x11
        /*0a46*/ 	.short	(.L_469 - .L_468)
	.align		4
.L_468:
        /*0a48*/ 	.word	index@(_ZN2at6native61_GLOBAL__N__44eb8e94_28_ForeachBinaryOpScalarList_cu_dda10a6925multi_tensor_apply_kernelINS1_28TensorListScalarListMetadataIhLi1EEENS1_25BinaryOpScalarListFunctorIhLi1ELi1ELi0EEEJNS1_13power_functorIhEEEEEvT_T0_DpT1_)
        /*0a4c*/ 	.word	0x00000000


	//----- nvinfo : EIATTR_REGCOUNT
	.align		4
.L_469:
        /*0a50*/ 	.byte	0x04, 0x2f
        /*0a52*/ 	.short	(.L_471 - .L_470)
	.align		4
.L_470:
        /*0a54*/ 	.word	index@(_ZN2at6native61_GLOBAL__N__44eb8e94_28_ForeachBinaryOpScalarList_cu_dda10a6925multi_tensor_apply_kernelINS1_28TensorListScalarListMetadataIaLi1EEENS1_25BinaryOpScalarListFunctorIaLi1ELi1ELi0EEEJNS1_13power_functorIaEEEEEvT_T0_DpT1_)
        /*0a58*/ 	.word	0x0000001a


	//----- nvinfo : EIATTR_FRAME_SIZE
	.align		4
.L_471:
        /*0a5c*/ 	.byte	0x04, 0x11
        /*0a5e*/ 	.short	(.L_473 - .L_472)
	.align		4
.L_472:
        /*0a60*/ 	.word	index@(_ZN2at6native61_GLOBAL__N__44eb8e94_28_ForeachBinaryOpScalarList_cu_dda10a6925multi_tensor_apply_kernelINS1_28TensorListScalarListMetadataIaLi1EEENS1_25BinaryOpScalarListFunctorIaLi1ELi1ELi0EEEJNS1_13power_functorIaEEEEEvT_T0_DpT1_)
        /*0a64*/ 	.word	0x00000000


	//----- nvinfo : EIATTR_REGCOUNT
	.align		4
.L_473:
        /*0a68*/ 	.byte	0x04, 0x2f
        /*0a6a*/ 	.short	(.L_475 - .L_474)
	.align		4
.L_474:
        /*0a6c*/ 	.word	index@(_ZN2at6native61_GLOBAL__N__44eb8e94_28_ForeachBinaryOpScalarList_cu_dda10a6925multi_tensor_apply_kernelINS1_28TensorListScalarListMetadataIiLi1EEENS1_25BinaryOpScalarListFunctorIiLi1ELi1ELi0EEEJNS1_13power_functorIiEEEEEvT_T0_DpT1_)
        /*0a70*/ 	.word	0x0000001b


	//----- nvinfo : EIATTR_FRAME_SIZE
	.align		4
.L_475:
        /*0a74*/ 	.byte	0x04, 0x11
        /*0a76*/ 	.short	(.L_477 - .L_476)
	.align		4
.L_476:
        /*0a78*/ 	.word	index@(_ZN2at6native61_GLOBAL__N__44eb8e94_28_ForeachBinaryOpScalarList_cu_dda10a6925multi_tensor_apply_kernelINS1_28TensorListScalarListMetadataIiLi1EEENS1_25BinaryOpScalarListFunctorIiLi1ELi1ELi0EEEJNS1_13power_functorIiEEEEEvT_T0_DpT1_)
        /*0a7c*/ 	.word	0x00000000


	//----- nvinfo : EIATTR_REGCOUNT
	.align		4
.L_477:
        /*0a80*/ 	.byte	0x04, 0x2f
        /*0a82*/ 	.short	(.L_479 - .L_478)
	.align		4
.L_478:
        /*0a84*/ 	.word	index@(_ZN2at6native61_GLOBAL__N__44eb8e94_28_ForeachBinaryOpScalarList_cu_dda10a6925multi_tensor_apply_kernelINS1_28TensorListScalarListMetadataIlLi1EEENS1_25BinaryOpScalarListFunctorIlLi1ELi1ELi0EEEJNS1_13power_functorIlEEEEEvT_T0_DpT1_)
        /*0a88*/ 	.word	0x0000001e


	//----- nvinfo : EIATTR_FRAME_SIZE
	.align		4
.L_479:
        /*0a8c*/ 	.byte	0x04, 0x11
        /*0a8e*/ 	.short	(.L_481 - .L_480)
	.align		4
.L_480:
        /*0a90*/ 	.word	index@(_ZN2at6native61_GLOBAL__N__44eb8e94_28_ForeachBinaryOpScalarList_cu_dda10a6925multi_tensor_apply_kernelINS1_28TensorListScalarListMetadataIlLi1EEENS1_25BinaryOpScalarListFunctorIlLi1ELi1ELi0EEEJNS1_13power_functorIlEEEEEvT_T0_DpT1_)
        /*0a94*/ 	.word	0x00000000


	//----- nvinfo : EIATTR_REGCOUNT
	.align		4
.L_481:
        /*0a98*/ 	.byte	0x04, 0x2f
        /*0a9a*/ 	.short	(.L_483 - .L_482)
	.align		4
.L_482:
        /*0a9c*/ 	.word	index@(_ZN2at6native61_GLOBAL__N__44eb8e94_28_ForeachBinaryOpScalarList_cu_dda10a6925multi_tensor_apply_kernelINS1_28TensorListScalarListMetadataIsLi1EEENS1_25BinaryOpScalarListFunctorIsLi1ELi1ELi0EEEJNS1_13power_functorIsEEEEEvT_T0_DpT1_)
        /*0aa0*/ 	.word	0x0000001d


	//----- nvinfo : EIATTR_FRAME_SIZE
	.align		4
.L_483:
        /*0aa4*/ 	.byte	0x04, 0x11
        /*0aa6*/ 	.short	(.L_485 - .L_484)
	.align		4
.L_484:
        /*0aa8*/ 	.word	index@(_ZN2at6native61_GLOBAL__N__44eb8e94_28_ForeachBinaryOpScalarList_cu_dda10a6925multi_tensor_apply_kernelINS1_28TensorListScalarListMetadataIsLi1EEENS1_25BinaryOpScalarListFunctorIsLi1ELi1ELi0EEEJNS1_13power_functorIsEEEEEvT_T0_DpT1_)
        /*0aac*/ 	.word	0x00000000


	//----- nvinfo : EIATTR_REGCOUNT
	.align		4
.L_485:
        /*0ab0*/ 	.byte	0x04, 0x2f
        /*0ab2*/ 	.short	(.L_487 - .L_486)
	.align		4
.L_486:
        /*0ab4*/ 	.word	index@(_ZN2at6native61_GLOBAL__N__44eb8e94_28_ForeachBinaryOpScalarList_cu_dda10a6925multi_tensor_apply_kernelINS1_28TensorListScalarListMetadataIdLi1EEENS1_25BinaryOpScalarListFunctorIdLi1ELi1ELi0EEEJNS1_13power_functorIdEEEEEvT_T0_DpT1_)
        /*0ab8*/ 	.word	0x0000002a


	//----- nvinfo : EIATTR_FRAME_SIZE
	.align		4
.L_487:
        /*0abc*/ 	.byte	0x04, 0x11
        /*0abe*/ 	.short	(.L_489 - .L_488)
	.align		4
.L_488:
        /*0ac0*/ 	.word	index@($_ZN2at6native61_GLOBAL__N__44eb8e94_28_ForeachBinaryOpScalarList_cu_dda10a6925multi_tensor_apply_kernelINS1_28TensorListScalarListMetadataIdLi1EEENS1_25BinaryOpScalarListFunctorIdLi1ELi1ELi0EEEJNS1_13power_functorIdEEEEEvT_T0_DpT1_$__internal_accurate_pow)
        /*0ac4*/ 	.word	0x00000000


	//----- nvinfo : EIATTR_FRAME_SIZE
	.align		4
.L_489:
        /*0ac8*/ 	.byte	0x04, 0x11
        /*0aca*/ 	.short	(.L_491 - .L_490)
	.align		4
.L_490:
        /*0acc*/ 	.word	index@(_ZN2at6native61_GLOBAL__N__44eb8e94_28_ForeachBinaryOpScalarList_cu_dda10a6925multi_tensor_apply_kernelINS1_28TensorListScalarListMetadataIdLi1EEENS1_25BinaryOpScalarListFunctorIdLi1ELi1ELi0EEEJNS1_13power_functorIdEEEEEvT_T0_DpT1_)
        /*0ad0*/ 	.word	0x00000000


	//----- nvinfo : EIATTR_REGCOUNT
	.align		4
.L_491:
        /*0ad4*/ 	.byte	0x04, 0x2f
        /*0ad6*/ 	.short	(.L_493 - .L_492)
	.align		4
.L_492:
        /*0ad8*/ 	.word	index@(_ZN2at6native61_GLOBAL__N__44eb8e94_28_ForeachBinaryOpScalarList_cu_dda10a6925multi_tensor_apply_kernelINS1_28TensorListScalarListMetadataIfLi1EEENS1_25BinaryOpScalarListFunctorIfLi1ELi1ELi0EEEJNS1_13power_functorIfEEEEEvT_T0_DpT1_)
        /*0adc*/ 	.word	0x00000020


	//----- nvinfo : EIATTR_FRAME_SIZE
	.align		4
.L_493:
        /*0ae0*/ 	.byte	0x04, 0x11
        /*0ae2*/ 	.short	(.L_495 - .L_494)
	.align		4
.L_494:
        /*0ae4*/ 	.word	index@($__internal_69_$__cuda_sm20_div_u16)
        /*0ae8*/ 	.word	0x00000000


	//----- nvinfo : EIATTR_FRAME_SIZE
	.align		4
.L_495:
        /*0aec*/ 	.byte	0x04, 0x11
        /*0aee*/ 	.short	(.L_497 - .L_496)
	.align		4
.L_496:
        /*0af0*/ 	.word	index@(_ZN2at6native61_GLOBAL__N__44eb8e94_28_ForeachBinaryOpScalarList_cu_dda10a6925multi_tensor_apply_kernelINS1_28TensorListScalarListMetadataIfLi1EEENS1_25BinaryOpScalarListFunctorIfLi1ELi1ELi0EEEJNS1_13power_functorIfEEEEEvT_T0_DpT1_)
        /*0af4*/ 	.word	0x00000000


	//----- nvinfo : EIATTR_REGCOUNT
	.align		4
.L_497:
        /*0af8*/ 	.byte	0x04, 0x2f
        /*0afa*/ 	.short	(.L_499 - .L_498)
	.align		4
.L_498:
        /*0afc*/ 	.word	index@(_ZN2at6native61_GLOBAL__N__44eb8e94_28_ForeachBinaryOpScalarList_cu_dda10a6925multi_tensor_apply_kernelINS1_28TensorListScalarListMetadataIN3c107complexIdEELi1EEENS1_25BinaryOpScalarListFunctorIS6_Li1ELi1ELi0EEEJNS1_13power_functorIS6_EEEEEvT_T0_DpT1_)
        /*0b00*/ 	.word	0x0000003a


	//----- nvinfo : EIATTR_FRAME_SIZE
	.align		4
.L_499:
        /*0b04*/ 	.byte	0x04, 0x11
        /*0b06*/ 	.short	(.L_501 - .L_500)
	.align		4
.L_500:
        /*0b08*/ 	.word	index@($_ZN2at6native61_GLOBAL__N__44eb8e94_28_ForeachBinaryOpScalarList_cu_dda10a6925multi_tensor_apply_kernelINS1_28TensorListScalarListMetadataIN3c107complexIdEELi1EEENS1_25BinaryOpScalarListFunctorIS6_Li1ELi1ELi0EEEJNS1_13power_functorIS6_EEEEEvT_T0_DpT1_$__internal_trig_reduction_slowpathd)
        /*0b0c*/ 	.word	0x00000028


	//----- nvinfo : EIATTR_FRAME_SIZE
	.align		4
.L_501:
        /*0b10*/ 	.byte	0x04, 0x11
        /*0b12*/ 	.short	(.L_503 - .L_502)
	.align		4
.L_502:
        /*0b14*/ 	.word	index@($__internal_68_$__cuda_sm20_div_rn_f64_full)
        /*0b18*/ 	.word	0x00000028


	//----- nvinfo : EIATTR_FRAME_SIZE
	.align		4
.L_503:
        /*0b1c*/ 	.byte	0x04, 0x11
        /*0b1e*/ 	.short	(.L_505 - .L_504)
	.align		4
.L_504:
        /*0b20*/ 	.word	index@(_ZN2at6native61_GLOBAL__N__44eb8e94_28_ForeachBinaryOpScalarList_cu_dda10a6925multi_tensor_apply_kernelINS1_28TensorListScalarListMetadataIN3c107complexIdEELi1EEENS1_25BinaryOpScalarListFunctorIS6_Li1ELi1ELi0EEEJNS1_13power_functorIS6_EEEEEvT_T0_DpT1_)
        /*0b24*/ 	.word	0x00000028


	//----- nvinfo : EIATTR_REGCOUNT
	.align		4
.L_505:
        /*0b28*/ 	.byte	0x04, 0x2f
        /*0b2a*/ 	.short	(.L_507 - .L_506)
	.align		4
.L_506:
        /*0b2c*/ 	.word	index@(_ZN2at6native61_GLOBAL__N__44eb8e94_28_ForeachBinaryOpScalarList_cu_dda10a6925multi_tensor_apply_kernelINS1_28TensorListScalarListMetadataIN3c107complexIfEELi1EEENS1_25BinaryOpScalarListFunctorIS6_Li1ELi1ELi0EEEJNS1_13power_functorIS6_EEEEEvT_T0_DpT1_)
        /*0b30*/ 	.word	0x00000020


	//----- nvinfo : EIATTR_FRAME_SIZE
	.align		4
.L_507:
        /*0b34*/ 	.byte	0x04, 0x11
        /*0b36*/ 	.short	(.L_509 - .L_508)
	.align		4
.L_508:
        /*0b38*/ 	.word	index@($__internal_67_$__cuda_sm3x_div_rn_ftz_f32_slowpath)
        /*0b3c*/ 	.word	0x00000000


	//----- nvinfo : EIATTR_FRAME_SIZE
	.align		4
.L_509:
        /*0b40*/ 	.byte	0x04, 0x11
        /*0b42*/ 	.short	(.L_511 - .L_510)
	.align		4
.L_510:
        /*0b44*/ 	.word	index@(_ZN2at6native61_GLOBAL__N__44eb8e94_28_ForeachBinaryOpScalarList_cu_dda10a6925multi_tensor_apply_kernelINS1_28TensorListScalarListMetadataIN3c107complexIfEELi1EEENS1_25BinaryOpScalarListFunctorIS6_Li1ELi1ELi0EEEJNS1_13power_functorIS6_EEEEEvT_T0_DpT1_)
        /*0b48*/ 	.word	0x00000000


	//----- nvinfo : EIATTR_REGCOUNT
	.align		4
.L_511:
        /*0b4c*/ 	.byte	0x04, 0x2f
        /*0b4e*/ 	.short	(.L_513 - .L_512)
	.align		4
.L_512:
        /*0b50*/ 	.word	index@(_ZN2at6native61_GLOBAL__N__44eb8e94_28_ForeachBinaryOpScalarList_cu_dda10a6925multi_tensor_apply_kernelINS1_28TensorListScalarListMetadataIfLi1EEENS1_25BinaryOpScalarListFunctorIN3c104HalfELi1ELi1ELi0EEEJNS1_13power_functorIfEEEEEvT_T0_DpT1_)
        /*0b54*/ 	.word	0x0000001a


	//----- nvinfo : EIATTR_FRAME_SIZE
	.align		4
.L_513:
        /*0b58*/ 	.byte	0x04, 0x11
        /*0b5a*/ 	.short	(.L_515 - .L_514)
	.align		4
.L_514:
        /*0b5c*/ 	.word	index@($__internal_66_$__cuda_sm20_div_u16)
        /*0b60*/ 	.word	0x00000000


	//----- nvinfo : EIATTR_FRAME_SIZE
	.align		4
.L_515:
        /*0b64*/ 	.byte	0x04, 0x11
        /*0b66*/ 	.short	(.L_517 - .L_516)
	.align		4
.L_516:
        /*0b68*/ 	.word	index@(_ZN2at6native61_GLOBAL__N__44eb8e94_28_ForeachBinaryOpScalarList_cu_dda10a6925multi_tensor_apply_kernelINS1_28TensorListScalarListMetadataIfLi1EEENS1_25BinaryOpScalarListFunctorIN3c104HalfELi1ELi1ELi0EEEJNS1_13power_functorIfEEEEEvT_T0_DpT1_)
        /*0b6c*/ 	.word	0x00000000


	//----- nvinfo : EIATTR_REGCOUNT
	.align		4
.L_517:
        /*0b70*/ 	.byte	0x04, 0x2f
        /*0b72*/ 	.short	(.L_519 - .L_518)
	.align		4
.L_518:
        /*0b74*/ 	.word	index@(_ZN2at6native61_GLOBAL__N__44eb8e94_28_ForeachBinaryOpScalarList_cu_dda10a6925multi_tensor_apply_kernelINS1_28TensorListScalarListMetadataIfLi1EEENS1_25BinaryOpScalarListFunctorIN3c108BFloat16ELi1ELi1ELi0EEEJNS1_13power_functorIfEEEEEvT_T0_DpT1_)
        /*0b78*/ 	.word	0x0000001a


	//----- nvinfo : EIATTR_FRAME_SIZE
	.align		4
.L_519:
        /*0b7c*/ 	.byte	0x04, 0x11
        /*0b7e*/ 	.short	(.L_521 - .L_520)
	.align		4
.L_520:
        /*0b80*/ 	.word	index@($__internal_65_$__cuda_sm20_div_u16)
        /*0b84*/ 	.word	0x00000000


	//----- nvinfo : EIATTR_FRAME_SIZE
	.align		4
.L_521:
        /*0b88*/ 	.byte	0x04, 0x11
        /*0b8a*/ 	.short	(.L_523 - .L_522)
	.align		4
.L_522:
        /*0b8c*/ 	.word	index@(_ZN2at6native61_GLOBAL__N__44eb8e94_28_ForeachBinaryOpScalarList_cu_dda10a6925multi_tensor_apply_kernelINS1_28TensorListScalarListMetadataIfLi1EEENS1_25BinaryOpScalarListFunctorIN3c108BFloat16ELi1ELi1ELi0EEEJNS1_13power_functorIfEEEEEvT_T0_DpT1_)
        /*0b90*/ 	.word	0x00000000


	//----- nvinfo : EIATTR_REGCOUNT
	.align		4
.L_523:
        /*0b94*/ 	.byte	0x04, 0x2f
        /*0b96*/ 	.short	(.L_525 - .L_524)
	.align		4
.L_524:
        /*0b98*/ 	.word	index@(_ZN2at6native61_GLOBAL__N__44eb8e94_28_ForeachBinaryOpScalarList_cu_dda10a6925multi_tensor_apply_kernelINS1_28TensorListScalarListMetadataIhLi2EEENS1_25BinaryOpScalarListFunctorIhLi2ELi1ELi1EEEJNS1_13power_functorIhEEEEEvT_T0_DpT1_)
        /*0b9c*/ 	.word	0x00000020


	//----- nvinfo : EIATTR_FRAME_SIZE
	.align		4
.L_525:
        /*0ba0*/ 	.byte	0x04, 0x11
        /*0ba2*/ 	.short	(.L_527 - .L_526)
	.align		4
.L_526:
        /*0ba4*/ 	.word	index@(_ZN2at6native61_GLOBAL__N__44eb8e94_28_ForeachBinaryOpScalarList_cu_dda10a6925multi_tensor_apply_kernelINS1_28TensorListScalarListMetadataIhLi2EEENS1_25BinaryOpScalarListFunctorIhLi2ELi1ELi1EEEJNS1_13power_functorIhEEEEEvT_T0_DpT1_)
        /*0ba8*/ 	.word	0x00000000


	//----- nvinfo : EIATTR_REGCOUNT
	.align		4
.L_527:
        /*0bac*/ 	.byte	0x04, 0x2f
        /*0bae*/ 	.short	(.L_529 - .L_528)
	.align		4
.L_528:
        /*0bb0*/ 	.word	index@(_ZN2at6native61_GLOBAL__N__44eb8e94_28_ForeachBinaryOpScalarList_cu_dda10a6925multi_tensor_apply_kernelINS1_28TensorListScalarListMetadataIaLi2EEENS1_25BinaryOpScalarListFunctorIaLi2ELi1ELi1EEEJNS1_13power_functorIaEEEEEvT_T0_DpT1_)
        /*0bb4*/ 	.word	0x00000020


	//----- nvinfo : EIATTR_FRAME_SIZE
	.align		4
.L_529:
        /*0bb8*/ 	.byte	0x04, 0x11
        /*0bba*/ 	.short	(.L_531 - .L_530)
	.align		4
.L_530:
        /*0bbc*/ 	.word	index@(_ZN2at6native61_GLOBAL__N__44eb8e94_28_ForeachBinaryOpScalarList_cu_dda10a6925multi_tensor_apply_kernelINS1_28TensorListScalarListMetadataIaLi2EEENS1_25BinaryOpScalarListFunctorIaLi2ELi1ELi1EEEJNS1_13power_functorIaEEEEEvT_T0_DpT1_)
        /*0bc0*/ 	.word	0x00000000


	//----- nvinfo : EIATTR_REGCOUNT
	.align		4
.L_531:
        /*0bc4*/ 	.byte	0x04, 0x2f
        /*0bc6*/ 	.short	(.L_533 - .L_532)
	.align		4
.L_532:
        /*0bc8*/ 	.word	index@(_ZN2at6native61_GLOBAL__N__44eb8e94_28_ForeachBinaryOpScalarList_cu_dda10a6925multi_tensor_apply_kernelINS1_28TensorListScalarListMetadataIiLi2EEENS1_25BinaryOpScalarListFunctorIiLi2ELi1ELi1EEEJNS1_13power_functorIiEEEEEvT_T0_DpT1_)
        /*0bcc*/ 	.word	0x00000020


	//----- nvinfo : EIATTR_FRAME_SIZE
	.align		4
.L_533:
        /*0bd0*/ 	.byte	0x04, 0x11
        /*0bd2*/ 	.short	(.L_535 - .L_534)
	.align		4
.L_534:
        /*0bd4*/ 	.word	index@(_ZN2at6native61_GLOBAL__N__44eb8e94_28_ForeachBinaryOpScalarList_cu_dda10a6925multi_tensor_apply_kernelINS1_28TensorListScalarListMetadataIiLi2EEENS1_25BinaryOpScalarListFunctorIiLi2ELi1ELi1EEEJNS1_13power_functorIiEEEEEvT_T0_DpT1_)
        /*0bd8*/ 	.word	0x00000000


	//----- nvinfo : EIATTR_REGCOUNT
	.align		4
.L_535:
        /*0bdc*/ 	.byte	0x04, 0x2f
        /*0bde*/ 	.short	(.L_537 - .L_536)
	.align		4
.L_536:
        /*0be0*/ 	.word	index@(_ZN2at6native61_GLOBAL__N__44eb8e94_28_ForeachBinaryOpScalarList_cu_dda10a6925multi_tensor_apply_kernelINS1_28TensorListScalarListMetadataIlLi2EEENS1_25BinaryOpScalarListFunctorIlLi2ELi1ELi1EEEJNS1_13power_functorIlEEEEEvT_T0_DpT1_)
        /*0be4*/ 	.word	0x0000001c


	//----- nvinfo : EIATTR_FRAME_SIZE
	.align		4
.L_537:
        /*0be8*/ 	.byte	0x04, 0x11
        /*0bea*/ 	.short	(.L_539 - .L_538)
	.align		4
.L_538:
        /*0bec*/ 	.word	index@(_ZN2at6native61_GLOBAL__N__44eb8e94_28_ForeachBinaryOpScalarList_cu_dda10a6925multi_tensor_apply_kernelINS1_28TensorListScalarListMetadataIlLi2EEENS1_25BinaryOpScalarListFunctorIlLi2ELi1ELi1EEEJNS1_13power_functorIlEEEEEvT_T0_DpT1_)
        /*0bf0*/ 	.word	0x00000000


	//----- nvinfo : EIATTR_REGCOUNT
	.align		4
.L_539:
        /*0bf4*/ 	.byte	0x04, 0x2f
        /*0bf6*/ 	.short	(.L_541 - .L_540)
	.align		4
.L_540:
        /*0bf8*/ 	.word	index@(_ZN2at6native61_GLOBAL__N__44eb8e94_28_ForeachBinaryOpScalarList_cu_dda10a6925multi_tensor_apply_kernelINS1_28TensorListScalarListMetadataIsLi2EEENS1_25BinaryOpScalarListFunctorIsLi2ELi1ELi1EEEJNS1_13power_functorIsEEEEEvT_T0_DpT1_)
        /*0bfc*/ 	.word	0x00000020


	//----- nvinfo : EIATTR_FRAME_SIZE
	.align		4
.L_541:
        /*0c00*/ 	.byte	0x04, 0x11
        /*0c02*/ 	.short	(.L_543 - .L_542)
	.align		4
.L_542:
        /*0c04*/ 	.word	index@(_ZN2at6native61_GLOBAL__N__44eb8e94_28_ForeachBinaryOpScalarList_cu_dda10a6925multi_tensor_apply_kernelINS1_28TensorListScalarListMetadataIsLi2EEENS1_25BinaryOpScalarListFunctorIsLi2ELi1ELi1EEEJNS1_13power_functorIsEEEEEvT_T0_DpT1_)
        /*0c08*/ 	.word	0x00000000


	//----- nvinfo : EIATTR_REGCOUNT
	.align		4
.L_543:
        /*0c0c*/ 	.byte	0x04, 0x2f
        /*0c0e*/ 	.short	(.L_545 - .L_544)
	.align		4
.L_544:
        /*0c10*/ 	.word	index@(_ZN2at6native61_GLOBAL__N__44eb8e94_28_ForeachBinaryOpScalarList_cu_dda10a6925multi_tensor_apply_kernelINS1_28TensorListScalarListMetadataIdLi2EEENS1_25BinaryOpScalarListFunctorIdLi2ELi1ELi1EEEJNS1_13power_functorIdEEEEEvT_T0_DpT1_)
        /*0c14*/ 	.word	0x0000002e


	//----- nvinfo : EIATTR_FRAME_SIZE
	.align		4
.L_545:
        /*0c18*/ 	.byte	0x04, 0x11
        /*0c1a*/ 	.short	(.L_547 - .L_546)
	.align		4
.L_546:
        /*0c1c*/ 	.word	index@($_ZN2at6native61_GLOBAL__N__44eb8e94_28_ForeachBinaryOpScalarList_cu_dda10a6925multi_tensor_apply_kernelINS1_28TensorListScalarListMetadataIdLi2EEENS1_25BinaryOpScalarListFunctorIdLi2ELi1ELi1EEEJNS1_13power_functorIdEEEEEvT_T0_DpT1_$__internal_accurate_pow)
        /*0c20*/ 	.word	0x00000000


	//----- nvinfo : EIATTR_FRAME_SIZE
	.align		4
.L_547:
        /*0c24*/ 	.byte	0x04, 0x11
        /*0c26*/ 	.short	(.L_549 - .L_548)
	.align		4
.L_548:
        /*0c28*/ 	.word	index@(_ZN2at6native61_GLOBAL__N__44eb8e94_28_ForeachBinaryOpScalarList_cu_dda10a6925multi_tensor_apply_kernelINS1_28TensorListScalarListMetadataIdLi2EEENS1_25BinaryOpScalarListFunctorIdLi2ELi1ELi1EEEJNS1_13power_functorIdEEEEEvT_T0_DpT1_)
        /*0c2c*/ 	.word	0x00000000


	//----- nvinfo : EIATTR_REGCOUNT
	.align		4
.L_549:
        /*0c30*/ 	.byte	0x04, 0x2f
        /*0c32*/ 	.short	(.L_551 - .L_550)
	.align		4
.L_550:
        /*0c34*/ 	.word	index@(_ZN2at6native61_GLOBAL__N__44eb8e94_28_ForeachBinaryOpScalarList_cu_dda10a6925multi_tensor_apply_kernelINS1_28TensorListScalarListMetadataIfLi2EEENS1_25BinaryOpScalarListFunctorIfLi2ELi1ELi1EEEJNS1_13power_functorIfEEEEEvT_T0_DpT1_)
        /*0c38*/ 	.word	0x00000020


	//----- nvinfo : EIATTR_FRAME_SIZE
	.align		4
.L_551:
        /*0c3c*/ 	.byte	0x04, 0x11
        /*0c3e*/ 	.short	(.L_553 - .L_552)
	.align		4
.L_552:
        /*0c40*/ 	.word	index@($__internal_64_$__cuda_sm20_div_u16)
        /*0c44*/ 	.word	0x00000000


	//----- nvinfo : EIATTR_FRAME_SIZE
	.align		4
.L_553:
        /*0c48*/ 	.byte	0x04, 0x11
        /*0c4a*/ 	.short	(.L_555 - .L_554)
	.align		4
.L_554:
        /*0c4c*/ 	.word	index@(_ZN2at6native61_GLOBAL__N__44eb8e94_28_ForeachBinaryOpScalarList_cu_dda10a6925multi_tensor_apply_kernelINS1_28TensorListScalarListMetadataIfLi2EEENS1_25BinaryOpScalarListFunctorIfLi2ELi1ELi1EEEJNS1_13power_functorIfEEEEEvT_T0_DpT1_)
        /*0c50*/ 	.word	0x00000000


	//----- nvinfo : EIATTR_REGCOUNT
	.align		4
.L_555:
        /*0c54*/ 	.byte	0x04, 0x2f
        /*0c56*/ 	.short	(.L_557 - .L_556)
	.align		4
.L_556:
        /*0c58*/ 	.word	index@(_ZN2at6native61_GLOBAL__N__44eb8e94_28_ForeachBinaryOpScalarList_cu_dda10a6925multi_tensor_apply_kernelINS1_28TensorListScalarListMetadataIN3c107complexIdEELi2EEENS1_25BinaryOpScalarListFunctorIS6_Li2ELi1ELi1EEEJNS1_13power_functorIS6_EEEEEvT_T0_DpT1_)
        /*0c5c*/ 	.word	0x00000036


	//----- nvinfo : EIATTR_FRAME_SIZE
	.align		4
.L_557:
        /*0c60*/ 	.byte	0x04, 0x11
        /*0c62*/ 	.short	(.L_559 - .L_558)
	.align		4
.L_558:
        /*0c64*/ 	.word	index@($_ZN2at6native61_GLOBAL__N__44eb8e94_28_ForeachBinaryOpScalarList_cu_dda10a6925multi_tensor_apply_kernelINS1_28TensorListScalarListMetadataIN3c107complexIdEELi2EEENS1_25BinaryOpScalarListFunctorIS6_Li2ELi1ELi1EEEJNS1_13power_functorIS6_EEEEEvT_T0_DpT1_$__internal_trig_reduction_slowpathd)
        /*0c68*/ 	.word	0x00000028


	//----- nvinfo : EIATTR_FRAME_SIZE
	.align		4
.L_559:
        /*0c6c*/ 	.byte	0x04, 0x11
        /*0c6e*/ 	.short	(.L_561 - .L_560)
	.align		4
.L_560:
        /*0c70*/ 	.word	index@($__internal_63_$__cuda_sm20_div_rn_f64_full)
        /*0c74*/ 	.word	0x00000028


	//----- nvinfo : EIATTR_FRAME_SIZE
	.align		4
.L_561:
        /*0c78*/ 	.byte	0x04, 0x11
        /*0c7a*/ 	.short	(.L_563 - .L_562)
	.align		4
.L_562:
        /*0c7c*/ 	.word	index@(_ZN2at6native61_GLOBAL__N__44eb8e94_28_ForeachBinaryOpScalarList_cu_dda10a6925multi_tensor_apply_kernelINS1_28TensorListScalarListMetadataIN3c107complexIdEELi2EEENS1_25BinaryOpScalarListFunctorIS6_Li2ELi1ELi1EEEJNS1_13power_functorIS6_EEEEEvT_T0_DpT1_)
        /*0c80*/ 	.word	0x00000028


	//----- nvinfo : EIATTR_REGCOUNT
	.align		4
.L_563:
        /*0c84*/ 	.byte	0x04, 0x2f
        /*0c86*/ 	.short	(.L_565 - .L_564)
	.align		4
.L_564:
        /*0c88*/ 	.word	index@(_ZN2at6native61_GLOBAL__N__44eb8e94_28_ForeachBinaryOpScalarList_cu_dda10a6925multi_tensor_apply_kernelINS1_28TensorListScalarListMetadataIN3c107complexIfEELi2EEENS1_25BinaryOpScalarListFunctorIS6_Li2ELi1ELi1EEEJNS1_13power_functorIS6_EEEEEvT_T0_DpT1_)
        /*0c8c*/ 	.word	0x00000024


	//----- nvinfo : EIATTR_FRAME_SIZE
	.align		4
.L_565:
        /*0c90*/ 	.byte	0x04, 0x11
        /*0c92*/ 	.short	(.L_567 - .L_566)
	.align		4
.L_566:
        /*0c94*/ 	.word	index@($__internal_62_$__cuda_sm3x_div_rn_ftz_f32_slowpath)
        /*0c98*/ 	.word	0x00000000


	//----- nvinfo : EIATTR_FRAME_SIZE
	.align		4
.L_567:
        /*0c9c*/ 	.byte	0x04, 0x11
        /*0c9e*/ 	.short	(.L_569 - .L_568)
	.align		4
.L_568:
        /*0ca0*/ 	.word	index@(_ZN2at6native61_GLOBAL__N__44eb8e94_28_ForeachBinaryOpScalarList_cu_dda10a6925multi_tensor_apply_kernelINS1_28TensorListScalarListMetadataIN3c107complexIfEELi2EEENS1_25BinaryOpScalarListFunctorIS6_Li2ELi1ELi1EEEJNS1_13power_functorIS6_EEEEEvT_T0_DpT1_)
        /*0ca4*/ 	.word	0x00000000


	//----- nvinfo : EIATTR_REGCOUNT
	.align		4
.L_569:
        /*0ca8*/ 	.byte	0x04, 0x2f
        /*0caa*/ 	.short	(.L_571 - .L_570)
	.align		4
.L_570:
        /*0cac*/ 	.word	index@(_ZN2at6native61_GLOBAL__N__44eb8e94_28_ForeachBinaryOpScalarList_cu_dda10a6925multi_tensor_apply_kernelINS1_28TensorListScalarListMetadataIfLi2EEENS1_25BinaryOpScalarListFunctorIN3c104HalfELi2ELi1ELi1EEEJNS1_13power_functorIfEEEEEvT_T0_DpT1_)
        /*0cb0*/ 	.word	0x00000020


	//----- nvinfo : EIATTR_FRAME_SIZE
	.align		4
.L_571:
        /*0cb4*/ 	.byte	0x04, 0x11
        /*0cb6*/ 	.short	(.L_573 - .L_572)
	.align		4
.L_572:
        /*0cb8*/ 	.word	index@($__internal_61_$__cuda_sm20_div_u16)
        /*0cbc*/ 	.word	0x00000000


	//----- nvinfo : EIATTR_FRAME_SIZE
	.align		4
.L_573:
        /*0cc0*/ 	.byte	0x04, 0x11
        /*0cc2*/ 	.short	(.L_575 - .L_574)
	.align		4
.L_574:
        /*0cc4*/ 	.word	index@(_ZN2at6native61_GLOBAL__N__44eb8e94_28_ForeachBinaryOpScalarList_cu_dda10a6925multi_tensor_apply_kernelINS1_28TensorListScalarListMetadataIfLi2EEENS1_25BinaryOpScalarListFunctorIN3c104HalfELi2ELi1ELi1EEEJNS1_13power_functorIfEEEEEvT_T0_DpT1_)
        /*0cc8*/ 	.word	0x00000000


	//----- nvinfo : EIATTR_REGCOUNT
	.align		4
.L_575:
        /*0ccc*/ 	.byte	0x04, 0x2f
        /*0cce*/ 	.short	(.L_577 - .L_576)
	.align		4
.L_576:
        /*0cd0*/ 	.word	index@(_ZN2at6native61_GLOBAL__N__44eb8e94_28_ForeachBinaryOpScalarList_cu_dda10a6925multi_tensor_apply_kernelINS1_28TensorListScalarListMetadataIfLi2EEENS1_25BinaryOpScalarListFunctorIN3c108BFloat16ELi2ELi1ELi1EEEJNS1_13power_functorIfEEEEEvT_T0_DpT1_)
        /*0cd4*/ 	.word	0x00000020


	//----- nvinfo : EIATTR_FRAME_SIZE
	.align		4
.L_577:
        /*0cd8*/ 	.byte	0x04, 0x11
        /*0cda*/ 	.short	(.L_579 - .L_578)
	.align		4
.L_578:
        /*0cdc*/ 	.word	index@($__internal_60_$__cuda_sm20_div_u16)
        /*0ce0*/ 	.word	0x00000000


	//----- nvinfo : EIATTR_FRAME_SIZE
	.align		4
.L_579:
        /*0ce4*/ 	.byte	0x04, 0x11
        /*0ce6*/ 	.short	(.L_581 - .L_580)
	.align		4
.L_580:
        /*0ce8*/ 	.word	index@(_ZN2at6native61_GLOBAL__N__44eb8e94_28_ForeachBinaryOpScalarList_cu_dda10a6925multi_tensor_apply_kernelINS1_28TensorListScalarListMetadataIfLi2EEENS1_25BinaryOpScalarListFunctorIN3c108BFloat16ELi2ELi1ELi1EEEJNS1_13power_functorIfEEEEEvT_T0_DpT1_)
        /*0cec*/ 	.word	0x00000000


	//----- nvinfo : EIATTR_REGCOUNT
	.align		4
.L_581:
        /*0cf0*/ 	.byte	0x04, 0x2f
        /*0cf2*/ 	.short	(.L_583 - .L_582)
	.align		4
.L_582:
        /*0cf4*/ 	.word	index@(_ZN2at6native61_GLOBAL__N__44eb8e94_28_ForeachBinaryOpScalarList_cu_dda10a6925multi_tensor_apply_kernelINS1_28TensorListScalarListMetadataIhLi1EEENS1_25BinaryOpScalarListFunctorIhLi1ELi1ELi0EEEJSt5minusIhEEEEvT_T0_DpT1_)
        /*0cf8*/ 	.word	0x0000001a


	//----- nvinfo : EIATTR_FRAME_SIZE
	.align		4
.L_583:
        /*0cfc*/ 	.byte	0x04, 0x11
        /*0cfe*/ 	.short	(.L_585 - .L_584)
	.align		4
.L_584:
        /*0d00*/ 	.word	index@($__internal_59_$__cuda_sm20_div_u16)
        /*0d04*/ 	.word	0x00000000


	//----- nvinfo : EIATTR_FRAME_SIZE
	.align		4
.L_585:
        /*0d08*/ 	.byte	0x04, 0x11
        /*0d0a*/ 	.short	(.L_587 - .L_586)
	.align		4
.L_586:
        /*0d0c*/ 	.word	index@(_ZN2at6native61_GLOBAL__N__44eb8e94_28_ForeachBinaryOpScalarList_cu_dda10a6925multi_tensor_apply_kernelINS1_28TensorListScalarListMetadataIhLi1EEENS1_25BinaryOpScalarListFunctorIhLi1ELi1ELi0EEEJSt5minusIhEEEEvT_T0_DpT1_)
        /*0d10*/ 	.word	0x00000000


	//----- nvinfo : EIATTR_REGCOUNT
	.align		4
.L_587:
        /*0d14*/ 	.byte	0x04, 0x2f
        /*0d16*/ 	.short	(.L_589 - .L_588)
	.align		4
.L_588:
        /*0d18*/ 	.word	index@(_ZN2at6native61_GLOBAL__N__44eb8e94_28_ForeachBinaryOpScalarList_cu_dda10a6925multi_tensor_apply_kernelINS1_28TensorListScalarListMetadataIaLi1EEENS1_25BinaryOpScalarListFunctorIaLi1ELi1ELi0EEEJSt5minusIaEEEEvT_T0_DpT1_)
        /*0d1c*/ 	.word	0x0000001a


	//----- nvinfo : EIATTR_FRAME_SIZE
	.align		4
.L_589:
        /*0d20*/ 	.byte	0x04, 0x11
        /*0d22*/ 	.short	(.L_591 - .L_590)
	.align		4
.L_590:
        /*0d24*/ 	.word	index@($__internal_58_$__cuda_sm20_div_u16)
        /*0d28*/ 	.word	0x00000000


	//----- nvinfo : EIATTR_FRAME_SIZE
	.align		4
.L_591:
        /*0d2c*/ 	.byte	0x04, 0x11
        /*0d2e*/ 	.short	(.L_593 - .L_592)
	.align		4
.L_592:
        /*0d30*/ 	.word	index@(_ZN2at6native61_GLOBAL__N__44eb8e94_28_ForeachBinaryOpScalarList_cu_dda10a6925multi_tensor_apply_kernelINS1_28TensorListScalarListMetadataIaLi1EEENS1_25BinaryOpScalarListFunctorIaLi1ELi1ELi0EEEJSt5minusIaEEEEvT_T0_DpT1_)
        /*0d34*/ 	.word	0x00000000


	//----- nvinfo : EIATTR_REGCOUNT
	.align		4
.L_593:
        /*0d38*/ 	.byte	0x04, 0x2f
        /*0d3a*/ 	.short	(.L_595 - .L_594)
	.align		4
.L_594:
        /*0d3c*/ 	.word	index@(_ZN2at6native61_GLOBAL__N__44eb8e94_28_ForeachBinaryOpScalarList_cu_dda10a6925multi_tensor_apply_kernelINS1_28TensorListScalarListMetadataIiLi1EEENS1_25BinaryOpScalarListFunctorIiLi1ELi1ELi0EEEJSt5minusIiEEEEvT_T0_DpT1_)
        /*0d40*/ 	.word	0x00000020


	//----- nvinfo : EIATTR_FRAME_SIZE
	.align		4
.L_595:
        /*0d44*/ 	.byte	0x04, 0x11
        /*0d46*/ 	.short	(.L_597 - .L_596)
	.align		4
.L_596:
        /*0d48*/ 	.word	index@($__internal_57_$__cuda_sm20_div_u16)
        /*0d4c*/ 	.word	0x00000000


	//----- nvinfo : EIATTR_FRAME_SIZE
	.align		4
.L_597:
        /*0d50*/ 	.byte	0x04, 0x11
        /*0d52*/ 	.short	(.L_599 - .L_598)
	.align		4
.L_598:
        /*0d54*/ 	.word	index@(_ZN2at6native61_GLOBAL__N__44eb8e94_28_ForeachBinaryOpScalarList_cu_dda10a6925multi_tensor_apply_kernelINS1_28TensorListScalarListMetadataIiLi1EEENS1_25BinaryOpScalarListFunctorIiLi1ELi1ELi0EEEJSt5minusIiEEEEvT_T0_DpT1_)
        /*0d58*/ 	.word	0x00000000


	//----- nvinfo : EIATTR_REGCOUNT
	.align		4
.L_599:
        /*0d5c*/ 	.byte	0x04, 0x2f
        /*0d5e*/ 	.short	(.L_601 - .L_600)
	.align		4
.L_600:
        /*0d60*/ 	.word	index@(_ZN2at6native61_GLOBAL__N__44eb8e94_28_ForeachBinaryOpScalarList_cu_dda10a6925multi_tensor_apply_kernelINS1_28TensorListScalarListMetadataIlLi1EEENS1_25BinaryOpScalarListFunctorIlLi1ELi1ELi0EEEJSt5minusIlEEEEvT_T0_DpT1_)
        /*0d64*/ 	.word	0x00000020


	//----- nvinfo : EIATTR_FRAME_SIZE
	.align		4
.L_601:
        /*0d68*/ 	.byte	0x04, 0x11
        /*0d6a*/ 	.short	(.L_603 - .L_602)
	.align		4
.L_602:
        /*0d6c*/ 	.word	index@($__internal_56_$__cuda_sm20_div_u16)
        /*0d70*/ 	.word	0x00000000


	//----- nvinfo : EIATTR_FRAME_SIZE
	.align		4
.L_603:
        /*0d74*/ 	.byte	0x04, 0x11
        /*0d76*/ 	.short	(.L_605 - .L_604)
	.align		4
.L_604:
        /*0d78*/ 	.word	index@(_ZN2at6native61_GLOBAL__N__44eb8e94_28_ForeachBinaryOpScalarList_cu_dda10a6925multi_tensor_apply_kernelINS1_28TensorListScalarListMetadataIlLi1EEENS1_25BinaryOpScalarListFunctorIlLi1ELi1ELi0EEEJSt5minusIlEEEEvT_T0_DpT1_)
        /*0d7c*/ 	.word	0x00000000


	//----- nvinfo : EIATTR_REGCOUNT
	.align		4
.L_605:
        /*0d80*/ 	.byte	0x04, 0x2f
        /*0d82*/ 	.short	(.L_607 - .L_606)
	.align		4
.L_606:
        /*0d84*/ 	.word	index@(_ZN2at6native61_GLOBAL__N__44eb8e94_28_ForeachBinaryOpScalarList_cu_dda10a6925multi_tensor_apply_kernelINS1_28TensorListScalarListMetadataIsLi1EEENS1_25BinaryOpScalarListFunctorIsLi1ELi1ELi0EEEJSt5minusIsEEEEvT_T0_DpT1_)
        /*0d88*/ 	.word	0x00000020


	//----- nvinfo : EIATTR_FRAME_SIZE
	.align		4
.L_607:
        /*0d8c*/ 	.byte	0x04, 0x11
        /*0d8e*/ 	.short	(.L_609 - .L_608)
	.align		4
.L_608:
        /*0d90*/ 	.word	index@($__internal_55_$__cuda_sm20_div_u16)
        /*0d94*/ 	.word	0x00000000


	//----- nvinfo : EIATTR_FRAME_SIZE
	.align		4
.L_609:
        /*0d98*/ 	.byte	0x04, 0x11
        /*0d9a*/ 	.short	(.L_611 - .L_610)
	.align		4
.L_610:
        /*0d9c*/ 	.word	index@(_ZN2at6native61_GLOBAL__N__44eb8e94_28_ForeachBinaryOpScalarList_cu_dda10a6925multi_tensor_apply_kernelINS1_28TensorListScalarListMetadataIsLi1EEENS1_25BinaryOpScalarListFunctorIsLi1ELi1ELi0EEEJSt5minusIsEEEEvT_T0_DpT1_)
        /*0da0*/ 	.word	0x00000000


	//----- nvinfo : EIATTR_REGCOUNT
	.align		4
.L_611:
        /*0da4*/ 	.byte	0x04, 0x2f
        /*0da6*/ 	.short	(.L_613 - .L_612)
	.align		4
.L_612:
        /*0da8*/ 	.word	index@(_ZN2at6native61_GLOBAL__N__44eb8e94_28_ForeachBinaryOpScalarList_cu_dda10a6925multi_tensor_apply_kernelINS1_28TensorListScalarListMetadataIdLi1EEENS1_25BinaryOpScalarListFunctorIdLi1ELi1ELi0EEEJSt5minusIdEEEEvT_T0_DpT1_)
        /*0dac*/ 	.word	0x00000020


	//----- nvinfo : EIATTR_FRAME_SIZE
	.align		4
.L_613:
        /*0db0*/ 	.byte	0x04, 0x11
        /*0db2*/ 	.short	(.L_615 - .L_614)
	.align		4
.L_614:
        /*0db4*/ 	.word	index@($__internal_54_$__cuda_sm20_div_u16)
        /*0db8*/ 	.word	0x00000000


	//----- nvinfo : EIATTR_FRAME_SIZE
	.align		4
.L_615:
        /*0dbc*/ 	.byte	0x04, 0x11
        /*0dbe*/ 	.short	(.L_617 - .L_616)
	.align		4
.L_616:
        /*0dc0*/ 	.word	index@(_ZN2at6native61_GLOBAL__N__44eb8e94_28_ForeachBinaryOpScalarList_cu_dda10a6925multi_tensor_apply_kernelINS1_28TensorListScalarListMetadataIdLi1EEENS1_25BinaryOpScalarListFunctorIdLi1ELi1ELi0EEEJSt5minusIdEEEEvT_T0_DpT1_)
        /*0dc4*/ 	.word	0x00000000


	//----- nvinfo : EIATTR_REGCOUNT
	.align		4
.L_617:
        /*0dc8*/ 	.byte	0x04, 0x2f
        /*0dca*/ 	.short	(.L_619 - .L_618)
	.align		4
.L_618:
        /*0dcc*/ 	.word	index@(_ZN2at6native61_GLOBAL__N__44eb8e94_28_ForeachBinaryOpScalarList_cu_dda10a6925multi_tensor_apply_kernelINS1_28TensorListScalarListMetadataIfLi1EEENS1_25BinaryOpScalarListFunctorIfLi1ELi1ELi0EEEJSt5minusIfEEEEvT_T0_DpT1_)
        /*0dd0*/ 	.word	0x00000020


	//----- nvinfo : EIATTR_FRAME_SIZE
	.align		4
.L_619:
        /*0dd4*/ 	.byte	0x04, 0x11
        /*0dd6*/ 	.short	(.L_621 - .L_620)
	.align		4
.L_620:
        /*0dd8*/ 	.word	index@($__internal_53_$__cuda_sm20_div_u16)
        /*0ddc*/ 	.word	0x00000000


	//----- nvinfo : EIATTR_FRAME_SIZE
	.align		4
.L_621:
        /*0de0*/ 	.byte	0x04, 0x11
        /*0de2*/ 	.short	(.L_623 - .L_622)
	.align		4
.L_622:
        /*0de4*/ 	.word	index@(_ZN2at6native61_GLOBAL__N__44eb8e94_28_ForeachBinaryOpScalarList_cu_dda10a6925multi_tensor_apply_kernelINS1_28TensorListScalarListMetadataIfLi1EEENS1_25BinaryOpScalarListFunctorIfLi1ELi1ELi0EEEJSt5minusIfEEEEvT_T0_DpT1_)
        /*0de8*/ 	.word	0x00000000


	//----- nvinfo : EIATTR_REGCOUNT
	.align		4
.L_623:
        /*0dec*/ 	.byte	0x04, 0x2f
        /*0dee*/ 	.short	(.L_625 - .L_624)
	.align		4
.L_624:
        /*0df0*/ 	.word	index@(_ZN2at6native61_GLOBAL__N__44eb8e94_28_ForeachBinaryOpScalarList_cu_dda10a6925multi_tensor_apply_kernelINS1_28TensorListScalarListMetadataIN3c107complexIdEELi1EEENS1_25BinaryOpScalarListFunctorIS6_Li1ELi1ELi0EEEJSt5minusIS6_EEEEvT_T0_DpT1_)
        /*0df4*/ 	.word	0x00000020


	//----- nvinfo : EIATTR_FRAME_SIZE
	.align		4
.L_625:
        /*0df8*/ 	.byte	0x04, 0x11
        /*0dfa*/ 	.short	(.L_627 - .L_626)
	.align		4
.L_626:
        /*0dfc*/ 	.word	index@($__internal_52_$__cuda_sm20_div_u16)
        /*0e00*/ 	.word	0x00000000


	//----- nvinfo : EIATTR_FRAME_SIZE
	.align		4
.L_627:
        /*0e04*/ 	.byte	0x04, 0x11
        /*0e06*/ 	.short	(.L_629 - .L_628)
	.align		4
.L_628:
        /*0e08*/ 	.word	index@(_ZN2at6native61_GLOBAL__N__44eb8e94_28_ForeachBinaryOpScalarList_cu_dda10a6925multi_tensor_apply_kernelINS1_28TensorListScalarListMetadataIN3c107complexIdEELi1EEENS1_25BinaryOpScalarListFunctorIS6_Li1ELi1ELi0EEEJSt5minusIS6_EEEEvT_T0_DpT1_)
        /*0e0c*/ 	.word	0x00000000


	//----- nvinfo : EIATTR_REGCOUNT
	.align		4
.L_629:
        /*0e10*/ 	.byte	0x04, 0x2f
        /*0e12*/ 	.short	(.L_631 - .L_630)
	.align		4
.L_630:
        /*0e14*/ 	.word	index@(_ZN2at6native61_GLOBAL__N__44eb8e94_28_ForeachBinaryOpScalarList_cu_dda10a6925multi_tensor_apply_kernelINS1_28TensorListScalarListMetadataIN3c107complexIfEELi1EEENS1_25BinaryOpScalarListFunctorIS6_Li1ELi1ELi0EEEJSt5minusIS6_EEEEvT_T0_DpT1_)
        /*0e18*/ 	.word	0x00000020


	//----- nvinfo : EIATTR_FRAME_SIZE
	.align		4
.L_631:
        /*0e1c*/ 	.byte	0x04, 0x11
        /*0e1e*/ 	.short	(.L_633 - .L_632)
	.align		4
.L_632:
        /*0e20*/ 	.word	index@($__internal_51_$__cuda_sm20_div_u16)
        /*0e24*/ 	.word	0x00000000


	//----- nvinfo : EIATTR_FRAME_SIZE
	.align		4
.L_633:
        /*0e28*/ 	.byte	0x04, 0x11
        /*0e2a*/ 	.short	(.L_635 - .L_634)
	.align		4
.L_634:
        /*0e2c*/ 	.word	index@(_ZN2at6native61_GLOBAL__N__44eb8e94_28_ForeachBinaryOpScalarList_cu_dda10a6925multi_tensor_apply_kernelINS1_28TensorListScalarListMetadataIN3c107complexIfEELi1EEENS1_25BinaryOpScalarListFunctorIS6_Li1ELi1ELi0EEEJSt5minusIS6_EEEEvT_T0_DpT1_)
        /*0e30*/ 	.word	0x00000000


	//----- nvinfo : EIATTR_REGCOUNT
	.align		4
.L_635:
        /*0e34*/ 	.byte	0x04, 0x2f
        /*0e36*/ 	.short	(.L_637 - .L_636)
	.align		4
.L_636:
        /*0e38*/ 	.word	index@(_ZN2at6native61_GLOBAL__N__44eb8e94_28_ForeachBinaryOpScalarList_cu_dda10a6925multi_tensor_apply_kernelINS1_28TensorListScalarListMetadataIbLi1EEENS1_25BinaryOpScalarListFunctorIbLi1ELi1ELi0EEEJSt5minusIbEEEEvT_T0_DpT1_)
        /*0e3c*/ 	.word	0x00000016


	//----- nvinfo : EIATTR_FRAME_SIZE
	.align		4
.L_637:
        /*0e40*/ 	.byte	0x04, 0x11
        /*0e42*/ 	.short	(.L_639 - .L_638)
	.align		4
.L_638:
        /*0e44*/ 	.word	index@($__internal_50_$__cuda_sm20_div_u16)
        /*0e48*/ 	.word	0x00000000


	//----- nvinfo : EIATTR_FRAME_SIZE
	.align		4
.L_639:
        /*0e4c*/ 	.byte	0x04, 0x11
        /*0e4e*/ 	.short	(.L_641 - .L_640)
	.align		4
.L_640:
        /*0e50*/ 	.word	index@(_ZN2at6native61_GLOBAL__N__44eb8e94_28_ForeachBinaryOpScalarList_cu_dda10a6925multi_tensor_apply_kernelINS1_28TensorListScalarListMetadataIbLi1EEENS1_25BinaryOpScalarListFunctorIbLi1ELi1ELi0EEEJSt5minusIbEEEEvT_T0_DpT1_)
        /*0e54*/ 	.word	0x00000000


	//----- nvinfo : EIATTR_REGCOUNT
	.align		4
.L_641:
        /*0e58*/ 	.byte	0x04, 0x2f
        /*0e5a*/ 	.short	(.L_643 - .L_642)
	.align		4
.L_642:
        /*0e5c*/ 	.word	index@(_ZN2at6native61_GLOBAL__N__44eb8e94_28_ForeachBinaryOpScalarList_cu_dda10a6925multi_tensor_apply_kernelINS1_28TensorListScalarListMetadataIfLi1EEENS1_25BinaryOpScalarListFunctorIN3c104HalfELi1ELi1ELi0EEEJSt5minusIfEEEEvT_T0_DpT1_)
        /*0e60*/ 	.word	0x00000019


	//----- nvinfo : EIATTR_FRAME_SIZE
	.align		4
.L_643:
        /*0e64*/ 	.byte	0x04, 0x11
        /*0e66*/ 	.short	(.L_645 - .L_644)
	.align		4
.L_644:
        /*0e68*/ 	.word	index@($__internal_49_$__cuda_sm20_div_u16)
        /*0e6c*/ 	.word	0x00000000


	//----- nvinfo : EIATTR_FRAME_SIZE
	.align		4
.L_645:
        /*0e70*/ 	.byte	0x04, 0x11
        /*0e72*/ 	.short	(.L_647 - .L_646)
	.align		4
.L_646:
        /*0e74*/ 	.word	index@(_ZN2at6native61_GLOBAL__N__44eb8e94_28_ForeachBinaryOpScalarList_cu_dda10a6925multi_tensor_apply_kernelINS1_28TensorListScalarListMetadataIfLi1EEENS1_25BinaryOpScalarListFunctorIN3c104HalfELi1ELi1ELi0EEEJSt5minusIfEEEEvT_T0_DpT1_)
        /*0e78*/ 	.word	0x00000000


	//----- nvinfo : EIATTR_REGCOUNT
	.align		4
.L_647:
        /*0e7c*/ 	.byte	0x04, 0x2f
        /*0e7e*/ 	.short	(.L_649 - .L_648)
	.align		4
.L_648:
        /*0e80*/ 	.word	index@(_ZN2at6native61_GLOBAL__N__44eb8e94_28_ForeachBinaryOpScalarList_cu_dda10a6925multi_tensor_apply_kernelINS1_28TensorListScalarListMetadataIfLi1EEENS1_25BinaryOpScalarListFunctorIN3c108BFloat16ELi1ELi1ELi0EEEJSt5minusIfEEEEvT_T0_DpT1_)
        /*0e84*/ 	.word	0x00000019


	//----- nvinfo : EIATTR_FRAME_SIZE
	.align		4
.L_649:
        /*0e88*/ 	.byte	0x04, 0x11
        /*0e8a*/ 	.short	(.L_651 - .L_650)
	.align		4
.L_650:
        /*0e8c*/ 	.word	index@($__internal_48_$__cuda_sm20_div_u16)
        /*0e90*/ 	.word	0x00000000


	//----- nvinfo : EIATTR_FRAME_SIZE
	.align		4
.L_651:
        /*0e94*/ 	.byte	0x04, 0x11
        /*0e96*/ 	.short	(.L_653 - .L_652)
	.align		4
.L_652:
        /*0e98*/ 	.word	index@(_ZN2at6native61_GLOBAL__N__44eb8e94_28_ForeachBinaryOpScalarList_cu_dda10a6925multi_tensor_apply_kernelINS1_28TensorListScalarListMetadataIfLi1EEENS1_25BinaryOpScalarListFunctorIN3c108BFloat16ELi1ELi1ELi0EEEJSt5minusIfEEEEvT_T0_DpT1_)
        /*0e9c*/ 	.word	0x00000000


	//----- nvinfo : EIATTR_REGCOUNT
	.align		4
.L_653:
        /*0ea0*/ 	.byte	0x04, 0x2f
        /*0ea2*/ 	.short	(.L_655 - .L_654)
	.align		4
.L_654:
        /*0ea4*/ 	.word	index@(_ZN2at6native61_GLOBAL__N__44eb8e94_28_ForeachBinaryOpScalarList_cu_dda10a6925multi_tensor_apply_kernelINS1_28TensorListScalarListMetadataIhLi2EEENS1_25BinaryOpScalarListFunctorIhLi2ELi1ELi1EEEJSt5minusIhEEEEvT_T0_DpT1_)
        /*0ea8*/ 	.word	0x00000017


	//----- nvinfo : EIATTR_FRAME_SIZE
	.align		4
.L_655:
        /*0eac*/ 	.byte	0x04, 0x11
        /*0eae*/ 	.short	(.L_657 - .L_656)
	.align		4
.L_656:
        /*0eb0*/ 	.word	index@($__internal_47_$__cuda_sm20_div_u16)
        /*0eb4*/ 	.word	0x00000000


	//----- nvinfo : EIATTR_FRAME_SIZE
	.align		4
.L_657:
        /*0eb8*/ 	.byte	0x04, 0x11
        /*0eba*/ 	.short	(.L_659 - .L_658)
	.align		4
.L_658:
        /*0ebc*/ 	.word	index@(_ZN2at6native61_GLOBAL__N__44eb8e94_28_ForeachBinaryOpScalarList_cu_dda10a6925multi_tensor_apply_kernelINS1_28TensorListScalarListMetadataIhLi2EEENS1_25BinaryOpScalarListFunctorIhLi2ELi1ELi1EEEJSt5minusIhEEEEvT_T0_DpT1_)
        /*0ec0*/ 	.word	0x00000000


	//----- nvinfo : EIATTR_REGCOUNT
	.align		4
.L_659:
        /*0ec4*/ 	.byte	0x04, 0x2f
        /*0ec6*/ 	.short	(.L_661 - .L_660)
	.align		4
.L_660:
        /*0ec8*/ 	.word	index@(_ZN2at6native61_GLOBAL__N__44eb8e94_28_ForeachBinaryOpScalarList_cu_dda10a6925multi_tensor_apply_kernelINS1_28TensorListScalarListMetadataIaLi2EEENS1_25BinaryOpScalarListFunctorIaLi2ELi1ELi1EEEJSt5minusIaEEEEvT_T0_DpT1_)
        /*0ecc*/ 	.word	0x00000017


	//----- nvinfo : EIATTR_FRAME_SIZE
	.align		4
.L_661:
        /*0ed0*/ 	.byte	0x04, 0x11
        /*0ed2*/ 	.short	(.L_663 - .L_662)
	.align		4
.L_662:
        /*0ed4*/ 	.word	index@($__internal_46_$__cuda_sm20_div_u16)
        /*0ed8*/ 	.word	0x00000000


	//----- nvinfo : EIATTR_FRAME_SIZE
	.align		4
.L_663:
        /*0edc*/ 	.byte	0x04, 0x11
        /*0ede*/ 	.short	(.L_665 - .L_664)
	.align		4
.L_664:
        /*0ee0*/ 	.word	index@(_ZN2at6native61_GLOBAL__N__44eb8e94_28_ForeachBinaryOpScalarList_cu_dda10a6925multi_tensor_apply_kernelINS1_28TensorListScalarListMetadataIaLi2EEENS1_25BinaryOpScalarListFunctorIaLi2ELi1ELi1EEEJSt5minusIaEEEEvT_T0_DpT1_)
        /*0ee4*/ 	.word	0x00000000


	//----- nvinfo : EIATTR_REGCOUNT
	.align		4
.L_665:
        /*0ee8*/ 	.byte	0x04, 0x2f
        /*0eea*/ 	.short	(.L_667 - .L_666)
	.align		4
.L_666:
        /*0eec*/ 	.word	index@(_ZN2at6native61_GLOBAL__N__44eb8e94_28_ForeachBinaryOpScalarList_cu_dda10a6925multi_tensor_apply_kernelINS1_28TensorListScalarListMetadataIiLi2EEENS1_25BinaryOpScalarListFunctorIiLi2ELi1ELi1EEEJSt5minusIiEEEEvT_T0_DpT1_)
        /*0ef0*/ 	.word	0x00000020


	//----- nvinfo : EIATTR_FRAME_SIZE
	.align		4
.L_667:
        /*0ef4*/ 	.byte	0x04, 0x11
        /*0ef6*/ 	.short	(.L_669 - .L_668)
	.align		4
.L_668:
        /*0ef8*/ 	.word	index@($__internal_45_$__cuda_sm20_div_u16)
        /*0efc*/ 	.word	0x00000000


	//----- nvinfo : EIATTR_FRAME_SIZE
	.align		4
.L_669:
        /*0f00*/ 	.byte	0x04, 0x11
        /*0f02*/ 	.short	(.L_671 - .L_670)
	.align		4
.L_670:
        /*0f04*/ 	.word	index@(_ZN2at6native61_GLOBAL__N__44eb8e94_28_ForeachBinaryOpScalarList_cu_dda10a6925multi_tensor_apply_kernelINS1_28TensorListScalarListMetadataIiLi2EEENS1_25BinaryOpScalarListFunctorIiLi2ELi1ELi1EEEJSt5minusIiEEEEvT_T0_DpT1_)
        /*0f08*/ 	.word	0x00000000


	//----- nvinfo : EIATTR_REGCOUNT
	.align		4
.L_671:
        /*0f0c*/ 	.byte	0x04, 0x2f
        /*0f0e*/ 	.short	(.L_673 - .L_672)
	.align		4
.L_672:
        /*0f10*/ 	.word	index@(_ZN2at6native61_GLOBAL__N__44eb8e94_28_ForeachBinaryOpScalarList_cu_dda10a6925multi_tensor_apply_kernelINS1_28TensorListScalarListMetadataIlLi2EEENS1_25BinaryOpScalarListFunctorIlLi2ELi1ELi1EEEJSt5minusIlEEEEvT_T0_DpT1_)
        /*0f14*/ 	.word	0x00000020


	//----- nvinfo : EIATTR_FRAME_SIZE
	.align		4
.L_673:
        /*0f18*/ 	.byte	0x04, 0x11
        /*0f1a*/ 	.short	(.L_675 - .L_674)
	.align		4
.L_674:
        /*0f1c*/ 	.word	index@($__internal_44_$__cuda_sm20_div_u16)
        /*0f20*/ 	.word	0x00000000


	//----- nvinfo : EIATTR_FRAME_SIZE
	.align		4
.L_675:
        /*0f24*/ 	.byte	0x04, 0x11
        /*0f26*/ 	.short	(.L_677 - .L_676)
	.align		4
.L_676:
        /*0f28*/ 	.word	index@(_ZN2at6native61_GLOBAL__N__44eb8e94_28_ForeachBinaryOpScalarList_cu_dda10a6925multi_tensor_apply_kernelINS1_28TensorListScalarListMetadataIlLi2EEENS1_25BinaryOpScalarListFunctorIlLi2ELi1ELi1EEEJSt5minusIlEEEEvT_T0_DpT1_)
        /*0f2c*/ 	.word	0x00000000


	//----- nvinfo : EIATTR_REGCOUNT
	.align		4
.L_677:
        /*0f30*/ 	.byte	0x04, 0x2f
        /*0f32*/ 	.short	(.L_679 - .L_678)
	.align		4
.L_678:
        /*0f34*/ 	.word	index@(_ZN2at6native61_GLOBAL__N__44eb8e94_28_ForeachBinaryOpScalarList_cu_dda10a6925multi_tensor_apply_kernelINS1_28TensorListScalarListMetadataIsLi2EEENS1_25BinaryOpScalarListFunctorIsLi2ELi1ELi1EEEJSt5minusIsEEEEvT_T0_DpT1_)
        /*0f38*/ 	.word	0x00000020


	//----- nvinfo : EIATTR_FRAME_SIZE
	.align		4
.L_679:
        /*0f3c*/ 	.byte	0x04, 0x11
        /*0f3e*/ 	.short	(.L_681 - .L_680)
	.align		4
.L_680:
        /*0f40*/ 	.word	index@($__internal_43_$__cuda_sm20_div_u16)
        /*0f44*/ 	.word	0x00000000


	//----- nvinfo : EIATTR_FRAME_SIZE
	.align		4
.L_681:
        /*0f48*/ 	.byte	0x04, 0x11
        /*0f4a*/ 	.short	(.L_683 - .L_682)
	.align		4
.L_682:
        /*0f4c*/ 	.word	index@(_ZN2at6native61_GLOBAL__N__44eb8e94_28_ForeachBinaryOpScalarList_cu_dda10a6925multi_tensor_apply_kernelINS1_28TensorListScalarListMetadataIsLi2EEENS1_25BinaryOpScalarListFunctorIsLi2ELi1ELi1EEEJSt5minusIsEEEEvT_T0_DpT1_)
        /*0f50*/ 	.word	0x00000000


	//----- nvinfo : EIATTR_REGCOUNT
	.align		4
.L_683:
        /*0f54*/ 	.byte	0x04, 0x2f
        /*0f56*/ 	.short	(.L_685 - .L_684)
	.align		4
.L_684:
        /*0f58*/ 	.word	index@(_ZN2at6native61_GLOBAL__N__44eb8e94_28_ForeachBinaryOpScalarList_cu_dda10a6925multi_tensor_apply_kernelINS1_28TensorListScalarListMetadataIdLi2EEENS1_25BinaryOpScalarListFunctorIdLi2ELi1ELi1EEEJSt5minusIdEEEEvT_T0_DpT1_)
        /*0f5c*/ 	.word	0x00000020


	//----- nvinfo : EIATTR_FRAME_SIZE
	.align		4
.L_685:
        /*0f60*/ 	.byte	0x04, 0x11
        /*0f62*/ 	.short	(.L_687 - .L_686)
	.align		4
.L_686:
        /*0f64*/ 	.word	index@($__internal_42_$__cuda_sm20_div_u16)
        /*0f68*/ 	.word	0x00000000


	//----- nvinfo : EIATTR_FRAME_SIZE
	.align		4
.L_687:
        /*0f6c*/ 	.byte	0x04, 0x11
        /*0f6e*/ 	.short	(.L_689 - .L_688)
	.align		4
.L_688:
        /*0f70*/ 	.word	index@(_ZN2at6native61_GLOBAL__N__44eb8e94_28_ForeachBinaryOpScalarList_cu_dda10a6925multi_tensor_apply_kernelINS1_28TensorListScalarListMetadataIdLi2EEENS1_25BinaryOpScalarListFunctorIdLi2ELi1ELi1EEEJSt5minusIdEEEEvT_T0_DpT1_)
        /*0f74*/ 	.word	0x00000000


	//----- nvinfo : EIATTR_REGCOUNT
	.align		4
.L_689:
        /*0f78*/ 	.byte	0x04, 0x2f
        /*0f7a*/ 	.short	(.L_691 - .L_690)
	.align		4
.L_690:
        /*0f7c*/ 	.word	index@(_ZN2at6native61_GLOBAL__N__44eb8e94_28_ForeachBinaryOpScalarList_cu_dda10a6925multi_tensor_apply_kernelINS1_28TensorListScalarListMetadataIfLi2EEENS1_25BinaryOpScalarListFunctorIfLi2ELi1ELi1EEEJSt5minusIfEEEEvT_T0_DpT1_)
        /*0f80*/ 	.word	0x00000020


	//----- nvinfo : EIATTR_FRAME_SIZE
	.align		4
.L_691:
        /*0f84*/ 	.byte	0x04, 0x11
        /*0f86*/ 	.short	(.L_693 - .L_692)
	.align		4
.L_692:
        /*0f88*/ 	.word	index@($__internal_41_$__cuda_sm20_div_u16)
        /*0f8c*/ 	.word	0x00000000


	//----- nvinfo : EIATTR_FRAME_SIZE
	.align		4
.L_693:
        /*0f90*/ 	.byte	0x04, 0x11
        /*0f92*/ 	.short	(.L_695 - .L_694)
	.align		4
.L_694:
        /*0f94*/ 	.word	index@(_ZN2at6native61_GLOBAL__N__44eb8e94_28_ForeachBinaryOpScalarList_cu_dda10a6925multi_tensor_apply_kernelINS1_28TensorListScalarListMetadataIfLi2EEENS1_25BinaryOpScalarListFunctorIfLi2ELi1ELi1EEEJSt5minusIfEEEEvT_T0_DpT1_)
        /*0f98*/ 	.word	0x00000000


	//----- nvinfo : EIATTR_REGCOUNT
	.align		4
.L_695:
        /*0f9c*/ 	.byte	0x04, 0x2f
        /*0f9e*/ 	.short	(.L_697 - .L_696)
	.align		4
.L_696:
        /*0fa0*/ 	.word	index@(_ZN2at6native61_GLOBAL__N__44eb8e94_28_ForeachBinaryOpScalarList_cu_dda10a6925multi_tensor_apply_kernelINS1_28TensorListScalarListMetadataIN3c107complexIdEELi2EEENS1_25BinaryOpScalarListFunctorIS6_Li2ELi1ELi1EEEJSt5minusIS6_EEEEvT_T0_DpT1_)
        /*0fa4*/ 	.word	0x00000020


	//----- nvinfo : EIATTR_FRAME_SIZE
	.align		4
.L_697:
        /*0fa8*/ 	.byte	0x04, 0x11
        /*0faa*/ 	.short	(.L_699 - .L_698)
	.align		4
.L_698:
        /*0fac*/ 	.word	index@($__internal_40_$__cuda_sm20_div_u16)
        /*0fb0*/ 	.word	0x00000000


	//----- nvinfo : EIATTR_FRAME_SIZE
	.align		4
.L_699:
        /*0fb4*/ 	.byte	0x04, 0x11
        /*0fb6*/ 	.short	(.L_701 - .L_700)
	.align		4
.L_700:
        /*0fb8*/ 	.word	index@(_ZN2at6native61_GLOBAL__N__44eb8e94_28_ForeachBinaryOpScalarList_cu_dda10a6925multi_tensor_apply_kernelINS1_28TensorListScalarListMetadataIN3c107complexIdEELi2EEENS1_25BinaryOpScalarListFunctorIS6_Li2ELi1ELi1EEEJSt5minusIS6_EEEEvT_T0_DpT1_)
        /*0fbc*/ 	.word	0x00000000


	//----- nvinfo : EIATTR_REGCOUNT
	.align		4
.L_701:
        /*0fc0*/ 	.byte	0x04, 0x2f
        /*0fc2*/ 	.short	(.L_703 - .L_702)
	.align		4
.L_702:
        /*0fc4*/ 	.word	index@(_ZN2at6native61_GLOBAL__N__44eb8e94_28_ForeachBinaryOpScalarList_cu_dda10a6925multi_tensor_apply_kernelINS1_28TensorListScalarListMetadataIN3c107complexIfEELi2EEENS1_25BinaryOpScalarListFunctorIS6_Li2ELi1ELi1EEEJSt5minusIS6_EEEEvT_T0_DpT1_)
        /*0fc8*/ 	.word	0x00000020


	//----- nvinfo : EIATTR_FRAME_SIZE
	.align		4
.L_703:
        /*0fcc*/ 	.byte	0x04, 0x11
        /*0fce*/ 	.short	(.L_705 - .L_704)
	.align		4
.L_704:
        /*0fd0*/ 	.word	index@($__internal_39_$__cuda_sm20_div_u16)
        /*0fd4*/ 	.word	0x00000000


	//----- nvinfo : EIATTR_FRAME_SIZE
	.align		4
.L_705:
        /*0fd8*/ 	.byte	0x04, 0x11
        /*0fda*/ 	.short	(.L_707 - .L_706)
	.align		4
.L_706:
        /*0fdc*/ 	.word	index@(_ZN2at6native61_GLOBAL__N__44eb8e94_28_ForeachBinaryOpScalarList_cu_dda10a6925multi_tensor_apply_kernelINS1_28TensorListScalarListMetadataIN3c107complexIfEELi2EEENS1_25BinaryOpScalarListFunctorIS6_Li2ELi1ELi1EEEJSt5minusIS6_EEEEvT_T0_DpT1_)
        /*0fe0*/ 	.word	0x00000000


	//----- nvinfo : EIATTR_REGCOUNT
	.align		4
.L_707:
        /*0fe4*/ 	.byte	0x04, 0x2f
        /*0fe6*/ 	.short	(.L_709 - .L_708)
	.align		4
.L_708:
        /*0fe8*/ 	.word	index@(_ZN2at6native61_GLOBAL__N__44eb8e94_28_ForeachBinaryOpScalarList_cu_dda10a6925multi_tensor_apply_kernelINS1_28TensorListScalarListMetadataIbLi2EEENS1_25BinaryOpScalarListFunctorIbLi2ELi1ELi1EEEJSt5minusIbEEEEvT_T0_DpT1_)
        /*0fec*/ 	.word	0x00000016


	//----- nvinfo : EIATTR_FRAME_SIZE
	.align		4
.L_709:
        /*0ff0*/ 	.byte	0x04, 0x11
        /*0ff2*/ 	.short	(.L_711 - .L_710)
	.align		4
.L_710:
        /*0ff4*/ 	.word	index@($__internal_38_$__cuda_sm20_div_u16)
        /*0ff8*/ 	.word	0x00000000


	//----- nvinfo : EIATTR_FRAME_SIZE
	.align		4
.L_711:
        /*0ffc*/ 	.byte	0x04, 0x11
        /*0ffe*/ 	.short	(.L_713 - .L_712)
	.align		4
.L_712:
        /*1000*/ 	.word	index@(_ZN2at6native61_GLOBAL__N__44eb8e94_28_ForeachBinaryOpScalarList_cu_dda10a6925multi_tensor_apply_kernelINS1_28TensorListScalarListMetadataIbLi2EEENS1_25BinaryOpScalarListFunctorIbLi2ELi1ELi1EEEJSt5minusIbEEEEvT_T0_DpT1_)
        /*1004*/ 	.word	0x00000000


	//----- nvinfo : EIATTR_REGCOUNT
	.align		4
.L_713:
        /*1008*/ 	.byte	0x04, 0x2f
        /*100a*/ 	.short	(.L_715 - .L_714)
	.align		4
.L_714:
        /*100c*/ 	.word	index@(_ZN2at6native61_GLOBAL__N__44eb8e94_28_ForeachBinaryOpScalarList_cu_dda10a6925multi_tensor_apply_kernelINS1_28TensorListScalarListMetadataIfLi2EEENS1_25BinaryOpScalarListFunctorIN3c104HalfELi2ELi1ELi1EEEJSt5minusIfEEEEvT_T0_DpT1_)
        /*1010*/ 	.word	0x00000020


	//----- nvinfo : EIATTR_FRAME_SIZE
	.align		4
.L_715:
        /*1014*/ 	.byte	0x04, 0x11
        /*1016*/ 	.short	(.L_717 - .L_716)
	.align		4
.L_716:
        /*1018*/ 	.word	index@($__internal_37_$__cuda_sm20_div_u16)
        /*101c*/ 	.word	0x00000000


	//----- nvinfo : EIATTR_FRAME_SIZE
	.align		4
.L_717:
        /*1020*/ 	.byte	0x04, 0x11
        /*1022*/ 	.short	(.L_719 - .L_718)
	.align		4
.L_718:
        /*1024*/ 	.word	index@(_ZN2at6native61_GLOBAL__N__44eb8e94_28_ForeachBinaryOpScalarList_cu_dda10a6925multi_tensor_apply_kernelINS1_28TensorListScalarListMetadataIfLi2EEENS1_25BinaryOpScalarListFunctorIN3c104HalfELi2ELi1ELi1EEEJSt5minusIfEEEEvT_T0_DpT1_)
        /*1028*/ 	.word	0x00000000


	//----- nvinfo : EIATTR_REGCOUNT
	.align		4
.L_719:
        /*102c*/ 	.byte	0x04, 0x2f
        /*102e*/ 	.short	(.L_721 - .L_720)
	.align		4
.L_720:
        /*1030*/ 	.word	index@(_ZN2at6native61_GLOBAL__N__44eb8e94_28_ForeachBinaryOpScalarList_cu_dda10a6925multi_tensor_apply_kernelINS1_28TensorListScalarListMetadataIfLi2EEENS1_25BinaryOpScalarListFunctorIN3c108BFloat16ELi2ELi1ELi1EEEJSt5minusIfEEEEvT_T0_DpT1_)
        /*1034*/ 	.word	0x00000020


	//----- nvinfo : EIATTR_FRAME_SIZE
	.align		4
.L_721:
        /*1038*/ 	.byte	0x04, 0x11
        /*103a*/ 	.short	(.L_723 - .L_722)
	.align		4
.L_722:
        /*103c*/ 	.word	index@($__internal_36_$__cuda_sm20_div_u16)
        /*1040*/ 	.word	0x00000000


	//----- nvinfo : EIATTR_FRAME_SIZE
	.align		4
.L_723:
        /*1044*/ 	.byte	0x04, 0x11
        /*1046*/ 	.short	(.L_725 - .L_724)
	.align		4
.L_724:
        /*1048*/ 	.word	index@(_ZN2at6native61_GLOBAL__N__44eb8e94_28_ForeachBinaryOpScalarList_cu_dda10a6925multi_tensor_apply_kernelINS1_28TensorListScalarListMetadataIfLi2EEENS1_25BinaryOpScalarListFunctorIN3c108BFloat16ELi2ELi1ELi1EEEJSt5minusIfEEEEvT_T0_DpT1_)
        /*104c*/ 	.word	0x00000000


	//----- nvinfo : EIATTR_REGCOUNT
	.align		4
.L_725:
        /*1050*/ 	.byte	0x04, 0x2f
        /*1052*/ 	.short	(.L_727 - .L_726)
	.align		4
.L_726:
        /*1054*/ 	.word	index@(_ZN2at6native61_GLOBAL__N__44eb8e94_28_ForeachBinaryOpScalarList_cu_dda10a6925multi_tensor_apply_kernelINS1_28TensorListScalarListMetadataIhLi1EEENS1_25BinaryOpScalarListFunctorIhLi1ELi1ELi0EEEJNS0_7minimumIhEEEEEvT_T0_DpT1_)
        /*1058*/ 	.word	0x00000017


	//----- nvinfo : EIATTR_FRAME_SIZE
	.align		4
.L_727:
        /*105c*/ 	.byte	0x04, 0x11
        /*105e*/ 	.short	(.L_729 - .L_728)
	.align		4
.L_728:
        /*1060*/ 	.word	index@($__internal_35_$__cuda_sm20_div_u16)
        /*1064*/ 	.word	0x00000000


	//----- nvinfo : EIATTR_FRAME_SIZE
	.align		4
.L_729:
        /*1068*/ 	.byte	0x04, 0x11
        /*106a*/ 	.short	(.L_731 - .L_730)
	.align		4
.L_730:
        /*106c*/ 	.word	index@(_ZN2at6native61_GLOBAL__N__44eb8e94_28_ForeachBinaryOpScalarList_cu_dda10a6925multi_tensor_apply_kernelINS1_28TensorListScalarListMetadataIhLi1EEENS1_25BinaryOpScalarListFunctorIhLi1ELi1ELi0EEEJNS0_7minimumIhEEEEEvT_T0_DpT1_)
        /*1070*/ 	.word	0x00000000


	//----- nvinfo : EIATTR_REGCOUNT
	.align		4
.L_731:
        /*1074*/ 	.byte	0x04, 0x2f
        /*1076*/ 	.short	(.L_733 - .L_732)
	.align		4
.L_732:
        /*1078*/ 	.word	index@(_ZN2at6native61_GLOBAL__N__44eb8e94_28_ForeachBinaryOpScalarList_cu_dda10a6925multi_tensor_apply_kernelINS1_28TensorListScalarListMetadataIaLi1EEENS1_25BinaryOpScalarListFunctorIaLi1ELi1ELi0EEEJNS0_7minimumIaEEEEEvT_T0_DpT1_)
        /*107c*/ 	.word	0x00000016


	//----- nvinfo : EIATTR_FRAME_SIZE
	.align		4
.L_733:
        /*1080*/ 	.byte	0x04, 0x11
        /*1082*/ 	.short	(.L_735 - .L_734)
	.align		4
.L_734:
        /*1084*/ 	.word	index@($__internal_34_$__cuda_sm20_div_u16)
        /*1088*/ 	.word	0x00000000


	//----- nvinfo : EIATTR_FRAME_SIZE
	.align		4
.L_735:
        /*108c*/ 	.byte	0x04, 0x11
        /*108e*/ 	.short	(.L_737 - .L_736)
	.align		4
.L_736:
        /*1090*/ 	.word	index@(_ZN2at6native61_GLOBAL__N__44eb8e94_28_ForeachBinaryOpScalarList_cu_dda10a6925multi_tensor_apply_kernelINS1_28TensorListScalarListMetadataIaLi1EEENS1_25BinaryOpScalarListFunctorIaLi1ELi1ELi0EEEJNS0_7minimumIaEEEEEvT_T0_DpT1_)
        /*1094*/ 	.word	0x00000000


	//----- nvinfo : EIATTR_REGCOUNT
	.align		4
.L_737:
        /*1098*/ 	.byte	0x04, 0x2f
        /*109a*/ 	.short	(.L_739 - .L_738)
	.align		4
.L_738:
        /*109c*/ 	.word	index@(_ZN2at6native61_GLOBAL__N__44eb8e94_28_ForeachBinaryOpScalarList_cu_dda10a6925multi_tensor_apply_kernelINS1_28TensorListScalarListMetadataIiLi1EEENS1_25BinaryOpScalarListFunctorIiLi1ELi1ELi0EEEJNS0_7minimumIiEEEEEvT_T0_DpT1_)
        /*10a0*/ 	.word	0x00000020


	//----- nvinfo : EIATTR_FRAME_SIZE
	.align		4
.L_739:
        /*10a4*/ 	.byte	0x04, 0x11
        /*10a6*/ 	.short	(.L_741 - .L_740)
	.align		4
.L_740:
        /*10a8*/ 	.word	index@($__internal_33_$__cuda_sm20_div_u16)
        /*10ac*/ 	.word	0x00000000


	//----- nvinfo : EIATTR_FRAME_SIZE
	.align		4
.L_741:
        /*10b0*/ 	.byte	0x04, 0x11
        /*10b2*/ 	.short	(.L_743 - .L_742)
	.align		4
.L_742:
        /*10b4*/ 	.word	index@(_ZN2at6native61_GLOBAL__N__44eb8e94_28_ForeachBinaryOpScalarList_cu_dda10a6925multi_tensor_apply_kernelINS1_28TensorListScalarListMetadataIiLi1EEENS1_25BinaryOpScalarListFunctorIiLi1ELi1ELi0EEEJNS0_7minimumIiEEEEEvT_T0_DpT1_)
        /*10b8*/ 	.word	0x00000000


	//----- nvinfo : EIATTR_REGCOUNT
	.align		4
.L_743:
        /*10bc*/ 	.byte	0x04, 0x2f
        /*10be*/ 	.short	(.L_745 - .L_744)
	.align		4
.L_744:
        /*10c0*/ 	.word	index@(_ZN2at6native61_GLOBAL__N__44eb8e94_28_ForeachBinaryOpScalarList_cu_dda10a6925multi_tensor_apply_kernelINS1_28TensorListScalarListMetadataIlLi1EEENS1_25BinaryOpScalarListFunctorIlLi1ELi1ELi0EEEJNS0_7minimumIlEEEEEvT_T0_DpT1_)
        /*10c4*/ 	.word	0x00000020


	//----- nvinfo : EIATTR_FRAME_SIZE
	.align		4
.L_745:
        /*10c8*/ 	.byte	0x04, 0x11
        /*10ca*/ 	.short	(.L_747 - .L_746)
	.align		4
.L_746:
        /*10cc*/ 	.word	index@($__internal_32_$__cuda_sm20_div_u16)
        /*10d0*/ 	.word	0x00000000


	//----- nvinfo : EIATTR_FRAME_SIZE
	.align		4
.L_747:
        /*10d4*/ 	.byte	0x04, 0x11
        /*10d6*/ 	.short	(.L_749 - .L_748)
	.align		4
.L_748:
        /*10d8*/ 	.word	index@(_ZN2at6native61_GLOBAL__N__44eb8e94_28_ForeachBinaryOpScalarList_cu_dda10a6925multi_tensor_apply_kernelINS1_28TensorListScalarListMetadataIlLi1EEENS1_25BinaryOpScalarListFunctorIlLi1ELi1ELi0EEEJNS0_7minimumIlEEEEEvT_T0_DpT1_)
        /*10dc*/ 	.word	0x00000000


	//----- nvinfo : EIATTR_REGCOUNT
	.align		4
.L_749:
        /*10e0*/ 	.byte	0x04, 0x2f
        /*10e2*/ 	.short	(.L_751 - .L_750)
	.align		4
.L_750:
        /*10e4*/ 	.word	index@(_ZN2at6native61_GLOBAL__N__44eb8e94_28_ForeachBinaryOpScalarList_cu_dda10a6925multi_tensor_apply_kernelINS1_28TensorListScalarListMetadataIsLi1EEENS1_25BinaryOpScalarListFunctorIsLi1ELi1ELi0EEEJNS0_7minimumIsEEEEEvT_T0_DpT1_)
        /*10e8*/ 	.word	0x00000020


	//----- nvinfo : EIATTR_FRAME_SIZE
	.align		4
.L_751:
        /*10ec*/ 	.byte	0x04, 0x11
        /*10ee*/ 	.short	(.L_753 - .L_752)
	.align		4
.L_752:
        /*10f0*/ 	.word	index@($__internal_31_$__cuda_sm20_div_u16)
        /*10f4*/ 	.word	0x00000000


	//----- nvinfo : EIATTR_FRAME_SIZE
	.align		4
.L_753:
        /*10f8*/ 	.byte	0x04, 0x11
        /*10fa*/ 	.short	(.L_755 - .L_754)
	.align		4
.L_754:
        /*10fc*/ 	.word	index@(_ZN2at6native61_GLOBAL__N__44eb8e94_28_ForeachBinaryOpScalarList_cu_dda10a6925multi_tensor_apply_kernelINS1_28TensorListScalarListMetadataIsLi1EEENS1_25BinaryOpScalarListFunctorIsLi1ELi1ELi0EEEJNS0_7minimumIsEEEEEvT_T0_DpT1_)
        /*1100*/ 	.word	0x00000000


	//----- nvinfo : EIATTR_REGCOUNT
	.align		4
.L_755:
        /*1104*/ 	.byte	0x04, 0x2f
        /*1106*/ 	.short	(.L_757 - .L_756)
	.align		4
.L_756:
        /*1108*/ 	.word	index@(_ZN2at6native61_GLOBAL__N__44eb8e94_28_ForeachBinaryOpScalarList_cu_dda10a6925multi_tensor_apply_kernelINS1_28TensorListScalarListMetadataIdLi1EEENS1_25BinaryOpScalarListFunctorIdLi1ELi1ELi0EEEJNS0_7minimumIdEEEEEvT_T0_DpT1_)
        /*110c*/ 	.word	0x00000020


	//----- nvinfo : EIATTR_FRAME_SIZE
	.align		4
.L_757:
        /*1110*/ 	.byte	0x04, 0x11
        /*1112*/ 	.short	(.L_759 - .L_758)
	.align		4
.L_758:
        /*1114*/ 	.word	index@($__internal_30_$__cuda_sm20_div_u16)
        /*1118*/ 	.word	0x00000000


	//----- nvinfo : EIATTR_FRAME_SIZE
	.align		4
.L_759:
        /*111c*/ 	.byte	0x04, 0x11
        /*111e*/ 	.short	(.L_761 - .L_760)
	.align		4
.L_760:
        /*1120*/ 	.word	index@(_ZN2at6native61_GLOBAL__N__44eb8e94_28_ForeachBinaryOpScalarList_cu_dda10a6925multi_tensor_apply_kernelINS1_28TensorListScalarListMetadataIdLi1EEENS1_25BinaryOpScalarListFunctorIdLi1ELi1ELi0EEEJNS0_7minimumIdEEEEEvT_T0_DpT1_)
        /*1124*/ 	.word	0x00000000


	//----- nvinfo : EIATTR_REGCOUNT
	.align		4
.L_761:
        /*1128*/ 	.byte	0x04, 0x2f
        /*112a*/ 	.short	(.L_763 - .L_762)
	.align		4
.L_762:
        /*112c*/ 	.word	index@(_ZN2at6native61_GLOBAL__N__44eb8e94_28_ForeachBinaryOpScalarList_cu_dda10a6925multi_tensor_apply_kernelINS1_28TensorListScalarListMetadataIfLi1EEENS1_25BinaryOpScalarListFunctorIfLi1ELi1ELi0EEEJNS0_7minimumIfEEEEEvT_T0_DpT1_)
        /*1130*/ 	.word	0x00000020


	//----- nvinfo : EIATTR_FRAME_SIZE
	.align		4
.L_763:
        /*1134*/ 	.byte	0x04, 0x11
        /*1136*/ 	.short	(.L_765 - .L_764)
	.align		4
.L_764:
        /*1138*/ 	.word	index@($__internal_29_$__cuda_sm20_div_u16)
        /*113c*/ 	.word	0x00000000


	//----- nvinfo : EIATTR_FRAME_SIZE
	.align		4
.L_765:
        /*1140*/ 	.byte	0x04, 0x11
        /*1142*/ 	.short	(.L_767 - .L_766)
	.align		4
.L_766:
        /*1144*/ 	.word	index@(_ZN2at6native61_GLOBAL__N__44eb8e94_28_ForeachBinaryOpScalarList_cu_dda10a6925multi_tensor_apply_kernelINS1_28TensorListScalarListMetadataIfLi1EEENS1_25BinaryOpScalarListFunctorIfLi1ELi1ELi0EEEJNS0_7minimumIfEEEEEvT_T0_DpT1_)
        /*1148*/ 	.word	0x00000000


	//----- nvinfo : EIATTR_REGCOUNT
	.align		4
.L_767:
        /*114c*/ 	.byte	0x04, 0x2f
        /*114e*/ 	.short	(.L_769 - .L_768)
	.align		4
.L_768:
        /*1150*/ 	.word	index@(_ZN2at6native61_GLOBAL__N__44eb8e94_28_ForeachBinaryOpScalarList_cu_dda10a6925multi_tensor_apply_kernelINS1_28TensorListScalarListMetadataIfLi1EEENS1_25BinaryOpScalarListFunctorIN3c104HalfELi1ELi1ELi0EEEJNS0_7minimumIfEEEEEvT_T0_DpT1_)
        /*1154*/ 	.word	0x00000018


	//----- nvinfo : EIATTR_FRAME_SIZE
	.align		4
.L_769:
        /*1158*/ 	.byte	0x04, 0x11
        /*115a*/ 	.short	(.L_771 - .L_770)
	.align		4
.L_770:
        /*115c*/ 	.word	index@($__internal_28_$__cuda_sm20_div_u16)
        /*1160*/ 	.word	0x00000000


	//----- nvinfo : EIATTR_FRAME_SIZE
	.align		4
.L_771:
        /*1164*/ 	.byte	0x04, 0x11
        /*1166*/ 	.short	(.L_773 - .L_772)
	.align		4
.L_772:
        /*1168*/ 	.word	index@(_ZN2at6native61_GLOBAL__N__44eb8e94_28_ForeachBinaryOpScalarList_cu_dda10a6925multi_tensor_apply_kernelINS1_28TensorListScalarListMetadataIfLi1EEENS1_25BinaryOpScalarListFunctorIN3c104HalfELi1ELi1ELi0EEEJNS0_7minimumIfEEEEEvT_T0_DpT1_)
        /*116c*/ 	.word	0x00000000


	//----- nvinfo : EIATTR_REGCOUNT
	.align		4
.L_773:
        /*1170*/ 	.byte	0x04, 0x2f
        /*1172*/ 	.short	(.L_775 - .L_774)
	.align		4
.L_774:
        /*1174*/ 	.word	index@(_ZN2at6native61_GLOBAL__N__44eb8e94_28_ForeachBinaryOpScalarList_cu_dda10a6925multi_tensor_apply_kernelINS1_28TensorListScalarListMetadataIfLi1EEENS1_25BinaryOpScalarListFunctorIN3c108BFloat16ELi1ELi1ELi0EEEJNS0_7minimumIfEEEEEvT_T0_DpT1_)
        /*1178*/ 	.word	0x00000018


	//----- nvinfo : EIATTR_FRAME_SIZE
	.align		4
.L_775:
        /*117c*/ 	.byte	0x04, 0x11
        /*117e*/ 	.short	(.L_777 - .L_776)
	.align		4
.L_776:
        /*1180*/ 	.word	index@($__internal_27_$__cuda_sm20_div_u16)
        /*1184*/ 	.word	0x00000000


	//----- nvinfo : EIATTR_FRAME_SIZE
	.align		4
.L_777:
        /*1188*/ 	.byte	0x04, 0x11
        /*118a*/ 	.short	(.L_779 - .L_778)
	.align		4
.L_778:
        /*118c*/ 	.word	index@(_ZN2at6native61_GLOBAL__N__44eb8e94_28_ForeachBinaryOpScalarList_cu_dda10a6925multi_tensor_apply_kernelINS1_28TensorListScalarListMetadataIfLi1EEENS1_25BinaryOpScalarListFunctorIN3c108BFloat16ELi1ELi1ELi0EEEJNS0_7minimumIfEEEEEvT_T0_DpT1_)
        /*1190*/ 	.word	0x00000000


	//----- nvinfo : EIATTR_REGCOUNT
	.align		4
.L_779:
        /*1194*/ 	.byte	0x04, 0x2f
        /*1196*/ 	.short	(.L_781 - .L_780)
	.align		4
.L_780:
        /*1198*/ 	.word	index@(_ZN2at6native61_GLOBAL__N__44eb8e94_28_ForeachBinaryOpScalarList_cu_dda10a6925multi_tensor_apply_kernelINS1_28TensorListScalarListMetadataIhLi2EEENS1_25BinaryOpScalarListFunctorIhLi2ELi1ELi1EEEJNS0_7minimumIhEEEEEvT_T0_DpT1_)
        /*119c*/ 	.word	0x00000017


	//----- nvinfo : EIATTR_FRAME_SIZE
	.align		4
.L_781:
        /*11a0*/ 	.byte	0x04, 0x11
        /*11a2*/ 	.short	(.L_783 - .L_782)
	.align		4
.L_782:
        /*11a4*/ 	.word	index@($__internal_26_$__cuda_sm20_div_u16)
        /*11a8*/ 	.word	0x00000000


	//----- nvinfo : EIATTR_FRAME_SIZE
	.align		4
.L_783:
        /*11ac*/ 	.byte	0x04, 0x11
        /*11ae*/ 	.short	(.L_785 - .L_784)
	.align		4
.L_784:
        /*11b0*/ 	.word	index@(_ZN2at6native61_GLOBAL__N__44eb8e94_28_ForeachBinaryOpScalarList_cu_dda10a6925multi_tensor_apply_kernelINS1_28TensorListScalarListMetadataIhLi2EEENS1_25BinaryOpScalarListFunctorIhLi2ELi1ELi1EEEJNS0_7minimumIhEEEEEvT_T0_DpT1_)
        /*11b4*/ 	.word	0x00000000


	//----- nvinfo : EIATTR_REGCOUNT
	.align		4
.L_785:
        /*11b8*/ 	.byte	0x04, 0x2f
        /*11ba*/ 	.short	(.L_787 - .L_786)
	.align		4
.L_786:
        /*11bc*/ 	.word	index@(_ZN2at6native61_GLOBAL__N__44eb8e94_28_ForeachBinaryOpScalarList_cu_dda10a6925multi_tensor_apply_kernelINS1_28TensorListScalarListMetadataIaLi2EEENS1_25BinaryOpScalarListFunctorIaLi2ELi1ELi1EEEJNS0_7minimumIaEEEEEvT_T0_DpT1_)
        /*11c0*/ 	.word	0x00000017


	//----- nvinfo : EIATTR_FRAME_SIZE
	.align		4
.L_787:
        /*11c4*/ 	.byte	0x04, 0x11
        /*11c6*/ 	.short	(.L_789 - .L_788)
	.align		4
.L_788:
        /*11c8*/ 	.word	index@($__internal_25_$__cuda_sm20_div_u16)
        /*11cc*/ 	.word	0x00000000


	//----- nvinfo : EIATTR_FRAME_SIZE
	.align		4
.L_789:
        /*11d0*/ 	.byte	0x04, 0x11
        /*11d2*/ 	.short	(.L_791 - .L_790)
	.align		4
.L_790:
        /*11d4*/ 	.word	index@(_ZN2at6native61_GLOBAL__N__44eb8e94_28_ForeachBinaryOpScalarList_cu_dda10a6925multi_tensor_apply_kernelINS1_28TensorListScalarListMetadataIaLi2EEENS1_25BinaryOpScalarListFunctorIaLi2ELi1ELi1EEEJNS0_7minimumIaEEEEEvT_T0_DpT1_)
        /*11d8*/ 	.word	0x00000000


	//----- nvinfo : EIATTR_REGCOUNT
	.align		4
.L_791:
        /*11dc*/ 	.byte	0x04, 0x2f
        /*11de*/ 	.short	(.L_793 - .L_792)
	.align		4
.L_792:
        /*11e0*/ 	.word	index@(_ZN2at6native61_GLOBAL__N__44eb8e94_28_ForeachBinaryOpScalarList_cu_dda10a6925multi_tensor_apply_kernelINS1_28TensorListScalarListMetadataIiLi2EEENS1_25BinaryOpScalarListFunctorIiLi2ELi1ELi1EEEJNS0_7minimumIiEEEEEvT_T0_DpT1_)
        /*11e4*/ 	.word	0x00000020


	//----- nvinfo : EIATTR_FRAME_SIZE
	.align		4
.L_793:
        /*11e8*/ 	.byte	0x04, 0x11
        /*11ea*/ 	.short	(.L_795 - .L_794)
	.align		4
.L_794:
        /*11ec*/ 	.word	index@($__internal_24_$__cuda_sm20_div_u16)
        /*11f0*/ 	.word	0x00000000


	//----- nvinfo : EIATTR_FRAME_SIZE
	.align		4
.L_795:
        /*11f4*/ 	.byte	0x04, 0x11
        /*11f6*/ 	.short	(.L_797 - .L_796)
	.align		4
.L_796:
        /*11f8*/ 	.word	index@(_ZN2at6native61_GLOBAL__N__44eb8e94_28_ForeachBinaryOpScalarList_cu_dda10a6925multi_tensor_apply_kernelINS1_28TensorListScalarListMetadataIiLi2EEENS1_25BinaryOpScalarListFunctorIiLi2ELi1ELi1EEEJNS0_7minimumIiEEEEEvT_T0_DpT1_)
        /*11fc*/ 	.word	0x00000000


	//----- nvinfo : EIATTR_REGCOUNT
	.align		4
.L_797:
        /*1200*/ 	.byte	0x04, 0x2f
        /*1202*/ 	.short	(.L_799 - .L_798)
	.align		4
.L_798:
        /*1204*/ 	.word	index@(_ZN2at6native61_GLOBAL__N__44eb8e94_28_ForeachBinaryOpScalarList_cu_dda10a6925multi_tensor_apply_kernelINS1_28TensorListScalarListMetadataIlLi2EEENS1_25BinaryOpScalarListFunctorIlLi2ELi1ELi1EEEJNS0_7minimumIlEEEEEvT_T0_DpT1_)
        /*1208*/ 	.word	0x00000020


	//----- nvinfo : EIATTR_FRAME_SIZE
	.align		4
.L_799:
        /*120c*/ 	.byte	0x04, 0x11
        /*120e*/ 	.short	(.L_801 - .L_800)
	.align		4
.L_800:
        /*1210*/ 	.word	index@($__internal_23_$__cuda_sm20_div_u16)
        /*1214*/ 	.word	0x00000000


	//----- nvinfo : EIATTR_FRAME_SIZE
	.align		4
.L_801:
        /*1218*/ 	.byte	0x04, 0x11
        /*121a*/ 	.short	(.L_803 - .L_802)
	.align		4
.L_802:
        /*121c*/ 	.word	index@(_ZN2at6native61_GLOBAL__N__44eb8e94_28_ForeachBinaryOpScalarList_cu_dda10a6925multi_tensor_apply_kernelINS1_28TensorListScalarListMetadataIlLi2EEENS1_25BinaryOpScalarListFunctorIlLi2ELi1ELi1EEEJNS0_7minimumIlEEEEEvT_T0_DpT1_)
        /*1220*/ 	.word	0x00000000


	//----- nvinfo : EIATTR_REGCOUNT
	.align		4
.L_803:
        /*1224*/ 	.byte	0x04, 0x2f
        /*1226*/ 	.short	(.L_805 - .L_804)
	.align		4
.L_804:
        /*1228*/ 	.word	index@(_ZN2at6native61_GLOBAL__N__44eb8e94_28_ForeachBinaryOpScalarList_cu_dda10a6925multi_tensor_apply_kernelINS1_28TensorListScalarListMetadataIsLi2EEENS1_25BinaryOpScalarListFunctorIsLi2ELi1ELi1EEEJNS0_7minimumIsEEEEEvT_T0_DpT1_)
        /*122c*/ 	.word	0x0000001e


	//----- nvinfo : EIATTR_FRAME_SIZE
	.align		4
.L_805:
        /*1230*/ 	.byte	0x04, 0x11
        /*1232*/ 	.short	(.L_807 - .L_806)
	.align		4
.L_806:
        /*1234*/ 	.word	index@($__internal_22_$__cuda_sm20_div_u16)
        /*1238*/ 	.word	0x00000000


	//----- nvinfo : EIATTR_FRAME_SIZE
	.align		4
.L_807:
        /*123c*/ 	.byte	0x04, 0x11
        /*123e*/ 	.short	(.L_809 - .L_808)
	.align		4
.L_808:
        /*1240*/ 	.word	index@(_ZN2at6native61_GLOBAL__N__44eb8e94_28_ForeachBinaryOpScalarList_cu_dda10a6925multi_tensor_apply_kernelINS1_28TensorListScalarListMetadataIsLi2EEENS1_25BinaryOpScalarListFunctorIsLi2ELi1ELi1EEEJNS0_7minimumIsEEEEEvT_T0_DpT1_)
        /*1244*/ 	.word	0x00000000


	//----- nvinfo : EIATTR_REGCOUNT
	.align		4
.L_809:
        /*1248*/ 	.byte	0x04, 0x2f
        /*124a*/ 	.short	(.L_811 - .L_810)
	.align		4
.L_810:
        /*124c*/ 	.word	index@(_ZN2at6native61_GLOBAL__N__44eb8e94_28_ForeachBinaryOpScalarList_cu_dda10a6925multi_tensor_apply_kernelINS1_28TensorListScalarListMetadataIdLi2EEENS1_25BinaryOpScalarListFunctorIdLi2ELi1ELi1EEEJNS0_7minimumIdEEEEEvT_T0_DpT1_)
        /*1250*/ 	.word	0x00000020


	//----- nvinfo : EIATTR_FRAME_SIZE
	.align		4
.L_811:
        /*1254*/ 	.byte	0x04, 0x11
        /*1256*/ 	.short	(.L_813 - .L_812)
	.align		4
.L_812:
        /*1258*/ 	.word	index@($__internal_21_$__cuda_sm20_div_u16)
        /*125c*/ 	.word	0x00000000


	//----- nvinfo : EIATTR_FRAME_SIZE
	.align		4
.L_813:
        /*1260*/ 	.byte	0x04, 0x11
        /*1262*/ 	.short	(.L_815 - .L_814)
	.align		4
.L_814:
        /*1264*/ 	.word	index@(_ZN2at6native61_GLOBAL__N__44eb8e94_28_ForeachBinaryOpScalarList_cu_dda10a6925multi_tensor_apply_kernelINS1_28TensorListScalarListMetadataIdLi2EEENS1_25BinaryOpScalarListFunctorIdLi2ELi1ELi1EEEJNS0_7minimumIdEEEEEvT_T0_DpT1_)
        /*1268*/ 	.word	0x00000000


	//----- nvinfo : EIATTR_REGCOUNT
	.align		4
.L_815:
        /*126c*/ 	.byte	0x04, 0x2f
        /*126e*/ 	.short	(.L_817 - .L_816)
	.align		4
.L_816:
        /*1270*/ 	.word	index@(_ZN2at6native61_GLOBAL__N__44eb8e94_28_ForeachBinaryOpScalarList_cu_dda10a6925multi_tensor_apply_kernelINS1_28TensorListScalarListMetadataIfLi2EEENS1_25BinaryOpScalarListFunctorIfLi2ELi1ELi1EEEJNS0_7minimumIfEEEEEvT_T0_DpT1_)
        /*1274*/ 	.word	0x00000020


	//----- nvinfo : EIATTR_FRAME_SIZE
	.align		4
.L_817:
        /*1278*/ 	.byte	0x04, 0x11
        /*127a*/ 	.short	(.L_819 - .L_818)
	.align		4
.L_818:
        /*127c*/ 	.word	index@($__internal_20_$__cuda_sm20_div_u16)
        /*1280*/ 	.word	0x00000000


	//----- nvinfo : EIATTR_FRAME_SIZE
	.align		4
.L_819:
        /*1284*/ 	.byte	0x04, 0x11
        /*1286*/ 	.short	(.L_821 - .L_820)
	.align		4
.L_820:
        /*1288*/ 	.word	index@(_ZN2at6native61_GLOBAL__N__44eb8e94_28_ForeachBinaryOpScalarList_cu_dda10a6925multi_tensor_apply_kernelINS1_28TensorListScalarListMetadataIfLi2EEENS1_25BinaryOpScalarListFunctorIfLi2ELi1ELi1EEEJNS0_7minimumIfEEEEEvT_T0_DpT1_)
        /*128c*/ 	.word	0x00000000


	//----- nvinfo : EIATTR_REGCOUNT
	.align		4
.L_821:
        /*1290*/ 	.byte	0x04, 0x2f
        /*1292*/ 	.short	(.L_823 - .L_822)
	.align		4
.L_822:
        /*1294*/ 	.word	index@(_ZN2at6native61_GLOBAL__N__44eb8e94_28_ForeachBinaryOpScalarList_cu_dda10a6925multi_tensor_apply_kernelINS1_28TensorListScalarListMetadataIfLi2EEENS1_25BinaryOpScalarListFunctorIN3c104HalfELi2ELi1ELi1EEEJNS0_7minimumIfEEEEEvT_T0_DpT1_)
        /*1298*/ 	.word	0x00000020


	//----- nvinfo : EIATTR_FRAME_SIZE
	.align		4
.L_823:
        /*129c*/ 	.byte	0x04, 0x11
        /*129e*/ 	.short	(.L_825 - .L_824)
	.align		4
.L_824:
        /*12a0*/ 	.word	index@($__internal_19_$__cuda_sm20_div_u16)
        /*12a4*/ 	.word	0x00000000


	//----- nvinfo : EIATTR_FRAME_SIZE
	.align		4
.L_825:
        /*12a8*/ 	.byte	0x04, 0x11
        /*12aa*/ 	.short	(.L_827 - .L_826)
	.align		4
.L_826:
        /*12ac*/ 	.word	index@(_ZN2at6native61_GLOBAL__N__44eb8e94_28_ForeachBinaryOpScalarList_cu_dda10a6925multi_tensor_apply_kernelINS1_28TensorListScalarListMetadataIfLi2EEENS1_25BinaryOpScalarListFunctorIN3c104HalfELi2ELi1ELi1EEEJNS0_7minimumIfEEEEEvT_T0_DpT1_)
        /*12b0*/ 	.word	0x00000000


	//----- nvinfo : EIATTR_REGCOUNT
	.align		4
.L_827:
        /*12b4*/ 	.byte	0x04, 0x2f
        /*12b6*/ 	.short	(.L_829 - .L_828)
	.align		4
.L_828:
        /*12b8*/ 	.word	index@(_ZN2at6native61_GLOBAL__N__44eb8e94_28_ForeachBinaryOpScalarList_cu_dda10a6925multi_tensor_apply_kernelINS1_28TensorListScalarListMetadataIfLi2EEENS1_25BinaryOpScalarListFunctorIN3c108BFloat16ELi2ELi1ELi1EEEJNS0_7minimumIfEEEEEvT_T0_DpT1_)
        /*12bc*/ 	.word	0x00000020


	//----- nvinfo : EIATTR_FRAME_SIZE
	.align		4
.L_829:
        /*12c0*/ 	.byte	0x04, 0x11
        /*12c2*/ 	.short	(.L_831 - .L_830)
	.align		4
.L_830:
        /*12c4*/ 	.word	index@($__internal_18_$__cuda_sm20_div_u16)
        /*12c8*/ 	.word	0x00000000


	//----- nvinfo : EIATTR_FRAME_SIZE
	.align		4
.L_831:
        /*12cc*/ 	.byte	0x04, 0x11
        /*12ce*/ 	.short	(.L_833 - .L_832)
	.align		4
.L_832:
        /*12d0*/ 	.word	index@(_ZN2at6native61_GLOBAL__N__44eb8e94_28_ForeachBinaryOpScalarList_cu_dda10a6925multi_tensor_apply_kernelINS1_28TensorListScalarListMetadataIfLi2EEENS1_25BinaryOpScalarListFunctorIN3c108BFloat16ELi2ELi1ELi1EEEJNS0_7minimumIfEEEEEvT_T0_DpT1_)
        /*12d4*/ 	.word	0x00000000


	//----- nvinfo : EIATTR_REGCOUNT
	.align		4
.L_833:
        /*12d8*/ 	.byte	0x04, 0x2f
        /*12da*/ 	.short	(.L_835 - .L_834)
	.align		4
.L_834:
        /*12dc*/ 	.word	index@(_ZN2at6native61_GLOBAL__N__44eb8e94_28_ForeachBinaryOpScalarList_cu_dda10a6925multi_tensor_apply_kernelINS1_28TensorListScalarListMetadataIhLi1EEENS1_25BinaryOpScalarListFunctorIhLi1ELi1ELi0EEEJNS0_7maximumIhEEEEEvT_T0_DpT1_)
        /*12e0*/ 	.word	0x00000017


	//----- nvinfo : EIATTR_FRAME_SIZE
	.align		4
.L_835:
        /*12e4*/ 	.byte	0x04, 0x11
        /*12e6*/ 	.short	(.L_837 - .L_836)
	.align		4
.L_836:
        /*12e8*/ 	.word	index@($__internal_17_$__cuda_sm20_div_u16)
        /*12ec*/ 	.word	0x00000000


	//----- nvinfo : EIATTR_FRAME_SIZE
	.align		4
.L_837:
        /*12f0*/ 	.byte	0x04, 0x11
        /*12f2*/ 	.short	(.L_839 - .L_838)
	.align		4
.L_838:
        /*12f4*/ 	.word	index@(_ZN2at6native61_GLOBAL__N__44eb8e94_28_ForeachBinaryOpScalarList_cu_dda10a6925multi_tensor_apply_kernelINS1_28TensorListScalarListMetadataIhLi1EEENS1_25BinaryOpScalarListFunctorIhLi1ELi1ELi0EEEJNS0_7maximumIhEEEEEvT_T0_DpT1_)
        /*12f8*/ 	.word	0x00000000


	//----- nvinfo : EIATTR_REGCOUNT
	.align		4
.L_839:
        /*12fc*/ 	.byte	0x04, 0x2f
        /*12fe*/ 	.short	(.L_841 - .L_840)
	.align		4
.L_840:
        /*1300*/ 	.word	index@(_ZN2at6native61_GLOBAL__N__44eb8e94_28_ForeachBinaryOpScalarList_cu_dda10a6925multi_tensor_apply_kernelINS1_28TensorListScalarListMetadataIaLi1EEENS1_25BinaryOpScalarListFunctorIaLi1ELi1ELi0EEEJNS0_7maximumIaEEEEEvT_T0_DpT1_)
        /*1304*/ 	.word	0x00000016


	//----- nvinfo : EIATTR_FRAME_SIZE
	.align		4
.L_841:
        /*1308*/ 	.byte	0x04, 0x11
        /*130a*/ 	.short	(.L_843 - .L_842)
	.align		4
.L_842:
        /*130c*/ 	.word	index@($__internal_16_$__cuda_sm20_div_u16)
        /*1310*/ 	.word	0x00000000


	//----- nvinfo : EIATTR_FRAME_SIZE
	.align		4
.L_843:
        /*1314*/ 	.byte	0x04, 0x11
        /*1316*/ 	.short	(.L_845 - .L_844)
	.align		4
.L_844:
        /*1318*/ 	.word	index@(_ZN2at6native61_GLOBAL__N__44eb8e94_28_ForeachBinaryOpScalarList_cu_dda10a6925multi_tensor_apply_kernelINS1_28TensorListScalarListMetadataIaLi1EEENS1_25BinaryOpScalarListFunctorIaLi1ELi1ELi0EEEJNS0_7maximumIaEEEEEvT_T0_DpT1_)
        /*131c*/ 	.word	0x00000000


	//----- nvinfo : EIATTR_REGCOUNT
	.align		4
.L_845:
        /*1320*/ 	.byte	0x04, 0x2f
        /*1322*/ 	.short	(.L_847 - .L_846)
	.align		4
.L_846:
        /*1324*/ 	.word	index@(_ZN2at6native61_GLOBAL__N__44eb8e94_28_ForeachBinaryOpScalarList_cu_dda10a6925multi_tensor_apply_kernelINS1_28TensorListScalarListMetadataIiLi1EEENS1_25BinaryOpScalarListFunctorIiLi1ELi1ELi0EEEJNS0_7maximumIiEEEEEvT_T0_DpT1_)
        /*1328*/ 	.word	0x00000020


	//----- nvinfo : EIATTR_FRAME_SIZE
	.align		4
.L_847:
        /*132c*/ 	.byte	0x04, 0x11
        /*132e*/ 	.short	(.L_849 - .L_848)
	.align		4
.L_848:
        /*1330*/ 	.word	index@($__internal_15_$__cuda_sm20_div_u16)
        /*1334*/ 	.word	0x00000000


	//----- nvinfo : EIATTR_FRAME_SIZE
	.align		4
.L_849:
        /*1338*/ 	.byte	0x04, 0x11
        /*133a*/ 	.short	(.L_851 - .L_850)
	.align		4
.L_850:
        /*133c*/ 	.word	index@(_ZN2at6native61_GLOBAL__N__44eb8e94_28_ForeachBinaryOpScalarList_cu_dda10a6925multi_tensor_apply_kernelINS1_28TensorListScalarListMetadataIiLi1EEENS1_25BinaryOpScalarListFunctorIiLi1ELi1ELi0EEEJNS0_7maximumIiEEEEEvT_T0_DpT1_)
        /*1340*/ 	.word	0x00000000


	//----- nvinfo : EIATTR_REGCOUNT
	.align		4
.L_851:
        /*1344*/ 	.byte	0x04, 0x2f
        /*1346*/ 	.short	(.L_853 - .L_852)
	.align		4
.L_852:
        /*1348*/ 	.word	index@(_ZN2at6native61_GLOBAL__N__44eb8e94_28_ForeachBinaryOpScalarList_cu_dda10a6925multi_tensor_apply_kernelINS1_28TensorListScalarListMetadataIlLi1EEENS1_25BinaryOpScalarListFunctorIlLi1ELi1ELi0EEEJNS0_7maximumIlEEEEEvT_T0_DpT1_)
        /*134c*/ 	.word	0x00000020


	//----- nvinfo : EIATTR_FRAME_SIZE
	.align		4
.L_853:
        /*1350*/ 	.byte	0x04, 0x11
        /*1352*/ 	.short	(.L_855 - .L_854)
	.align		4
.L_854:
        /*1354*/ 	.word	index@($__internal_14_$__cuda_sm20_div_u16)
        /*1358*/ 	.word	0x00000000


	//----- nvinfo : EIATTR_FRAME_SIZE
	.align		4
.L_855:
        /*135c*/ 	.byte	0x04, 0x11
        /*135e*/ 	.short	(.L_857 - .L_856)
	.align		4
.L_856:
        /*1360*/ 	.word	index@(_ZN2at6native61_GLOBAL__N__44eb8e94_28_ForeachBinaryOpScalarList_cu_dda10a6925multi_tensor_apply_kernelINS1_28TensorListScalarListMetadataIlLi1EEENS1_25BinaryOpScalarListFunctorIlLi1ELi1ELi0EEEJNS0_7maximumIlEEEEEvT_T0_DpT1_)
        /*1364*/ 	.word	0x00000000


	//----- nvinfo : EIATTR_REGCOUNT
	.align		4
.L_857:
        /*1368*/ 	.byte	0x04, 0x2f
        /*136a*/ 	.short	(.L_859 - .L_858)
	.align		4
.L_858:
        /*136c*/ 	.word	index@(_ZN2at6native61_GLOBAL__N__44eb8e94_28_ForeachBinaryOpScalarList_cu_dda10a6925multi_tensor_apply_kernelINS1_28TensorListScalarListMetadataIsLi1EEENS1_25BinaryOpScalarListFunctorIsLi1ELi1ELi0EEEJNS0_7maximumIsEEEEEvT_T0_DpT1_)
        /*1370*/ 	.word	0x00000020


	//----- nvinfo : EIATTR_FRAME_SIZE
	.align		4
.L_859:
        /*1374*/ 	.byte	0x04, 0x11
        /*1376*/ 	.short	(.L_861 - .L_860)
	.align		4
.L_860:
        /*1378*/ 	.word	index@($__internal_13_$__cuda_sm20_div_u16)
        /*137c*/ 	.word	0x00000000


	//----- nvinfo : EIATTR_FRAME_SIZE
	.align		4
.L_861:
        /*1380*/ 	.byte	0x04, 0x11
        /*1382*/ 	.short	(.L_863 - .L_862)
	.align		4
.L_862:
        /*1384*/ 	.word	index@(_ZN2at6native61_GLOBAL__N__44eb8e94_28_ForeachBinaryOpScalarList_cu_dda10a6925multi_tensor_apply_kernelINS1_28TensorListScalarListMetadataIsLi1EEENS1_25BinaryOpScalarListFunctorIsLi1ELi1ELi0EEEJNS0_7maximumIsEEEEEvT_T0_DpT1_)
        /*1388*/ 	.word	0x00000000


	//----- nvinfo : EIATTR_REGCOUNT
	.align		4
.L_863:
        /*138c*/ 	.byte	0x04, 0x2f
        /*138e*/ 	.short	(.L_865 - .L_864)
	.align		4
.L_864:
        /*1390*/ 	.word	index@(_ZN2at6native61_GLOBAL__N__44eb8e94_28_ForeachBinaryOpScalarList_cu_dda10a6925multi_tensor_apply_kernelINS1_28TensorListScalarListMetadataIdLi1EEENS1_25BinaryOpScalarListFunctorIdLi1ELi1ELi0EEEJNS0_7maximumIdEEEEEvT_T0_DpT1_)
        /*1394*/ 	.word	0x00000020


	//----- nvinfo : EIATTR_FRAME_SIZE
	.align		4
.L_865:
        /*1398*/ 	.byte	0x04, 0x11
        /*139a*/ 	.short	(.L_867 - .L_866)
	.align		4
.L_866:
        /*139c*/ 	.word	index@($__internal_12_$__cuda_sm20_div_u16)
        /*13a0*/ 	.word	0x00000000


	//----- nvinfo : EIATTR_FRAME_SIZE
	.align		4
.L_867:
        /*13a4*/ 	.byte	0x04, 0x11
        /*13a6*/ 	.short	(.L_869 - .L_868)
	.align		4
.L_868:
        /*13a8*/ 	.word	index@(_ZN2at6native61_GLOBAL__N__44eb8e94_28_ForeachBinaryOpScalarList_cu_dda10a6925multi_tensor_apply_kernelINS1_28TensorListScalarListMetadataIdLi1EEENS1_25BinaryOpScalarListFunctorIdLi1ELi1ELi0EEEJNS0_7maximumIdEEEEEvT_T0_DpT1_)
        /*13ac*/ 	.word	0x00000000


	//----- nvinfo : EIATTR_REGCOUNT
	.align		4
.L_869:
        /*13b0*/ 	.byte	0x04, 0x2f
        /*13b2*/ 	.short	(.L_871 - .L_870)
	.align		4
.L_870:
        /*13b4*/ 	.word	index@(_ZN2at6native61_GLOBAL__N__44eb8e94_28_ForeachBinaryOpScalarList_cu_dda10a6925multi_tensor_apply_kernelINS1_28TensorListScalarListMetadataIfLi1EEENS1_25BinaryOpScalarListFunctorIfLi1ELi1ELi0EEEJNS0_7maximumIfEEEEEvT_T0_DpT1_)
        /*13b8*/ 	.word	0x00000020


	//----- nvinfo : EIATTR_FRAME_SIZE
	.align		4
.L_871:
        /*13bc*/ 	.byte	0x04, 0x11
        /*13be*/ 	.short	(.L_873 - .L_872)
	.align		4
.L_872:
        /*13c0*/ 	.word	index@($__internal_11_$__cuda_sm20_div_u16)
        /*13c4*/ 	.word	0x00000000


	//----- nvinfo : EIATTR_FRAME_SIZE
	.align		4
.L_873:
        /*13c8*/ 	.byte	0x04, 0x11
        /*13ca*/ 	.short	(.L_875 - .L_874)
	.align		4
.L_874:
        /*13cc*/ 	.word	index@(_ZN2at6native61_GLOBAL__N__44eb8e94_28_ForeachBinaryOpScalarList_cu_dda10a6925multi_tensor_apply_kernelINS1_28TensorListScalarListMetadataIfLi1EEENS1_25BinaryOpScalarListFunctorIfLi1ELi1ELi0EEEJNS0_7maximumIfEEEEEvT_T0_DpT1_)
        /*13d0*/ 	.word	0x00000000


	//----- nvinfo : EIATTR_REGCOUNT
	.align		4
.L_875:
        /*13d4*/ 	.byte	0x04, 0x2f
        /*13d6*/ 	.short	(.L_877 - .L_876)
	.align		4
.L_876:
        /*13d8*/ 	.word	index@(_ZN2at6native61_GLOBAL__N__44eb8e94_28_ForeachBinaryOpScalarList_cu_dda10a6925multi_tensor_apply_kernelINS1_28TensorListScalarListMetadataIfLi1EEENS1_25BinaryOpScalarListFunctorIN3c104HalfELi1ELi1ELi0EEEJNS0_7maximumIfEEEEEvT_T0_DpT1_)
        /*13dc*/ 	.word	0x00000018


	//----- nvinfo : EIATTR_FRAME_SIZE
	.align		4
.L_877:
        /*13e0*/ 	.byte	0x04, 0x11
        /*13e2*/ 	.short	(.L_879 - .L_878)
	.align		4
.L_878:
        /*13e4*/ 	.word	index@($__internal_10_$__cuda_sm20_div_u16)
        /*13e8*/ 	.word	0x00000000


	//----- nvinfo : EIATTR_FRAME_SIZE
	.align		4
.L_879:
        /*13ec*/ 	.byte	0x04, 0x11
        /*13ee*/ 	.short	(.L_881 - .L_880)
	.align		4
.L_880:
        /*13f0*/ 	.word	index@(_ZN2at6native61_GLOBAL__N__44eb8e94_28_ForeachBinaryOpScalarList_cu_dda10a6925multi_tensor_apply_kernelINS1_28TensorListScalarListMetadataIfLi1EEENS1_25BinaryOpScalarListFunctorIN3c104HalfELi1ELi1ELi0EEEJNS0_7maximumIfEEEEEvT_T0_DpT1_)
        /*13f4*/ 	.word	0x00000000


	//----- nvinfo : EIATTR_REGCOUNT
	.align		4
.L_881:
        /*13f8*/ 	.byte	0x04, 0x2f
        /*13fa*/ 	.short	(.L_883 - .L_882)
	.align		4
.L_882:
        /*13fc*/ 	.word	index@(_ZN2at6native61_GLOBAL__N__44eb8e94_28_ForeachBinaryOpScalarList_cu_dda10a6925multi_tensor_apply_kernelINS1_28TensorListScalarListMetadataIfLi1EEENS1_25BinaryOpScalarListFunctorIN3c108BFloat16ELi1ELi1ELi0EEEJNS0_7maximumIfEEEEEvT_T0_DpT1_)
        /*1400*/ 	.word	0x00000018


	//----- nvinfo : EIATTR_FRAME_SIZE
	.align		4
.L_883:
        /*1404*/ 	.byte	0x04, 0x11
        /*1406*/ 	.short	(.L_885 - .L_884)
	.align		4
.L_884:
        /*1408*/ 	.word	index@($__internal_9_$__cuda_sm20_div_u16)
        /*140c*/ 	.word	0x00000000


	//----- nvinfo : EIATTR_FRAME_SIZE
	.align		4
.L_885:
        /*1410*/ 	.byte	0x04, 0x11
        /*1412*/ 	.short	(.L_887 - .L_886)
	.align		4
.L_886:
        /*1414*/ 	.word	index@(_ZN2at6native61_GLOBAL__N__44eb8e94_28_ForeachBinaryOpScalarList_cu_dda10a6925multi_tensor_apply_kernelINS1_28TensorListScalarListMetadataIfLi1EEENS1_25BinaryOpScalarListFunctorIN3c108BFloat16ELi1ELi1ELi0EEEJNS0_7maximumIfEEEEEvT_T0_DpT1_)
        /*1418*/ 	.word	0x00000000


	//----- nvinfo : EIATTR_REGCOUNT
	.align		4
.L_887:
        /*141c*/ 	.byte	0x04, 0x2f
        /*141e*/ 	.short	(.L_889 - .L_888)
	.align		4
.L_888:
        /*1420*/ 	.word	index@(_ZN2at6native61_GLOBAL__N__44eb8e94_28_ForeachBinaryOpScalarList_cu_dda10a6925multi_tensor_apply_kernelINS1_28TensorListScalarListMetadataIhLi2EEENS1_25BinaryOpScalarListFunctorIhLi2ELi1ELi1EEEJNS0_7maximumIhEEEEEvT_T0_DpT1_)
        /*1424*/ 	.word	0x00000017


	//----- nvinfo : EIATTR_FRAME_SIZE
	.align		4
.L_889:
        /*1428*/ 	.byte	0x04, 0x11
        /*142a*/ 	.short	(.L_891 - .L_890)
	.align		4
.L_890:
        /*142c*/ 	.word	index@($__internal_8_$__cuda_sm20_div_u16)
        /*1430*/ 	.word	0x00000000


	//----- nvinfo : EIATTR_FRAME_SIZE
	.align		4
.L_891:
        /*1434*/ 	.byte	0x04, 0x11
        /*1436*/ 	.short	(.L_893 - .L_892)
	.align		4
.L_892:
        /*1438*/ 	.word	index@(_ZN2at6native61_GLOBAL__N__44eb8e94_28_ForeachBinaryOpScalarList_cu_dda10a6925multi_tensor_apply_kernelINS1_28TensorListScalarListMetadataIhLi2EEENS1_25BinaryOpScalarListFunctorIhLi2ELi1ELi1EEEJNS0_7maximumIhEEEEEvT_T0_DpT1_)
        /*143c*/ 	.word	0x00000000


	//----- nvinfo : EIATTR_REGCOUNT
	.align		4
.L_893:
        /*1440*/ 	.byte	0x04, 0x2f
        /*1442*/ 	.short	(.L_895 - .L_894)
	.align		4
.L_894:
        /*1444*/ 	.word	index@(_ZN2at6native61_GLOBAL__N__44eb8e94_28_ForeachBinaryOpScalarList_cu_dda10a6925multi_tensor_apply_kernelINS1_28TensorListScalarListMetadataIaLi2EEENS1_25BinaryOpScalarListFunctorIaLi2ELi1ELi1EEEJNS0_7maximumIaEEEEEvT_T0_DpT1_)
        /*1448*/ 	.word	0x00000017


	//----- nvinfo : EIATTR_FRAME_SIZE
	.align		4
.L_895:
        /*144c*/ 	.byte	0x04, 0x11
        /*144e*/ 	.short	(.L_897 - .L_896)
	.align		4
.L_896:
        /*1450*/ 	.word	index@($__internal_7_$__cuda_sm20_div_u16)
        /*1454*/ 	.word	0x00000000


	//----- nvinfo : EIATTR_FRAME_SIZE
	.align		4
.L_897:
        /*1458*/ 	.byte	0x04, 0x11
        /*145a*/ 	.short	(.L_899 - .L_898)
	.align		4
.L_898:
        /*145c*/ 	.word	index@(_ZN2at6native61_GLOBAL__N__44eb8e94_28_ForeachBinaryOpScalarList_cu_dda10a6925multi_tensor_apply_kernelINS1_28TensorListScalarListMetadataIaLi2EEENS1_25BinaryOpScalarListFunctorIaLi2ELi1ELi1EEEJNS0_7maximumIaEEEEEvT_T0_DpT1_)
        /*1460*/ 	.word	0x00000000


	//----- nvinfo : EIATTR_REGCOUNT
	.align		4
.L_899:
        /*1464*/ 	.byte	0x04, 0x2f
        /*1466*/ 	.short	(.L_901 - .L_900)
	.align		4
.L_900:
        /*1468*/ 	.word	index@(_ZN2at6native61_GLOBAL__N__44eb8e94_28_ForeachBinaryOpScalarList_cu_dda10a6925multi_tensor_apply_kernelINS1_28TensorListScalarListMetadataIiLi2EEENS1_25BinaryOpScalarListFunctorIiLi2ELi1ELi1EEEJNS0_7maximumIiEEEEEvT_T0_DpT1_)
        /*146c*/ 	.word	0x00000020


	//----- nvinfo : EIATTR_FRAME_SIZE
	.align		4
.L_901:
        /*1470*/ 	.byte	0x04, 0x11
        /*1472*/ 	.short	(.L_903 - .L_902)
	.align		4
.L_902:
        /*1474*/ 	.word	index@($__internal_6_$__cuda_sm20_div_u16)
        /*1478*/ 	.word	0x00000000


	//----- nvinfo : EIATTR_FRAME_SIZE
	.align		4
.L_903:
        /*147c*/ 	.byte	0x04, 0x11
        /*147e*/ 	.short	(.L_905 - .L_904)
	.align		4
.L_904:
        /*1480*/ 	.word	index@(_ZN2at6native61_GLOBAL__N__44eb8e94_28_ForeachBinaryOpScalarList_cu_dda10a6925multi_tensor_apply_kernelINS1_28TensorListScalarListMetadataIiLi2EEENS1_25BinaryOpScalarListFunctorIiLi2ELi1ELi1EEEJNS0_7maximumIiEEEEEvT_T0_DpT1_)
        /*1484*/ 	.word	0x00000000


	//----- nvinfo : EIATTR_REGCOUNT
	.align		4
.L_905:
        /*1488*/ 	.byte	0x04, 0x2f
        /*148a*/ 	.short	(.L_907 - .L_906)
	.align		4
.L_906:
        /*148c*/ 	.word	index@(_ZN2at6native61_GLOBAL__N__44eb8e94_28_ForeachBinaryOpScalarList_cu_dda10a6925multi_tensor_apply_kernelINS1_28TensorListScalarListMetadataIlLi2EEENS1_25BinaryOpScalarListFunctorIlLi2ELi1ELi1EEEJNS0_7maximumIlEEEEEvT_T0_DpT1_)
        /*1490*/ 	.word	0x00000020


	//----- nvinfo : EIATTR_FRAME_SIZE
	.align		4
.L_907:
        /*1494*/ 	.byte	0x04, 0x11
        /*1496*/ 	.short	(.L_909 - .L_908)
	.align		4
.L_908:
        /*1498*/ 	.word	index@($__internal_5_$__cuda_sm20_div_u16)
        /*149c*/ 	.word	0x00000000


	//----- nvinfo : EIATTR_FRAME_SIZE
	.align		4
.L_909:
        /*14a0*/ 	.byte	0x04, 0x11
        /*14a2*/ 	.short	(.L_911 - .L_910)
	.align		4
.L_910:
        /*14a4*/ 	.word	index@(_ZN2at6native61_GLOBAL__N__44eb8e94_28_ForeachBinaryOpScalarList_cu_dda10a6925multi_tensor_apply_kernelINS1_28TensorListScalarListMetadataIlLi2EEENS1_25BinaryOpScalarListFunctorIlLi2ELi1ELi1EEEJNS0_7maximumIlEEEEEvT_T0_DpT1_)
        /*14a8*/ 	.word	0x00000000


	//----- nvinfo : EIATTR_REGCOUNT
	.align		4
.L_911:
        /*14ac*/ 	.byte	0x04, 0x2f
        /*14ae*/ 	.short	(.L_913 - .L_912)
	.align		4
.L_912:
        /*14b0*/ 	.word	index@(_ZN2at6native61_GLOBAL__N__44eb8e94_28_ForeachBinaryOpScalarList_cu_dda10a6925multi_tensor_apply_kernelINS1_28TensorListScalarListMetadataIsLi2EEENS1_25BinaryOpScalarListFunctorIsLi2ELi1ELi1EEEJNS0_7maximumIsEEEEEvT_T0_DpT1_)
        /*14b4*/ 	.word	0x0000001e


	//----- nvinfo : EIATTR_FRAME_SIZE
	.align		4
.L_913:
        /*14b8*/ 	.byte	0x04, 0x11
        /*14ba*/ 	.short	(.L_915 - .L_914)
	.align		4
.L_914:
        /*14bc*/ 	.word	index@($__internal_4_$__cuda_sm20_div_u16)
        /*14c0*/ 	.word	0x00000000


	//----- nvinfo : EIATTR_FRAME_SIZE
	.align		4
.L_915:
        /*14c4*/ 	.byte	0x04, 0x11
        /*14c6*/ 	.short	(.L_917 - .L_916)
	.align		4
.L_916:
        /*14c8*/ 	.word	index@(_ZN2at6native61_GLOBAL__N__44eb8e94_28_ForeachBinaryOpScalarList_cu_dda10a6925multi_tensor_apply_kernelINS1_28TensorListScalarListMetadataIsLi2EEENS1_25BinaryOpScalarListFunctorIsLi2ELi1ELi1EEEJNS0_7maximumIsEEEEEvT_T0_DpT1_)
        /*14cc*/ 	.word	0x00000000


	//----- nvinfo : EIATTR_REGCOUNT
	.align		4
.L_917:
        /*14d0*/ 	.byte	0x04, 0x2f
        /*14d2*/ 	.short	(.L_919 - .L_918)
	.align		4
.L_918:
        /*14d4*/ 	.word	index@(_ZN2at6native61_GLOBAL__N__44eb8e94_28_ForeachBinaryOpScalarList_cu_dda10a6925multi_tensor_apply_kernelINS1_28TensorListScalarListMetadataIdLi2EEENS1_25BinaryOpScalarListFunctorIdLi2ELi1ELi1EEEJNS0_7maximumIdEEEEEvT_T0_DpT1_)
        /*14d8*/ 	.word	0x00000020


	//----- nvinfo : EIATTR_FRAME_SIZE
	.align		4
.L_919:
        /*14dc*/ 	.byte	0x04, 0x11
        /*14de*/ 	.short	(.L_921 - .L_920)
	.align		4
.L_920:
        /*14e0*/ 	.word	index@($__internal_3_$__cuda_sm20_div_u16)
        /*14e4*/ 	.word	0x00000000


	//----- nvinfo : EIATTR_FRAME_SIZE
	.align		4
.L_921:
        /*14e8*/ 	.byte	0x04, 0x11
        /*14ea*/ 	.short	(.L_923 - .L_922)
	.align		4
.L_922:
        /*14ec*/ 	.word	index@(_ZN2at6native61_GLOBAL__N__44eb8e94_28_ForeachBinaryOpScalarList_cu_dda10a6925multi_tensor_apply_kernelINS1_28TensorListScalarListMetadataIdLi2EEENS1_25BinaryOpScalarListFunctorIdLi2ELi1ELi1EEEJNS0_7maximumIdEEEEEvT_T0_DpT1_)
        /*14f0*/ 	.word	0x00000000


	//----- nvinfo : EIATTR_REGCOUNT
	.align		4
.L_923:
        /*14f4*/ 	.byte	0x04, 0x2f
        /*14f6*/ 	.short	(.L_925 - .L_924)
	.align		4
.L_924:
        /*14f8*/ 	.word	index@(_ZN2at6native61_GLOBAL__N__44eb8e94_28_ForeachBinaryOpScalarList_cu_dda10a6925multi_tensor_apply_kernelINS1_28TensorListScalarListMetadataIfLi2EEENS1_25BinaryOpScalarListFunctorIfLi2ELi1ELi1EEEJNS0_7maximumIfEEEEEvT_T0_DpT1_)
        /*14fc*/ 	.word	0x00000020


	//----- nvinfo : EIATTR_FRAME_SIZE
	.align		4
.L_925:
        /*1500*/ 	.byte	0x04, 0x11
        /*1502*/ 	.short	(.L_927 - .L_926)
	.align		4
.L_926:
        /*1504*/ 	.word	index@($__internal_2_$__cuda_sm20_div_u16)
        /*1508*/ 	.word	0x00000000


	//----- nvinfo : EIATTR_FRAME_SIZE
	.align		4
.L_927:
        /*150c*/ 	.byte	0x04, 0x11
        /*150e*/ 	.short	(.L_929 - .L_928)
	.align		4
.L_928:
        /*1510*/ 	.word	index@(_ZN2at6native61_GLOBAL__N__44eb8e94_28_ForeachBinaryOpScalarList_cu_dda10a6925multi_tensor_apply_kernelINS1_28TensorListScalarListMetadataIfLi2EEENS1_25BinaryOpScalarListFunctorIfLi2ELi1ELi1EEEJNS0_7maximumIfEEEEEvT_T0_DpT1_)
        /*1514*/ 	.word	0x00000000


	//----- nvinfo : EIATTR_REGCOUNT
	.align		4
.L_929:
        /*1518*/ 	.byte	0x04, 0x2f
        /*151a*/ 	.short	(.L_931 - .L_930)
	.align		4
.L_930:
        /*151c*/ 	.word	index@(_ZN2at6native61_GLOBAL__N__44eb8e94_28_ForeachBinaryOpScalarList_cu_dda10a6925multi_tensor_apply_kernelINS1_28TensorListScalarListMetadataIfLi2EEENS1_25BinaryOpScalarListFunctorIN3c104HalfELi2ELi1ELi1EEEJNS0_7maximumIfEEEEEvT_T0_DpT1_)
        /*1520*/ 	.word	0x00000020


	//----- nvinfo : EIATTR_FRAME_SIZE
	.align		4
.L_931:
        /*1524*/ 	.byte	0x04, 0x11
        /*1526*/ 	.short	(.L_933 - .L_932)
	.align		4
.L_932:
        /*1528*/ 	.word	index@($__internal_1_$__cuda_sm20_div_u16)
        /*152c*/ 	.word	0x00000000


	//----- nvinfo : EIATTR_FRAME_SIZE
	.align		4
.L_933:
        /*1530*/ 	.byte	0x04, 0x11
        /*1532*/ 	.short	(.L_935 - .L_934)
	.align		4
.L_934:
        /*1534*/ 	.word	index@(_ZN2at6native61_GLOBAL__N__44eb8e94_28_ForeachBinaryOpScalarList_cu_dda10a6925multi_tensor_apply_kernelINS1_28TensorListScalarListMetadataIfLi2EEENS1_25BinaryOpScalarListFunctorIN3c104HalfELi2ELi1ELi1EEEJNS0_7maximumIfEEEEEvT_T0_DpT1_)
        /*1538*/ 	.word	0x00000000


	//----- nvinfo : EIATTR_REGCOUNT
	.align		4
.L_935:
        /*153c*/ 	.byte	0x04, 0x2f
        /*153e*/ 	.short	(.L_937 - .L_936)
	.align		4
.L_936:
        /*1540*/ 	.word	index@(_ZN2at6native61_GLOBAL__N__44eb8e94_28_ForeachBinaryOpScalarList_cu_dda10a6925multi_tensor_apply_kernelINS1_28TensorListScalarListMetadataIfLi2EEENS1_25BinaryOpScalarListFunctorIN3c108BFloat16ELi2ELi1ELi1EEEJNS0_7maximumIfEEEEEvT_T0_DpT1_)
        /*1544*/ 	.word	0x00000020


	//----- nvinfo : EIATTR_FRAME_SIZE
	.align		4
.L_937:
        /*1548*/ 	.byte	0x04, 0x11
        /*154a*/ 	.short	(.L_939 - .L_938)
	.align		4
.L_938:
        /*154c*/ 	.word	index@($__internal_0_$__cuda_sm20_div_u16)
        /*1550*/ 	.word	0x00000000


	//----- nvinfo : EIATTR_FRAME_SIZE
	.align		4
.L_939:
        /*1554*/ 	.byte	0x04, 0x11
        /*1556*/ 	.short	(.L_941 - .L_940)
	.align		4
.L_940:
        /*1558*/ 	.word	index@(_ZN2at6native61_GLOBAL__N__44eb8e94_28_ForeachBinaryOpScalarList_cu_dda10a6925multi_tensor_apply_kernelINS1_28TensorListScalarListMetadataIfLi2EEENS1_25BinaryOpScalarListFunctorIN3c108BFloat16ELi2ELi1ELi1EEEJNS0_7maximumIfEEEEEvT_T0_DpT1_)
        /*155c*/ 	.word	0x00000000


	//----- nvinfo : EIATTR_MIN_STACK_SIZE
	.align		4
.L_941:
        /*1560*/ 	.byte	0x04, 0x12
        /*1562*/ 	.short	(.L_943 - .L_942)
	.align		4
.L_942:
        /*1564*/ 	.word	index@(_ZN2at6native61_GLOBAL__N__44eb8e94_28_ForeachBinaryOpScalarList_cu_dda10a6925multi_tensor_apply_kernelINS1_28TensorListScalarListMetadataIfLi2EEENS1_25BinaryOpScalarListFunctorIN3c108BFloat16ELi2ELi1ELi1EEEJNS0_7maximumIfEEEEEvT_T0_DpT1_)
        /*1568*/ 	.word	0x00000000


	//----- nvinfo : EIATTR_MIN_STACK_SIZE
	.align		4
.L_943:
        /*156c*/ 	.byte	0x04, 0x12
        /*156e*/ 	.short	(.L_945 - .L_944)
	.align		4
.L_944:
        /*1570*/ 	.word	index@(_ZN2at6native61_GLOBAL__N__44eb8e94_28_ForeachBinaryOpScalarList_cu_dda10a6925multi_tensor_apply_kernelINS1_28TensorListScalarListMetadataIfLi2EEENS1_25BinaryOpScalarListFunctorIN3c104HalfELi2ELi1ELi1EEEJNS0_7maximumIfEEEEEvT_T0_DpT1_)
        /*1574*/ 	.word	0x00000000


	//----- nvinfo : EIATTR_MIN_STACK_SIZE
	.align		4
.L_945:
        /*1578*/ 	.byte	0x04, 0x12
        /*157a*/ 	.short	(.L_947 - .L_946)
	.align		4
.L_946:
        /*157c*/ 	.word	index@(_ZN2at6native61_GLOBAL__N__44eb8e94_28_ForeachBinaryOpScalarList_cu_dda10a6925multi_tensor_apply_kernelINS1_28TensorListScalarListMetadataIfLi2EEENS1_25BinaryOpScalarListFunctorIfLi2ELi1ELi1EEEJNS0_7maximumIfEEEEEvT_T0_DpT1_)
        /*1580*/ 	.word	0x00000000


	//----- nvinfo : EIATTR_MIN_STACK_SIZE
	.align		4
.L_947:
        /*1584*/ 	.byte	0x04, 0x12
        /*1586*/ 	.short	(.L_949 - .L_948)
	.align		4
.L_948:
        /*1588*/ 	.word	index@(_ZN2at6native61_GLOBAL__N__44eb8e94_28_ForeachBinaryOpScalarList_cu_dda10a6925multi_tensor_apply_kernelINS1_28TensorListScalarListMetadataIdLi2EEENS1_25BinaryOpScalarListFunctorIdLi2ELi1ELi1EEEJNS0_7maximumIdEEEEEvT_T0_DpT1_)
        /*158c*/ 	.word	0x00000000


	//----- nvinfo : EIATTR_MIN_STACK_SIZE
	.align		4
.L_949:
        /*1590*/ 	.byte	0x04, 0x12
        /*1592*/ 	.short	(.L_951 - .L_950)
	.align		4
.L_950:
        /*1594*/ 	.word	index@(_ZN2at6native61_GLOBAL__N__44eb8e94_28_ForeachBinaryOpScalarList_cu_dda10a6925multi_tensor_apply_kernelINS1_28TensorListScalarListMetadataIsLi2EEENS1_25BinaryOpScalarListFunctorIsLi2ELi1ELi1EEEJNS0_7maximumIsEEEEEvT_T0_DpT1_)
        /*1598*/ 	.word	0x00000000


	//----- nvinfo : EIATTR_MIN_STACK_SIZE
	.align		4
.L_951:
        /*159c*/ 	.byte	0x04, 0x12
        /*159e*/ 	.short	(.L_953 - .L_952)
	.align		4
.L_952:
        /*15a0*/ 	.word	index@(_ZN2at6native61_GLOBAL__N__44eb8e94_28_ForeachBinaryOpScalarList_cu_dda10a6925multi_tensor_apply_kernelINS1_28TensorListScalarListMetadataIlLi2EEENS1_25BinaryOpScalarListFunctorIlLi2ELi1ELi1EEEJNS0_7maximumIlEEEEEvT_T0_DpT1_)
        /*15a4*/ 	.word	0x00000000


	//----- nvinfo : EIATTR_MIN_STACK_SIZE
	.align		4
.L_953:
        /*15a8*/ 	.byte	0x04, 0x12
        /*15aa*/ 	.short	(.L_955 - .L_954)
	.align		4
.L_954:
        /*15ac*/ 	.word	index@(_ZN2at6native61_GLOBAL__N__44eb8e94_28_ForeachBinaryOpScalarList_cu_dda10a6925multi_tensor_apply_kernelINS1_28TensorListScalarListMetadataIiLi2EEENS1_25BinaryOpScalarListFunctorIiLi2ELi1ELi1EEEJNS0_7maximumIiEEEEEvT_T0_DpT1_)
        /*15b0*/ 	.word	0x00000000


	//----- nvinfo : EIATTR_MIN_STACK_SIZE
	.align		4
.L_955:
        /*15b4*/ 	.byte	0x04, 0x12
        /*15b6*/ 	.short	(.L_957 - .L_956)
	.align		4
.L_956:
        /*15b8*/ 	.word	index@(_ZN2at6native61_GLOBAL__N__44eb8e94_28_ForeachBinaryOpScalarList_cu_dda10a6925multi_tensor_apply_kernelINS1_28TensorListScalarListMetadataIaLi2EEENS1_25BinaryOpScalarListFunctorIaLi2ELi1ELi1EEEJNS0_7maximumIaEEEEEvT_T0_DpT1_)
        /*15bc*/ 	.word	0x00000000


	//----- nvinfo : EIATTR_MIN_STACK_SIZE
	.align		4
.L_957:
        /*15c0*/ 	.byte	0x04, 0x12
        /*15c2*/ 	.short	(.L_959 - .L_958)
	.align		4
.L_958:
        /*15c4*/ 	.word	index@(_ZN2at6native61_GLOBAL__N__44eb8e94_28_ForeachBinaryOpScalarList_cu_dda10a6925multi_tensor_apply_kernelINS1_28TensorListScalarListMetadataIhLi2EEENS1_25BinaryOpScalarListFunctorIhLi2ELi1ELi1EEEJNS0_7maximumIhEEEEEvT_T0_DpT1_)
        /*15c8*/ 	.word	0x00000000


	//----- nvinfo : EIATTR_MIN_STACK_SIZE
	.align		4
.L_959:
        /*15cc*/ 	.byte	0x04, 0x12
        /*15ce*/ 	.short	(.L_961 - .L_960)
	.align		4
.L_960:
        /*15d0*/ 	.word	index@(_ZN2at6native61_GLOBAL__N__44eb8e94_28_ForeachBinaryOpScalarList_cu_dda10a6925multi_tensor_apply_kernelINS1_28TensorListScalarListMetadataIfLi1EEENS1_25BinaryOpScalarListFunctorIN3c108BFloat16ELi1ELi1ELi0EEEJNS0_7maximumIfEEEEEvT_T0_DpT1_)
        /*15d4*/ 	.word	0x00000000


	//----- nvinfo : EIATTR_MIN_STACK_SIZE
	.align		4
.L_961:
        /*15d8*/ 	.byte	0x04, 0x12
        /*15da*/ 	.short	(.L_963 - .L_962)
	.align		4
.L_962:
        /*15dc*/ 	.word	index@(_ZN2at6native61_GLOBAL__N__44eb8e94_28_ForeachBinaryOpScalarList_cu_dda10a6925multi_tensor_apply_kernelINS1_28TensorListScalarListMetadataIfLi1EEENS1_25BinaryOpScalarListFunctorIN3c104HalfELi1ELi1ELi0EEEJNS0_7maximumIfEEEEEvT_T0_DpT1_)
        /*15e0*/ 	.word	0x00000000


	//----- nvinfo : EIATTR_MIN_STACK_SIZE
	.align		4
.L_963:
        /*15e4*/ 	.byte	0x04, 0x12
        /*15e6*/ 	.short	(.L_965 - .L_964)
	.align		4
.L_964:
        /*15e8*/ 	.word	index@(_ZN2at6native61_GLOBAL__N__44eb8e94_28_ForeachBinaryOpScalarList_cu_dda10a6925multi_tensor_apply_kernelINS1_28TensorListScalarListMetadataIfLi1EEENS1_25BinaryOpScalarListFunctorIfLi1ELi1ELi0EEEJNS0_7maximumIfEEEEEvT_T0_DpT1_)
        /*15ec*/ 	.word	0x00000000


	//----- nvinfo : EIATTR_MIN_STACK_SIZE
	.align		4
.L_965:
        /*15f0*/ 	.byte	0x04, 0x12
        /*15f2*/ 	.short	(.L_967 - .L_966)
	.align		4
.L_966:
        /*15f4*/ 	.word	index@(_ZN2at6native61_GLOBAL__N__44eb8e94_28_ForeachBinaryOpScalarList_cu_dda10a6925multi_tensor_apply_kernelINS1_28TensorListScalarListMetadataIdLi1EEENS1_25BinaryOpScalarListFunctorIdLi1ELi1ELi0EEEJNS0_7maximumIdEEEEEvT_T0_DpT1_)
        /*15f8*/ 	.word	0x00000000


	//----- nvinfo : EIATTR_MIN_STACK_SIZE
	.align		4
.L_967:
        /*15fc*/ 	.byte	0x04, 0x12
        /*15fe*/ 	.short	(.L_969 - .L_968)
	.align		4
.L_968:
        /*1600*/ 	.word	index@(_ZN2at6native61_GLOBAL__N__44eb8e94_28_ForeachBinaryOpScalarList_cu_dda10a6925multi_tensor_apply_kernelINS1_28TensorListScalarListMetadataIsLi1EEENS1_25BinaryOpScalarListFunctorIsLi1ELi1ELi0EEEJNS0_7maximumIsEEEEEvT_T0_DpT1_)
        /*1604*/ 	.word	0x00000000


	//----- nvinfo : EIATTR_MIN_STACK_SIZE
	.align		4
.L_969:
        /*1608*/ 	.byte	0x04, 0x12
        /*160a*/ 	.short	(.L_971 - .L_970)
	.align		4
.L_970:
        /*160c*/ 	.word	index@(_ZN2at6native61_GLOBAL__N__44eb8e94_28_ForeachBinaryOpScalarList_cu_dda10a6925multi_tensor_apply_kernelINS1_28TensorListScalarListMetadataIlLi1EEENS1_25BinaryOpScalarListFunctorIlLi1ELi1ELi0EEEJNS0_7maximumIlEEEEEvT_T0_DpT1_)
        /*1610*/ 	.word	0x00000000


	//----- nvinfo : EIATTR_MIN_STACK_SIZE
	.align		4
.L_971:
        /*1614*/ 	.byte	0x04, 0x12
        /*1616*/ 	.short	(.L_973 - .L_972)
	.align		4
.L_972:
        /*1618*/ 	.word	index@(_ZN2at6native61_GLOBAL__N__44eb8e94_28_ForeachBinaryOpScalarList_cu_dda10a6925multi_tensor_apply_kernelINS1_28TensorListScalarListMetadataIiLi1EEENS1_25BinaryOpScalarListFunctorIiLi1ELi1ELi0EEEJNS0_7maximumIiEEEEEvT_T0_DpT1_)
        /*161c*/ 	.word	0x00000000


	//----- nvinfo : EIATTR_MIN_STACK_SIZE
	.align		4
.L_973:
        /*1620*/ 	.byte	0x04, 0x12
        /*1622*/ 	.short	(.L_975 - .L_974)
	.align		4
.L_974:
        /*1624*/ 	.word	index@(_ZN2at6native61_GLOBAL__N__44eb8e94_28_ForeachBinaryOpScalarList_cu_dda10a6925multi_tensor_apply_kernelINS1_28TensorListScalarListMetadataIaLi1EEENS1_25BinaryOpScalarListFunctorIaLi1ELi1ELi0EEEJNS0_7maximumIaEEEEEvT_T0_DpT1_)
        /*1628*/ 	.word	0x00000000


	//----- nvinfo : EIATTR_MIN_STACK_SIZE
	.align		4
.L_975:
        /*162c*/ 	.byte	0x04, 0x12
        /*162e*/ 	.short	(.L_977 - .L_976)
	.align		4
.L_976:
        /*1630*/ 	.word	index@(_ZN2at6native61_GLOBAL__N__44eb8e94_28_ForeachBinaryOpScalarList_cu_dda10a6925multi_tensor_apply_kernelINS1_28TensorListScalarListMetadataIhLi1EEENS1_25BinaryOpScalarListFunctorIhLi1ELi1ELi0EEEJNS0_7maximumIhEEEEEvT_T0_DpT1_)
        /*1634*/ 	.word	0x00000000


	//----- nvinfo : EIATTR_MIN_STACK_SIZE
	.align		4
.L_977:
        /*1638*/ 	.byte	0x04, 0x12
        /*163a*/ 	.short	(.L_979 - .L_978)
	.align		4
.L_978:
        /*163c*/ 	.word	index@(_ZN2at6native61_GLOBAL__N__44eb8e94_28_ForeachBinaryOpScalarList_cu_dda10a6925multi_tensor_apply_kernelINS1_28TensorListScalarListMetadataIfLi2EEENS1_25BinaryOpScalarListFunctorIN3c108BFloat16ELi2ELi1ELi1EEEJNS0_7minimumIfEEEEEvT_T0_DpT1_)
        /*1640*/ 	.word	0x00000000


	//----- nvinfo : EIATTR_MIN_STACK_SIZE
	.align		4
.L_979:
        /*1644*/ 	.byte	0x04, 0x12
        /*1646*/ 	.short	(.L_981 - .L_980)
	.align		4
.L_980:
        /*1648*/ 	.word	index@(_ZN2at6native61_GLOBAL__N__44eb8e94_28_ForeachBinaryOpScalarList_cu_dda10a6925multi_tensor_apply_kernelINS1_28TensorListScalarListMetadataIfLi2EEENS1_25BinaryOpScalarListFunctorIN3c104HalfELi2ELi1ELi1EEEJNS0_7minimumIfEEEEEvT_T0_DpT1_)
        /*164c*/ 	.word	0x00000000


	//----- nvinfo : EIATTR_MIN_STACK_SIZE
	.align		4
.L_981:
        /*1650*/ 	.byte	0x04, 0x12
        /*1652*/ 	.short	(.L_983 - .L_982)
	.align		4
.L_982:
        /*1654*/ 	.word	index@(_ZN2at6native61_GLOBAL__N__44eb8e94_28_ForeachBinaryOpScalarList_cu_dda10a6925multi_tensor_apply_kernelINS1_28TensorListScalarListMetadataIfLi2EEENS1_25BinaryOpScalarListFunctorIfLi2ELi1ELi1EEEJNS0_7minimumIfEEEEEvT_T0_DpT1_)
        /*1658*/ 	.word	0x00000000


	//----- nvinfo : EIATTR_MIN_STACK_SIZE
	.align		4
.L_983:
        /*165c*/ 	.byte	0x04, 0x12
        /*165e*/ 	.short	(.L_985 - .L_984)
	.align		4
.L_984:
        /*1660*/ 	.word	index@(_ZN2at6native61_GLOBAL__N__44eb8e94_28_ForeachBinaryOpScalarList_cu_dda10a6925multi_tensor_apply_kernelINS1_28TensorListScalarListMetadataIdLi2EEENS1_25BinaryOpScalarListFunctorIdLi2ELi1ELi1EEEJNS0_7minimumIdEEEEEvT_T0_DpT1_)
        /*1664*/ 	.word	0x00000000


	//----- nvinfo : EIATTR_MIN_STACK_SIZE
	.align		4
.L_985:
        /*1668*/ 	.byte	0x04, 0x12
        /*166a*/ 	.short	(.L_987 - .L_986)
	.align		4
.L_986:
        /*166c*/ 	.word	index@(_ZN2at6native61_GLOBAL__N__44eb8e94_28_ForeachBinaryOpScalarList_cu_dda10a6925multi_tensor_apply_kernelINS1_28TensorListScalarListMetadataIsLi2EEENS1_25BinaryOpScalarListFunctorIsLi2ELi1ELi1EEEJNS0_7minimumIsEEEEEvT_T0_DpT1_)
        /*1670*/ 	.word	0x00000000


	//----- nvinfo : EIATTR_MIN_STACK_SIZE
	.align		4
.L_987:
        /*1674*/ 	.byte	0x04, 0x12
        /*1676*/ 	.short	(.L_989 - .L_988)
	.align		4
.L_988:
        /*1678*/ 	.word	index@(_ZN2at6native61_GLOBAL__N__44eb8e94_28_ForeachBinaryOpScalarList_cu_dda10a6925multi_tensor_apply_kernelINS1_28TensorListScalarListMetadataIlLi2EEENS1_25BinaryOpScalarListFunctorIlLi2ELi1ELi1EEEJNS0_7minimumIlEEEEEvT_T0_DpT1_)
        /*167c*/ 	.word	0x00000000


	//----- nvinfo : EIATTR_MIN_STACK_SIZE
	.align		4
.L_989:
        /*1680*/ 	.byte	0x04, 0x12
        /*1682*/ 	.short	(.L_991 - .L_990)
	.align		4
.L_990:
        /*1684*/ 	.word	index@(_ZN2at6native61_GLOBAL__N__44eb8e94_28_ForeachBinaryOpScalarList_cu_dda10a6925multi_tensor_apply_kernelINS1_28TensorListScalarListMetadataIiLi2EEENS1_25BinaryOpScalarListFunctorIiLi2ELi1ELi1EEEJNS0_7minimumIiEEEEEvT_T0_DpT1_)
        /*1688*/ 	.word	0x00000000


	//----- nvinfo : EIATTR_MIN_STACK_SIZE
	.align		4
.L_991:
        /*168c*/ 	.byte	0x04, 0x12
        /*168e*/ 	.short	(.L_993 - .L_992)
	.align		4
.L_992:
        /*1690*/ 	.word	index@(_ZN2at6native61_GLOBAL__N__44eb8e94_28_ForeachBinaryOpScalarList_cu_dda10a6925multi_tensor_apply_kernelINS1_28TensorListScalarListMetadataIaLi2EEENS1_25BinaryOpScalarListFunctorIaLi2ELi1ELi1EEEJNS0_7minimumIaEEEEEvT_T0_DpT1_)
        /*1694*/ 	.word	0x00000000


	//----- nvinfo : EIATTR_MIN_STACK_SIZE
	.align		4
.L_993:
        /*1698*/ 	.byte	0x04, 0x12
        /*169a*/ 	.short	(.L_995 - .L_994)
	.align		4
.L_994:
        /*169c*/ 	.word	index@(_ZN2at6native61_GLOBAL__N__44eb8e94_28_ForeachBinaryOpScalarList_cu_dda10a6925multi_tensor_apply_kernelINS1_28TensorListScalarListMetadataIhLi2EEENS1_25BinaryOpScalarListFunctorIhLi2ELi1ELi1EEEJNS0_7minimumIhEEEEEvT_T0_DpT1_)
        /*16a0*/ 	.word	0x00000000


	//----- nvinfo : EIATTR_MIN_STACK_SIZE
	.align		4
.L_995:
        /*16a4*/ 	.byte	0x04, 0x12
        /*16a6*/ 	.short	(.L_997 - .L_996)
	.align		4
.L_996:
        /*16a8*/ 	.word	index@(_ZN2at6native61_GLOBAL__N__44eb8e94_28_ForeachBinaryOpScalarList_cu_dda10a6925multi_tensor_apply_kernelINS1_28TensorListScalarListMetadataIfLi1EEENS1_25BinaryOpScalarListFunctorIN3c108BFloat16ELi1ELi1ELi0EEEJNS0_7minimumIfEEEEEvT_T0_DpT1_)
        /*16ac*/ 	.word	0x00000000


	//----- nvinfo : EIATTR_MIN_STACK_SIZE
	.align		4
.L_997:
        /*16b0*/ 	.byte	0x04, 0x12
        /*16b2*/ 	.short	(.L_999 - .L_998)
	.align		4
.L_998:
        /*16b4*/ 	.word	index@(_ZN2at6native61_GLOBAL__N__44eb8e94_28_ForeachBinaryOpScalarList_cu_dda10a6925multi_tensor_apply_kernelINS1_28TensorListScalarListMetadataIfLi1EEENS1_25BinaryOpScalarListFunctorIN3c104HalfELi1ELi1ELi0EEEJNS0_7minimumIfEEEEEvT_T0_DpT1_)
        /*16b8*/ 	.word	0x00000000


	//----- nvinfo : EIATTR_MIN_STACK_SIZE
	.align		4
.L_999:
        /*16bc*/ 	.byte	0x04, 0x12
        /*16be*/ 	.short	(.L_1001 - .L_1000)
	.align		4
.L_1000:
        /*16c0*/ 	.word	index@(_ZN2at6native61_GLOBAL__N__44eb8e94_28_ForeachBinaryOpScalarList_cu_dda10a6925multi_tensor_apply_kernelINS1_28TensorListScalarListMetadataIfLi1EEENS1_25BinaryOpScalarListFunctorIfLi1ELi1ELi0EEEJNS0_7minimumIfEEEEEvT_T0_DpT1_)
        /*16c4*/ 	.word	0x00000000


	//----- nvinfo : EIATTR_MIN_STACK_SIZE
	.align		4
.L_1001:
        /*16c8*/ 	.byte	0x04, 0x12
        /*16ca*/ 	.short	(.L_1003 - .L_1002)
	.align		4
.L_1002:
        /*16cc*/ 	.word	index@(_ZN2at6native61_GLOBAL__N__44eb8e94_28_ForeachBinaryOpScalarList_cu_dda10a6925multi_tensor_apply_kernelINS1_28TensorListScalarListMetadataIdLi1EEENS1_25BinaryOpScalarListFunctorIdLi1ELi1ELi0EEEJNS0_7minimumIdEEEEEvT_T0_DpT1_)
        /*16d0*/ 	.word	0x00000000


	//----- nvinfo : EIATTR_MIN_STACK_SIZE
	.align		4
.L_1003:
        /*16d4*/ 	.byte	0x04, 0x12
        /*16d6*/ 	.short	(.L_1005 - .L_1004)
	.align		4
.L_1004:
        /*16d8*/ 	.word	index@(_ZN2at6native61_GLOBAL__N__44eb8e94_28_ForeachBinaryOpScalarList_cu_dda10a6925multi_tensor_apply_kernelINS1_28TensorListScalarListMetadataIsLi1EEENS1_25BinaryOpScalarListFunctorIsLi1ELi1ELi0EEEJNS0_7minimumIsEEEEEvT_T0_DpT1_)
        /*16dc*/ 	.word	0x00000000


	//----- nvinfo : EIATTR_MIN_STACK_SIZE
	.align		4
.L_1005:
        /*16e0*/ 	.byte	0x04, 0x12
        /*16e2*/ 	.short	(.L_1007 - .L_1006)
	.align		4
.L_1006:
        /*16e4*/ 	.word	index@(_ZN2at6native61_GLOBAL__N__44eb8e94_28_ForeachBinaryOpScalarList_cu_dda10a6925multi_tensor_apply_kernelINS1_28TensorListScalarListMetadataIlLi1EEENS1_25BinaryOpScalarListFunctorIlLi1ELi1ELi0EEEJNS0_7minimumIlEEEEEvT_T0_DpT1_)
        /*16e8*/ 	.word	0x00000000


	//----- nvinfo : EIATTR_MIN_STACK_SIZE
	.align		4
.L_1007:
        /*16ec*/ 	.byte	0x04, 0x12
        /*16ee*/ 	.short	(.L_1009 - .L_1008)
	.align		4
.L_1008:
        /*16f0*/ 	.word	index@(_ZN2at6native61_GLOBAL__N__44eb8e94_28_ForeachBinaryOpScalarList_cu_dda10a6925multi_tensor_apply_kernelINS1_28TensorListScalarListMetadataIiLi1EEENS1_25BinaryOpScalarListFunctorIiLi1ELi1ELi0EEEJNS0_7minimumIiEEEEEvT_T0_DpT1_)
        /*16f4*/ 	.word	0x00000000


	//----- nvinfo : EIATTR_MIN_STACK_SIZE
	.align		4
.L_1009:
        /*16f8*/ 	.byte	0x04, 0x12
        /*16fa*/ 	.short	(.L_1011 - .L_1010)
	.align		4
.L_1010:
        /*16fc*/ 	.word	index@(_ZN2at6native61_GLOBAL__N__44eb8e94_28_ForeachBinaryOpScalarList_cu_dda10a6925multi_tensor_apply_kernelINS1_28TensorListScalarListMetadataIaLi1EEENS1_25BinaryOpScalarListFunctorIaLi1ELi1ELi0EEEJNS0_7minimumIaEEEEEvT_T0_DpT1_)
        /*1700*/ 	.word	0x00000000


	//----- nvinfo : EIATTR_MIN_STACK_SIZE
	.align		4
.L_1011:
        /*1704*/ 	.byte	0x04, 0x12
        /*1706*/ 	.short	(.L_1013 - .L_1012)
	.align		4
.L_1012:
        /*1708*/ 	.word	index@(_ZN2at6native61_GLOBAL__N__44eb8e94_28_ForeachBinaryOpScalarList_cu_dda10a6925multi_tensor_apply_kernelINS1_28TensorListScalarListMetadataIhLi1EEENS1_25BinaryOpScalarListFunctorIhLi1ELi1ELi0EEEJNS0_7minimumIhEEEEEvT_T0_DpT1_)
        /*170c*/ 	.word	0x00000000


	//----- nvinfo : EIATTR_MIN_STACK_SIZE
	.align		4
.L_1013:
        /*1710*/ 	.byte	0x04, 0x12
        /*1712*/ 	.short	(.L_1015 - .L_1014)
	.align		4
.L_1014:
        /*1714*/ 	.word	index@(_ZN2at6native61_GLOBAL__N__44eb8e94_28_ForeachBinaryOpScalarList_cu_dda10a6925multi_tensor_apply_kernelINS1_28TensorListScalarListMetadataIfLi2EEENS1_25BinaryOpScalarListFunctorIN3c108BFloat16ELi2ELi1ELi1EEEJSt5minusIfEEEEvT_T0_DpT1_)
        /*1718*/ 	.word	0x00000000


	//----- nvinfo : EIATTR_MIN_STACK_SIZE
	.align		4
.L_1015:
        /*171c*/ 	.byte	0x04, 0x12
        /*171e*/ 	.short	(.L_1017 - .L_1016)
	.align		4
.L_1016:
        /*1720*/ 	.word	index@(_ZN2at6native61_GLOBAL__N__44eb8e94_28_ForeachBinaryOpScalarList_cu_dda10a6925multi_tensor_apply_kernelINS1_28TensorListScalarListMetadataIfLi2EEENS1_25BinaryOpScalarListFunctorIN3c104HalfELi2ELi1ELi1EEEJSt5minusIfEEEEvT_T0_DpT1_)
        /*1724*/ 	.word	0x00000000


	//----- nvinfo : EIATTR_MIN_STACK_SIZE
	.align		4
.L_1017:
        /*1728*/ 	.byte	0x04, 0x12
        /*172a*/ 	.short	(.L_1019 - .L_1018)
	.align		4
.L_1018:
        /*172c*/ 	.word	index@(_ZN2at6native61_GLOBAL__N__44eb8e94_28_ForeachBinaryOpScalarList_cu_dda10a6925multi_tensor_apply_kernelINS1_28TensorListScalarListMetadataIbLi2EEENS1_25BinaryOpScalarListFunctorIbLi2ELi1ELi1EEEJSt5minusIbEEEEvT_T0_DpT1_)
        /*1730*/ 	.word	0x00000000


	//----- nvinfo : EIATTR_MIN_STACK_SIZE
	.align		4
.L_1019:
        /*1734*/ 	.byte	0x04, 0x12
        /*1736*/ 	.short	(.L_1021 - .L_1020)
	.align		4
.L_1020:
        /*1738*/ 	.word	index@(_ZN2at6native61_GLOBAL__N__44eb8e94_28_ForeachBinaryOpScalarList_cu_dda10a6925multi_tensor_apply_kernelINS1_28TensorListScalarListMetadataIN3c107complexIfEELi2EEENS1_25BinaryOpScalarListFunctorIS6_Li2ELi1ELi1EEEJSt5minusIS6_EEEEvT_T0_DpT1_)
        /*173c*/ 	.word	0x00000000


	//----- nvinfo : EIATTR_MIN_STACK_SIZE
	.align		4
.L_1021:
        /*1740*/ 	.byte	0x04, 0x12
        /*1742*/ 	.short	(.L_1023 - .L_1022)
	.align		4
.L_1022:
        /*1744*/ 	.word	index@(_ZN2at6native61_GLOBAL__N__44eb8e94_28_ForeachBinaryOpScalarList_cu_dda10a6925multi_tensor_apply_kernelINS1_28TensorListScalarListMetadataIN3c107complexIdEELi2EEENS1_25BinaryOpScalarListFunctorIS6_Li2ELi1ELi1EEEJSt5minusIS6_EEEEvT_T0_DpT1_)
        /*1748*/ 	.word	0x00000000


	//----- nvinfo : EIATTR_MIN_STACK_SIZE
	.align		4
.L_1023:
        /*174c*/ 	.byte	0x04, 0x12
        /*174e*/ 	.short	(.L_1025 - .L_1024)
	.align		4
.L_1024:
        /*1750*/ 	.word	index@(_ZN2at6native61_GLOBAL__N__44eb8e94_28_ForeachBinaryOpScalarList_cu_dda10a6925multi_tensor_apply_kernelINS1_28TensorListScalarListMetadataIfLi2EEENS1_25BinaryOpScalarListFunctorIfLi2ELi1ELi1EEEJSt5minusIfEEEEvT_T0_DpT1_)
        /*1754*/ 	.word	0x00000000


	//----- nvinfo : EIATTR_MIN_STACK_SIZE
	.align		4
.L_1025:
        /*1758*/ 	.byte	0x04, 0x12
        /*175a*/ 	.short	(.L_1027 - .L_1026)
	.align		4
.L_1026:
        /*175c*/ 	.word	index@(_ZN2at6native61_GLOBAL__N__44eb8e94_28_ForeachBinaryOpScalarList_cu_dda10a6925multi_tensor_apply_kernelINS1_28TensorListScalarListMetadataIdLi2EEENS1_25BinaryOpScalarListFunctorIdLi2ELi1ELi1EEEJSt5minusIdEEEEvT_T0_DpT1_)
        /*1760*/ 	.word	0x00000000


	//----- nvinfo : EIATTR_MIN_STACK_SIZE
	.align		4
.L_1027:
        /*1764*/ 	.byte	0x04, 0x12
        /*1766*/ 	.short	(.L_1029 - .L_1028)
	.align		4
.L_1028:
        /*1768*/ 	.word	index@(_ZN2at6native61_GLOBAL__N__44eb8e94_28_ForeachBinaryOpScalarList_cu_dda10a6925multi_tensor_apply_kernelINS1_28TensorListScalarListMetadataIsLi2EEENS1_25BinaryOpScalarListFunctorIsLi2ELi1ELi1EEEJSt5minusIsEEEEvT_T0_DpT1_)
        /*176c*/ 	.word	0x00000000


	//----- nvinfo : EIATTR_MIN_STACK_SIZE
	.align		4
.L_1029:
        /*1770*/ 	.byte	0x04, 0x12
        /*1772*/ 	.short	(.L_1031 - .L_1030)
	.align		4
.L_1030:
        /*1774*/ 	.word	index@(_ZN2at6native61_GLOBAL__N__44eb8e94_28_ForeachBinaryOpScalarList_cu_dda10a6925multi_tensor_apply_kernelINS1_28TensorListScalarListMetadataIlLi2EEENS1_25BinaryOpScalarListFunctorIlLi2ELi1ELi1EEEJSt5minusIlEEEEvT_T0_DpT1_)
        /*1778*/ 	.word	0x00000000


	//----- nvinfo : EIATTR_MIN_STACK_SIZE
	.align		4
.L_1031:
        /*177c*/ 	.byte	0x04, 0x12
        /*177e*/ 	.short	(.L_1033 - .L_1032)
	.align		4
.L_1032:
        /*1780*/ 	.word	index@(_ZN2at6native61_GLOBAL__N__44eb8e94_28_ForeachBinaryOpScalarList_cu_dda10a6925multi_tensor_apply_kernelINS1_28TensorListScalarListMetadataIiLi2EEENS1_25BinaryOpScalarListFunctorIiLi2ELi1ELi1EEEJSt5minusIiEEEEvT_T0_DpT1_)
        /*1784*/ 	.word	0x00000000


	//----- nvinfo : EIATTR_MIN_STACK_SIZE
	.align		4
.L_1033:
        /*1788*/ 	.byte	0x04, 0x12
        /*178a*/ 	.short	(.L_1035 - .L_1034)
	.align		4
.L_1034:
        /*178c*/ 	.word	index@(_ZN2at6native61_GLOBAL__N__44eb8e94_28_ForeachBinaryOpScalarList_cu_dda10a6925multi_tensor_apply_kernelINS1_28TensorListScalarListMetadataIaLi2EEENS1_25BinaryOpScalarListFunctorIaLi2ELi1ELi1EEEJSt5minusIaEEEEvT_T0_DpT1_)
        /*1790*/ 	.word	0x00000000


	//----- nvinfo : EIATTR_MIN_STACK_SIZE
	.align		4
.L_1035:
        /*1794*/ 	.byte	0x04, 0x12
        /*1796*/ 	.short	(.L_1037 - .L_1036)
	.align		4
.L_1036:
        /*1798*/ 	.word	index@(_ZN2at6native61_GLOBAL__N__44eb8e94_28_ForeachBinaryOpScalarList_cu_dda10a6925multi_tensor_apply_kernelINS1_28TensorListScalarListMetadataIhLi2EEENS1_25BinaryOpScalarListFunctorIhLi2ELi1ELi1EEEJSt5minusIhEEEEvT_T0_DpT1_)
        /*179c*/ 	.word	0x00000000


	//----- nvinfo : EIATTR_MIN_STACK_SIZE
	.align		4
.L_1037:
        /*17a0*/ 	.byte	0x04, 0x12
        /*17a2*/ 	.short	(.L_1039 - .L_1038)
	.align		4
.L_1038:
        /*17a4*/ 	.word	index@(_ZN2at6native61_GLOBAL__N__44eb8e94_28_ForeachBinaryOpScalarList_cu_dda10a6925multi_tensor_apply_kernelINS1_28TensorListScalarListMetadataIfLi1EEENS1_25BinaryOpScalarListFunctorIN3c108BFloat16ELi1ELi1ELi0EEEJSt5minusIfEEEEvT_T0_DpT1_)
        /*17a8*/ 	.word	0x00000000


	//----- nvinfo : EIATTR_MIN_STACK_SIZE
	.align		4
.L_1039:
        /*17ac*/ 	.byte	0x04, 0x12
        /*17ae*/ 	.short	(.L_1041 - .L_1040)
	.align		4
.L_1040:
        /*17b0*/ 	.word	index@(_ZN2at6native61_GLOBAL__N__44eb8e94_28_ForeachBinaryOpScalarList_cu_dda10a6925multi_tensor_apply_kernelINS1_28TensorListScalarListMetadataIfLi1EEENS1_25BinaryOpScalarListFunctorIN3c104HalfELi1ELi1ELi0EEEJSt5minusIfEEEEvT_T0_DpT1_)
        /*17b4*/ 	.word	0x00000000


	//----- nvinfo : EIATTR_MIN_STACK_SIZE
	.align		4
.L_1041:
        /*17b8*/ 	.byte	0x04, 0x12
        /*17ba*/ 	.short	(.L_1043 - .L_1042)
	.align		4
.L_1042:
        /*17bc*/ 	.word	index@(_ZN2at6native61_GLOBAL__N__44eb8e94_28_ForeachBinaryOpScalarList_cu_dda10a6925multi_tensor_apply_kernelINS1_28TensorListScalarListMetadataIbLi1EEENS1_25BinaryOpScalarListFunctorIbLi1ELi1ELi0EEEJSt5minusIbEEEEvT_T0_DpT1_)
        /*17c0*/ 	.word	0x00000000


	//----- nvinfo : EIATTR_MIN_STACK_SIZE
	.align		4
.L_1043:
        /*17c4*/ 	.byte	0x04, 0x12
        /*17c6*/ 	.short	(.L_1045 - .L_1044)
	.align		4
.L_1044:
        /*17c8*/ 	.word	index@(_ZN2at6native61_GLOBAL__N__44eb8e94_28_ForeachBinaryOpScalarList_cu_dda10a6925multi_tensor_apply_kernelINS1_28TensorListScalarListMetadataIN3c107complexIfEELi1EEENS1_25BinaryOpScalarListFunctorIS6_Li1ELi1ELi0EEEJSt5minusIS6_EEEEvT_T0_DpT1_)
        /*17cc*/ 	.word	0x00000000


	//----- nvinfo : EIATTR_MIN_STACK_SIZE
	.align		4
.L_1045:
        /*17d0*/ 	.byte	0x04, 0x12
        /*17d2*/ 	.short	(.L_1047 - .L_1046)
	.align		4
.L_1046:
        /*17d4*/ 	.word	index@(_ZN2at6native61_GLOBAL__N__44eb8e94_28_ForeachBinaryOpScalarList_cu_dda10a6925multi_tensor_apply_kernelINS1_28TensorListScalarListMetadataIN3c107complexIdEELi1EEENS1_25BinaryOpScalarListFunctorIS6_Li1ELi1ELi0EEEJSt5minusIS6_EEEEvT_T0_DpT1_)
        /*17d8*/ 	.word	0x00000000


	//----- nvinfo : EIATTR_MIN_STACK_SIZE
	.align		4
.L_1047:
        /*17dc*/ 	.byte	0x04, 0x12
        /*17de*/ 	.short	(.L_1049 - .L_1048)
	.align		4
.L_1048:
        /*17e0*/ 	.word	index@(_ZN2at6native61_GLOBAL__N__44eb8e94_28_ForeachBinaryOpScalarList_cu_dda10a6925multi_tensor_apply_kernelINS1_28TensorListScalarListMetadataIfLi1EEENS1_25BinaryOpScalarListFunctorIfLi1ELi1ELi0EEEJSt5minusIfEEEEvT_T0_DpT1_)
        /*17e4*/ 	.word	0x00000000


	//----- nvinfo : EIATTR_MIN_STACK_SIZE
	.align		4
.L_1049:
        /*17e8*/ 	.byte	0x04, 0x12
        /*17ea*/ 	.short	(.L_1051 - .L_1050)
	.align		4
.L_1050:
        /*17ec*/ 	.word	index@(_ZN2at6native61_GLOBAL__N__44eb8e94_28_ForeachBinaryOpScalarList_cu_dda10a6925multi_tensor_apply_kernelINS1_28TensorListScalarListMetadataIdLi1EEENS1_25BinaryOpScalarListFunctorIdLi1ELi1ELi0EEEJSt5minusIdEEEEvT_T0_DpT1_)
        /*17f0*/ 	.word	0x00000000


	//----- nvinfo : EIATTR_MIN_STACK_SIZE
	.align		4
.L_1051:
        /*17f4*/ 	.byte	0x04, 0x12
        /*17f6*/ 	.short	(.L_1053 - .L_1052)
	.align		4
.L_1052:
        /*17f8*/ 	.word	index@(_ZN2at6native61_GLOBAL__N__44eb8e94_28_ForeachBinaryOpScalarList_cu_dda10a6925multi_tensor_apply_kernelINS1_28TensorListScalarListMetadataIsLi1EEENS1_25BinaryOpScalarListFunctorIsLi1ELi1ELi0EEEJSt5minusIsEEEEvT_T0_DpT1_)
        /*17fc*/ 	.word	0x00000000


	//----- nvinfo : EIATTR_MIN_STACK_SIZE
	.align		4
.L_1053:
        /*1800*/ 	.byte	0x04, 0x12
        /*1802*/ 	.short	(.L_1055 - .L_1054)
	.align		4
.L_1054:
        /*1804*/ 	.word	index@(_ZN2at6native61_GLOBAL__N__44eb8e94_28_ForeachBinaryOpScalarList_cu_dda10a6925multi_tensor_apply_kernelINS1_28TensorListScalarListMetadataIlLi1EEENS1_25BinaryOpScalarListFunctorIlLi1ELi1ELi0EEEJSt5minusIlEEEEvT_T0_DpT1_)
        /*1808*/ 	.word	0x00000000


	//----- nvinfo : EIATTR_MIN_STACK_SIZE
	.align		4
.L_1055:
        /*180c*/ 	.byte	0x04, 0x12
        /*180e*/ 	.short	(.L_1057 - .L_1056)
	.align		4
.L_1056:
        /*1810*/ 	.word	index@(_ZN2at6native61_GLOBAL__N__44eb8e94_28_ForeachBinaryOpScalarList_cu_dda10a6925multi_tensor_apply_kernelINS1_28TensorListScalarListMetadataIiLi1EEENS1_25BinaryOpScalarListFunctorIiLi1ELi1ELi0EEEJSt5minusIiEEEEvT_T0_DpT1_)
        /*1814*/ 	.word	0x00000000


	//----- nvinfo : EIATTR_MIN_STACK_SIZE
	.align		4
.L_1057:
        /*1818*/ 	.byte	0x04, 0x12
        /*181a*/ 	.short	(.L_1059 - .L_1058)
	.align		4
.L_1058:
        /*181c*/ 	.word	index@(_ZN2at6native61_GLOBAL__N__44eb8e94_28_ForeachBinaryOpScalarList_cu_dda10a6925multi_tensor_apply_kernelINS1_28TensorListScalarListMetadataIaLi1EEENS1_25BinaryOpScalarListFunctorIaLi1ELi1ELi0EEEJSt5minusIaEEEEvT_T0_DpT1_)
        /*1820*/ 	.word	0x00000000


	//----- nvinfo : EIATTR_MIN_STACK_SIZE
	.align		4
.L_1059:
        /*1824*/ 	.byte	0x04, 0x12
        /*1826*/ 	.short	(.L_1061 - .L_1060)
	.align		4
.L_1060:
        /*1828*/ 	.word	index@(_ZN2at6native61_GLOBAL__N__44eb8e94_28_ForeachBinaryOpScalarList_cu_dda10a6925multi_tensor_apply_kernelINS1_28TensorListScalarListMetadataIhLi1EEENS1_25BinaryOpScalarListFunctorIhLi1ELi1ELi0EEEJSt5minusIhEEEEvT_T0_DpT1_)
        /*182c*/ 	.word	0x00000000


	//----- nvinfo : EIATTR_MIN_STACK_SIZE
	.align		4
.L_1061:
        /*1830*/ 	.byte	0x04, 0x12
        /*1832*/ 	.short	(.L_1063 - .L_1062)
	.align		4
.L_1062:
        /*1834*/ 	.word	index@(_ZN2at6native61_GLOBAL__N__44eb8e94_28_ForeachBinaryOpScalarList_cu_dda10a6925multi_tensor_apply_kernelINS1_28TensorListScalarListMetadataIfLi2EEENS1_25BinaryOpScalarListFunctorIN3c108BFloat16ELi2ELi1ELi1EEEJNS1_13power_functorIfEEEEEvT_T0_DpT1_)
        /*1838*/ 	.word	0x00000000


	//----- nvinfo : EIATTR_MIN_STACK_SIZE
	.align		4
.L_1063:
        /*183c*/ 	.byte	0x04, 0x12
        /*183e*/ 	.short	(.L_1065 - .L_1064)
	.align		4
.L_1064:
        /*1840*/ 	.word	index@(_ZN2at6native61_GLOBAL__N__44eb8e94_28_ForeachBinaryOpScalarList_cu_dda10a6925multi_tensor_apply_kernelINS1_28TensorListScalarListMetadataIfLi2EEENS1_25BinaryOpScalarListFunctorIN3c104HalfELi2ELi1ELi1EEEJNS1_13power_functorIfEEEEEvT_T0_DpT1_)
        /*1844*/ 	.word	0x00000000


	//----- nvinfo : EIATTR_MIN_STACK_SIZE
	.align		4
.L_1065:
        /*1848*/ 	.byte	0x04, 0x12
        /*184a*/ 	.short	(.L_1067 - .L_1066)
	.align		4
.L_1066:
        /*184c*/ 	.word	index@(_ZN2at6native61_GLOBAL__N__44eb8e94_28_ForeachBinaryOpScalarList_cu_dda10a6925multi_tensor_apply_kernelINS1_28TensorListScalarListMetadataIN3c107complexIfEELi2EEENS1_25BinaryOpScalarListFunctorIS6_Li2ELi1ELi1EEEJNS1_13power_functorIS6_EEEEEvT_T0_DpT1_)
        /*1850*/ 	.word	0x00000000


	//----- nvinfo : EIATTR_MIN_STACK_SIZE
	.align		4
.L_1067:
        /*1854*/ 	.byte	0x04, 0x12
        /*1856*/ 	.short	(.L_1069 - .L_1068)
	.align		4
.L_1068:
        /*1858*/ 	.word	index@(_ZN2at6native61_GLOBAL__N__44eb8e94_28_ForeachBinaryOpScalarList_cu_dda10a6925multi_tensor_apply_kernelINS1_28TensorListScalarListMetadataIN3c107complexIdEELi2EEENS1_25BinaryOpScalarListFunctorIS6_Li2ELi1ELi1EEEJNS1_13power_functorIS6_EEEEEvT_T0_DpT1_)
        /*185c*/ 	.word	0x00000028


	//----- nvinfo : EIATTR_MIN_STACK_SIZE
	.align		4
.L_1069:
        /*1860*/ 	.byte	0x04, 0x12
        /*1862*/ 	.short	(.L_1071 - .L_1070)
	.align		4
.L_1070:
        /*1864*/ 	.word	index@(_ZN2at6native61_GLOBAL__N__44eb8e94_28_ForeachBinaryOpScalarList_cu_dda10a6925multi_tensor_apply_kernelINS1_28TensorListScalarListMetadataIfLi2EEENS1_25BinaryOpScalarListFunctorIfLi2ELi1ELi1EEEJNS1_13power_functorIfEEEEEvT_T0_DpT1_)
        /*1868*/ 	.word	0x00000000


	//----- nvinfo : EIATTR_MIN_STACK_SIZE
	.align		4
.L_1071:
        /*186c*/ 	.byte	0x04, 0x12
        /*186e*/ 	.short	(.L_1073 - .L_1072)
	.align		4
.L_1072:
        /*1870*/ 	.word	index@(_ZN2at6native61_GLOBAL__N__44eb8e94_28_ForeachBinaryOpScalarList_cu_dda10a6925multi_tensor_apply_kernelINS1_28TensorListScalarListMetadataIdLi2EEENS1_25BinaryOpScalarListFunctorIdLi2ELi1ELi1EEEJNS1_13power_functorIdEEEEEvT_T0_DpT1_)
        /*1874*/ 	.word	0x00000000


	//----- nvinfo : EIATTR_MIN_STACK_SIZE
	.align		4
.L_1073:
        /*1878*/ 	.byte	0x04, 0x12
        /*187a*/ 	.short	(.L_1075 - .L_1074)
	.align		4
.L_1074:
        /*187c*/ 	.word	index@(_ZN2at6native61_GLOBAL__N__44eb8e94_28_ForeachBinaryOpScalarList_cu_dda10a6925multi_tensor_apply_kernelINS1_28TensorListScalarListMetadataIsLi2EEENS1_25BinaryOpScalarListFunctorIsLi2ELi1ELi1EEEJNS1_13power_functorIsEEEEEvT_T0_DpT1_)
        /*1880*/ 	.word	0x00000000


	//----- nvinfo : EIATTR_MIN_STACK_SIZE
	.align		4
.L_1075:
        /*1884*/ 	.byte	0x04, 0x12
        /*1886*/ 	.short	(.L_1077 - .L_1076)
	.align		4
.L_1076:
        /*1888*/ 	.word	index@(_ZN2at6native61_GLOBAL__N__44eb8e94_28_ForeachBinaryOpScalarList_cu_dda10a6925multi_tensor_apply_kernelINS1_28TensorListScalarListMetadataIlLi2EEENS1_25BinaryOpScalarListFunctorIlLi2ELi1ELi1EEEJNS1_13power_functorIlEEEEEvT_T0_DpT1_)
        /*188c*/ 	.word	0x00000000


	//----- nvinfo : EIATTR_MIN_STACK_SIZE
	.align		4
.L_1077:
        /*1890*/ 	.byte	0x04, 0x12
        /*1892*/ 	.short	(.L_1079 - .L_1078)
	.align		4
.L_1078:
        /*1894*/ 	.word	index@(_ZN2at6native61_GLOBAL__N__44eb8e94_28_ForeachBinaryOpScalarList_cu_dda10a6925multi_tensor_apply_kernelINS1_28TensorListScalarListMetadataIiLi2EEENS1_25BinaryOpScalarListFunctorIiLi2ELi1ELi1EEEJNS1_13power_functorIiEEEEEvT_T0_DpT1_)
        /*1898*/ 	.word	0x00000000


	//----- nvinfo : EIATTR_MIN_STACK_SIZE
	.align		4
.L_1079:
        /*189c*/ 	.byte	0x04, 0x12
        /*189e*/ 	.short	(.L_1081 - .L_1080)
	.align		4
.L_1080:
        /*18a0*/ 	.word	index@(_ZN2at6native61_GLOBAL__N__44eb8e94_28_ForeachBinaryOpScalarList_cu_dda10a6925multi_tensor_apply_kernelINS1_28TensorListScalarListMetadataIaLi2EEENS1_25BinaryOpScalarListFunctorIaLi2ELi1ELi1EEEJNS1_13power_functorIaEEEEEvT_T0_DpT1_)
        /*18a4*/ 	.word	0x00000000


	//----- nvinfo : EIATTR_MIN_STACK_SIZE
	.align		4
.L_1081:
        /*18a8*/ 	.byte	0x04, 0x12
        /*18aa*/ 	.short	(.L_1083 - .L_1082)
	.align		4
.L_1082:
        /*18ac*/ 	.word	index@(_ZN2at6native61_GLOBAL__N__44eb8e94_28_ForeachBinaryOpScalarList_cu_dda10a6925multi_tensor_apply_kernelINS1_28TensorListScalarListMetadataIhLi2EEENS1_25BinaryOpScalarListFunctorIhLi2ELi1ELi1EEEJNS1_13power_functorIhEEEEEvT_T0_DpT1_)
        /*18b0*/ 	.word	0x00000000


	//----- nvinfo : EIATTR_MIN_STACK_SIZE
	.align		4
.L_1083:
        /*18b4*/ 	.byte	0x04, 0x12
        /*18b6*/ 	.short	(.L_1085 - .L_1084)
	.align		4
.L_1084:
        /*18b8*/ 	.word	index@(_ZN2at6native61_GLOBAL__N__44eb8e94_28_ForeachBinaryOpScalarList_cu_dda10a6925multi_tensor_apply_kernelINS1_28TensorListScalarListMetadataIfLi1EEENS1_25BinaryOpScalarListFunctorIN3c108BFloat16ELi1ELi1ELi0EEEJNS1_13power_functorIfEEEEEvT_T0_DpT1_)
        /*18bc*/ 	.word	0x00000000


	//----- nvinfo : EIATTR_MIN_STACK_SIZE
	.align		4
.L_1085:
        /*18c0*/ 	.byte	0x04, 0x12
        /*18c2*/ 	.short	(.L_1087 - .L_1086)
	.align		4
.L_1086:
        /*18c4*/ 	.word	index@(_ZN2at6native61_GLOBAL__N__44eb8e94_28_ForeachBinaryOpScalarList_cu_dda10a6925multi_tensor_apply_kernelINS1_28TensorListScalarListMetadataIfLi1EEENS1_25BinaryOpScalarListFunctorIN3c104HalfELi1ELi1ELi0EEEJNS1_13power_functorIfEEEEEvT_T0_DpT1_)
        /*18c8*/ 	.word	0x00000000


	//----- nvinfo : EIATTR_MIN_STACK_SIZE
	.align		4
.L_1087:
        /*18cc*/ 	.byte	0x04, 0x12
        /*18ce*/ 	.short	(.L_1089 - .L_1088)
	.align		4
.L_1088:
        /*18d0*/ 	.word	index@(_ZN2at6native61_GLOBAL__N__44eb8e94_28_ForeachBinaryOpScalarList_cu_dda10a6925multi_tensor_apply_kernelINS1_28TensorListScalarListMetadataIN3c107complexIfEELi1EEENS1_25BinaryOpScalarListFunctorIS6_Li1ELi1ELi0EEEJNS1_13power_functorIS6_EEEEEvT_T0_DpT1_)
        /*18d4*/ 	.word	0x00000000


	//----- nvinfo : EIATTR_MIN_STACK_SIZE
	.align		4
.L_1089:
        /*18d8*/ 	.byte	0x04, 0x12
        /*18da*/ 	.short	(.L_1091 - .L_1090)
	.align		4
.L_1090:
        /*18dc*/ 	.word	index@(_ZN2at6native61_GLOBAL__N__44eb8e94_28_ForeachBinaryOpScalarList_cu_dda10a6925multi_tensor_apply_kernelINS1_28TensorListScalarListMetadataIN3c107complexIdEELi1EEENS1_25BinaryOpScalarListFunctorIS6_Li1ELi1ELi0EEEJNS1_13power_functorIS6_EEEEEvT_T0_DpT1_)
        /*18e0*/ 	.word	0x00000028


	//----- nvinfo : EIATTR_MIN_STACK_SIZE
	.align		4
.L_1091:
        /*18e4*/ 	.byte	0x04, 0x12
        /*18e6*/ 	.short	(.L_1093 - .L_1092)
	.align		4
.L_1092:
        /*18e8*/ 	.word	index@(_ZN2at6native61_GLOBAL__N__44eb8e94_28_ForeachBinaryOpScalarList_cu_dda10a6925multi_tensor_apply_kernelINS1_28TensorListScalarListMetadataIfLi1EEENS1_25BinaryOpScalarListFunctorIfLi1ELi1ELi0EEEJNS1_13power_functorIfEEEEEvT_T0_DpT1_)
        /*18ec*/ 	.word	0x00000000


	//----- nvinfo : EIATTR_MIN_STACK_SIZE
	.align		4
.L_1093:
        /*18f0*/ 	.byte	0x04, 0x12
        /*18f2*/ 	.short	(.L_1095 - .L_1094)
	.align		4
.L_1094:
        /*18f4*/ 	.word	index@(_ZN2at6native61_GLOBAL__N__44eb8e94_28_ForeachBinaryOpScalarList_cu_dda10a6925multi_tensor_apply_kernelINS1_28TensorListScalarListMetadataIdLi1EEENS1_25BinaryOpScalarListFunctorIdLi1ELi1ELi0EEEJNS1_13power_functorIdEEEEEvT_T0_DpT1_)
        /*18f8*/ 	.word	0x00000000


	//----- nvinfo : EIATTR_MIN_STACK_SIZE
	.align		4
.L_1095:
        /*18fc*/ 	.byte	0x04, 0x12
        /*18fe*/ 	.short	(.L_1097 - .L_1096)
	.align		4
.L_1096:
        /*1900*/ 	.word	index@(_ZN2at6native61_GLOBAL__N__44eb8e94_28_ForeachBinaryOpScalarList_cu_dda10a6925multi_tensor_apply_kernelINS1_28TensorListScalarListMetadataIsLi1EEENS1_25BinaryOpScalarListFunctorIsLi1ELi1ELi0EEEJNS1_13power_functorIsEEEEEvT_T0_DpT1_)
        /*1904*/ 	.word	0x00000000


	//----- nvinfo : EIATTR_MIN_STACK_SIZE
	.align		4
.L_1097:
        /*1908*/ 	.byte	0x04, 0x12
        /*190a*/ 	.short	(.L_1099 - .L_1098)
	.align		4
.L_1098:
        /*190c*/ 	.word	index@(_ZN2at6native61_GLOBAL__N__44eb8e94_28_ForeachBinaryOpScalarList_cu_dda10a6925multi_tensor_apply_kernelINS1_28TensorListScalarListMetadataIlLi1EEENS1_25BinaryOpScalarListFunctorIlLi1ELi1ELi0EEEJNS1_13power_functorIlEEEEEvT_T0_DpT1_)
        /*1910*/ 	.word	0x00000000


	//----- nvinfo : EIATTR_MIN_STACK_SIZE
	.align		4
.L_1099:
        /*1914*/ 	.byte	0x04, 0x12
        /*1916*/ 	.short	(.L_1101 - .L_1100)
	.align		4
.L_1100:
        /*1918*/ 	.word	index@(_ZN2at6native61_GLOBAL__N__44eb8e94_28_ForeachBinaryOpScalarList_cu_dda10a6925multi_tensor_apply_kernelINS1_28TensorListScalarListMetadataIiLi1EEENS1_25BinaryOpScalarListFunctorIiLi1ELi1ELi0EEEJNS1_13power_functorIiEEEEEvT_T0_DpT1_)
        /*191c*/ 	.word	0x00000000


	//----- nvinfo : EIATTR_MIN_STACK_SIZE
	.align		4
.L_1101:
        /*1920*/ 	.byte	0x04, 0x12
        /*1922*/ 	.short	(.L_1103 - .L_1102)
	.align		4
.L_1102:
        /*1924*/ 	.word	index@(_ZN2at6native61_GLOBAL__N__44eb8e94_28_ForeachBinaryOpScalarList_cu_dda10a6925multi_tensor_apply_kernelINS1_28TensorListScalarListMetadataIaLi1EEENS1_25BinaryOpScalarListFunctorIaLi1ELi1ELi0EEEJNS1_13power_functorIaEEEEEvT_T0_DpT1_)
        /*1928*/ 	.word	0x00000000


	//----- nvinfo : EIATTR_MIN_STACK_SIZE
	.align		4
.L_1103:
        /*192c*/ 	.byte	0x04, 0x12
        /*192e*/ 	.short	(.L_1105 - .L_1104)
	.align		4
.L_1104:
        /*1930*/ 	.word	index@(_ZN2at6native61_GLOBAL__N__44eb8e94_28_ForeachBinaryOpScalarList_cu_dda10a6925multi_tensor_apply_kernelINS1_28TensorListScalarListMetadataIhLi1EEENS1_25BinaryOpScalarListFunctorIhLi1ELi1ELi0EEEJNS1_13power_functorIhEEEEEvT_T0_DpT1_)
        /*1934*/ 	.word	0x00000000


	//----- nvinfo : EIATTR_MIN_STACK_SIZE
	.align		4
.L_1105:
        /*1938*/ 	.byte	0x04, 0x12
        /*193a*/ 	.short	(.L_1107 - .L_1106)
	.align		4
.L_1106:
        /*193c*/ 	.word	index@(_ZN2at6native61_GLOBAL__N__44eb8e94_28_ForeachBinaryOpScalarList_cu_dda10a6925multi_tensor_apply_kernelINS1_28TensorListScalarListMetadataIfLi2EEENS1_25BinaryOpScalarListFunctorIN3c108BFloat16ELi2ELi1ELi1EEEJSt7dividesIfEEEEvT_T0_DpT1_)
        /*1940*/ 	.word	0x00000000


	//----- nvinfo : EIATTR_MIN_STACK_SIZE
	.align		4
.L_1107:
        /*1944*/ 	.byte	0x04, 0x12
        /*1946*/ 	.short	(.L_1109 - .L_1108)
	.align		4
.L_1108:
        /*1948*/ 	.word	index@(_ZN2at6native61_GLOBAL__N__44eb8e94_28_ForeachBinaryOpScalarList_cu_dda10a6925multi_tensor_apply_kernelINS1_28TensorListScalarListMetadataIfLi2EEENS1_25BinaryOpScalarListFunctorIN3c104HalfELi2ELi1ELi1EEEJSt7dividesIfEEEEvT_T0_DpT1_)
        /*194c*/ 	.word	0x00000000


	//----- nvinfo : EIATTR_MIN_STACK_SIZE
	.align		4
.L_1109:
        /*1950*/ 	.byte	0x04, 0x12
        /*1952*/ 	.short	(.L_1111 - .L_1110)
	.align		4
.L_1110:
        /*1954*/ 	.word	index@(_ZN2at6native61_GLOBAL__N__44eb8e94_28_ForeachBinaryOpScalarList_cu_dda10a6925multi_tensor_apply_kernelINS1_28TensorListScalarListMetadataIbLi2EEENS1_25BinaryOpScalarListFunctorIbLi2ELi1ELi1EEEJSt7dividesIbEEEEvT_T0_DpT1_)
        /*1958*/ 	.word	0x00000000


	//----- nvinfo : EIATTR_MIN_STACK_SIZE
	.align		4
.L_1111:
        /*195c*/ 	.byte	0x04, 0x12
        /*195e*/ 	.short	(.L_1113 - .L_1112)
	.align		4
.L_1112:
        /*1960*/ 	.word	index@(_ZN2at6native61_GLOBAL__N__44eb8e94_28_ForeachBinaryOpScalarList_cu_dda10a6925multi_tensor_apply_kernelINS1_28TensorListScalarListMetadataIN3c107complexIfEELi2EEENS1_25BinaryOpScalarListFunctorIS6_Li2ELi1ELi1EEEJSt7dividesIS6_EEEEvT_T0_DpT1_)
        /*1964*/ 	.word	0x00000000


	//----- nvinfo : EIATTR_MIN_STACK_SIZE
	.align		4
.L_1113:
        /*1968*/ 	.byte	0x04, 0x12
        /*196a*/ 	.short	(.L_1115 - .L_1114)
	.align		4
.L_1114:
        /*196c*/ 	.word	index@(_ZN2at6native61_GLOBAL__N__44eb8e94_28_ForeachBinaryOpScalarList_cu_dda10a6925multi_tensor_apply_kernelINS1_28TensorListScalarListMetadataIN3c107complexIdEELi2EEENS1_25BinaryOpScalarListFunctorIS6_Li2ELi1ELi1EEEJSt7dividesIS6_EEEEvT_T0_DpT1_)
        /*1970*/ 	.word	0x00000000


	//----- nvinfo : EIATTR_MIN_STACK_SIZE
	.align		4
.L_1115:
        /*1974*/ 	.byte	0x04, 0x12
        /*1976*/ 	.short	(.L_1117 - .L_1116)
	.align		4
.L_1116:
        /*1978*/ 	.word	index@(_ZN2at6native61_GLOBAL__N__44eb8e94_28_ForeachBinaryOpScalarList_cu_dda10a6925multi_tensor_apply_kernelINS1_28TensorListScalarListMetadataIfLi2EEENS1_25BinaryOpScalarListFunctorIfLi2ELi1ELi1EEEJSt7dividesIfEEEEvT_T0_DpT1_)
        /*197c*/ 	.word	0x00000000


	//----- nvinfo : EIATTR_MIN_STACK_SIZE
	.align		4
.L_1117:
        /*1980*/ 	.byte	0x04, 0x12
        /*1982*/ 	.short	(.L_1119 - .L_1118)
	.align		4
.L_1118:
        /*1984*/ 	.word	index@(_ZN2at6native61_GLOBAL__N__44eb8e94_28_ForeachBinaryOpScalarList_cu_dda10a6925multi_tensor_apply_kernelINS1_28TensorListScalarListMetadataIdLi2EEENS1_25BinaryOpScalarListFunctorIdLi2ELi1ELi1EEEJSt7dividesIdEEEEvT_T0_DpT1_)
        /*1988*/ 	.word	0x00000000


	//----- nvinfo : EIATTR_MIN_STACK_SIZE
	.align		4
.L_1119:
        /*198c*/ 	.byte	0x04, 0x12
        /*198e*/ 	.short	(.L_1121 - .L_1120)
	.align		4
.L_1120:
        /*1990*/ 	.word	index@(_ZN2at6native61_GLOBAL__N__44eb8e94_28_ForeachBinaryOpScalarList_cu_dda10a6925multi_tensor_apply_kernelINS1_28TensorListScalarListMetadataIsLi2EEENS1_25BinaryOpScalarListFunctorIsLi2ELi1ELi1EEEJSt7dividesIsEEEEvT_T0_DpT1_)
        /*1994*/ 	.word	0x00000000


	//----- nvinfo : EIATTR_MIN_STACK_SIZE
	.align		4
.L_1121:
        /*1998*/ 	.byte	0x04, 0x12
        /*199a*/ 	.short	(.L_1123 - .L_1122)
	.align		4
.L_1122:
        /*199c*/ 	.word	index@(_ZN2at6native61_GLOBAL__N__44eb8e94_28_ForeachBinaryOpScalarList_cu_dda10a6925multi_tensor_apply_kernelINS1_28TensorListScalarListMetadataIlLi2EEENS1_25BinaryOpScalarListFunctorIlLi2ELi1ELi1EEEJSt7dividesIlEEEEvT_T0_DpT1_)
        /*19a0*/ 	.word	0x00000000


	//----- nvinfo : EIATTR_MIN_STACK_SIZE
	.align		4
.L_1123:
        /*19a4*/ 	.byte	0x04, 0x12
        /*19a6*/ 	.short	(.L_1125 - .L_1124)
	.align		4
.L_1124:
        /*19a8*/ 	.word	index@(_ZN2at6native61_GLOBAL__N__44eb8e94_28_ForeachBinaryOpScalarList_cu_dda10a6925multi_tensor_apply_kernelINS1_28TensorListScalarListMetadataIiLi2EEENS1_25BinaryOpScalarListFunctorIiLi2ELi1ELi1EEEJSt7dividesIiEEEEvT_T0_DpT1_)
        /*19ac*/ 	.word	0x00000000


	//----- nvinfo : EIATTR_MIN_STACK_SIZE
	.align		4
.L_1125:
        /*19b0*/ 	.byte	0x04, 0x12
        /*19b2*/ 	.short	(.L_1127 - .L_1126)
	.align		4
.L_1126:
        /*19b4*/ 	.word	index@(_ZN2at6native61_GLOBAL__N__44eb8e94_28_ForeachBinaryOpScalarList_cu_dda10a6925multi_tensor_apply_kernelINS1_28TensorListScalarListMetadataIaLi2EEENS1_25BinaryOpScalarListFunctorIaLi2ELi1ELi1EEEJSt7dividesIaEEEEvT_T0_DpT1_)
        /*19b8*/ 	.word	0x00000000


	//----- nvinfo : EIATTR_MIN_STACK_SIZE
	.align		4
.L_1127:
        /*19bc*/ 	.byte	0x04, 0x12
        /*19be*/ 	.short	(.L_1129 - .L_1128)
	.align		4
.L_1128:
        /*19c0*/ 	.word	index@(_ZN2at6native61_GLOBAL__N__44eb8e94_28_ForeachBinaryOpScalarList_cu_dda10a6925multi_tensor_apply_kernelINS1_28TensorListScalarListMetadataIhLi2EEENS1_25BinaryOpScalarListFunctorIhLi2ELi1ELi1EEEJSt7dividesIhEEEEvT_T0_DpT1_)
        /*19c4*/ 	.word	0x00000000


	//----- nvinfo : EIATTR_MIN_STACK_SIZE
	.align		4
.L_1129:
        /*19c8*/ 	.byte	0x04, 0x12
        /*19ca*/ 	.short	(.L_1131 - .L_1130)
	.align		4
.L_1130:
        /*19cc*/ 	.word	index@(_ZN2at6native61_GLOBAL__N__44eb8e94_28_ForeachBinaryOpScalarList_cu_dda10a6925multi_tensor_apply_kernelINS1_28TensorListScalarListMetadataIfLi1EEENS1_25BinaryOpScalarListFunctorIN3c108BFloat16ELi1ELi1ELi0EEEJSt7dividesIfEEEEvT_T0_DpT1_)
        /*19d0*/ 	.word	0x00000000


	//----- nvinfo : EIATTR_MIN_STACK_SIZE
	.align		4
.L_1131:
        /*19d4*/ 	.byte	0x04, 0x12
        /*19d6*/ 	.short	(.L_1133 - .L_1132)
	.align		4
.L_1132:
        /*19d8*/ 	.word	index@(_ZN2at6native61_GLOBAL__N__44eb8e94_28_ForeachBinaryOpScalarList_cu_dda10a6925multi_tensor_apply_kernelINS1_28TensorListScalarListMetadataIfLi1EEENS1_25BinaryOpScalarListFunctorIN3c104HalfELi1ELi1ELi0EEEJSt7dividesIfEEEEvT_T0_DpT1_)
        /*19dc*/ 	.word	0x00000000


	//----- nvinfo : EIATTR_MIN_STACK_SIZE
	.align		4
.L_1133:
        /*19e0*/ 	.byte	0x04, 0x12
        /*19e2*/ 	.short	(.L_1135 - .L_1134)
	.align		4
.L_1134:
        /*19e4*/ 	.word	index@(_ZN2at6native61_GLOBAL__N__44eb8e94_28_ForeachBinaryOpScalarList_cu_dda10a6925multi_tensor_apply_kernelINS1_28TensorListScalarListMetadataIbLi1EEENS1_25BinaryOpScalarListFunctorIbLi1ELi1ELi0EEEJSt7dividesIbEEEEvT_T0_DpT1_)
        /*19e8*/ 	.word	0x00000000


	//----- nvinfo : EIATTR_MIN_STACK_SIZE
	.align		4
.L_1135:
        /*19ec*/ 	.byte	0x04, 0x12
        /*19ee*/ 	.short	(.L_1137 - .L_1136)
	.align		4
.L_1136:
        /*19f0*/ 	.word	index@(_ZN2at6native61_GLOBAL__N__44eb8e94_28_ForeachBinaryOpScalarList_cu_dda10a6925multi_tensor_apply_kernelINS1_28TensorListScalarListMetadataIN3c107complexIfEELi1EEENS1_25BinaryOpScalarListFunctorIS6_Li1ELi1ELi0EEEJSt7dividesIS6_EEEEvT_T0_DpT1_)
        /*19f4*/ 	.word	0x00000000


	//----- nvinfo : EIATTR_MIN_STACK_SIZE
	.align		4
.L_1137:
        /*19f8*/ 	.byte	0x04, 0x12
        /*19fa*/ 	.short	(.L_1139 - .L_1138)
	.align		4
.L_1138:
        /*19fc*/ 	.word	index@(_ZN2at6native61_GLOBAL__N__44eb8e94_28_ForeachBinaryOpScalarList_cu_dda10a6925multi_tensor_apply_kernelINS1_28TensorListScalarListMetadataIN3c107complexIdEELi1EEENS1_25BinaryOpScalarListFunctorIS6_Li1ELi1ELi0EEEJSt7dividesIS6_EEEEvT_T0_DpT1_)
        /*1a00*/ 	.word	0x00000000


	//----- nvinfo : EIATTR_MIN_STACK_SIZE
	.align		4
.L_1139:
        /*1a04*/ 	.byte	0x04, 0x12
        /*1a06*/ 	.short	(.L_1141 - .L_1140)
	.align		4
.L_1140:
        /*1a08*/ 	.word	index@(_ZN2at6native61_GLOBAL__N__44eb8e94_28_ForeachBinaryOpScalarList_cu_dda10a6925multi_tensor_apply_kernelINS1_28TensorListScalarListMetadataIfLi1EEENS1_25BinaryOpScalarListFunctorIfLi1ELi1ELi0EEEJSt7dividesIfEEEEvT_T0_DpT1_)
        /*1a0c*/ 	.word	0x00000000


	//----- nvinfo : EIATTR_MIN_STACK_SIZE
	.align		4
.L_1141:
        /*1a10*/ 	.byte	0x04, 0x12
        /*1a12*/ 	.short	(.L_1143 - .L_1142)
	.align		4
.L_1142:
        /*1a14*/ 	.word	index@(_ZN2at6native61_GLOBAL__N__44eb8e94_28_ForeachBinaryOpScalarList_cu_dda10a6925multi_tensor_apply_kernelINS1_28TensorListScalarListMetadataIdLi1EEENS1_25BinaryOpScalarListFunctorIdLi1ELi1ELi0EEEJSt7dividesIdEEEEvT_T0_DpT1_)
        /*1a18*/ 	.word	0x00000000


	//----- nvinfo : EIATTR_MIN_STACK_SIZE
	.align		4
.L_1143:
        /*1a1c*/ 	.byte	0x04, 0x12
        /*1a1e*/ 	.short	(.L_1145 - .L_1144)
	.align		4
.L_1144:
        /*1a20*/ 	.word	index@(_ZN2at6native61_GLOBAL__N__44eb8e94_28_ForeachBinaryOpScalarList_cu_dda10a6925multi_tensor_apply_kernelINS1_28TensorListScalarListMetadataIsLi1EEENS1_25BinaryOpScalarListFunctorIsLi1ELi1ELi0EEEJSt7dividesIsEEEEvT_T0_DpT1_)
        /*1a24*/ 	.word	0x00000000


	//----- nvinfo : EIATTR_MIN_STACK_SIZE
	.align		4
.L_1145:
        /*1a28*/ 	.byte	0x04, 0x12
        /*1a2a*/ 	.short	(.L_1147 - .L_1146)
	.align		4
.L_1146:
        /*1a2c*/ 	.word	index@(_ZN2at6native61_GLOBAL__N__44eb8e94_28_ForeachBinaryOpScalarList_cu_dda10a6925multi_tensor_apply_kernelINS1_28TensorListScalarListMetadataIlLi1EEENS1_25BinaryOpScalarListFunctorIlLi1ELi1ELi0EEEJSt7dividesIlEEEEvT_T0_DpT1_)
        /*1a30*/ 	.word	0x00000000


	//----- nvinfo : EIATTR_MIN_STACK_SIZE
	.align		4
.L_1147:
        /*1a34*/ 	.byte	0x04, 0x12
        /*1a36*/ 	.short	(.L_1149 - .L_1148)
	.align		4
.L_1148:
        /*1a38*/ 	.word	index@(_ZN2at6native61_GLOBAL__N__44eb8e94_28_ForeachBinaryOpScalarList_cu_dda10a6925multi_tensor_apply_kernelINS1_28TensorListScalarListMetadataIiLi1EEENS1_25BinaryOpScalarListFunctorIiLi1ELi1ELi0EEEJSt7dividesIiEEEEvT_T0_DpT1_)
        /*1a3c*/ 	.word	0x00000000


	//----- nvinfo : EIATTR_MIN_STACK_SIZE
	.align		4
.L_1149:
        /*1a40*/ 	.byte	0x04, 0x12
        /*1a42*/ 	.short	(.L_1151 - .L_1150)
	.align		4
.L_1150:
        /*1a44*/ 	.word	index@(_ZN2at6native61_GLOBAL__N__44eb8e94_28_ForeachBinaryOpScalarList_cu_dda10a6925multi_tensor_apply_kernelINS1_28TensorListScalarListMetadataIaLi1EEENS1_25BinaryOpScalarListFunctorIaLi1ELi1ELi0EEEJSt7dividesIaEEEEvT_T0_DpT1_)
        /*1a48*/ 	.word	0x00000000


	//----- nvinfo : EIATTR_MIN_STACK_SIZE
	.align		4
.L_1151:
        /*1a4c*/ 	.byte	0x04, 0x12
        /*1a4e*/ 	.short	(.L_1153 - .L_1152)
	.align		4
.L_1152:
        /*1a50*/ 	.word	index@(_ZN2at6native61_GLOBAL__N__44eb8e94_28_ForeachBinaryOpScalarList_cu_dda10a6925multi_tensor_apply_kernelINS1_28TensorListScalarListMetadataIhLi1EEENS1_25BinaryOpScalarListFunctorIhLi1ELi1ELi0EEEJSt7dividesIhEEEEvT_T0_DpT1_)
        /*1a54*/ 	.word	0x00000000


	//----- nvinfo : EIATTR_MIN_STACK_SIZE
	.align		4
.L_1153:
        /*1a58*/ 	.byte	0x04, 0x12
        /*1a5a*/ 	.short	(.L_1155 - .L_1154)
	.align		4
.L_1154:
        /*1a5c*/ 	.word	index@(_ZN2at6native61_GLOBAL__N__44eb8e94_28_ForeachBinaryOpScalarList_cu_dda10a6925multi_tensor_apply_kernelINS1_28TensorListScalarListMetadataIfLi2EEENS1_25BinaryOpScalarListFunctorIN3c108BFloat16ELi2ELi1ELi1EEEJSt10multipliesIfEEEEvT_T0_DpT1_)
        /*1a60*/ 	.word	0x00000000


	//----- nvinfo : EIATTR_MIN_STACK_SIZE
	.align		4
.L_1155:
        /*1a64*/ 	.byte	0x04, 0x12
        /*1a66*/ 	.short	(.L_1157 - .L_1156)
	.align		4
.L_1156:
        /*1a68*/ 	.word	index@(_ZN2at6native61_GLOBAL__N__44eb8e94_28_ForeachBinaryOpScalarList_cu_dda10a6925multi_tensor_apply_kernelINS1_28TensorListScalarListMetadataIfLi2EEENS1_25BinaryOpScalarListFunctorIN3c104HalfELi2ELi1ELi1EEEJSt10multipliesIfEEEEvT_T0_DpT1_)
        /*1a6c*/ 	.word	0x00000000


	//----- nvinfo : EIATTR_MIN_STACK_SIZE
	.align		4
.L_1157:
        /*1a70*/ 	.byte	0x04, 0x12
        /*1a72*/ 	.short	(.L_1159 - .L_1158)
	.align		4
.L_1158:
        /*1a74*/ 	.word	index@(_ZN2at6native61_GLOBAL__N__44eb8e94_28_ForeachBinaryOpScalarList_cu_dda10a6925multi_tensor_apply_kernelINS1_28TensorListScalarListMetadataIbLi2EEENS1_25BinaryOpScalarListFunctorIbLi2ELi1ELi1EEEJSt10multipliesIbEEEEvT_T0_DpT1_)
        /*1a78*/ 	.word	0x00000000


	//----- nvinfo : EIATTR_MIN_STACK_SIZE
	.align		4
.L_1159:
        /*1a7c*/ 	.byte	0x04, 0x12
        /*1a7e*/ 	.short	(.L_1161 - .L_1160)
	.align		4
.L_1160:
        /*1a80*/ 	.word	index@(_ZN2at6native61_GLOBAL__N__44eb8e94_28_ForeachBinaryOpScalarList_cu_dda10a6925multi_tensor_apply_kernelINS1_28TensorListScalarListMetadataIN3c107complexIfEELi2EEENS1_25BinaryOpScalarListFunctorIS6_Li2ELi1ELi1EEEJSt10multipliesIS6_EEEEvT_T0_DpT1_)
        /*1a84*/ 	.word	0x00000000


	//----- nvinfo : EIATTR_MIN_STACK_SIZE
	.align		4
.L_1161:
        /*1a88*/ 	.byte	0x04, 0x12
        /*1a8a*/ 	.short	(.L_1163 - .L_1162)
	.align		4
.L_1162:
        /*1a8c*/ 	.word	index@(_ZN2at6native61_GLOBAL__N__44eb8e94_28_ForeachBinaryOpScalarList_cu_dda10a6925multi_tensor_apply_kernelINS1_28TensorListScalarListMetadataIN3c107complexIdEELi2EEENS1_25BinaryOpScalarListFunctorIS6_Li2ELi1ELi1EEEJSt10multipliesIS6_EEEEvT_T0_DpT1_)
        /*1a90*/ 	.word	0x00000000


	//----- nvinfo : EIATTR_MIN_STACK_SIZE
	.align		4
.L_1163:
        /*1a94*/ 	.byte	0x04, 0x12
        /*1a96*/ 	.short	(.L_1165 - .L_1164)
	.align		4
.L_1164:
        /*1a98*/ 	.word	index@(_ZN2at6native61_GLOBAL__N__44eb8e94_28_ForeachBinaryOpScalarList_cu_dda10a6925multi_tensor_apply_kernelINS1_28TensorListScalarListMetadataIfLi2EEENS1_25BinaryOpScalarListFunctorIfLi2ELi1ELi1EEEJSt10multipliesIfEEEEvT_T0_DpT1_)
        /*1a9c*/ 	.word	0x00000000


	//----- nvinfo : EIATTR_MIN_STACK_SIZE
	.align		4
.L_1165:
        /*1aa0*/ 	.byte	0x04, 0x12
        /*1aa2*/ 	.short	(.L_1167 - .L_1166)
	.align		4
.L_1166:
        /*1aa4*/ 	.word	index@(_ZN2at6native61_GLOBAL__N__44eb8e94_28_ForeachBinaryOpScalarList_cu_dda10a6925multi_tensor_apply_kernelINS1_28TensorListScalarListMetadataIdLi2EEENS1_25BinaryOpScalarListFunctorIdLi2ELi1ELi1EEEJSt10multipliesIdEEEEvT_T0_DpT1_)
        /*1aa8*/ 	.word	0x00000000


	//----- nvinfo : EIATTR_MIN_STACK_SIZE
	.align		4
.L_1167:
        /*1aac*/ 	.byte	0x04, 0x12
        /*1aae*/ 	.short	(.L_1169 - .L_1168)
	.align		4
.L_1168:
        /*1ab0*/ 	.word	index@(_ZN2at6native61_GLOBAL__N__44eb8e94_28_ForeachBinaryOpScalarList_cu_dda10a6925multi_tensor_apply_kernelINS1_28TensorListScalarListMetadataIsLi2EEENS1_25BinaryOpScalarListFunctorIsLi2ELi1ELi1EEEJSt10multipliesIsEEEEvT_T0_DpT1_)
        /*1ab4*/ 	.word	0x00000000


	//----- nvinfo : EIATTR_MIN_STACK_SIZE
	.align		4
.L_1169:
        /*1ab8*/ 	.byte	0x04, 0x12
        /*1aba*/ 	.short	(.L_1171 - .L_1170)
	.align		4
.L_1170:
        /*1abc*/ 	.word	index@(_ZN2at6native61_GLOBAL__N__44eb8e94_28_ForeachBinaryOpScalarList_cu_dda10a6925multi_tensor_apply_kernelINS1_28TensorListScalarListMetadataIlLi2EEENS1_25BinaryOpScalarListFunctorIlLi2ELi1ELi1EEEJSt10multipliesIlEEEEvT_T0_DpT1_)
        /*1ac0*/ 	.word	0x00000000


	//----- nvinfo : EIATTR_MIN_STACK_SIZE
	.align		4
.L_1171:
        /*1ac4*/ 	.byte	0x04, 0x12
        /*1ac6*/ 	.short	(.L_1173 - .L_1172)
	.align		4
.L_1172:
        /*1ac8*/ 	.word	index@(_ZN2at6native61_GLOBAL__N__44eb8e94_28_ForeachBinaryOpScalarList_cu_dda10a6925multi_tensor_apply_kernelINS1_28TensorListScalarListMetadataIiLi2EEENS1_25BinaryOpScalarListFunctorIiLi2ELi1ELi1EEEJSt10multipliesIiEEEEvT_T0_DpT1_)
        /*1acc*/ 	.word	0x00000000


	//----- nvinfo : EIATTR_MIN_STACK_SIZE
	.align		4
.L_1173:
        /*1ad0*/ 	.byte	0x04, 0x12
        /*1ad2*/ 	.short	(.L_1175 - .L_1174)
	.align		4
.L_1174:
        /*1ad4*/ 	.word	index@(_ZN2at6native61_GLOBAL__N__44eb8e94_28_ForeachBinaryOpScalarList_cu_dda10a6925multi_tensor_apply_kernelINS1_28TensorListScalarListMetadataIaLi2EEENS1_25BinaryOpScalarListFunctorIaLi2ELi1ELi1EEEJSt10multipliesIaEEEEvT_T0_DpT1_)
        /*1ad8*/ 	.word	0x00000000


	//----- nvinfo : EIATTR_MIN_STACK_SIZE
	.align		4
.L_1175:
        /*1adc*/ 	.byte	0x04, 0x12
        /*1ade*/ 	.short	(.L_1177 - .L_1176)
	.align		4
.L_1176:
        /*1ae0*/ 	.word	index@(_ZN2at6native61_GLOBAL__N__44eb8e94_28_ForeachBinaryOpScalarList_cu_dda10a6925multi_tensor_apply_kernelINS1_28TensorListScalarListMetadataIhLi2EEENS1_25BinaryOpScalarListFunctorIhLi2ELi1ELi1EEEJSt10multipliesIhEEEEvT_T0_DpT1_)
        /*1ae4*/ 	.word	0x00000000


	//----- nvinfo : EIATTR_MIN_STACK_SIZE
	.align		4
.L_1177:
        /*1ae8*/ 	.byte	0x04, 0x12
        /*1aea*/ 	.short	(.L_1179 - .L_1178)
	.align		4
.L_1178:
        /*1aec*/ 	.word	index@(_ZN2at6native61_GLOBAL__N__44eb8e94_28_ForeachBinaryOpScalarList_cu_dda10a6925multi_tensor_apply_kernelINS1_28TensorListScalarListMetadataIfLi1EEENS1_25BinaryOpScalarListFunctorIN3c108BFloat16ELi1ELi1ELi0EEEJSt10multipliesIfEEEEvT_T0_DpT1_)
        /*1af0*/ 	.word	0x00000000


	//----- nvinfo : EIATTR_MIN_STACK_SIZE
	.align		4
.L_1179:
        /*1af4*/ 	.byte	0x04, 0x12
        /*1af6*/ 	.short	(.L_1181 - .L_1180)
	.align		4
.L_1180:
        /*1af8*/ 	.word	index@(_ZN2at6native61_GLOBAL__N__44eb8e94_28_ForeachBinaryOpScalarList_cu_dda10a6925multi_tensor_apply_kernelINS1_28TensorListScalarListMetadataIfLi1EEENS1_25BinaryOpScalarListFunctorIN3c104HalfELi1ELi1ELi0EEEJSt10multipliesIfEEEEvT_T0_DpT1_)
        /*1afc*/ 	.word	0x00000000


	//----- nvinfo : EIATTR_MIN_STACK_SIZE
	.align		4
.L_1181:
        /*1b00*/ 	.byte	0x04, 0x12
        /*1b02*/ 	.short	(.L_1183 - .L_1182)
	.align		4
.L_1182:
        /*1b04*/ 	.word	index@(_ZN2at6native61_GLOBAL__N__44eb8e94_28_ForeachBinaryOpScalarList_cu_dda10a6925multi_tensor_apply_kernelINS1_28TensorListScalarListMetadataIbLi1EEENS1_25BinaryOpScalarListFunctorIbLi1ELi1ELi0EEEJSt10multipliesIbEEEEvT_T0_DpT1_)
        /*1b08*/ 	.word	0x00000000


	//----- nvinfo : EIATTR_MIN_STACK_SIZE
	.align		4
.L_1183:
        /*1b0c*/ 	.byte	0x04, 0x12
        /*1b0e*/ 	.short	(.L_1185 - .L_1184)
	.align		4
.L_1184:
        /*1b10*/ 	.word	index@(_ZN2at6native61_GLOBAL__N__44eb8e94_28_ForeachBinaryOpScalarList_cu_dda10a6925multi_tensor_apply_kernelINS1_28TensorListScalarListMetadataIN3c107complexIfEELi1EEENS1_25BinaryOpScalarListFunctorIS6_Li1ELi1ELi0EEEJSt10multipliesIS6_EEEEvT_T0_DpT1_)
        /*1b14*/ 	.word	0x00000000


	//----- nvinfo : EIATTR_MIN_STACK_SIZE
	.align		4
.L_1185:
        /*1b18*/ 	.byte	0x04, 0x12
        /*1b1a*/ 	.short	(.L_1187 - .L_1186)
	.align		4
.L_1186:
        /*1b1c*/ 	.word	index@(_ZN2at6native61_GLOBAL__N__44eb8e94_28_ForeachBinaryOpScalarList_cu_dda10a6925multi_tensor_apply_kernelINS1_28TensorListScalarListMetadataIN3c107complexIdEELi1EEENS1_25BinaryOpScalarListFunctorIS6_Li1ELi1ELi0EEEJSt10multipliesIS6_EEEEvT_T0_DpT1_)
        /*1b20*/ 	.word	0x00000000


	//----- nvinfo : EIATTR_MIN_STACK_SIZE
	.align		4
.L_1187:
        /*1b24*/ 	.byte	0x04, 0x12
        /*1b26*/ 	.short	(.L_1189 - .L_1188)
	.align		4
.L_1188:
        /*1b28*/ 	.word	index@(_ZN2at6native61_GLOBAL__N__44eb8e94_28_ForeachBinaryOpScalarList_cu_dda10a6925multi_tensor_apply_kernelINS1_28TensorListScalarListMetadataIfLi1EEENS1_25BinaryOpScalarListFunctorIfLi1ELi1ELi0EEEJSt10multipliesIfEEEEvT_T0_DpT1_)
        /*1b2c*/ 	.word	0x00000000


	//----- nvinfo : EIATTR_MIN_STACK_SIZE
	.align		4
.L_1189:
        /*1b30*/ 	.byte	0x04, 0x12
        /*1b32*/ 	.short	(.L_1191 - .L_1190)
	.align		4
.L_1190:
        /*1b34*/ 	.word	index@(_ZN2at6native61_GLOBAL__N__44eb8e94_28_ForeachBinaryOpScalarList_cu_dda10a6925multi_tensor_apply_kernelINS1_28TensorListScalarListMetadataIdLi1EEENS1_25BinaryOpScalarListFunctorIdLi1ELi1ELi0EEEJSt10multipliesIdEEEEvT_T0_DpT1_)
        /*1b38*/ 	.word	0x00000000


	//----- nvinfo : EIATTR_MIN_STACK_SIZE
	.align		4
.L_1191:
        /*1b3c*/ 	.byte	0x04, 0x12
        /*1b3e*/ 	.short	(.L_1193 - .L_1192)
	.align		4
.L_1192:
        /*1b40*/ 	.word	index@(_ZN2at6native61_GLOBAL__N__44eb8e94_28_ForeachBinaryOpScalarList_cu_dda10a6925multi_tensor_apply_kernelINS1_28TensorListScalarListMetadataIsLi1EEENS1_25BinaryOpScalarListFunctorIsLi1ELi1ELi0EEEJSt10multipliesIsEEEEvT_T0_DpT1_)
        /*1b44*/ 	.word	0x00000000


	//----- nvinfo : EIATTR_MIN_STACK_SIZE
	.align		4
.L_1193:
        /*1b48*/ 	.byte	0x04, 0x12
        /*1b4a*/ 	.short	(.L_1195 - .L_1194)
	.align		4
.L_1194:
        /*1b4c*/ 	.word	index@(_ZN2at6native61_GLOBAL__N__44eb8e94_28_ForeachBinaryOpScalarList_cu_dda10a6925multi_tensor_apply_kernelINS1_28TensorListScalarListMetadataIlLi1EEENS1_25BinaryOpScalarListFunctorIlLi1ELi1ELi0EEEJSt10multipliesIlEEEEvT_T0_DpT1_)
        /*1b50*/ 	.word	0x00000000


	//----- nvinfo : EIATTR_MIN_STACK_SIZE
	.align		4
.L_1195:
        /*1b54*/ 	.byte	0x04, 0x12
        /*1b56*/ 	.short	(.L_1197 - .L_1196)
	.align		4
.L_1196:
        /*1b58*/ 	.word	index@(_ZN2at6native61_GLOBAL__N__44eb8e94_28_ForeachBinaryOpScalarList_cu_dda10a6925multi_tensor_apply_kernelINS1_28TensorListScalarListMetadataIiLi1EEENS1_25BinaryOpScalarListFunctorIiLi1ELi1ELi0EEEJSt10multipliesIiEEEEvT_T0_DpT1_)
        /*1b5c*/ 	.word	0x00000000


	//----- nvinfo : EIATTR_MIN_STACK_SIZE
	.align		4
.L_1197:
        /*1b60*/ 	.byte	0x04, 0x12
        /*1b62*/ 	.short	(.L_1199 - .L_1198)
	.align		4
.L_1198:
        /*1b64*/ 	.word	index@(_ZN2at6native61_GLOBAL__N__44eb8e94_28_ForeachBinaryOpScalarList_cu_dda10a6925multi_tensor_apply_kernelINS1_28TensorListScalarListMetadataIaLi1EEENS1_25BinaryOpScalarListFunctorIaLi1ELi1ELi0EEEJSt10multipliesIaEEEEvT_T0_DpT1_)
        /*1b68*/ 	.word	0x00000000


	//----- nvinfo : EIATTR_MIN_STACK_SIZE
	.align		4
.L_1199:
        /*1b6c*/ 	.byte	0x04, 0x12
        /*1b6e*/ 	.short	(.L_1201 - .L_1200)
	.align		4
.L_1200:
        /*1b70*/ 	.word	index@(_ZN2at6native61_GLOBAL__N__44eb8e94_28_ForeachBinaryOpScalarList_cu_dda10a6925multi_tensor_apply_kernelINS1_28TensorListScalarListMetadataIhLi1EEENS1_25BinaryOpScalarListFunctorIhLi1ELi1ELi0EEEJSt10multipliesIhEEEEvT_T0_DpT1_)
        /*1b74*/ 	.word	0x00000000


	//----- nvinfo : EIATTR_MIN_STACK_SIZE
	.align		4
.L_1201:
        /*1b78*/ 	.byte	0x04, 0x12
        /*1b7a*/ 	.short	(.L_1203 - .L_1202)
	.align		4
.L_1202:
        /*1b7c*/ 	.word	index@(_ZN2at6native61_GLOBAL__N__44eb8e94_28_ForeachBinaryOpScalarList_cu_dda10a6925multi_tensor_apply_kernelINS1_28TensorListScalarListMetadataIfLi2EEENS1_25BinaryOpScalarListFunctorIN3c108BFloat16ELi2ELi1ELi1EEEJSt4plusIfEEEEvT_T0_DpT1_)
        /*1b80*/ 	.word	0x00000000


	//----- nvinfo : EIATTR_MIN_STACK_SIZE
	.align		4
.L_1203:
        /*1b84*/ 	.byte	0x04, 0x12
        /*1b86*/ 	.short	(.L_1205 - .L_1204)
	.align		4
.L_1204:
        /*1b88*/ 	.word	index@(_ZN2at6native61_GLOBAL__N__44eb8e94_28_ForeachBinaryOpScalarList_cu_dda10a6925multi_tensor_apply_kernelINS1_28TensorListScalarListMetadataIfLi2EEENS1_25BinaryOpScalarListFunctorIN3c104HalfELi2ELi1ELi1EEEJSt4plusIfEEEEvT_T0_DpT1_)
        /*1b8c*/ 	.word	0x00000000


	//----- nvinfo : EIATTR_MIN_STACK_SIZE
	.align		4
.L_1205:
        /*1b90*/ 	.byte	0x04, 0x12
        /*1b92*/ 	.short	(.L_1207 - .L_1206)
	.align		4
.L_1206:
        /*1b94*/ 	.word	index@(_ZN2at6native61_GLOBAL__N__44eb8e94_28_ForeachBinaryOpScalarList_cu_dda10a6925multi_tensor_apply_kernelINS1_28TensorListScalarListMetadataIbLi2EEENS1_25BinaryOpScalarListFunctorIbLi2ELi1ELi1EEEJSt4plusIbEEEEvT_T0_DpT1_)
        /*1b98*/ 	.word	0x00000000


	//----- nvinfo : EIATTR_MIN_STACK_SIZE
	.align		4
.L_1207:
        /*1b9c*/ 	.byte	0x04, 0x12
        /*1b9e*/ 	.short	(.L_1209 - .L_1208)
	.align		4
.L_1208:
        /*1ba0*/ 	.word	index@(_ZN2at6native61_GLOBAL__N__44eb8e94_28_ForeachBinaryOpScalarList_cu_dda10a6925multi_tensor_apply_kernelINS1_28TensorListScalarListMetadataIN3c107complexIfEELi2EEENS1_25BinaryOpScalarListFunctorIS6_Li2ELi1ELi1EEEJSt4plusIS6_EEEEvT_T0_DpT1_)
        /*1ba4*/ 	.word	0x00000000


	//----- nvinfo : EIATTR_MIN_STACK_SIZE
	.align		4
.L_1209:
        /*1ba8*/ 	.byte	0x04, 0x12
        /*1baa*/ 	.short	(.L_1211 - .L_1210)
	.align		4
.L_1210:
        /*1bac*/ 	.word	index@(_ZN2at6native61_GLOBAL__N__44eb8e94_28_ForeachBinaryOpScalarList_cu_dda10a6925multi_tensor_apply_kernelINS1_28TensorListScalarListMetadataIN3c107complexIdEELi2EEENS1_25BinaryOpScalarListFunctorIS6_Li2ELi1ELi1EEEJSt4plusIS6_EEEEvT_T0_DpT1_)
        /*1bb0*/ 	.word	0x00000000


	//----- nvinfo : EIATTR_MIN_STACK_SIZE
	.align		4
.L_1211:
        /*1bb4*/ 	.byte	0x04, 0x12
        /*1bb6*/ 	.short	(.L_1213 - .L_1212)
	.align		4
.L_1212:
        /*1bb8*/ 	.word	index@(_ZN2at6native61_GLOBAL__N__44eb8e94_28_ForeachBinaryOpScalarList_cu_dda10a6925multi_tensor_apply_kernelINS1_28TensorListScalarListMetadataIfLi2EEENS1_25BinaryOpScalarListFunctorIfLi2ELi1ELi1EEEJSt4plusIfEEEEvT_T0_DpT1_)
        /*1bbc*/ 	.word	0x00000000


	//----- nvinfo : EIATTR_MIN_STACK_SIZE
	.align		4
.L_1213:
        /*1bc0*/ 	.byte	0x04, 0x12
        /*1bc2*/ 	.short	(.L_1215 - .L_1214)
	.align		4
.L_1214:
        /*1bc4*/ 	.word	index@(_ZN2at6native61_GLOBAL__N__44eb8e94_28_ForeachBinaryOpScalarList_cu_dda10a6925multi_tensor_apply_kernelINS1_28TensorListScalarListMetadataIdLi2EEENS1_25BinaryOpScalarListFunctorIdLi2ELi1ELi1EEEJSt4plusIdEEEEvT_T0_DpT1_)
        /*1bc8*/ 	.word	0x00000000


	//----- nvinfo : EIATTR_MIN_STACK_SIZE
	.align		4
.L_1215:
        /*1bcc*/ 	.byte	0x04, 0x12
        /*1bce*/ 	.short	(.L_1217 - .L_1216)
	.align		4
.L_1216:
        /*1bd0*/ 	.word	index@(_ZN2at6native61_GLOBAL__N__44eb8e94_28_ForeachBinaryOpScalarList_cu_dda10a6925multi_tensor_apply_kernelINS1_28TensorListScalarListMetadataIsLi2EEENS1_25BinaryOpScalarListFunctorIsLi2ELi1ELi1EEEJSt4plusIsEEEEvT_T0_DpT1_)
        /*1bd4*/ 	.word	0x00000000


	//----- nvinfo : EIATTR_MIN_STACK_SIZE
	.align		4
.L_1217:
        /*1bd8*/ 	.byte	0x04, 0x12
        /*1bda*/ 	.short	(.L_1219 - .L_1218)
	.align		4
.L_1218:
        /*1bdc*/ 	.word	index@(_ZN2at6native61_GLOBAL__N__44eb8e94_28_ForeachBinaryOpScalarList_cu_dda10a6925multi_tensor_apply_kernelINS1_28TensorListScalarListMetadataIlLi2EEENS1_25BinaryOpScalarListFunctorIlLi2ELi1ELi1EEEJSt4plusIlEEEEvT_T0_DpT1_)
        /*1be0*/ 	.word	0x00000000


	//----- nvinfo : EIATTR_MIN_STACK_SIZE
	.align		4
.L_1219:
        /*1be4*/ 	.byte	0x04, 0x12
        /*1be6*/ 	.short	(.L_1221 - .L_1220)
	.align		4
.L_1220:
        /*1be8*/ 	.word	index@(_ZN2at6native61_GLOBAL__N__44eb8e94_28_ForeachBinaryOpScalarList_cu_dda10a6925multi_tensor_apply_kernelINS1_28TensorListScalarListMetadataIiLi2EEENS1_25BinaryOpScalarListFunctorIiLi2ELi1ELi1EEEJSt4plusIiEEEEvT_T0_DpT1_)
        /*1bec*/ 	.word	0x00000000


	//----- nvinfo : EIATTR_MIN_STACK_SIZE
	.align		4
.L_1221:
        /*1bf0*/ 	.byte	0x04, 0x12
        /*1bf2*/ 	.short	(.L_1223 - .L_1222)
	.align		4
.L_1222:
        /*1bf4*/ 	.word	index@(_ZN2at6native61_GLOBAL__N__44eb8e94_28_ForeachBinaryOpScalarList_cu_dda10a6925multi_tensor_apply_kernelINS1_28TensorListScalarListMetadataIaLi2EEENS1_25BinaryOpScalarListFunctorIaLi2ELi1ELi1EEEJSt4plusIaEEEEvT_T0_DpT1_)
        /*1bf8*/ 	.word	0x00000000


	//----- nvinfo : EIATTR_MIN_STACK_SIZE
	.align		4
.L_1223:
        /*1bfc*/ 	.byte	0x04, 0x12
        /*1bfe*/ 	.short	(.L_1225 - .L_1224)
	.align		4
.L_1224:
        /*1c00*/ 	.word	index@(_ZN2at6native61_GLOBAL__N__44eb8e94_28_ForeachBinaryOpScalarList_cu_dda10a6925multi_tensor_apply_kernelINS1_28TensorListScalarListMetadataIhLi2EEENS1_25BinaryOpScalarListFunctorIhLi2ELi1ELi1EEEJSt4plusIhEEEEvT_T0_DpT1_)
        /*1c04*/ 	.word	0x00000000


	//----- nvinfo : EIATTR_MIN_STACK_SIZE
	.align		4
.L_1225:
        /*1c08*/ 	.byte	0x04, 0x12
        /*1c0a*/ 	.short	(.L_1227 - .L_1226)
	.align		4
.L_1226:
        /*1c0c*/ 	.word	index@(_ZN2at6native61_GLOBAL__N__44eb8e94_28_ForeachBinaryOpScalarList_cu_dda10a6925multi_tensor_apply_kernelINS1_28TensorListScalarListMetadataIfLi1EEENS1_25BinaryOpScalarListFunctorIN3c108BFloat16ELi1ELi1ELi0EEEJSt4plusIfEEEEvT_T0_DpT1_)
        /*1c10*/ 	.word	0x00000000


	//----- nvinfo : EIATTR_MIN_STACK_SIZE
	.align		4
.L_1227:
        /*1c14*/ 	.byte	0x04, 0x12
        /*1c16*/ 	.short	(.L_1229 - .L_1228)
	.align		4
.L_1228:
        /*1c18*/ 	.word	index@(_ZN2at6native61_GLOBAL__N__44eb8e94_28_ForeachBinaryOpScalarList_cu_dda10a6925multi_tensor_apply_kernelINS1_28TensorListScalarListMetadataIfLi1EEENS1_25BinaryOpScalarListFunctorIN3c104HalfELi1ELi1ELi0EEEJSt4plusIfEEEEvT_T0_DpT1_)
        /*1c1c*/ 	.word	0x00000000


	//----- nvinfo : EIATTR_MIN_STACK_SIZE
	.align		4
.L_1229:
        /*1c20*/ 	.byte	0x04, 0x12
        /*1c22*/ 	.short	(.L_1231 - .L_1230)
	.align		4
.L_1230:
        /*1c24*/ 	.word	index@(_ZN2at6native61_GLOBAL__N__44eb8e94_28_ForeachBinaryOpScalarList_cu_dda10a6925multi_tensor_apply_kernelINS1_28TensorListScalarListMetadataIbLi1EEENS1_25BinaryOpScalarListFunctorIbLi1ELi1ELi0EEEJSt4plusIbEEEEvT_T0_DpT1_)
        /*1c28*/ 	.word	0x00000000


	//----- nvinfo : EIATTR_MIN_STACK_SIZE
	.align		4
.L_1231:
        /*1c2c*/ 	.byte	0x04, 0x12
        /*1c2e*/ 	.short	(.L_1233 - .L_1232)
	.align		4
.L_1232:
        /*1c30*/ 	.word	index@(_ZN2at6native61_GLOBAL__N__44eb8e94_28_ForeachBinaryOpScalarList_cu_dda10a6925multi_tensor_apply_kernelINS1_28TensorListScalarListMetadataIN3c107complexIfEELi1EEENS1_25BinaryOpScalarListFunctorIS6_Li1ELi1ELi0EEEJSt4plusIS6_EEEEvT_T0_DpT1_)
        /*1c34*/ 	.word	0x00000000


	//----- nvinfo : EIATTR_MIN_STACK_SIZE
	.align		4
.L_1233:
        /*1c38*/ 	.byte	0x04, 0x12
        /*1c3a*/ 	.short	(.L_1235 - .L_1234)
	.align		4
.L_1234:
        /*1c3c*/ 	.word	index@(_ZN2at6native61_GLOBAL__N__44eb8e94_28_ForeachBinaryOpScalarList_cu_dda10a6925multi_tensor_apply_kernelINS1_28TensorListScalarListMetadataIN3c107complexIdEELi1EEENS1_25BinaryOpScalarListFunctorIS6_Li1ELi1ELi0EEEJSt4plusIS6_EEEEvT_T0_DpT1_)
        /*1c40*/ 	.word	0x00000000


	//----- nvinfo : EIATTR_MIN_STACK_SIZE
	.align		4
.L_1235:
        /*1c44*/ 	.byte	0x04, 0x12
        /*1c46*/ 	.short	(.L_1237 - .L_1236)
	.align		4
.L_1236:
        /*1c48*/ 	.word	index@(_ZN2at6native61_GLOBAL__N__44eb8e94_28_ForeachBinaryOpScalarList_cu_dda10a6925multi_tensor_apply_kernelINS1_28TensorListScalarListMetadataIfLi1EEENS1_25BinaryOpScalarListFunctorIfLi1ELi1ELi0EEEJSt4plusIfEEEEvT_T0_DpT1_)
        /*1c4c*/ 	.word	0x00000000


	//----- nvinfo : EIATTR_MIN_STACK_SIZE
	.align		4
.L_1237:
        /*1c50*/ 	.byte	0x04, 0x12
        /*1c52*/ 	.short	(.L_1239 - .L_1238)
	.align		4
.L_1238:
        /*1c54*/ 	.word	index@(_ZN2at6native61_GLOBAL__N__44eb8e94_28_ForeachBinaryOpScalarList_cu_dda10a6925multi_tensor_apply_kernelINS1_28TensorListScalarListMetadataIdLi1EEENS1_25BinaryOpScalarListFunctorIdLi1ELi1ELi0EEEJSt4plusIdEEEEvT_T0_DpT1_)
        /*1c58*/ 	.word	0x00000000


	//----- nvinfo : EIATTR_MIN_STACK_SIZE
	.align		4
.L_1239:
        /*1c5c*/ 	.byte	0x04, 0x12
        /*1c5e*/ 	.short	(.L_1241 - .L_1240)
	.align		4
.L_1240:
        /*1c60*/ 	.word	index@(_ZN2at6native61_GLOBAL__N__44eb8e94_28_ForeachBinaryOpScalarList_cu_dda10a6925multi_tensor_apply_kernelINS1_28TensorListScalarListMetadataIsLi1EEENS1_25BinaryOpScalarListFunctorIsLi1ELi1ELi0EEEJSt4plusIsEEEEvT_T0_DpT1_)
        /*1c64*/ 	.word	0x00000000


	//----- nvinfo : EIATTR_MIN_STACK_SIZE
	.align		4
.L_1241:
        /*1c68*/ 	.byte	0x04, 0x12
        /*1c6a*/ 	.short	(.L_1243 - .L_1242)
	.align		4
.L_1242:
        /*1c6c*/ 	.word	index@(_ZN2at6native61_GLOBAL__N__44eb8e94_28_ForeachBinaryOpScalarList_cu_dda10a6925multi_tensor_apply_kernelINS1_28TensorListScalarListMetadataIlLi1EEENS1_25BinaryOpScalarListFunctorIlLi1ELi1ELi0EEEJSt4plusIlEEEEvT_T0_DpT1_)
        /*1c70*/ 	.word	0x00000000


	//----- nvinfo : EIATTR_MIN_STACK_SIZE
	.align		4
.L_1243:
        /*1c74*/ 	.byte	0x04, 0x12
        /*1c76*/ 	.short	(.L_1245 - .L_1244)
	.align		4
.L_1244:
        /*1c78*/ 	.word	index@(_ZN2at6native61_GLOBAL__N__44eb8e94_28_ForeachBinaryOpScalarList_cu_dda10a6925multi_tensor_apply_kernelINS1_28TensorListScalarListMetadataIiLi1EEENS1_25BinaryOpScalarListFunctorIiLi1ELi1ELi0EEEJSt4plusIiEEEEvT_T0_DpT1_)
        /*1c7c*/ 	.word	0x00000000


	//----- nvinfo : EIATTR_MIN_STACK_SIZE
	.align		4
.L_1245:
        /*1c80*/ 	.byte	0x04, 0x12
        /*1c82*/ 	.short	(.L_1247 - .L_1246)
	.align		4
.L_1246:
        /*1c84*/ 	.word	index@(_ZN2at6native61_GLOBAL__N__44eb8e94_28_ForeachBinaryOpScalarList_cu_dda10a6925multi_tensor_apply_kernelINS1_28TensorListScalarListMetadataIaLi1EEENS1_25BinaryOpScalarListFunctorIaLi1ELi1ELi0EEEJSt4plusIaEEEEvT_T0_DpT1_)
        /*1c88*/ 	.word	0x00000000


	//----- nvinfo : EIATTR_MIN_STACK_SIZE
	.align		4
.L_1247:
        /*1c8c*/ 	.byte	0x04, 0x12
        /*1c8e*/ 	.short	(.L_1249 - .L_1248)
	.align		4
.L_1248:
        /*1c90*/ 	.word	index@(_ZN2at6native61_GLOBAL__N__44eb8e94_28_ForeachBinaryOpScalarList_cu_dda10a6925multi_tensor_apply_kernelINS1_28TensorListScalarListMetadataIhLi1EEENS1_25BinaryOpScalarListFunctorIhLi1ELi1ELi0EEEJSt4plusIhEEEEvT_T0_DpT1_)
        /*1c94*/ 	.word	0x00000000
.L_1249:


//--------------------- .nv.compat                --------------------------
	.section	.nv.compat,"",@"SHT_CUDA_COMPAT_INFO"
	.align	4
        /*0000*/ 	.byte	0x02, 0x09, 0x01, 0x00, 0x02, 0x02, 0x01, 0x00, 0x02, 0x05, 0x05, 0x00, 0x03, 0x07, 0x01, 0x01
        /*0010*/ 	.byte	0x02, 0x03, 0x00, 0x00, 0x02, 0x06, 0x01, 0x00, 0x04, 0x0b, 0x08, 0x00, 0x01, 0x00, 0x00, 0x00
        /*0020*/ 	.byte	0x00, 0x00, 0x00, 0x00


//--------------------- .nv.info._ZN2at6native61_GLOBAL__N__44eb8e94_28_ForeachBinaryOpScalarList_cu_dda10a6925multi_tensor_apply_kernelINS1_28TensorListScalarListMetadataIfLi2EEENS1_25BinaryOpScalarListFunctorIN3c108BFloat16ELi2ELi1ELi1EEEJNS0_7maximumIfEEEEEvT_T0_DpT1_ --------------------------
	.section	.nv.info._ZN2at6native61_GLOBAL__N__44eb8e94_28_ForeachBinaryOpScalarList_cu_dda10a6925multi_tensor_apply_kernelINS1_28TensorListScalarListMetadataIfLi2EEENS1_25BinaryOpScalarListFunctorIN3c108BFloat16ELi2ELi1ELi1EEEJNS0_7maximumIfEEEEEvT_T0_DpT1_,"",@"SHT_CUDA_INFO"
	.sectionflags	@""
	.align	4


	//----- nvinfo : EIATTR_CUDA_API_VERSION
	.align		4
        /*0000*/ 	.byte	0x04, 0x37
        /*0002*/ 	.short	(.L_1251 - .L_1250)
.L_1250:
        /*0004*/ 	.word	0x00000082


	//----- nvinfo : EIATTR_KPARAM_INFO
	.align		4
.L_1251:
        /*0008*/ 	.byte	0x04, 0x17
        /*000a*/ 	.short	(.L_1253 - .L_1252)
.L_1252:
        /*000c*/ 	.word	0x00000000
        /*0010*/ 	.short	0x0002
        /*0012*/ 	.short	0x0d41
        /*0014*/ 	.byte	0x00, 0xf0, 0x05, 0x00


	//----- nvinfo : EIATTR_KPARAM_INFO
	.align		4
.L_1253:
        /*0018*/ 	.byte	0x04, 0x17
        /*001a*/ 	.short	(.L_1255 - .L_1254)
.L_1254:
        /*001c*/ 	.word	0x00000000
        /*0020*/ 	.short	0x0001
        /*0022*/ 	.short	0x0d40
        /*0024*/ 	.byte	0x00, 0xf0, 0x05, 0x00


	//----- nvinfo : EIATTR_KPARAM_INFO
	.align		4
.L_1255:
        /*0028*/ 	.byte	0x04, 0x17
        /*002a*/ 	.short	(.L_1257 - .L_1256)
.L_1256:
        /*002c*/ 	.word	0x00000000
        /*0030*/ 	.short	0x0000
        /*0032*/ 	.short	0x0000
        /*0034*/ 	.byte	0x00, 0xf0, 0x01, 0x35


	//----- nvinfo : EIATTR_SPARSE_MMA_MASK
	.align		4
.L_1257:
        /*0038*/ 	.byte	0x03, 0x50
        /*003a*/ 	.short	0x0000


	//----- nvinfo : EIATTR_MAXREG_COUNT
	.align		4
        /*003c*/ 	.byte	0x03, 0x1b
        /*003e*/ 	.short	0x0080


	//----- nvinfo : EIATTR_MERCURY_ISA_VERSION
	.align		4
        /*0040*/ 	.byte	0x03, 0x5f
        /*0042*/ 	.short	0x0101


	//----- nvinfo : EIATTR_VRC_CTA_INIT_COUNT
	.align		4
        /*0044*/ 	.byte	0x02, 0x4a
	.zero		1
	.zero		1


	//----- nvinfo : EIATTR_EXIT_INSTR_OFFSETS
	.align		4
        /*0048*/ 	.byte	0x04, 0x1c
        /*004a*/ 	.short	(.L_1259 - .L_1258)


	//   ....[0]....
.L_1258:
        /*004c*/ 	.word	0x00000180


	//   ....[1]....
        /*0050*/ 	.word	0x00000c10


	//   ....[2]....
        /*0054*/ 	.word	0x00000fd0


	//   ....[3]....
        /*0058*/ 	.word	0x00001020


	//   ....[4]....
        /*005c*/ 	.word	0x00001070


	//   ....[5]....
        /*0060*/ 	.word	0x000012f0


	//----- nvinfo : EIATTR_MAX_THREADS
	.align		4
.L_1259:
        /*0064*/ 	.byte	0x04, 0x05
        /*0066*/ 	.short	(.L_1261 - .L_1260)
.L_1260:
        /*0068*/ 	.word	0x00000200
        /*006c*/ 	.word	0x00000001
        /*0070*/ 	.word	0x00000001


	//----- nvinfo : EIATTR_CRS_STACK_SIZE
	.align		4
.L_1261:
        /*0074*/ 	.byte	0x04, 0x1e
        /*0076*/ 	.short	(.L_1263 - .L_1262)
.L_1262:
        /*0078*/ 	.word	0x00000000


	//----- nvinfo : EIATTR_CBANK_PARAM_SIZE
	.align		4
.L_1263:
        /*007c*/ 	.byte	0x03, 0x19
        /*007e*/ 	.short	0x0d42


	//----- nvinfo : EIATTR_PARAM_CBANK
	.align		4
        /*0080*/ 	.byte	0x04, 0x0a
        /*0082*/ 	.short	(.L_1265 - .L_1264)
	.align		4
.L_1264:
        /*0084*/ 	.word	index@(.nv.constant0._ZN2at6native61_GLOBAL__N__44eb8e94_28_ForeachBinaryOpScalarList_cu_dda10a6925multi_tensor_apply_kernelINS1_28TensorListScalarListMetadataIfLi2EEENS1_25BinaryOpScalarListFunctorIN3c108BFloat16ELi2ELi1ELi1EEEJNS0_7maximumIfEEEEEvT_T0_DpT1_)
        /*0088*/ 	.short	0x0380
        /*008a*/ 	.short	0x0d42


	//----- nvinfo : EIATTR_SW_WAR
	.align		4
.L_1265:
        /*008c*/ 	.byte	0x04, 0x36
        /*008e*/ 	.short	(.L_1267 - .L_1266)
.L_1266:
        /*0090*/ 	.word	0x00000008
.L_1267:


//--------------------- .nv.info._ZN2at6native61_GLOBAL__N__44eb8e94_28_ForeachBinaryOpScalarList_cu_dda10a6925multi_tensor_apply_kernelINS1_28TensorListScalarListMetadataIfLi2EEENS1_25BinaryOpScalarListFunctorIN3c104HalfELi2ELi1ELi1EEEJNS0_7maximumIfEEEEEvT_T0_DpT1_ --------------------------
	.section	.nv.info._ZN2at6native61_GLOBAL__N__44eb8e94_28_ForeachBinaryOpScalarList_cu_dda10a6925multi_tensor_apply_kernelINS1_28TensorListScalarListMetadataIfLi2EEENS1_25BinaryOpScalarListFunctorIN3c104HalfELi2ELi1ELi1EEEJNS0_7maximumIfEEEEEvT_T0_DpT1_,"",@"SHT_CUDA_INFO"
	.sectionflags	@""
	.align	4


	//----- nvinfo : EIATTR_CUDA_API_VERSION
	.align		4
        /*0000*/ 	.byte	0x04, 0x37
        /*0002*/ 	.short	(.L_1269 - .L_1268)
.L_1268:
        /*0004*/ 	.word	0x00000082


	//----- nvinfo : EIATTR_KPARAM_INFO
	.align		4
.L_1269:
        /*0008*/ 	.byte	0x04, 0x17
        /*000a*/ 	.short	(.L_1271 - .L_1270)
.L_1270:
        /*000c*/ 	.word	0x00000000
        /*0010*/ 	.short	0x0002
        /*0012*/ 	.short	0x0d41
        /*0014*/ 	.byte	0x00, 0xf0, 0x05, 0x00


	//----- nvinfo : EIATTR_KPARAM_INFO
	.align		4
.L_1271:
        /*0018*/ 	.byte	0x04, 0x17
        /*001a*/ 	.short	(.L_1273 - .L_1272)
.L_1272:
        /*001c*/ 	.word	0x00000000
        /*0020*/ 	.short	0x0001
        /*0022*/ 	.short	0x0d40
        /*0024*/ 	.byte	0x00, 0xf0, 0x05, 0x00


	//----- nvinfo : EIATTR_KPARAM_INFO
	.align		4
.L_1273:
        /*0028*/ 	.byte	0x04, 0x17
        /*002a*/ 	.short	(.L_1275 - .L_1274)
.L_1274:
        /*002c*/ 	.word	0x00000000
        /*0030*/ 	.short	0x0000
        /*0032*/ 	.short	0x0000
        /*0034*/ 	.byte	0x00, 0xf0, 0x01, 0x35


	//----- nvinfo : EIATTR_SPARSE_MMA_MASK
	.align		4
.L_1275:
        /*0038*/ 	.byte	0x03, 0x50
        /*003a*/ 	.short	0x0000


	//----- nvinfo : EIATTR_MAXREG_COUNT
	.align		4
        /*003c*/ 	.byte	0x03, 0x1b
        /*003e*/ 	.short	0x0080


	//----- nvinfo : EIATTR_MERCURY_ISA_VERSION
	.align		4
        /*0040*/ 	.byte	0x03, 0x5f
        /*0042*/ 	.short	0x0101


	//----- nvinfo : EIATTR_VRC_CTA_INIT_COUNT
	.align		4
        /*0044*/ 	.byte	0x02, 0x4a
	.zero		1
	.zero		1


	//----- nvinfo : EIATTR_EXIT_INSTR_OFFSETS
	.align		4
        /*0048*/ 	.byte	0x04, 0x1c
        /*004a*/ 	.short	(.L_1277 - .L_1276)


	//   ....[0]....
.L_1276:
        /*004c*/ 	.word	0x00000180


	//   ....[1]....
        /*0050*/ 	.word	0x00000c30


	//   ....[2]....
        /*0054*/ 	.word	0x00000ff0


	//   ....[3]....
        /*0058*/ 	.word	0x00001040


	//   ....[4]....
        /*005c*/ 	.word	0x00001090


	//   ....[5]....
        /*0060*/ 	.word	0x000012f0


	//----- nvinfo : EIATTR_MAX_THREADS
	.align		4
.L_1277:
        /*0064*/ 	.byte	0x04, 0x05
        /*0066*/ 	.short	(.L_1279 - .L_1278)
.L_1278:
        /*0068*/ 	.word	0x00000200
        /*006c*/ 	.word	0x00000001
        /*0070*/ 	.word	0x00000001


	//----- nvinfo : EIATTR_CRS_STACK_SIZE
	.align		4
.L_1279:
        /*0074*/ 	.byte	0x04, 0x1e
        /*0076*/ 	.short	(.L_1281 - .L_1280)
.L_1280:
        /*0078*/ 	.word	0x00000000


	//----- nvinfo : EIATTR_CBANK_PARAM_SIZE
	.align		4
.L_1281:
        /*007c*/ 	.byte	0x03, 0x19
        /*007e*/ 	.short	0x0d42


	//----- nvinfo : EIATTR_PARAM_CBANK
	.align		4
        /*0080*/ 	.byte	0x04, 0x0a
        /*0082*/ 	.short	(.L_1283 - .L_1282)
	.align		4
.L_1282:
        /*0084*/ 	.word	index@(.nv.constant0._ZN2at6native61_GLOBAL__N__44eb8e94_28_ForeachBinaryOpScalarList_cu_dda10a6925multi_tensor_apply_kernelINS1_28TensorListScalarListMetadataIfLi2EEENS1_25BinaryOpScalarListFunctorIN3c104HalfELi2ELi1ELi1EEEJNS0_7maximumIfEEEEEvT_T0_DpT1_)
        /*0088*/ 	.short	0x0380
        /*008a*/ 	.short	0x0d42


	//----- nvinfo : EIATTR_SW_WAR
	.align		4
.L_1283:
        /*008c*/ 	.byte	0x04, 0x36
        /*008e*/ 	.short	(.L_1285 - .L_1284)
.L_1284:
        /*0090*/ 	.word	0x00000008
.L_1285:


//--------------------- .nv.info._ZN2at6native61_GLOBAL__N__44eb8e94_28_ForeachBinaryOpScalarList_cu_dda10a6925multi_tensor_apply_kernelINS1_28TensorListScalarListMetadataIfLi2EEENS1_25BinaryOpScalarListFunctorIfLi2ELi1ELi1EEEJNS0_7maximumIfEEEEEvT_T0_DpT1_ --------------------------
	.section	.nv.info._ZN2at6native61_GLOBAL__N__44eb8e94_28_ForeachBinaryOpScalarList_cu_dda10a6925multi_tensor_apply_kernelINS1_28TensorListScalarListMetadataIfLi2EEENS1_25BinaryOpScalarListFunctorIfLi2ELi1ELi1EEEJNS0_7maximumIfEEEEEvT_T0_DpT1_,"",@"SHT_CUDA_INFO"
	.sectionflags	@""
	.align	4


	//----- nvinfo : EIATTR_CUDA_API_VERSION
	.align		4
        /*0000*/ 	.byte	0x04, 0x37
        /*0002*/ 	.short	(.L_1287 - .L_1286)
.L_1286:
        /*0004*/ 	.word	0x00000082


	//----- nvinfo : EIATTR_KPARAM_INFO
	.align		4
.L_1287:
        /*0008*/ 	.byte	0x04, 0x17
        /*000a*/ 	.short	(.L_1289 - .L_1288)
.L_1288:
        /*000c*/ 	.word	0x00000000
        /*0010*/ 	.short	0x0002
        /*0012*/ 	.short	0x0d41
        /*0014*/ 	.byte	0x00, 0xf0, 0x05, 0x00


	//----- nvinfo : EIATTR_KPARAM_INFO
	.align		4
.L_1289:
        /*0018*/ 	.byte	0x04, 0x17
        /*001a*/ 	.short	(.L_1291 - .L_1290)
.L_1290:
        /*001c*/ 	.word	0x00000000
        /*0020*/ 	.short	0x0001
        /*0022*/ 	.short	0x0d40
        /*0024*/ 	.byte	0x00, 0xf0, 0x05, 0x00


	//----- nvinfo : EIATTR_KPARAM_INFO
	.align		4
.L_1291:
        /*0028*/ 	.byte	0x04, 0x17
        /*002a*/ 	.short	(.L_1293 - .L_1292)
.L_1292:
        /*002c*/ 	.word	0x00000000
        /*0030*/ 	.short	0x0000
        /*0032*/ 	.short	0x0000
        /*0034*/ 	.byte	0x00, 0xf0, 0x01, 0x35


	//----- nvinfo : EIATTR_SPARSE_MMA_MASK
	.align		4
.L_1293:
        /*0038*/ 	.byte	0x03, 0x50
        /*003a*/ 	.short	0x0000


	//----- nvinfo : EIATTR_MAXREG_COUNT
	.align		4
        /*003c*/ 	.byte	0x03, 0x1b
        /*003e*/ 	.short	0x0080


	//----- nvinfo : EIATTR_MERCURY_ISA_VERSION
	.align		4
        /*0040*/ 	.byte	0x03, 0x5f
        /*0042*/ 	.short	0x0101


	//----- nvinfo : EIATTR_VRC_CTA_INIT_COUNT
	.align		4
        /*0044*/ 	.byte	0x02, 0x4a
	.zero		1
	.zero		1


	//----- nvinfo : EIATTR_EXIT_INSTR_OFFSETS
	.align		4
        /*0048*/ 	.byte	0x04, 0x1c
        /*004a*/ 	.short	(.L_1295 - .L_1294)


	//   ....[0]....
.L_1294:
        /*004c*/ 	.word	0x00000180


	//   ....[1]....
        /*0050*/ 	.word	0x00000bf0


	//   ....[2]....
        /*0054*/ 	.word	0x00000f30


	//   ....[3]....
        /*0058*/ 	.word	0x00000f90


	//   ....[4]....
        /*005c*/ 	.word	0x00000fe0


	//   ....[5]....
        /*0060*/ 	.word	0x000011e0


	//----- nvinfo : EIATTR_MAX_THREADS
	.align		4
.L_1295:
        /*0064*/ 	.byte	0x04, 0x05
        /*0066*/ 	.short	(.L_1297 - .L_1296)
.L_1296:
        /*0068*/ 	.word	0x00000200
        /*006c*/ 	.word	0x00000001
        /*0070*/ 	.word	0x00000001


	//----- nvinfo : EIATTR_CRS_STACK_SIZE
	.align		4
.L_1297:
        /*0074*/ 	.byte	0x04, 0x1e
        /*0076*/ 	.short	(.L_1299 - .L_1298)
.L_1298:
        /*0078*/ 	.word	0x00000000


	//----- nvinfo : EIATTR_CBANK_PARAM_SIZE
	.align		4
.L_1299:
        /*007c*/ 	.byte	0x03, 0x19
        /*007e*/ 	.short	0x0d42


	//----- nvinfo : EIATTR_PARAM_CBANK
	.align		4
        /*0080*/ 	.byte	0x04, 0x0a
        /*0082*/ 	.short	(.L_1301 - .L_1300)
	.align		4
.L_1300:
        /*0084*/ 	.word	index@(.nv.constant0._ZN2at6native61_GLOBAL__N__44eb8e94_28_ForeachBinaryOpScalarList_cu_dda10a6925multi_tensor_apply_kernelINS1_28TensorListScalarListMetadataIfLi2EEENS1_25BinaryOpScalarListFunctorIfLi2ELi1ELi1EEEJNS0_7maximumIfEEEEEvT_T0_DpT1_)
        /*0088*/ 	.short	0x0380
        /*008a*/ 	.short	0x0d42


	//----- nvinfo : EIATTR_SW_WAR
	.align		4
.L_1301:
        /*008c*/ 	.byte	0x04, 0x36
        /*008e*/ 	.short	(.L_1303 - .L_1302)
.L_1302:
        /*0090*/ 	.word	0x00000008
.L_1303:


//--------------------- .nv.info._ZN2at6native61_GLOBAL__N__44eb8e94_28_ForeachBinaryOpScalarList_cu_dda10a6925multi_tensor_apply_kernelINS1_28TensorListScalarListMetadataIdLi2EEENS1_25BinaryOpScalarListFunctorIdLi2ELi1ELi1EEEJNS0_7maximumIdEEEEEvT_T0_DpT1_ --------------------------
	.section	.nv.info._ZN2at6native61_GLOBAL__N__44eb8e94_28_ForeachBinaryOpScalarList_cu_dda10a6925multi_tensor_apply_kernelINS1_28TensorListScalarListMetadataIdLi2EEENS1_25BinaryOpScalarListFunctorIdLi2ELi1ELi1EEEJNS0_7maximumIdEEEEEvT_T0_DpT1_,"",@"SHT_CUDA_INFO"
	.sectionflags	@""
	.align	4


	//----- nvinfo : EIATTR_CUDA_API_VERSION
	.align		4
        /*0000*/ 	.byte	0x04, 0x37
        /*0002*/ 	.short	(.L_1305 - .L_1304)
.L_1304:
        /*0004*/ 	.word	0x00000082


	//----- nvinfo : EIATTR_KPARAM_INFO
	.align		4
.L_1305:
        /*0008*/ 	.byte	0x04, 0x17
        /*000a*/ 	.short	(.L_1307 - .L_1306)
.L_1306:
        /*000c*/ 	.word	0x00000000
        /*0010*/ 	.short	0x0002
        /*0012*/ 	.short	0x0e41
        /*0014*/ 	.byte	0x00, 0xf0, 0x05, 0x00


	//----- nvinfo : EIATTR_KPARAM_INFO
	.align		4
.L_1307:
        /*0018*/ 	.byte	0x04, 0x17
        /*001a*/ 	.short	(.L_1309 - .L_1308)
.L_1308:
        /*001c*/ 	.word	0x00000000
        /*0020*/ 	.short	0x0001
        /*0022*/ 	.short	0x0e40
        /*0024*/ 	.byte	0x00, 0xf0, 0x05, 0x00


	//----- nvinfo : EIATTR_KPARAM_INFO
	.align		4
.L_1309:
        /*0028*/ 	.byte	0x04, 0x17
        /*002a*/ 	.short	(.L_1311 - .L_1310)
.L_1310:
        /*002c*/ 	.word	0x00000000
        /*0030*/ 	.short	0x0000
        /*0032*/ 	.short	0x0000
        /*0034*/ 	.byte	0x00, 0xf0, 0x01, 0x39


	//----- nvinfo : EIATTR_SPARSE_MMA_MASK
	.align		4
.L_1311:
        /*0038*/ 	.byte	0x03, 0x50
        /*003a*/ 	.short	0x0000


	//----- nvinfo : EIATTR_MAXREG_COUNT
	.align		4
        /*003c*/ 	.byte	0x03, 0x1b
        /*003e*/ 	.short	0x0080


	//----- nvinfo : EIATTR_MERCURY_ISA_VERSION
	.align		4
        /*0040*/ 	.byte	0x03, 0x5f
        /*0042*/ 	.short	0x0101


	//----- nvinfo : EIATTR_VRC_CTA_INIT_COUNT
	.align		4
        /*0044*/ 	.byte	0x02, 0x4a
	.zero		1
	.zero		1


	//----- nvinfo : EIATTR_EXIT_INSTR_OFFSETS
	.align		4
        /*0048*/ 	.byte	0x04, 0x1c
        /*004a*/ 	.short	(.L_1313 - .L_1312)


	//   ....[0]....
.L_1312:
        /*004c*/ 	.word	0x00000180


	//   ....[1]....
        /*0050*/ 	.word	0x00000e00


	//   ....[2]....
        /*0054*/ 	.word	0x00001200


	//   ....[3]....
        /*0058*/ 	.word	0x00001260


	//   ....[4]....
        /*005c*/ 	.word	0x000012b0


	//   ....[5]....
        /*0060*/ 	.word	0x000015c0


	//----- nvinfo : EIATTR_MAX_THREADS
	.align		4
.L_1313:
        /*0064*/ 	.byte	0x04, 0x05
        /*0066*/ 	.short	(.L_1315 - .L_1314)
.L_1314:
        /*0068*/ 	.word	0x00000200
        /*006c*/ 	.word	0x00000001
        /*0070*/ 	.word	0x00000001


	//----- nvinfo : EIATTR_CRS_STACK_SIZE
	.align		4
.L_1315:
        /*0074*/ 	.byte	0x04, 0x1e
        /*0076*/ 	.short	(.L_1317 - .L_1316)
.L_1316:
        /*0078*/ 	.word	0x00000000


	//----- nvinfo : EIATTR_CBANK_PARAM_SIZE
	.align		4
.L_1317:
        /*007c*/ 	.byte	0x03, 0x19
        /*007e*/ 	.short	0x0e42


	//----- nvinfo : EIATTR_PARAM_CBANK
	.align		4
        /*0080*/ 	.byte	0x04, 0x0a
        /*0082*/ 	.short	(.L_1319 - .L_1318)
	.align		4
.L_1318:
        /*0084*/ 	.word	index@(.nv.constant0._ZN2at6native61_GLOBAL__N__44eb8e94_28_ForeachBinaryOpScalarList_cu_dda10a6925multi_tensor_apply_kernelINS1_28TensorListScalarListMetadataIdLi2EEENS1_25BinaryOpScalarListFunctorIdLi2ELi1ELi1EEEJNS0_7maximumIdEEEEEvT_T0_DpT1_)
        /*0088*/ 	.short	0x0380
        /*008a*/ 	.short	0x0e42


	//----- nvinfo : EIATTR_SW_WAR
	.align		4
.L_1319:
        /*008c*/ 	.byte	0x04, 0x36
        /*008e*/ 	.short	(.L_1321 - .L_1320)
.L_1320:
        /*0090*/ 	.word	0x00000008
.L_1321:


//--------------------- .nv.info._ZN2at6native61_GLOBAL__N__44eb8e94_28_ForeachBinaryOpScalarList_cu_dda10a6925multi_tensor_apply_kernelINS1_28TensorListScalarListMetadataIsLi2EEENS1_25BinaryOpScalarListFunctorIsLi2ELi1ELi1EEEJNS0_7maximumIsEEEEEvT_T0_DpT1_ --------------------------
	.section	.nv.info._ZN2at6native61_GLOBAL__N__44eb8e94_28_ForeachBinaryOpScalarList_cu_dda10a6925multi_tensor_apply_kernelINS1_28TensorListScalarListMetadataIsLi2EEENS1_25BinaryOpScalarListFunctorIsLi2ELi1ELi1EEEJNS0_7maximumIsEEEEEvT_T0_DpT1_,"",@"SHT_CUDA_INFO"
	.sectionflags	@""
	.align	4


	//----- nvinfo : EIATTR_CUDA_API_VERSION
	.align		4
        /*0000*/ 	.byte	0x04, 0x37
        /*0002*/ 	.short	(.L_1323 - .L_1322)
.L_1322:
        /*0004*/ 	.word	0x00000082


	//----- nvinfo : EIATTR_KPARAM_INFO
	.align		4
.L_1323:
        /*0008*/ 	.byte	0x04, 0x17
        /*000a*/ 	.short	(.L_1325 - .L_1324)
.L_1324:
        /*000c*/ 	.word	0x00000000
        /*0010*/ 	.short	0x0002
        /*0012*/ 	.short	0x0cc1
        /*0014*/ 	.byte	0x00, 0xf0, 0x05, 0x00


	//----- nvinfo : EIATTR_KPARAM_INFO
	.align		4
.L_1325:
        /*0018*/ 	.byte	0x04, 0x17
        /*001a*/ 	.short	(.L_1327 - .L_1326)
.L_1326:
        /*001c*/ 	.word	0x00000000
        /*0020*/ 	.short	0x0001
        /*0022*/ 	.short	0x0cc0
        /*0024*/ 	.byte	0x00, 0xf0, 0x05, 0x00


	//----- nvinfo : EIATTR_KPARAM_INFO
	.align		4
.L_1327:
        /*0028*/ 	.byte	0x04, 0x17
        /*002a*/ 	.short	(.L_1329 - .L_1328)
.L_1328:
        /*002c*/ 	.word	0x00000000
        /*0030*/ 	.short	0x0000
        /*0032*/ 	.short	0x0000
        /*0034*/ 	.byte	0x00, 0xf0, 0x01, 0x33


	//----- nvinfo : EIATTR_SPARSE_MMA_MASK
	.align		4
.L_1329:
        /*0038*/ 	.byte	0x03, 0x50
        /*003a*/ 	.short	0x0000


	//----- nvinfo : EIATTR_MAXREG_COUNT
	.align		4
        /*003c*/ 	.byte	0x03, 0x1b
        /*003e*/ 	.short	0x0080


	//----- nvinfo : EIATTR_MERCURY_ISA_VERSION
	.align		4
        /*0040*/ 	.byte	0x03, 0x5f
        /*0042*/ 	.short	0x0101


	//----- nvinfo : EIATTR_VRC_CTA_INIT_COUNT
	.align		4
        /*0044*/ 	.byte	0x02, 0x4a
	.zero		1
	.zero		1


	//----- nvinfo : EIATTR_EXIT_INSTR_OFFSETS
	.align		4
        /*0048*/ 	.byte	0x04, 0x1c
        /*004a*/ 	.short	(.L_1331 - .L_1330)


	//   ....[0]....
.L_1330:
        /*004c*/ 	.word	0x00000190


	//   ....[1]....
        /*0050*/ 	.word	0x00000a20


	//   ....[2]....
        /*0054*/ 	.word	0x00000cf0


	//   ....[3]....
        /*0058*/ 	.word	0x00000d40


	//   ....[4]....
        /*005c*/ 	.word	0x00000d90


	//   ....[5]....
        /*0060*/ 	.word	0x00000f60


	//----- nvinfo : EIATTR_MAX_THREADS
	.align		4
.L_1331:
        /*0064*/ 	.byte	0x04, 0x05
        /*0066*/ 	.short	(.L_1333 - .L_1332)
.L_1332:
        /*0068*/ 	.word	0x00000200
        /*006c*/ 	.word	0x00000001
        /*0070*/ 	.word	0x00000001


	//----- nvinfo : EIATTR_CRS_STACK_SIZE
	.align		4
.L_1333:
        /*0074*/ 	.byte	0x04, 0x1e
        /*0076*/ 	.short	(.L_1335 - .L_1334)
.L_1334:
        /*0078*/ 	.word	0x00000000


	//----- nvinfo : EIATTR_CBANK_PARAM_SIZE
	.align		4
.L_1335:
        /*007c*/ 	.byte	0x03, 0x19
        /*007e*/ 	.short	0x0cc2


	//----- nvinfo : EIATTR_PARAM_CBANK
	.align		4
        /*0080*/ 	.byte	0x04, 0x0a
        /*0082*/ 	.short	(.L_1337 - .L_1336)
	.align		4
.L_1336:
        /*0084*/ 	.word	index@(.nv.constant0._ZN2at6native61_GLOBAL__N__44eb8e94_28_ForeachBinaryOpScalarList_cu_dda10a6925multi_tensor_apply_kernelINS1_28TensorListScalarListMetadataIsLi2EEENS1_25BinaryOpScalarListFunctorIsLi2ELi1ELi1EEEJNS0_7maximumIsEEEEEvT_T0_DpT1_)
        /*0088*/ 	.short	0x0380
        /*008a*/ 	.short	0x0cc2


	//----- nvinfo : EIATTR_SW_WAR
	.align		4
.L_1337:
        /*008c*/ 	.byte	0x04, 0x36
        /*008e*/ 	.short	(.L_1339 - .L_1338)
.L_1338:
        /*0090*/ 	.word	0x00000008
.L_1339:


//--------------------- .nv.info._ZN2at6native61_GLOBAL__N__44eb8e94_28_ForeachBinaryOpScalarList_cu_dda10a6925multi_tensor_apply_kernelINS1_28TensorListScalarListMetadataIlLi2EEENS1_25BinaryOpScalarListFunctorIlLi2ELi1ELi1EEEJNS0_7maximumIlEEEEEvT_T0_DpT1_ --------------------------
	.section	.nv.info._ZN2at6native61_GLOBAL__N__44eb8e94_28_ForeachBinaryOpScalarList_cu_dda10a6925multi_tensor_apply_kernelINS1_28TensorListScalarListMetadataIlLi2EEENS1_25BinaryOpScalarListFunctorIlLi2ELi1ELi1EEEJNS0_7maximumIlEEEEEvT_T0_DpT1_,"",@"SHT_CUDA_INFO"
	.sectionflags	@""
	.align	4


	//----- nvinfo : EIATTR_CUDA_API_VERSION
	.align		4
        /*0000*/ 	.byte	0x04, 0x37
        /*0002*/ 	.short	(.L_1341 - .L_1340)
.L_1340:
        /*0004*/ 	.word	0x00000082


	//----- nvinfo : EIATTR_KPARAM_INFO
	.align		4
.L_1341:
        /*0008*/ 	.byte	0x04, 0x17
        /*000a*/ 	.short	(.L_1343 - .L_1342)
.L_1342:
        /*000c*/ 	.word	0x00000000
        /*0010*/ 	.short	0x0002
        /*0012*/ 	.short	0x0e41
        /*0014*/ 	.byte	0x00, 0xf0, 0x05, 0x00


	//----- nvinfo : EIATTR_KPARAM_INFO
	.align		4
.L_1343:
        /*0018*/ 	.byte	0x04, 0x17
        /*001a*/ 	.short	(.L_1345 - .L_1344)
.L_1344:
        /*001c*/ 	.word	0x00000000
        /*0020*/ 	.short	0x0001
        /*0022*/ 	.short	0x0e40
        /*0024*/ 	.byte	0x00, 0xf0, 0x05, 0x00


	//----- nvinfo : EIATTR_KPARAM_INFO
	.align		4
.L_1345:
        /*0028*/ 	.byte	0x04, 0x17
        /*002a*/ 	.short	(.L_1347 - .L_1346)
.L_1346:
        /*002c*/ 	.word	0x00000000
        /*0030*/ 	.short	0x0000
        /*0032*/ 	.short	0x0000
        /*0034*/ 	.byte	0x00, 0xf0, 0x01, 0x39


	//----- nvinfo : EIATTR_SPARSE_MMA_MASK
	.align		4
.L_1347:
        /*0038*/ 	.byte	0x03, 0x50
        /*003a*/ 	.short	0x0000


	//----- nvinfo : EIATTR_MAXREG_COUNT
	.align		4
        /*003c*/ 	.byte	0x03, 0x1b
        /*003e*/ 	.short	0x0080


	//----- nvinfo : EIATTR_MERCURY_ISA_VERSION
	.align		4
        /*0040*/ 	.byte	0x03, 0x5f
        /*0042*/ 	.short	0x0101


	//----- nvinfo : EIATTR_VRC_CTA_INIT_COUNT
	.align		4
        /*0044*/ 	.byte	0x02, 0x4a
	.zero		1
	.zero		1


	//----- nvinfo : EIATTR_EXIT_INSTR_OFFSETS
	.align		4
        /*0048*/ 	.byte	0x04, 0x1c
        /*004a*/ 	.short	(.L_1349 - .L_1348)


	//   ....[0]....
.L_1348:
        /*004c*/ 	.word	0x00000180


	//   ....[1]....
        /*0050*/ 	.word	0x00000d00


	//   ....[2]....
        /*0054*/ 	.word	0x000010a0


	//   ....[3]....
        /*0058*/ 	.word	0x000010e0


	//   ....[4]....
        /*005c*/ 	.word	0x00001130


	//   ....[5]....
        /*0060*/ 	.word	0x000013b0


	//----- nvinfo : EIATTR_MAX_THREADS
	.align		4
.L_1349:
        /*0064*/ 	.byte	0x04, 0x05
        /*0066*/ 	.short	(.L_1351 - .L_1350)
.L_1350:
        /*0068*/ 	.word	0x00000200
        /*006c*/ 	.word	0x00000001
        /*0070*/ 	.word	0x00000001


	//----- nvinfo : EIATTR_CRS_STACK_SIZE
	.align		4
.L_1351:
        /*0074*/ 	.byte	0x04, 0x1e
        /*0076*/ 	.short	(.L_1353 - .L_1352)
.L_1352:
        /*0078*/ 	.word	0x00000000


	//----- nvinfo : EIATTR_CBANK_PARAM_SIZE
	.align		4
.L_1353:
        /*007c*/ 	.byte	0x03, 0x19
        /*007e*/ 	.short	0x0e42


	//----- nvinfo : EIATTR_PARAM_CBANK
	.align		4
        /*0080*/ 	.byte	0x04, 0x0a
        /*0082*/ 	.short	(.L_1355 - .L_1354)
	.align		4
.L_1354:
        /*0084*/ 	.word	index@(.nv.constant0._ZN2at6native61_GLOBAL__N__44eb8e94_28_ForeachBinaryOpScalarList_cu_dda10a6925multi_tensor_apply_kernelINS1_28TensorListScalarListMetadataIlLi2EEENS1_25BinaryOpScalarListFunctorIlLi2ELi1ELi1EEEJNS0_7maximumIlEEEEEvT_T0_DpT1_)
        /*0088*/ 	.short	0x0380
        /*008a*/ 	.short	0x0e42


	//----- nvinfo : EIATTR_SW_WAR
	.align		4
.L_1355:
        /*008c*/ 	.byte	0x04, 0x36
        /*008e*/ 	.short	(.L_1357 - .L_1356)
.L_1356:
        /*0090*/ 	.word	0x00000008
.L_1357:


//--------------------- .nv.info._ZN2at6native61_GLOBAL__N__44eb8e94_28_ForeachBinaryOpScalarList_cu_dda10a6925multi_tensor_apply_kernelINS1_28TensorListScalarListMetadataIiLi2EEENS1_25BinaryOpScalarListFunctorIiLi2ELi1ELi1EEEJNS0_7maximumIiEEEEEvT_T0_DpT1_ --------------------------
	.section	.nv.info._ZN2at6native61_GLOBAL__N__44eb8e94_28_ForeachBinaryOpScalarList_cu_dda10a6925multi_tensor_apply_kernelINS1_28TensorListScalarListMetadataIiLi2EEENS1_25BinaryOpScalarListFunctorIiLi2ELi1ELi1EEEJNS0_7maximumIiEEEEEvT_T0_DpT1_,"",@"SHT_CUDA_INFO"
	.sectionflags	@""
	.align	4


	//----- nvinfo : EIATTR_CUDA_API_VERSION
	.align		4
        /*0000*/ 	.byte	0x04, 0x37
        /*0002*/ 	.short	(.L_1359 - .L_1358)
.L_1358:
        /*0004*/ 	.word	0x00000082


	//----- nvinfo : EIATTR_KPARAM_INFO
	.align		4
.L_1359:
        /*0008*/ 	.byte	0x04, 0x17
        /*000a*/ 	.short	(.L_1361 - .L_1360)
.L_1360:
        /*000c*/ 	.word	0x00000000
        /*0010*/ 	.short	0x0002
        /*0012*/ 	.short	0x0d41
        /*0014*/ 	.byte	0x00, 0xf0, 0x05, 0x00


	//----- nvinfo : EIATTR_KPARAM_INFO
	.align		4
.L_1361:
        /*0018*/ 	.byte	0x04, 0x17
        /*001a*/ 	.short	(.L_1363 - .L_1362)
.L_1362:
        /*001c*/ 	.word	0x00000000
        /*0020*/ 	.short	0x0001
        /*0022*/ 	.short	0x0d40
        /*0024*/ 	.byte	0x00, 0xf0, 0x05, 0x00


	//----- nvinfo : EIATTR_KPARAM_INFO
	.align		4
.L_1363:
        /*0028*/ 	.byte	0x04, 0x17
        /*002a*/ 	.short	(.L_1365 - .L_1364)
.L_1364:
        /*002c*/ 	.word	0x00000000
        /*0030*/ 	.short	0x0000
        /*0032*/ 	.short	0x0000
        /*0034*/ 	.byte	0x00, 0xf0, 0x01, 0x35


	//----- nvinfo : EIATTR_SPARSE_MMA_MASK
	.align		4
.L_1365:
        /*0038*/ 	.byte	0x03, 0x50
        /*003a*/ 	.short	0x0000


	//----- nvinfo : EIATTR_MAXREG_COUNT
	.align		4
        /*003c*/ 	.byte	0x03, 0x1b
        /*003e*/ 	.short	0x0080


	//----- nvinfo : EIATTR_MERCURY_ISA_VERSION
	.align		4
        /*0040*/ 	.byte	0x03, 0x5f
        /*0042*/ 	.short	0x0101


	//----- nvinfo : EIATTR_VRC_CTA_INIT_COUNT
	.align		4
        /*0044*/ 	.byte	0x02, 0x4a
	.zero		1
	.zero		1


	//----- nvinfo : EIATTR_EXIT_INSTR_OFFSETS
	.align		4
        /*0048*/ 	.byte	0x04, 0x1c
        /*004a*/ 	.short	(.L_1367 - .L_1366)


	//   ....[0]....
.L_1366:
        /*004c*/ 	.word	0x00000180


	//   ....[1]....
        /*0050*/ 	.word	0x000009e0


	//   ....[2]....
        /*0054*/ 	.word	0x00000cb0


	//   ....[3]....
        /*0058*/ 	.word	0x00000d00


	//   ....[4]....
        /*005c*/ 	.word	0x00000d50


	//   ....[5]....
        /*0060*/ 	.word	0x00000ed0


	//----- nvinfo : EIATTR_MAX_THREADS
	.align		4
.L_1367:
        /*0064*/ 	.byte	0x04, 0x05
        /*0066*/ 	.short	(.L_1369 - .L_1368)
.L_1368:
        /*0068*/ 	.word	0x00000200
        /*006c*/ 	.word	0x00000001
        /*0070*/ 	.word	0x00000001


	//----- nvinfo : EIATTR_CRS_STACK_SIZE
	.align		4
.L_1369:
        /*0074*/ 	.byte	0x04, 0x1e
        /*0076*/ 	.short	(.L_1371 - .L_1370)
.L_1370:
        /*0078*/ 	.word	0x00000000


	//----- nvinfo : EIATTR_CBANK_PARAM_SIZE
	.align		4
.L_1371:
        /*007c*/ 	.byte	0x03, 0x19
        /*007e*/ 	.short	0x0d42


	//----- nvinfo : EIATTR_PARAM_CBANK
	.align		4
        /*0080*/ 	.byte	0x04, 0x0a
        /*0082*/ 	.short	(.L_1373 - .L_1372)
	.align		4
.L_1372:
        /*0084*/ 	.word	index@(.nv.constant0._ZN2at6native61_GLOBAL__N__44eb8e94_28_ForeachBinaryOpScalarList_cu_dda10a6925multi_tensor_apply_kernelINS1_28TensorListScalarListMetadataIiLi2EEENS1_25BinaryOpScalarListFunctorIiLi2ELi1ELi1EEEJNS0_7maximumIiEEEEEvT_T0_DpT1_)
        /*0088*/ 	.short	0x0380
        /*008a*/ 	.short	0x0d42


	//----- nvinfo : EIATTR_SW_WAR
	.align		4
.L_1373:
        /*008c*/ 	.byte	0x04, 0x36
        /*008e*/ 	.short	(.L_1375 - .L_1374)
.L_1374:
        /*0090*/ 	.word	0x00000008
.L_1375:


//--------------------- .nv.info._ZN2at6native61_GLOBAL__N__44eb8e94_28_ForeachBinaryOpScalarList_cu_dda10a6925multi_tensor_apply_kernelINS1_28TensorListScalarListMetadataIaLi2EEENS1_25BinaryOpScalarListFunctorIaLi2ELi1ELi1EEEJNS0_7maximumIaEEEEEvT_T0_DpT1_ --------------------------
	.section	.nv.info._ZN2at6native61_GLOBAL__N__44eb8e94_28_ForeachBinaryOpScalarList_cu_dda10a6925multi_tensor_apply_kernelINS1_28TensorListScalarListMetadataIaLi2EEENS1_25BinaryOpScalarListFunctorIaLi2ELi1ELi1EEEJNS0_7maximumIaEEEEEvT_T0_DpT1_,"",@"SHT_CUDA_INFO"
	.sectionflags	@""
	.align	4


	//----- nvinfo : EIATTR_CUDA_API_VERSION
	.align		4
        /*0000*/ 	.byte	0x04, 0x37
        /*0002*/ 	.short	(.L_1377 - .L_1376)
.L_1376:
        /*0004*/ 	.word	0x00000082


	//----- nvinfo : EIATTR_KPARAM_INFO
	.align		4
.L_1377:
        /*0008*/ 	.byte	0x04, 0x17
        /*000a*/ 	.short	(.L_1379 - .L_1378)
.L_1378:
        /*000c*/ 	.word	0x00000000
        /*0010*/ 	.short	0x0002
        /*0012*/ 	.short	0x0c81
        /*0014*/ 	.byte	0x00, 0xf0, 0x05, 0x00


	//----- nvinfo : EIATTR_KPARAM_INFO
	.align		4
.L_1379:
        /*0018*/ 	.byte	0x04, 0x17
        /*001a*/ 	.short	(.L_1381 - .L_1380)
.L_1380:
        /*001c*/ 	.word	0x00000000
        /*0020*/ 	.short	0x0001
        /*0022*/ 	.short	0x0c80
        /*0024*/ 	.byte	0x00, 0xf0, 0x05, 0x00


	//----- nvinfo : EIATTR_KPARAM_INFO
	.align		4
.L_1381:
        /*0028*/ 	.byte	0x04, 0x17
        /*002a*/ 	.short	(.L_1383 - .L_1382)
.L_1382:
        /*002c*/ 	.word	0x00000000
        /*0030*/ 	.short	0x0000
        /*0032*/ 	.short	0x0000
        /*0034*/ 	.byte	0x00, 0xf0, 0x01, 0x32


	//----- nvinfo : EIATTR_SPARSE_MMA_MASK
	.align		4
.L_1383:
        /*0038*/ 	.byte	0x03, 0x50
        /*003a*/ 	.short	0x0000


	//----- nvinfo : EIATTR_MAXREG_COUNT
	.align		4
        /*003c*/ 	.byte	0x03, 0x1b
        /*003e*/ 	.short	0x0080


	//----- nvinfo : EIATTR_MERCURY_ISA_VERSION
	.align		4
        /*0040*/ 	.byte	0x03, 0x5f
        /*0042*/ 	.short	0x0101


	//----- nvinfo : EIATTR_VRC_CTA_INIT_COUNT
	.align		4
        /*0044*/ 	.byte	0x02, 0x4a
	.zero		1
	.zero		1


	//----- nvinfo : EIATTR_EXIT_INSTR_OFFSETS
	.align		4
        /*0048*/ 	.byte	0x04, 0x1c
        /*004a*/ 	.short	(.L_1385 - .L_1384)


	//   ....[0]....
.L_1384:
        /*004c*/ 	.word	0x000001a0


	//   ....[1]....
        /*0050*/ 	.word	0x00001210


	//   ....[2]....
        /*0054*/ 	.word	0x00001610


	//   ....[3]....
        /*0058*/ 	.word	0x00001650


	//   ....[4]....
        /*005c*/ 	.word	0x000016a0


	//   ....[5]....
        /*0060*/ 	.word	0x00001940


	//----- nvinfo : EIATTR_MAX_THREADS
	.align		4
.L_1385:
        /*0064*/ 	.byte	0x04, 0x05
        /*0066*/ 	.short	(.L_1387 - .L_1386)
.L_1386:
        /*0068*/ 	.word	0x00000200
        /*006c*/ 	.word	0x00000001
        /*0070*/ 	.word	0x00000001


	//----- nvinfo : EIATTR_CRS_STACK_SIZE
	.align		4
.L_1387:
        /*0074*/ 	.byte	0x04, 0x1e
        /*0076*/ 	.short	(.L_1389 - .L_1388)
.L_1388:
        /*0078*/ 	.word	0x00000000


	//----- nvinfo : EIATTR_CBANK_PARAM_SIZE
	.align		4
.L_1389:
        /*007c*/ 	.byte	0x03, 0x19
        /*007e*/ 	.short	0x0c82


	//----- nvinfo : EIATTR_PARAM_CBANK
	.align		4
        /*0080*/ 	.byte	0x04, 0x0a
        /*0082*/ 	.short	(.L_1391 - .L_1390)
	.align		4
.L_1390:
        /*0084*/ 	.word	index@(.nv.constant0._ZN2at6native61_GLOBAL__N__44eb8e94_28_ForeachBinaryOpScalarList_cu_dda10a6925multi_tensor_apply_kernelINS1_28TensorListScalarListMetadataIaLi2EEENS1_25BinaryOpScalarListFunctorIaLi2ELi1ELi1EEEJNS0_7maximumIaEEEEEvT_T0_DpT1_)
        /*0088*/ 	.short	0x0380
        /*008a*/ 	.short	0x0c82


	//----- nvinfo : EIATTR_SW_WAR
	.align		4
.L_1391:
        /*008c*/ 	.byte	0x04, 0x36
        /*008e*/ 	.short	(.L_1393 - .L_1392)
.L_1392:
        /*0090*/ 	.word	0x00000008
.L_1393:


//--------------------- .nv.info._ZN2at6native61_GLOBAL__N__44eb8e94_28_ForeachBinaryOpScalarList_cu_dda10a6925multi_tensor_apply_kernelINS1_28TensorListScalarListMetadataIhLi2EEENS1_25BinaryOpScalarListFunctorIhLi2ELi1ELi1EEEJNS0_7maximumIhEEEEEvT_T0_DpT1_ --------------------------
	.section	.nv.info._ZN2at6native61_GLOBAL__N__44eb8e94_28_ForeachBinaryOpScalarList_cu_dda10a6925multi_tensor_apply_kernelINS1_28TensorListScalarListMetadataIhLi2EEENS1_25BinaryOpScalarListFunctorIhLi2ELi1ELi1EEEJNS0_7maximumIhEEEEEvT_T0_DpT1_,"",@"SHT_CUDA_INFO"
	.sectionflags	@""
	.align	4


	//----- nvinfo : EIATTR_CUDA_API_VERSION
	.align		4
        /*0000*/ 	.byte	0x04, 0x37
        /*0002*/ 	.short	(.L_1395 - .L_1394)
.L_1394:
        /*0004*/ 	.word	0x00000082


	//----- nvinfo : EIATTR_KPARAM_INFO
	.align		4
.L_1395:
        /*0008*/ 	.byte	0x04, 0x17
        /*000a*/ 	.short	(.L_1397 - .L_1396)
.L_1396:
        /*000c*/ 	.word	0x00000000
        /*0010*/ 	.short	0x0002
        /*0012*/ 	.short	0x0c81
        /*0014*/ 	.byte	0x00, 0xf0, 0x05, 0x00


	//----- nvinfo : EIATTR_KPARAM_INFO
	.align		4
.L_1397:
        /*0018*/ 	.byte	0x04, 0x17
        /*001a*/ 	.short	(.L_1399 - .L_1398)
.L_1398:
        /*001c*/ 	.word	0x00000000
        /*0020*/ 	.short	0x0001
        /*0022*/ 	.short	0x0c80
        /*0024*/ 	.byte	0x00, 0xf0, 0x05, 0x00


	//----- nvinfo : EIATTR_KPARAM_INFO
	.align		4
.L_1399:
        /*0028*/ 	.byte	0x04, 0x17
        /*002a*/ 	.short	(.L_1401 - .L_1400)
.L_1400:
        /*002c*/ 	.word	0x00000000
        /*0030*/ 	.short	0x0000
        /*0032*/ 	.short	0x0000
        /*0034*/ 	.byte	0x00, 0xf0, 0x01, 0x32


	//----- nvinfo : EIATTR_SPARSE_MMA_MASK
	.align		4
.L_1401:
        /*0038*/ 	.byte	0x03, 0x50
        /*003a*/ 	.short	0x0000


	//----- nvinfo : EIATTR_MAXREG_COUNT
	.align		4
        /*003c*/ 	.byte	0x03, 0x1b
        /*003e*/ 	.short	0x0080


	//----- nvinfo : EIATTR_MERCURY_ISA_VERSION
	.align		4
        /*0040*/ 	.byte	0x03, 0x5f
        /*0042*/ 	.short	0x0101


	//----- nvinfo : EIATTR_VRC_CTA_INIT_COUNT
	.align		4
        /*0044*/ 	.byte	0x02, 0x4a
	.zero		1
	.zero		1


	//----- nvinfo : EIATTR_EXIT_INSTR_OFFSETS
	.align		4
        /*0048*/ 	.byte	0x04, 0x1c
        /*004a*/ 	.short	(.L_1403 - .L_1402)


	//   ....[0]....
.L_1402:
        /*004c*/ 	.word	0x000001a0


	//   ....[1]....
        /*0050*/ 	.word	0x00001190


	//   ....[2]....
        /*0054*/ 	.word	0x00001540


	//   ....[3]....
        /*0058*/ 	.word	0x00001580


	//   ....[4]....
        /*005c*/ 	.word	0x000015d0


	//   ....[5]....
        /*0060*/ 	.word	0x00001810


	//----- nvinfo : EIATTR_MAX_THREADS
	.align		4
.L_1403:
        /*0064*/ 	.byte	0x04, 0x05
        /*0066*/ 	.short	(.L_1405 - .L_1404)
.L_1404:
        /*0068*/ 	.word	0x00000200
        /*006c*/ 	.word	0x00000001
        /*0070*/ 	.word	0x00000001


	//----- nvinfo : EIATTR_CRS_STACK_SIZE
	.align		4
.L_1405:
        /*0074*/ 	.byte	0x04, 0x1e
        /*0076*/ 	.short	(.L_1407 - .L_1406)
.L_1406:
        /*0078*/ 	.word	0x00000000


	//----- nvinfo : EIATTR_CBANK_PARAM_SIZE
	.align		4
.L_1407:
        /*007c*/ 	.byte	0x03, 0x19
        /*007e*/ 	.short	0x0c82


	//----- nvinfo : EIATTR_PARAM_CBANK
	.align		4
        /*0080*/ 	.byte	0x04, 0x0a
        /*0082*/ 	.short	(.L_1409 - .L_1408)
	.align		4
.L_1408:
        /*0084*/ 	.word	index@(.nv.constant0._ZN2at6native61_GLOBAL__N__44eb8e94_28_ForeachBinaryOpScalarList_cu_dda10a6925multi_tensor_apply_kernelINS1_28TensorListScalarListMetadataIhLi2EEENS1_25BinaryOpScalarListFunctorIhLi2ELi1ELi1EEEJNS0_7maximumIhEEEEEvT_T0_DpT1_)
        /*0088*/ 	.short	0x0380
        /*008a*/ 	.short	0x0c82


	//----- nvinfo : EIATTR_SW_WAR
	.align		4
.L_1409:
        /*008c*/ 	.byte	0x04, 0x36
        /*008e*/ 	.short	(.L_1411 - .L_1410)
.L_1410:
        /*0090*/ 	.word	0x00000008
.L_1411:


//--------------------- .nv.info._ZN2at6native61_GLOBAL__N__44eb8e94_28_ForeachBinaryOpScalarList_cu_dda10a6925multi_tensor_apply_kernelINS1_28TensorListScalarListMetadataIfLi1EEENS1_25BinaryOpScalarListFunctorIN3c108BFloat16ELi1ELi1ELi0EEEJNS0_7maximumIfEEEEEvT_T0_DpT1_ --------------------------
	.section	.nv.info._ZN2at6native61_GLOBAL__N__44eb8e94_28_ForeachBinaryOpScalarList_cu_dda10a6925multi_tensor_apply_kernelINS1_28TensorListScalarListMetadataIfLi1EEENS1_25BinaryOpScalarListFunctorIN3c108BFloat16ELi1ELi1ELi0EEEJNS0_7maximumIfEEEEEvT_T0_DpT1_,"",@"SHT_CUDA_INFO"
	.sectionflags	@""
	.align	4


	//----- nvinfo : EIATTR_CUDA_API_VERSION
	.align		4
        /*0000*/ 	.byte	0x04, 0x37
        /*0002*/ 	.short	(.L_1413 - .L_1412)
.L_1412:
        /*0004*/ 	.word	0x00000082


	//----- nvinfo : EIATTR_KPARAM_INFO
	.align		4
.L_1413:
        /*0008*/ 	.byte	0x04, 0x17
        /*000a*/ 	.short	(.L_1415 - .L_1414)
.L_1414:
        /*000c*/ 	.word	0x00000000
        /*0010*/ 	.short	0x0002
        /*0012*/ 	.short	0x0dc1
        /*0014*/ 	.byte	0x00, 0xf0, 0x05, 0x00


	//----- nvinfo : EIATTR_KPARAM_INFO
	.align		4
.L_1415:
        /*0018*/ 	.byte	0x04, 0x17
        /*001a*/ 	.short	(.L_1417 - .L_1416)
.L_1416:
        /*001c*/ 	.word	0x00000000
        /*0020*/ 	.short	0x0001
        /*0022*/ 	.short	0x0dc0
        /*0024*/ 	.byte	0x00, 0xf0, 0x05, 0x00


	//----- nvinfo : EIATTR_KPARAM_INFO
	.align		4
.L_1417:
        /*0028*/ 	.byte	0x04, 0x17
        /*002a*/ 	.short	(.L_1419 - .L_1418)
.L_1418:
        /*002c*/ 	.word	0x00000000
        /*0030*/ 	.short	0x0000
        /*0032*/ 	.short	0x0000
        /*0034*/ 	.byte	0x00, 0xf0, 0x01, 0x37


	//----- nvinfo : EIATTR_SPARSE_MMA_MASK
	.align		4
.L_1419:
        /*0038*/ 	.byte	0x03, 0x50
        /*003a*/ 	.short	0x0000


	//----- nvinfo : EIATTR_MAXREG_COUNT
	.align		4
        /*003c*/ 	.byte	0x03, 0x1b
        /*003e*/ 	.short	0x0080


	//----- nvinfo : EIATTR_MERCURY_ISA_VERSION
	.align		4
        /*0040*/ 	.byte	0x03, 0x5f
        /*0042*/ 	.short	0x0101


	//----- nvinfo : EIATTR_VRC_CTA_INIT_COUNT
	.align		4
        /*0044*/ 	.byte	0x02, 0x4a
	.zero		1
	.zero		1


	//----- nvinfo : EIATTR_EXIT_INSTR_OFFSETS
	.align		4
        /*0048*/ 	.byte	0x04, 0x1c
        /*004a*/ 	.short	(.L_1421 - .L_1420)


	//   ....[0]....
.L_1420:
        /*004c*/ 	.word	0x00000160


	//   ....[1]....
        /*0050*/ 	.word	0x00000bd0


	//   ....[2]....
        /*0054*/ 	.word	0x00000f50


	//   ....[3]....
        /*0058*/ 	.word	0x00000f80


	//   ....[4]....
        /*005c*/ 	.word	0x00000fd0


	//   ....[5]....
        /*0060*/ 	.word	0x00001210


	//----- nvinfo : EIATTR_MAX_THREADS
	.align		4
.L_1421:
        /*0064*/ 	.byte	0x04, 0x05
        /*0066*/ 	.short	(.L_1423 - .L_1422)
.L_1422:
        /*0068*/ 	.word	0x00000200
        /*006c*/ 	.word	0x00000001
        /*0070*/ 	.word	0x00000001


	//----- nvinfo : EIATTR_CRS_STACK_SIZE
	.align		4
.L_1423:
        /*0074*/ 	.byte	0x04, 0x1e
        /*0076*/ 	.short	(.L_1425 - .L_1424)
.L_1424:
        /*0078*/ 	.word	0x00000000


	//----- nvinfo : EIATTR_CBANK_PARAM_SIZE
	.align		4
.L_1425:
        /*007c*/ 	.byte	0x03, 0x19
        /*007e*/ 	.short	0x0dc2


	//----- nvinfo : EIATTR_PARAM_CBANK
	.align		4
        /*0080*/ 	.byte	0x04, 0x0a
        /*0082*/ 	.short	(.L_1427 - .L_1426)
	.align		4
.L_1426:
        /*0084*/ 	.word	index@(.nv.constant0._ZN2at6native61_GLOBAL__N__44eb8e94_28_ForeachBinaryOpScalarList_cu_dda10a6925multi_tensor_apply_kernelINS1_28TensorListScalarListMetadataIfLi1EEENS1_25BinaryOpScalarListFunctorIN3c108BFloat16ELi1ELi1ELi0EEEJNS0_7maximumIfEEEEEvT_T0_DpT1_)
        /*0088*/ 	.short	0x0380
        /*008a*/ 	.short	0x0dc2


	//----- nvinfo : EIATTR_SW_WAR
	.align		4
.L_1427:
        /*008c*/ 	.byte	0x04, 0x36
        /*008e*/ 	.short	(.L_1429 - .L_1428)
.L_1428:
        /*0090*/ 	.word	0x00000008
.L_1429:


//--------------------- .nv.info._ZN2at6native61_GLOBAL__N__44eb8e94_28_ForeachBinaryOpScalarList_cu_dda10a6925multi_tensor_apply_kernelINS1_28TensorListScalarListMetadataIfLi1EEENS1_25BinaryOpScalarListFunctorIN3c104HalfELi1ELi1ELi0EEEJNS0_7maximumIfEEEEEvT_T0_DpT1_ --------------------------
	.section	.nv.info._ZN2at6native61_GLOBAL__N__44eb8e94_28_ForeachBinaryOpScalarList_cu_dda10a6925multi_tensor_apply_kernelINS1_28TensorListScalarListMetadataIfLi1EEENS1_25BinaryOpScalarListFunctorIN3c104HalfELi1ELi1ELi0EEEJNS0_7maximumIfEEEEEvT_T0_DpT1_,"",@"SHT_CUDA_INFO"
	.sectionflags	@""
	.align	4


	//----- nvinfo : EIATTR_CUDA_API_VERSION
	.align		4
        /*0000*/ 	.byte	0x04, 0x37
        /*0002*/ 	.short	(.L_1431 - .L_1430)
.L_1430:
        /*0004*/ 	.word	0x00000082


	//----- nvinfo : EIATTR_KPARAM_INFO
	.align		4
.L_1431:
        /*0008*/ 	.byte	0x04, 0x17
        /*000a*/ 	.short	(.L_1433 - .L_1432)
.L_1432:
        /*000c*/ 	.word	0x00000000
        /*0010*/ 	.short	0x0002
        /*0012*/ 	.short	0x0dc1
        /*0014*/ 	.byte	0x00, 0xf0, 0x05, 0x00


	//----- nvinfo : EIATTR_KPARAM_INFO
	.align		4
.L_1433:
        /*0018*/ 	.byte	0x04, 0x17
        /*001a*/ 	.short	(.L_1435 - .L_1434)
.L_1434:
        /*001c*/ 	.word	0x00000000
        /*0020*/ 	.short	0x0001
        /*0022*/ 	.short	0x0dc0
        /*0024*/ 	.byte	0x00, 0xf0, 0x05, 0x00


	//----- nvinfo : EIATTR_KPARAM_INFO
	.align		4
.L_1435:
        /*0028*/ 	.byte	0x04, 0x17
        /*002a*/ 	.short	(.L_1437 - .L_1436)
.L_1436:
        /*002c*/ 	.word	0x00000000
        /*0030*/ 	.short	0x0000
        /*0032*/ 	.short	0x0000
        /*0034*/ 	.byte	0x00, 0xf0, 0x01, 0x37


	//----- nvinfo : EIATTR_SPARSE_MMA_MASK
	.align		4
.L_1437:
        /*0038*/ 	.byte	0x03, 0x50
        /*003a*/ 	.short	0x0000


	//----- nvinfo : EIATTR_MAXREG_COUNT
	.align		4
        /*003c*/ 	.byte	0x03, 0x1b
        /*003e*/ 	.short	0x0080


	//----- nvinfo : EIATTR_MERCURY_ISA_VERSION
	.align		4
        /*0040*/ 	.byte	0x03, 0x5f
        /*0042*/ 	.short	0x0101


	//----- nvinfo : EIATTR_VRC_CTA_INIT_COUNT
	.align		4
        /*0044*/ 	.byte	0x02, 0x4a
	.zero		1
	.zero		1


	//----- nvinfo : EIATTR_EXIT_INSTR_OFFSETS
	.align		4
        /*0048*/ 	.byte	0x04, 0x1c
        /*004a*/ 	.short	(.L_1439 - .L_1438)


	//   ....[0]....
.L_1438:
        /*004c*/ 	.word	0x00000160


	//   ....[1]....
        /*0050*/ 	.word	0x00000bd0


	//   ....[2]....
        /*0054*/ 	.word	0x00000f50


	//   ....[3]....
        /*0058*/ 	.word	0x00000f80


	//   ....[4]....
        /*005c*/ 	.word	0x00000fd0


	//   ....[5]....
        /*0060*/ 	.word	0x000011f0


	//----- nvinfo : EIATTR_MAX_THREADS
	.align		4
.L_1439:
        /*0064*/ 	.byte	0x04, 0x05
        /*0066*/ 	.short	(.L_1441 - .L_1440)
.L_1440:
        /*0068*/ 	.word	0x00000200
        /*006c*/ 	.word	0x00000001
        /*0070*/ 	.word	0x00000001


	//----- nvinfo : EIATTR_CRS_STACK_SIZE
	.align		4
.L_1441:
        /*0074*/ 	.byte	0x04, 0x1e
        /*0076*/ 	.short	(.L_1443 - .L_1442)
.L_1442:
        /*0078*/ 	.word	0x00000000


	//----- nvinfo : EIATTR_CBANK_PARAM_SIZE
	.align		4
.L_1443:
        /*007c*/ 	.byte	0x03, 0x19
        /*007e*/ 	.short	0x0dc2


	//----- nvinfo : EIATTR_PARAM_CBANK
	.align		4
        /*0080*/ 	.byte	0x04, 0x0a
        /*0082*/ 	.short	(.L_1445 - .L_1444)
	.align		4
.L_1444:
        /*0084*/ 	.word	index@(.nv.constant0._ZN2at6native61_GLOBAL__N__44eb8e94_28_ForeachBinaryOpScalarList_cu_dda10a6925multi_tensor_apply_kernelINS1_28TensorListScalarListMetadataIfLi1EEENS1_25BinaryOpScalarListFunctorIN3c104HalfELi1ELi1ELi0EEEJNS0_7maximumIfEEEEEvT_T0_DpT1_)
        /*0088*/ 	.short	0x0380
        /*008a*/ 	.short	0x0dc2


	//----- nvinfo : EIATTR_SW_WAR
	.align		4
.L_1445:
        /*008c*/ 	.byte	0x04, 0x36
        /*008e*/ 	.short	(.L_1447 - .L_1446)
.L_1446:
        /*0090*/ 	.word	0x00000008
.L_1447:


//--------------------- .nv.info._ZN2at6native61_GLOBAL__N__44eb8e94_28_ForeachBinaryOpScalarList_cu_dda10a6925multi_tensor_apply_kernelINS1_28TensorListScalarListMetadataIfLi1EEENS1_25BinaryOpScalarListFunctorIfLi1ELi1ELi0EEEJNS0_7maximumIfEEEEEvT_T0_DpT1_ --------------------------
	.section	.nv.info._ZN2at6native61_GLOBAL__N__44eb8e94_28_ForeachBinaryOpScalarList_cu_dda10a6925multi_tensor_apply_kernelINS1_28TensorListScalarListMetadataIfLi1EEENS1_25BinaryOpScalarListFunctorIfLi1ELi1ELi0EEEJNS0_7maximumIfEEEEEvT_T0_DpT1_,"",@"SHT_CUDA_INFO"
	.sectionflags	@""
	.align	4


	//----- nvinfo : EIATTR_CUDA_API_VERSION
	.align		4
        /*0000*/ 	.byte	0x04, 0x37
        /*0002*/ 	.short	(.L_1449 - .L_1448)
.L_1448:
        /*0004*/ 	.word	0x00000082


	//----- nvinfo : EIATTR_KPARAM_INFO
	.align		4
.L_1449:
        /*0008*/ 	.byte	0x04, 0x17
        /*000a*/ 	.short	(.L_1451 - .L_1450)
.L_1450:
        /*000c*/ 	.word	0x00000000
        /*0010*/ 	.short	0x0002
        /*0012*/ 	.short	0x0dc1
        /*0014*/ 	.byte	0x00, 0xf0, 0x05, 0x00


	//----- nvinfo : EIATTR_KPARAM_INFO
	.align		4
.L_1451:
        /*0018*/ 	.byte	0x04, 0x17
        /*001a*/ 	.short	(.L_1453 - .L_1452)
.L_1452:
        /*001c*/ 	.word	0x00000000
        /*0020*/ 	.short	0x0001
        /*0022*/ 	.short	0x0dc0
        /*0024*/ 	.byte	0x00, 0xf0, 0x05, 0x00


	//----- nvinfo : EIATTR_KPARAM_INFO
	.align		4
.L_1453:
        /*0028*/ 	.byte	0x04, 0x17
        /*002a*/ 	.short	(.L_1455 - .L_1454)
.L_1454:
        /*002c*/ 	.word	0x00000000
        /*0030*/ 	.short	0x0000
        /*0032*/ 	.short	0x0000
        /*0034*/ 	.byte	0x00, 0xf0, 0x01, 0x37


	//----- nvinfo : EIATTR_SPARSE_MMA_MASK
	.align		4
.L_1455:
        /*0038*/ 	.byte	0x03, 0x50
        /*003a*/ 	.short	0x0000


	//----- nvinfo : EIATTR_MAXREG_COUNT
	.align		4
        /*003c*/ 	.byte	0x03, 0x1b
        /*003e*/ 	.short	0x0080


	//----- nvinfo : EIATTR_MERCURY_ISA_VERSION
	.align		4
        /*0040*/ 	.byte	0x03, 0x5f
        /*0042*/ 	.short	0x0101


	//----- nvinfo : EIATTR_VRC_CTA_INIT_COUNT
	.align		4
        /*0044*/ 	.byte	0x02, 0x4a
	.zero		1
	.zero		1


	//----- nvinfo : EIATTR_EXIT_INSTR_OFFSETS
	.align		4
        /*0048*/ 	.byte	0x04, 0x1c
        /*004a*/ 	.short	(.L_1457 - .L_1456)


	//   ....[0]....
.L_1456:
        /*004c*/ 	.word	0x00000150


	//   ....[1]....
        /*0050*/ 	.word	0x00000b20


	//   ....[2]....
        /*0054*/ 	.word	0x00000e30


	//   ....[3]....
        /*0058*/ 	.word	0x00000e50


	//   ....[4]....
        /*005c*/ 	.word	0x00000ea0


	//   ....[5]....
        /*0060*/ 	.word	0x00001060


	//----- nvinfo : EIATTR_MAX_THREADS
	.align		4
.L_1457:
        /*0064*/ 	.byte	0x04, 0x05
        /*0066*/ 	.short	(.L_1459 - .L_1458)
.L_1458:
        /*0068*/ 	.word	0x00000200
        /*006c*/ 	.word	0x00000001
        /*0070*/ 	.word	0x00000001


	//----- nvinfo : EIATTR_CRS_STACK_SIZE
	.align		4
.L_1459:
        /*0074*/ 	.byte	0x04, 0x1e
        /*0076*/ 	.short	(.L_1461 - .L_1460)
.L_1460:
        /*0078*/ 	.word	0x00000000


	//----- nvinfo : EIATTR_CBANK_PARAM_SIZE
	.align		4
.L_1461:
        /*007c*/ 	.byte	0x03, 0x19
        /*007e*/ 	.short	0x0dc2


	//----- nvinfo : EIATTR_PARAM_CBANK
	.align		4
        /*0080*/ 	.byte	0x04, 0x0a
        /*0082*/ 	.short	(.L_1463 - .L_1462)
	.align		4
.L_1462:
        /*0084*/ 	.word	index@(.nv.constant0._ZN2at6native61_GLOBAL__N__44eb8e94_28_ForeachBinaryOpScalarList_cu_dda10a6925multi_tensor_apply_kernelINS1_28TensorListScalarListMetadataIfLi1EEENS1_25BinaryOpScalarListFunctorIfLi1ELi1ELi0EEEJNS0_7maximumIfEEEEEvT_T0_DpT1_)
        /*0088*/ 	.short	0x0380
        /*008a*/ 	.short	0x0dc2


	//----- nvinfo : EIATTR_SW_WAR
	.align		4
.L_1463:
        /*008c*/ 	.byte	0x04, 0x36
        /*008e*/ 	.short	(.L_1465 - .L_1464)
.L_1464:
        /*0090*/ 	.word	0x00000008
.L_1465:


//--------------------- .nv.info._ZN2at6native61_GLOBAL__N__44eb8e94_28_ForeachBinaryOpScalarList_cu_dda10a6925multi_tensor_apply_kernelINS1_28TensorListScalarListMetadataIdLi1EEENS1_25BinaryOpScalarListFunctorIdLi1ELi1ELi0EEEJNS0_7maximumIdEEEEEvT_T0_DpT1_ --------------------------
	.section	.nv.info._ZN2at6native61_GLOBAL__N__44eb8e94_28_ForeachBinaryOpScalarList_cu_dda10a6925multi_tensor_apply_kernelINS1_28TensorListScalarListMetadataIdLi1EEENS1_25BinaryOpScalarListFunctorIdLi1ELi1ELi0EEEJNS0_7maximumIdEEEEEvT_T0_DpT1_,"",@"SHT_CUDA_INFO"
	.sectionflags	@""
	.align	4


	//----- nvinfo : EIATTR_CUDA_API_VERSION
	.align		4
        /*0000*/ 	.byte	0x04, 0x37
        /*0002*/ 	.short	(.L_1467 - .L_1466)
.L_1466:
        /*0004*/ 	.word	0x00000082


	//----- nvinfo : EIATTR_KPARAM_INFO
	.align		4
.L_1467:
        /*0008*/ 	.byte	0x04, 0x17
        /*000a*/ 	.short	(.L_1469 - .L_1468)
.L_1468:
        /*000c*/ 	.word	0x00000000
        /*0010*/ 	.short	0x0002
        /*0012*/ 	.short	0x0f41
        /*0014*/ 	.byte	0x00, 0xf0, 0x05, 0x00


	//----- nvinfo : EIATTR_KPARAM_INFO
	.align		4
.L_1469:
        /*0018*/ 	.byte	0x04, 0x17
        /*001a*/ 	.short	(.L_1471 - .L_1470)
.L_1470:
        /*001c*/ 	.word	0x00000000
        /*0020*/ 	.short	0x0001
        /*0022*/ 	.short	0x0f40
        /*0024*/ 	.byte	0x00, 0xf0, 0x05, 0x00


	//----- nvinfo : EIATTR_KPARAM_INFO
	.align		4
.L_1471:
        /*0028*/ 	.byte	0x04, 0x17
        /*002a*/ 	.short	(.L_1473 - .L_1472)
.L_1472:
        /*002c*/ 	.word	0x00000000
        /*0030*/ 	.short	0x0000
        /*0032*/ 	.short	0x0000
        /*0034*/ 	.byte	0x00, 0xf0, 0x01, 0x3d


	//----- nvinfo : EIATTR_SPARSE_MMA_MASK
	.align		4
.L_1473:
        /*0038*/ 	.byte	0x03, 0x50
        /*003a*/ 	.short	0x0000


	//----- nvinfo : EIATTR_MAXREG_COUNT
	.align		4
        /*003c*/ 	.byte	0x03, 0x1b
        /*003e*/ 	.short	0x0080


	//----- nvinfo : EIATTR_MERCURY_ISA_VERSION
	.align		4
        /*0040*/ 	.byte	0x03, 0x5f
        /*0042*/ 	.short	0x0101


	//----- nvinfo : EIATTR_VRC_CTA_INIT_COUNT
	.align		4
        /*0044*/ 	.byte	0x02, 0x4a
	.zero		1
	.zero		1


	//----- nvinfo : EIATTR_EXIT_INSTR_OFFSETS
	.align		4
        /*0048*/ 	.byte	0x04, 0x1c
        /*004a*/ 	.short	(.L_1475 - .L_1474)


	//   ....[0]....
.L_1474:
        /*004c*/ 	.word	0x00000140


	//   ....[1]....
        /*0050*/ 	.word	0x00000e40


	//   ....[2]....
        /*0054*/ 	.word	0x00001220


	//   ....[3]....
        /*0058*/ 	.word	0x00001240


	//   ....[4]....
        /*005c*/ 	.word	0x00001290


	//   ....[5]....
        /*0060*/ 	.word	0x00001520


	//----- nvinfo : EIATTR_MAX_THREADS
	.align		4
.L_1475:
        /*0064*/ 	.byte	0x04, 0x05
        /*0066*/ 	.short	(.L_1477 - .L_1476)
.L_1476:
        /*0068*/ 	.word	0x00000200
        /*006c*/ 	.word	0x00000001
        /*0070*/ 	.word	0x00000001


	//----- nvinfo : EIATTR_CRS_STACK_SIZE
	.align		4
.L_1477:
        /*0074*/ 	.byte	0x04, 0x1e
        /*0076*/ 	.short	(.L_1479 - .L_1478)
.L_1478:
        /*0078*/ 	.word	0x00000000


	//----- nvinfo : EIATTR_CBANK_PARAM_SIZE
	.align		4
.L_1479:
        /*007c*/ 	.byte	0x03, 0x19
        /*007e*/ 	.short	0x0f42


	//----- nvinfo : EIATTR_PARAM_CBANK
	.align		4
        /*0080*/ 	.byte	0x04, 0x0a
        /*0082*/ 	.short	(.L_1481 - .L_1480)
	.align		4
.L_1480:
        /*0084*/ 	.word	index@(.nv.constant0._ZN2at6native61_GLOBAL__N__44eb8e94_28_ForeachBinaryOpScalarList_cu_dda10a6925multi_tensor_apply_kernelINS1_28TensorListScalarListMetadataIdLi1EEENS1_25BinaryOpScalarListFunctorIdLi1ELi1ELi0EEEJNS0_7maximumIdEEEEEvT_T0_DpT1_)
        /*0088*/ 	.short	0x0380
        /*008a*/ 	.short	0x0f42


	//----- nvinfo : EIATTR_SW_WAR
	.align		4
.L_1481:
        /*008c*/ 	.byte	0x04, 0x36
        /*008e*/ 	.short	(.L_1483 - .L_1482)
.L_1482:
        /*0090*/ 	.word	0x00000008
.L_1483:


//--------------------- .nv.info._ZN2at6native61_GLOBAL__N__44eb8e94_28_ForeachBinaryOpScalarList_cu_dda10a6925multi_tensor_apply_kernelINS1_28TensorListScalarListMetadataIsLi1EEENS1_25BinaryOpScalarListFunctorIsLi1ELi1ELi0EEEJNS0_7maximumIsEEEEEvT_T0_DpT1_ --------------------------
	.section	.nv.info._ZN2at6native61_GLOBAL__N__44eb8e94_28_ForeachBinaryOpScalarList_cu_dda10a6925multi_tensor_apply_kernelINS1_28TensorListScalarListMetadataIsLi1EEENS1_25BinaryOpScalarListFunctorIsLi1ELi1ELi0EEEJNS0_7maximumIsEEEEEvT_T0_DpT1_,"",@"SHT_CUDA_INFO"
	.sectionflags	@""
	.align	4


	//----- nvinfo : EIATTR_CUDA_API_VERSION
	.align		4
        /*0000*/ 	.byte	0x04, 0x37
        /*0002*/ 	.short	(.L_1485 - .L_1484)
.L_1484:
        /*0004*/ 	.word	0x00000082


	//----- nvinfo : EIATTR_KPARAM_INFO
	.align		4
.L_1485:
        /*0008*/ 	.byte	0x04, 0x17
        /*000a*/ 	.short	(.L_1487 - .L_1486)
.L_1486:
        /*000c*/ 	.word	0x00000000
        /*0010*/ 	.short	0x0002
        /*0012*/ 	.short	0x0d01
        /*0014*/ 	.byte	0x00, 0xf0, 0x05, 0x00


	//----- nvinfo : EIATTR_KPARAM_INFO
	.align		4
.L_1487:
        /*0018*/ 	.byte	0x04, 0x17
        /*001a*/ 	.short	(.L_1489 - .L_1488)
.L_1488:
        /*001c*/ 	.word	0x00000000
        /*0020*/ 	.short	0x0001
        /*0022*/ 	.short	0x0d00
        /*0024*/ 	.byte	0x00, 0xf0, 0x05, 0x00


	//----- nvinfo : EIATTR_KPARAM_INFO
	.align		4
.L_1489:
        /*0028*/ 	.byte	0x04, 0x17
        /*002a*/ 	.short	(.L_1491 - .L_1490)
.L_1490:
        /*002c*/ 	.word	0x00000000
        /*0030*/ 	.short	0x0000
        /*0032*/ 	.short	0x0000
        /*0034*/ 	.byte	0x00, 0xf0, 0x01, 0x34


	//----- nvinfo : EIATTR_SPARSE_MMA_MASK
	.align		4
.L_1491:
        /*0038*/ 	.byte	0x03, 0x50
        /*003a*/ 	.short	0x0000


	//----- nvinfo : EIATTR_MAXREG_COUNT
	.align		4
        /*003c*/ 	.byte	0x03, 0x1b
        /*003e*/ 	.short	0x0080


	//----- nvinfo : EIATTR_MERCURY_ISA_VERSION
	.align		4
        /*0040*/ 	.byte	0x03, 0x5f
        /*0042*/ 	.short	0x0101


	//----- nvinfo : EIATTR_VRC_CTA_INIT_COUNT
	.align		4
        /*0044*/ 	.byte	0x02, 0x4a
	.zero		1
	.zero		1


	//----- nvinfo : EIATTR_EXIT_INSTR_OFFSETS
	.align		4
        /*0048*/ 	.byte	0x04, 0x1c
        /*004a*/ 	.short	(.L_1493 - .L_1492)


	//   ....[0]....
.L_1492:
        /*004c*/ 	.word	0x00000160


	//   ....[1]....
        /*0050*/ 	.word	0x000009b0


	//   ....[2]....
        /*0054*/ 	.word	0x00000c40


	//   ....[3]....
        /*0058*/ 	.word	0x00000c60


	//   ....[4]....
        /*005c*/ 	.word	0x00000cb0


	//   ....[5]....
        /*0060*/ 	.word	0x00000e40


	//----- nvinfo : EIATTR_MAX_THREADS
	.align		4
.L_1493:
        /*0064*/ 	.byte	0x04, 0x05
        /*0066*/ 	.short	(.L_1495 - .L_1494)
.L_1494:
        /*0068*/ 	.word	0x00000200
        /*006c*/ 	.word	0x00000001
        /*0070*/ 	.word	0x00000001


	//----- nvinfo : EIATTR_CRS_STACK_SIZE
	.align		4
.L_1495:
        /*0074*/ 	.byte	0x04, 0x1e
        /*0076*/ 	.short	(.L_1497 - .L_1496)
.L_1496:
        /*0078*/ 	.word	0x00000000


	//----- nvinfo : EIATTR_CBANK_PARAM_SIZE
	.align		4
.L_1497:
        /*007c*/ 	.byte	0x03, 0x19
        /*007e*/ 	.short	0x0d02


	//----- nvinfo : EIATTR_PARAM_CBANK
	.align		4
        /*0080*/ 	.byte	0x04, 0x0a
        /*0082*/ 	.short	(.L_1499 - .L_1498)
	.align		4
.L_1498:
        /*0084*/ 	.word	index@(.nv.constant0._ZN2at6native61_GLOBAL__N__44eb8e94_28_ForeachBinaryOpScalarList_cu_dda10a6925multi_tensor_apply_kernelINS1_28TensorListScalarListMetadataIsLi1EEENS1_25BinaryOpScalarListFunctorIsLi1ELi1ELi0EEEJNS0_7maximumIsEEEEEvT_T0_DpT1_)
        /*0088*/ 	.short	0x0380
        /*008a*/ 	.short	0x0d02


	//----- nvinfo : EIATTR_SW_WAR
	.align		4
.L_1499:
        /*008c*/ 	.byte	0x04, 0x36
        /*008e*/ 	.short	(.L_1501 - .L_1500)
.L_1500:
        /*0090*/ 	.word	0x00000008
.L_1501:


//--------------------- .nv.info._ZN2at6native61_GLOBAL__N__44eb8e94_28_ForeachBinaryOpScalarList_cu_dda10a6925multi_tensor_apply_kernelINS1_28TensorListScalarListMetadataIlLi1EEENS1_25BinaryOpScalarListFunctorIlLi1ELi1ELi0EEEJNS0_7maximumIlEEEEEvT_T0_DpT1_ --------------------------
	.section	.nv.info._ZN2at6native61_GLOBAL__N__44eb8e94_28_ForeachBinaryOpScalarList_cu_dda10a6925multi_tensor_apply_kernelINS1_28TensorListScalarListMetadataIlLi1EEENS1_25BinaryOpScalarListFunctorIlLi1ELi1ELi0EEEJNS0_7maximumIlEEEEEvT_T0_DpT1_,"",@"SHT_CUDA_INFO"
	.sectionflags	@""
	.align	4


	//----- nvinfo : EIATTR_CUDA_API_VERSION
	.align		4
        /*0000*/ 	.byte	0x04, 0x37
        /*0002*/ 	.short	(.L_1503 - .L_1502)
.L_1502:
        /*0004*/ 	.word	0x00000082


	//----- nvinfo : EIATTR_KPARAM_INFO
	.align		4
.L_1503:
        /*0008*/ 	.byte	0x04, 0x17
        /*000a*/ 	.short	(.L_1505 - .L_1504)
.L_1504:
        /*000c*/ 	.word	0x00000000
        /*0010*/ 	.short	0x0002
        /*0012*/ 	.short	0x0f41
        /*0014*/ 	.byte	0x00, 0xf0, 0x05, 0x00


	//----- nvinfo : EIATTR_KPARAM_INFO
	.align		4
.L_1505:
        /*0018*/ 	.byte	0x04, 0x17
        /*001a*/ 	.short	(.L_1507 - .L_1506)
.L_1506:
        /*001c*/ 	.word	0x00000000
        /*0020*/ 	.short	0x0001
        /*0022*/ 	.short	0x0f40
        /*0024*/ 	.byte	0x00, 0xf0, 0x05, 0x00


	//----- nvinfo : EIATTR_KPARAM_INFO
	.align		4
.L_1507:
        /*0028*/ 	.byte	0x04, 0x17
        /*002a*/ 	.short	(.L_1509 - .L_1508)
.L_1508:
        /*002c*/ 	.word	0x00000000
        /*0030*/ 	.short	0x0000
        /*0032*/ 	.short	0x0000
        /*0034*/ 	.byte	0x00, 0xf0, 0x01, 0x3d


	//----- nvinfo : EIATTR_SPARSE_MMA_MASK
	.align		4
.L_1509:
        /*0038*/ 	.byte	0x03, 0x50
        /*003a*/ 	.short	0x0000


	//----- nvinfo : EIATTR_MAXREG_COUNT
	.align		4
        /*003c*/ 	.byte	0x03, 0x1b
        /*003e*/ 	.short	0x0080


	//----- nvinfo : EIATTR_MERCURY_ISA_VERSION
	.align		4
        /*0040*/ 	.byte	0x03, 0x5f
        /*0042*/ 	.short	0x0101


	//----- nvinfo : EIATTR_VRC_CTA_INIT_COUNT
	.align		4
        /*0044*/ 	.byte	0x02, 0x4a
	.zero		1
	.zero		1


	//----- nvinfo : EIATTR_EXIT_INSTR_OFFSETS
	.align		4
        /*0048*/ 	.byte	0x04, 0x1c
        /*004a*/ 	.short	(.L_1511 - .L_1510)


	//   ....[0]....
.L_1510:
        /*004c*/ 	.word	0x00000140


	//   ....[1]....
        /*0050*/ 	.word	0x00000ca0


	//   ....[2]....
        /*0054*/ 	.word	0x00001000


	//   ....[3]....
        /*0058*/ 	.word	0x00001020


	//   ....[4]....
        /*005c*/ 	.word	0x00001070


	//   ....[5]....
        /*0060*/ 	.word	0x00001270


	//----- nvinfo : EIATTR_MAX_THREADS
	.align		4
.L_1511:
        /*0064*/ 	.byte	0x04, 0x05
        /*0066*/ 	.short	(.L_1513 - .L_1512)
.L_1512:
        /*0068*/ 	.word	0x00000200
        /*006c*/ 	.word	0x00000001
        /*0070*/ 	.word	0x00000001


	//----- nvinfo : EIATTR_CRS_STACK_SIZE
	.align		4
.L_1513:
        /*0074*/ 	.byte	0x04, 0x1e
        /*0076*/ 	.short	(.L_1515 - .L_1514)
.L_1514:
        /*0078*/ 	.word	0x00000000


	//----- nvinfo : EIATTR_CBANK_PARAM_SIZE
	.align		4
.L_1515:
        /*007c*/ 	.byte	0x03, 0x19
        /*007e*/ 	.short	0x0f42


	//----- nvinfo : EIATTR_PARAM_CBANK
	.align		4
        /*0080*/ 	.byte	0x04, 0x0a
        /*0082*/ 	.short	(.L_1517 - .L_1516)
	.align		4
.L_1516:
        /*0084*/ 	.word	index@(.nv.constant0._ZN2at6native61_GLOBAL__N__44eb8e94_28_ForeachBinaryOpScalarList_cu_dda10a6925multi_tensor_apply_kernelINS1_28TensorListScalarListMetadataIlLi1EEENS1_25BinaryOpScalarListFunctorIlLi1ELi1ELi0EEEJNS0_7maximumIlEEEEEvT_T0_DpT1_)
        /*0088*/ 	.short	0x0380
        /*008a*/ 	.short	0x0f42


	//----- nvinfo : EIATTR_SW_WAR
	.align		4
.L_1517:
        /*008c*/ 	.byte	0x04, 0x36
        /*008e*/ 	.short	(.L_1519 - .L_1518)
.L_1518:
        /*0090*/ 	.word	0x00000008
.L_1519:


//--------------------- .nv.info._ZN2at6native61_GLOBAL__N__44eb8e94_28_ForeachBinaryOpScalarList_cu_dda10a6925multi_tensor_apply_kernelINS1_28TensorListScalarListMetadataIiLi1EEENS1_25BinaryOpScalarListFunctorIiLi1ELi1ELi0EEEJNS0_7maximumIiEEEEEvT_T0_DpT1_ --------------------------
	.section	.nv.info._ZN2at6native61_GLOBAL__N__44eb8e94_28_ForeachBinaryOpScalarList_cu_dda10a6925multi_tensor_apply_kernelINS1_28TensorListScalarListMetadataIiLi1EEENS1_25BinaryOpScalarListFunctorIiLi1ELi1ELi0EEEJNS0_7maximumIiEEEEEvT_T0_DpT1_,"",@"SHT_CUDA_INFO"
	.sectionflags	@""
	.align	4


	//----- nvinfo : EIATTR_CUDA_API_VERSION
	.align		4
        /*0000*/ 	.byte	0x04, 0x37
        /*0002*/ 	.short	(.L_1521 - .L_1520)
.L_1520:
        /*0004*/ 	.word	0x00000082


	//----- nvinfo : EIATTR_KPARAM_INFO
	.align		4
.L_1521:
        /*0008*/ 	.byte	0x04, 0x17
        /*000a*/ 	.short	(.L_1523 - .L_1522)
.L_1522:
        /*000c*/ 	.word	0x00000000
        /*0010*/ 	.short	0x0002
        /*0012*/ 	.short	0x0dc1
        /*0014*/ 	.byte	0x00, 0xf0, 0x05, 0x00


	//----- nvinfo : EIATTR_KPARAM_INFO
	.align		4
.L_1523:
        /*0018*/ 	.byte	0x04, 0x17
        /*001a*/ 	.short	(.L_1525 - .L_1524)
.L_1524:
        /*001c*/ 	.word	0x00000000
        /*0020*/ 	.short	0x0001
        /*0022*/ 	.short	0x0dc0
        /*0024*/ 	.byte	0x00, 0xf0, 0x05, 0x00


	//----- nvinfo : EIATTR_KPARAM_INFO
	.align		4
.L_1525:
        /*0028*/ 	.byte	0x04, 0x17
        /*002a*/ 	.short	(.L_1527 - .L_1526)
.L_1526:
        /*002c*/ 	.word	0x00000000
        /*0030*/ 	.short	0x0000
        /*0032*/ 	.short	0x0000
        /*0034*/ 	.byte	0x00, 0xf0, 0x01, 0x37


	//----- nvinfo : EIATTR_SPARSE_MMA_MASK
	.align		4
.L_1527:
        /*0038*/ 	.byte	0x03, 0x50
        /*003a*/ 	.short	0x0000


	//----- nvinfo : EIATTR_MAXREG_COUNT
	.align		4
        /*003c*/ 	.byte	0x03, 0x1b
        /*003e*/ 	.short	0x0080


	//----- nvinfo : EIATTR_MERCURY_ISA_VERSION
	.align		4
        /*0040*/ 	.byte	0x03, 0x5f
        /*0042*/ 	.short	0x0101


	//----- nvinfo : EIATTR_VRC_CTA_INIT_COUNT
	.align		4
        /*0044*/ 	.byte	0x02, 0x4a
	.zero		1
	.zero		1


	//----- nvinfo : EIATTR_EXIT_INSTR_OFFSETS
	.align		4
        /*0048*/ 	.byte	0x04, 0x1c
        /*004a*/ 	.short	(.L_1529 - .L_1528)


	//   ....[0]....
.L_1528:
        /*004c*/ 	.word	0x00000150


	//   ....[1]....
        /*0050*/ 	.word	0x00000950


	//   ....[2]....
        /*0054*/ 	.word	0x00000be0


	//   ....[3]....
        /*0058*/ 	.word	0x00000c00


	//   ....[4]....
        /*005c*/ 	.word	0x00000c50


	//   ....[5]....
        /*0060*/ 	.word	0x00000d90


	//----- nvinfo : EIATTR_MAX_THREADS
	.align		4
.L_1529:
        /*0064*/ 	.byte	0x04, 0x05
        /*0066*/ 	.short	(.L_1531 - .L_1530)
.L_1530:
        /*0068*/ 	.word	0x00000200
        /*006c*/ 	.word	0x00000001
        /*0070*/ 	.word	0x00000001


	//----- nvinfo : EIATTR_CRS_STACK_SIZE
	.align		4
.L_1531:
        /*0074*/ 	.byte	0x04, 0x1e
        /*0076*/ 	.short	(.L_1533 - .L_1532)
.L_1532:
        /*0078*/ 	.word	0x00000000


	//----- nvinfo : EIATTR_CBANK_PARAM_SIZE
	.align		4
.L_1533:
        /*007c*/ 	.byte	0x03, 0x19
        /*007e*/ 	.short	0x0dc2


	//----- nvinfo : EIATTR_PARAM_CBANK
	.align		4
        /*0080*/ 	.byte	0x04, 0x0a
        /*0082*/ 	.short	(.L_1535 - .L_1534)
	.align		4
.L_1534:
        /*0084*/ 	.word	index@(.nv.constant0._ZN2at6native61_GLOBAL__N__44eb8e94_28_ForeachBinaryOpScalarList_cu_dda10a6925multi_tensor_apply_kernelINS1_28TensorListScalarListMetadataIiLi1EEENS1_25BinaryOpScalarListFunctorIiLi1ELi1ELi0EEEJNS0_7maximumIiEEEEEvT_T0_DpT1_)
        /*0088*/ 	.short	0x0380
        /*008a*/ 	.short	0x0dc2


	//----- nvinfo : EIATTR_SW_WAR
	.align		4
.L_1535:
        /*008c*/ 	.byte	0x04, 0x36
        /*008e*/ 	.short	(.L_1537 - .L_1536)
.L_1536:
        /*0090*/ 	.word	0x00000008
.L_1537:


//--------------------- .nv.info._ZN2at6native61_GLOBAL__N__44eb8e94_28_ForeachBinaryOpScalarList_cu_dda10a6925multi_tensor_apply_kernelINS1_28TensorListScalarListMetadataIaLi1EEENS1_25BinaryOpScalarListFunctorIaLi1ELi1ELi0EEEJNS0_7maximumIaEEEEEvT_T0_DpT1_ --------------------------
	.section	.nv.info._ZN2at6native61_GLOBAL__N__44eb8e94_28_ForeachBinaryOpScalarList_cu_dda10a6925multi_tensor_apply_kernelINS1_28TensorListScalarListMetadataIaLi1EEENS1_25BinaryOpScalarListFunctorIaLi1ELi1ELi0EEEJNS0_7maximumIaEEEEEvT_T0_DpT1_,"",@"SHT_CUDA_INFO"
	.sectionflags	@""
	.align	4


	//----- nvinfo : EIATTR_CUDA_API_VERSION
	.align		4
        /*0000*/ 	.byte	0x04, 0x37
        /*0002*/ 	.short	(.L_1539 - .L_1538)
.L_1538:
        /*0004*/ 	.word	0x00000082


	//----- nvinfo : EIATTR_KPARAM_INFO
	.align		4
.L_1539:
        /*0008*/ 	.byte	0x04, 0x17
        /*000a*/ 	.short	(.L_1541 - .L_1540)
.L_1540:
        /*000c*/ 	.word	0x00000000
        /*0010*/ 	.short	0x0002
        /*0012*/ 	.short	0x0ca1
        /*0014*/ 	.byte	0x00, 0xf0, 0x05, 0x00


	//----- nvinfo : EIATTR_KPARAM_INFO
	.align		4
.L_1541:
        /*0018*/ 	.byte	0x04, 0x17
        /*001a*/ 	.short	(.L_1543 - .L_1542)
.L_1542:
        /*001c*/ 	.word	0x00000000
        /*0020*/ 	.short	0x0001
        /*0022*/ 	.short	0x0ca0
        /*0024*/ 	.byte	0x00, 0xf0, 0x05, 0x00


	//----- nvinfo : EIATTR_KPARAM_INFO
	.align		4
.L_1543:
        /*0028*/ 	.byte	0x04, 0x17
        /*002a*/ 	.short	(.L_1545 - .L_1544)
.L_1544:
        /*002c*/ 	.word	0x00000000
        /*0030*/ 	.short	0x0000
        /*0032*/ 	.short	0x0000
        /*0034*/ 	.byte	0x00, 0xf0, 0x81, 0x32


	//----- nvinfo : EIATTR_SPARSE_MMA_MASK
	.align		4
.L_1545:
        /*0038*/ 	.byte	0x03, 0x50
        /*003a*/ 	.short	0x0000


	//----- nvinfo : EIATTR_MAXREG_COUNT
	.align		4
        /*003c*/ 	.byte	0x03, 0x1b
        /*003e*/ 	.short	0x0080


	//----- nvinfo : EIATTR_MERCURY_ISA_VERSION
	.align		4
        /*0040*/ 	.byte	0x03, 0x5f
        /*0042*/ 	.short	0x0101


	//----- nvinfo : EIATTR_INT_WARP_WIDE_INSTR_OFFSETS
	.align		4
        /*0044*/ 	.byte	0x04, 0x31
        /*0046*/ 	.short	(.L_1547 - .L_1546)


	//   ....[0]....
.L_1546:
        /*0048*/ 	.word	0x00000680


	//   ....[1]....
        /*004c*/ 	.word	0x00000690


	//   ....[2]....
        /*0050*/ 	.word	0x00000710


	//   ....[3]....
        /*0054*/ 	.word	0x00000720


	//   ....[4]....
        /*0058*/ 	.word	0x00000bc0


	//   ....[5]....
        /*005c*/ 	.word	0x00000be0


	//   ....[6]....
        /*0060*/ 	.word	0x00000c00


	//   ....[7]....
        /*0064*/ 	.word	0x00000c10


	//----- nvinfo : EIATTR_VRC_CTA_INIT_COUNT
	.align		4
.L_1547:
        /*0068*/ 	.byte	0x02, 0x4a
	.zero		1
	.zero		1


	//----- nvinfo : EIATTR_EXIT_INSTR_OFFSETS
	.align		4
        /*006c*/ 	.byte	0x04, 0x1c
        /*006e*/ 	.short	(.L_1549 - .L_1548)


	//   ....[0]....
.L_1548:
        /*0070*/ 	.word	0x00000160


	//   ....[1]....
        /*0074*/ 	.word	0x00000eb0


	//   ....[2]....
        /*0078*/ 	.word	0x000011f0


	//   ....[3]....
        /*007c*/ 	.word	0x00001210


	//   ....[4]....
        /*0080*/ 	.word	0x00001260


	//   ....[5]....
        /*0084*/ 	.word	0x000014b0


	//----- nvinfo : EIATTR_MAX_THREADS
	.align		4
.L_1549:
        /*0088*/ 	.byte	0x04, 0x05
        /*008a*/ 	.short	(.L_1551 - .L_1550)
.L_1550:
        /*008c*/ 	.word	0x00000200
        /*0090*/ 	.word	0x00000001
        /*0094*/ 	.word	0x00000001


	//----- nvinfo : EIATTR_CRS_STACK_SIZE
	.align		4
.L_1551:
        /*0098*/ 	.byte	0x04, 0x1e
        /*009a*/ 	.short	(.L_1553 - .L_1552)
.L_1552:
        /*009c*/ 	.word	0x00000000


	//----- nvinfo : EIATTR_CBANK_PARAM_SIZE
	.align		4
.L_1553:
        /*00a0*/ 	.byte	0x03, 0x19
        /*00a2*/ 	.short	0x0ca2


	//----- nvinfo : EIATTR_PARAM_CBANK
	.align		4
        /*00a4*/ 	.byte	0x04, 0x0a
        /*00a6*/ 	.short	(.L_1555 - .L_1554)
	.align		4
.L_1554:
        /*00a8*/ 	.word	index@(.nv.constant0._ZN2at6native61_GLOBAL__N__44eb8e94_28_ForeachBinaryOpScalarList_cu_dda10a6925multi_tensor_apply_kernelINS1_28TensorListScalarListMetadataIaLi1EEENS1_25BinaryOpScalarListFunctorIaLi1ELi1ELi0EEEJNS0_7maximumIaEEEEEvT_T0_DpT1_)
        /*00ac*/ 	.short	0x0380
        /*00ae*/ 	.short	0x0ca2


	//----- nvinfo : EIATTR_SW_WAR
	.align		4
.L_1555:
        /*00b0*/ 	.byte	0x04, 0x36
        /*00b2*/ 	.short	(.L_1557 - .L_1556)
.L_1556:
        /*00b4*/ 	.word	0x00000008
.L_1557:


//--------------------- .nv.info._ZN2at6native61_GLOBAL__N__44eb8e94_28_ForeachBinaryOpScalarList_cu_dda10a6925multi_tensor_apply_kernelINS1_28TensorListScalarListMetadataIhLi1EEENS1_25BinaryOpScalarListFunctorIhLi1ELi1ELi0EEEJNS0_7maximumIhEEEEEvT_T0_DpT1_ --------------------------
	.section	.nv.info._ZN2at6native61_GLOBAL__N__44eb8e94_28_ForeachBinaryOpScalarList_cu_dda10a6925multi_tensor_apply_kernelINS1_28TensorListScalarListMetadataIhLi1EEENS1_25BinaryOpScalarListFunctorIhLi1ELi1ELi0EEEJNS0_7maximumIhEEEEEvT_T0_DpT1_,"",@"SHT_CUDA_INFO"
	.sectionflags	@""
	.align	4


	//----- nvinfo : EIATTR_CUDA_API_VERSION
	.align		4
        /*0000*/ 	.byte	0x04, 0x37
        /*0002*/ 	.short	(.L_1559 - .L_1558)
.L_1558:
        /*0004*/ 	.word	0x00000082


	//----- nvinfo : EIATTR_KPARAM_INFO
	.align		4
.L_1559:
        /*0008*/ 	.byte	0x04, 0x17
        /*000a*/ 	.short	(.L_1561 - .L_1560)
.L_1560:
        /*000c*/ 	.word	0x00000000
        /*0010*/ 	.short	0x0002
        /*0012*/ 	.short	0x0ca1
        /*0014*/ 	.byte	0x00, 0xf0, 0x05, 0x00


	//----- nvinfo : EIATTR_KPARAM_INFO
	.align		4
.L_1561:
        /*0018*/ 	.byte	0x04, 0x17
        /*001a*/ 	.short	(.L_1563 - .L_1562)
.L_1562:
        /*001c*/ 	.word	0x00000000
        /*0020*/ 	.short	0x0001
        /*0022*/ 	.short	0x0ca0
        /*0024*/ 	.byte	0x00, 0xf0, 0x05, 0x00


	//----- nvinfo : EIATTR_KPARAM_INFO
	.align		4
.L_1563:
        /*0028*/ 	.byte	0x04, 0x17
        /*002a*/ 	.short	(.L_1565 - .L_1564)
.L_1564:
        /*002c*/ 	.word	0x00000000
        /*0030*/ 	.short	0x0000
        /*0032*/ 	.short	0x0000
        /*0034*/ 	.byte	0x00, 0xf0, 0x81, 0x32


	//----- nvinfo : EIATTR_SPARSE_MMA_MASK
	.align		4
.L_1565:
        /*0038*/ 	.byte	0x03, 0x50
        /*003a*/ 	.short	0x0000


	//----- nvinfo : EIATTR_MAXREG_COUNT
	.align		4
        /*003c*/ 	.byte	0x03, 0x1b
        /*003e*/ 	.short	0x0080


	//----- nvinfo : EIATTR_MERCURY_ISA_VERSION
	.align		4
        /*0040*/ 	.byte	0x03, 0x5f
        /*0042*/ 	.short	0x0101


	//----- nvinfo : EIATTR_VRC_CTA_INIT_COUNT
	.align		4
        /*0044*/ 	.byte	0x02, 0x4a
	.zero		1
	.zero		1


	//----- nvinfo : EIATTR_EXIT_INSTR_OFFSETS
	.align		4
        /*0048*/ 	.byte	0x04, 0x1c
        /*004a*/ 	.short	(.L_1567 - .L_1566)


	//   ....[0]....
.L_1566:
        /*004c*/ 	.word	0x00000160


	//   ....[1]....
        /*0050*/ 	.word	0x00000c90


	//   ....[2]....
        /*0054*/ 	.word	0x00000f60


	//   ....[3]....
        /*0058*/ 	.word	0x00000f80


	//   ....[4]....
        /*005c*/ 	.word	0x00000fd0


	//   ....[5]....
        /*0060*/ 	.word	0x000011f0


	//----- nvinfo : EIATTR_MAX_THREADS
	.align		4
.L_1567:
        /*0064*/ 	.byte	0x04, 0x05
        /*0066*/ 	.short	(.L_1569 - .L_1568)
.L_1568:
        /*0068*/ 	.word	0x00000200
        /*006c*/ 	.word	0x00000001
        /*0070*/ 	.word	0x00000001


	//----- nvinfo : EIATTR_CRS_STACK_SIZE
	.align		4
.L_1569:
        /*0074*/ 	.byte	0x04, 0x1e
        /*0076*/ 	.short	(.L_1571 - .L_1570)
.L_1570:
        /*0078*/ 	.word	0x00000000


	//----- nvinfo : EIATTR_CBANK_PARAM_SIZE
	.align		4
.L_1571:
        /*007c*/ 	.byte	0x03, 0x19
        /*007e*/ 	.short	0x0ca2


	//----- nvinfo : EIATTR_PARAM_CBANK
	.align		4
        /*0080*/ 	.byte	0x04, 0x0a
        /*0082*/ 	.short	(.L_1573 - .L_1572)
	.align		4
.L_1572:
        /*0084*/ 	.word	index@(.nv.constant0._ZN2at6native61_GLOBAL__N__44eb8e94_28_ForeachBinaryOpScalarList_cu_dda10a6925multi_tensor_apply_kernelINS1_28TensorListScalarListMetadataIhLi1EEENS1_25BinaryOpScalarListFunctorIhLi1ELi1ELi0EEEJNS0_7maximumIhEEEEEvT_T0_DpT1_)
        /*0088*/ 	.short	0x0380
        /*008a*/ 	.short	0x0ca2


	//----- nvinfo : EIATTR_SW_WAR
	.align		4
.L_1573:
        /*008c*/ 	.byte	0x04, 0x36
        /*008e*/ 	.short	(.L_1575 - .L_1574)
.L_1574:
        /*0090*/ 	.word	0x00000008
.L_1575:


//--------------------- .nv.info._ZN2at6native61_GLOBAL__N__44eb8e94_28_ForeachBinaryOpScalarList_cu_dda10a6925multi_tensor_apply_kernelINS1_28TensorListScalarListMetadataIfLi2EEENS1_25BinaryOpScalarListFunctorIN3c108BFloat16ELi2ELi1ELi1EEEJNS0_7minimumIfEEEEEvT_T0_DpT1_ --------------------------
	.section	.nv.info._ZN2at6native61_GLOBAL__N__44eb8e94_28_ForeachBinaryOpScalarList_cu_dda10a6925multi_tensor_apply_kernelINS1_28TensorListScalarListMetadataIfLi2EEENS1_25BinaryOpScalarListFunctorIN3c108BFloat16ELi2ELi1ELi1EEEJNS0_7minimumIfEEEEEvT_T0_DpT1_,"",@"SHT_CUDA_INFO"
	.sectionflags	@""
	.align	4


	//----- nvinfo : EIATTR_CUDA_API_VERSION
	.align		4
        /*0000*/ 	.byte	0x04, 0x37
        /*0002*/ 	.short	(.L_1577 - .L_1576)
.L_1576:
        /*0004*/ 	.word	0x00000082


	//----- nvinfo : EIATTR_KPARAM_INFO
	.align		4
.L_1577:
        /*0008*/ 	.byte	0x04, 0x17
        /*000a*/ 	.short	(.L_1579 - .L_1578)
.L_1578:
        /*000c*/ 	.word	0x00000000
        /*0010*/ 	.short	0x0002
        /*0012*/ 	.short	0x0d41
        /*0014*/ 	.byte	0x00, 0xf0, 0x05, 0x00


	//----- nvinfo : EIATTR_KPARAM_INFO
	.align		4
.L_1579:
        /*0018*/ 	.byte	0x04, 0x17
        /*001a*/ 	.short	(.L_1581 - .L_1580)
.L_1580:
        /*001c*/ 	.word	0x00000000
        /*0020*/ 	.short	0x0001
        /*0022*/ 	.short	0x0d40
        /*0024*/ 	.byte	0x00, 0xf0, 0x05, 0x00


	//----- nvinfo : EIATTR_KPARAM_INFO
	.align		4
.L_1581:
        /*0028*/ 	.byte	0x04, 0x17
        /*002a*/ 	.short	(.L_1583 - .L_1582)
.L_1582:
        /*002c*/ 	.word	0x00000000
        /*0030*/ 	.short	0x0000
        /*0032*/ 	.short	0x0000
        /*0034*/ 	.byte	0x00, 0xf0, 0x01, 0x35


	//----- nvinfo : EIATTR_SPARSE_MMA_MASK
	.align		4
.L_1583:
        /*0038*/ 	.byte	0x03, 0x50
        /*003a*/ 	.short	0x0000


	//----- nvinfo : EIATTR_MAXREG_COUNT
	.align		4
        /*003c*/ 	.byte	0x03, 0x1b
        /*003e*/ 	.short	0x0080


	//----- nvinfo : EIATTR_MERCURY_ISA_VERSION
	.align		4
        /*0040*/ 	.byte	0x03, 0x5f
        /*0042*/ 	.short	0x0101


	//----- nvinfo : EIATTR_VRC_CTA_INIT_COUNT
	.align		4
        /*0044*/ 	.byte	0x02, 0x4a
	.zero		1
	.zero		1


	//----- nvinfo : EIATTR_EXIT_INSTR_OFFSETS
	.align		4
        /*0048*/ 	.byte	0x04, 0x1c
        /*004a*/ 	.short	(.L_1585 - .L_1584)


	//   ....[0]....
.L_1584:
        /*004c*/ 	.word	0x00000180


	//   ....[1]....
        /*0050*/ 	.word	0x00000c10


	//   ....[2]....
        /*0054*/ 	.word	0x00000fd0


	//   ....[3]....
        /*0058*/ 	.word	0x00001020


	//   ....[4]....
        /*005c*/ 	.word	0x00001070


	//   ....[5]....
        /*0060*/ 	.word	0x000012f0


	//----- nvinfo : EIATTR_MAX_THREADS
	.align		4
.L_1585:
        /*0064*/ 	.byte	0x04, 0x05
        /*0066*/ 	.short	(.L_1587 - .L_1586)
.L_1586:
        /*0068*/ 	.word	0x00000200
        /*006c*/ 	.word	0x00000001
        /*0070*/ 	.word	0x00000001


	//----- nvinfo : EIATTR_CRS_STACK_SIZE
	.align		4
.L_1587:
        /*0074*/ 	.byte	0x04, 0x1e
        /*0076*/ 	.short	(.L_1589 - .L_1588)
.L_1588:
        /*0078*/ 	.word	0x00000000


	//----- nvinfo : EIATTR_CBANK_PARAM_SIZE
	.align		4
.L_1589:
        /*007c*/ 	.byte	0x03, 0x19
        /*007e*/ 	.short	0x0d42


	//----- nvinfo : EIATTR_PARAM_CBANK
	.align		4
        /*0080*/ 	.byte	0x04, 0x0a
        /*0082*/ 	.short	(.L_1591 - .L_1590)
	.align		4
.L_1590:
        /*0084*/ 	.word	index@(.nv.constant0._ZN2at6native61_GLOBAL__N__44eb8e94_28_ForeachBinaryOpScalarList_cu_dda10a6925multi_tensor_apply_kernelINS1_28TensorListScalarListMetadataIfLi2EEENS1_25BinaryOpScalarListFunctorIN3c108BFloat16ELi2ELi1ELi1EEEJNS0_7minimumIfEEEEEvT_T0_DpT1_)
        /*0088*/ 	.short	0x0380
        /*008a*/ 	.short	0x0d42


	//----- nvinfo : EIATTR_SW_WAR
	.align		4
.L_1591:
        /*008c*/ 	.byte	0x04, 0x36
        /*008e*/ 	.short	(.L_1593 - .L_1592)
.L_1592:
        /*0090*/ 	.word	0x00000008
.L_1593:


//--------------------- .nv.info._ZN2at6native61_GLOBAL__N__44eb8e94_28_ForeachBinaryOpScalarList_cu_dda10a6925multi_tensor_apply_kernelINS1_28TensorListScalarListMetadataIfLi2EEENS1_25BinaryOpScalarListFunctorIN3c104HalfELi2ELi1ELi1EEEJNS0_7minimumIfEEEEEvT_T0_DpT1_ --------------------------
	.section	.nv.info._ZN2at6native61_GLOBAL__N__44eb8e94_28_ForeachBinaryOpScalarList_cu_dda10a6925multi_tensor_apply_kernelINS1_28TensorListScalarListMetadataIfLi2EEENS1_25BinaryOpScalarListFunctorIN3c104HalfELi2ELi1ELi1EEEJNS0_7minimumIfEEEEEvT_T0_DpT1_,"",@"SHT_CUDA_INFO"
	.sectionflags	@""
	.align	4


	//----- nvinfo : EIATTR_CUDA_API_VERSION
	.align		4
        /*0000*/ 	.byte	0x04, 0x37
        /*0002*/ 	.short	(.L_1595 - .L_1594)
.L_1594:
        /*0004*/ 	.word	0x00000082


	//----- nvinfo : EIATTR_KPARAM_INFO
	.align		4
.L_1595:
        /*0008*/ 	.byte	0x04, 0x17
        /*000a*/ 	.short	(.L_1597 - .L_1596)
.L_1596:
        /*000c*/ 	.word	0x00000000
        /*0010*/ 	.short	0x0002
        /*0012*/ 	.short	0x0d41
        /*0014*/ 	.byte	0x00, 0xf0, 0x05, 0x00


	//----- nvinfo : EIATTR_KPARAM_INFO
	.align		4
.L_1597:
        /*0018*/ 	.byte	0x04, 0x17
        /*001a*/ 	.short	(.L_1599 - .L_1598)
.L_1598:
        /*001c*/ 	.word	0x00000000
        /*0020*/ 	.short	0x0001
        /*0022*/ 	.short	0x0d40
        /*0024*/ 	.byte	0x00, 0xf0, 0x05, 0x00


	//----- nvinfo : EIATTR_KPARAM_INFO
	.align		4
.L_1599:
        /*0028*/ 	.byte	0x04, 0x17
        /*002a*/ 	.short	(.L_1601 - .L_1600)
.L_1600:
        /*002c*/ 	.word	0x00000000
        /*0030*/ 	.short	0x0000
        /*0032*/ 	.short	0x0000
        /*0034*/ 	.byte	0x00, 0xf0, 0x01, 0x35


	//----- nvinfo : EIATTR_SPARSE_MMA_MASK
	.align		4
.L_1601:
        /*0038*/ 	.byte	0x03, 0x50
        /*003a*/ 	.short	0x0000


	//----- nvinfo : EIATTR_MAXREG_COUNT
	.align		4
        /*003c*/ 	.byte	0x03, 0x1b
        /*003e*/ 	.short	0x0080


	//----- nvinfo : EIATTR_MERCURY_ISA_VERSION
	.align		4
        /*0040*/ 	.byte	0x03, 0x5f
        /*0042*/ 	.short	0x0101


	//----- nvinfo : EIATTR_VRC_CTA_INIT_COUNT
	.align		4
        /*0044*/ 	.byte	0x02, 0x4a
	.zero		1
	.zero		1


	//----- nvinfo : EIATTR_EXIT_INSTR_OFFSETS
	.align		4
        /*0048*/ 	.byte	0x04, 0x1c
        /*004a*/ 	.short	(.L_1603 - .L_1602)


	//   ....[0]....
.L_1602:
        /*004c*/ 	.word	0x00000180


	//   ....[1]....
        /*0050*/ 	.word	0x00000c30


	//   ....[2]....
        /*0054*/ 	.word	0x00000ff0


	//   ....[3]....
        /*0058*/ 	.word	0x00001040


	//   ....[4]....
        /*005c*/ 	.word	0x00001090


	//   ....[5]....
        /*0060*/ 	.word	0x000012f0


	//----- nvinfo : EIATTR_MAX_THREADS
	.align		4
.L_1603:
        /*0064*/ 	.byte	0x04, 0x05
        /*0066*/ 	.short	(.L_1605 - .L_1604)
.L_1604:
        /*0068*/ 	.word	0x00000200
        /*006c*/ 	.word	0x00000001
        /*0070*/ 	.word	0x00000001


	//----- nvinfo : EIATTR_CRS_STACK_SIZE
	.align		4
.L_1605:
        /*0074*/ 	.byte	0x04, 0x1e
        /*0076*/ 	.short	(.L_1607 - .L_1606)
.L_1606:
        /*0078*/ 	.word	0x00000000


	//----- nvinfo : EIATTR_CBANK_PARAM_SIZE
	.align		4
.L_1607:
        /*007c*/ 	.byte	0x03, 0x19
        /*007e*/ 	.short	0x0d42


	//----- nvinfo : EIATTR_PARAM_CBANK
	.align		4
        /*0080*/ 	.byte	0x04, 0x0a
        /*0082*/ 	.short	(.L_1609 - .L_1608)
	.align		4
.L_1608:
        /*0084*/ 	.word	index@(.nv.constant0._ZN2at6native61_GLOBAL__N__44eb8e94_28_ForeachBinaryOpScalarList_cu_dda10a6925multi_tensor_apply_kernelINS1_28TensorListScalarListMetadataIfLi2EEENS1_25BinaryOpScalarListFunctorIN3c104HalfELi2ELi1ELi1EEEJNS0_7minimumIfEEEEEvT_T0_DpT1_)
        /*0088*/ 	.short	0x0380
        /*008a*/ 	.short	0x0d42


	//----- nvinfo : EIATTR_SW_WAR
	.align		4
.L_1609:
        /*008c*/ 	.byte	0x04, 0x36
        /*008e*/ 	.short	(.L_1611 - .L_1610)
.L_1610:
        /*0090*/ 	.word	0x00000008
.L_1611:


//--------------------- .nv.info._ZN2at6native61_GLOBAL__N__44eb8e94_28_ForeachBinaryOpScalarList_cu_dda10a6925multi_tensor_apply_kernelINS1_28TensorListScalarListMetadataIfLi2EEENS1_25BinaryOpScalarListFunctorIfLi2ELi1ELi1EEEJNS0_7minimumIfEEEEEvT_T0_DpT1_ --------------------------
	.section	.nv.info._ZN2at6native61_GLOBAL__N__44eb8e94_28_ForeachBinaryOpScalarList_cu_dda10a6925multi_tensor_apply_kernelINS1_28TensorListScalarListMetadataIfLi2EEENS1_25BinaryOpScalarListFunctorIfLi2ELi1ELi1EEEJNS0_7minimumIfEEEEEvT_T0_DpT1_,"",@"SHT_CUDA_INFO"
	.sectionflags	@""
	.align	4


	//----- nvinfo : EIATTR_CUDA_API_VERSION
	.align		4
        /*0000*/ 	.byte	0x04, 0x37
        /*0002*/ 	.short	(.L_1613 - .L_1612)
.L_1612:
        /*0004*/ 	.word	0x00000082


	//----- nvinfo : EIATTR_KPARAM_INFO
	.align		4
.L_1613:
        /*0008*/ 	.byte	0x04, 0x17
        /*000a*/ 	.short	(.L_1615 - .L_1614)
.L_1614:
        /*000c*/ 	.word	0x00000000
        /*0010*/ 	.short	0x0002
        /*0012*/ 	.short	0x0d41
        /*0014*/ 	.byte	0x00, 0xf0, 0x05, 0x00


	//----- nvinfo : EIATTR_KPARAM_INFO
	.align		4
.L_1615:
        /*0018*/ 	.byte	0x04, 0x17
        /*001a*/ 	.short	(.L_1617 - .L_1616)
.L_1616:
        /*001c*/ 	.word	0x00000000
        /*0020*/ 	.short	0x0001
        /*0022*/ 	.short	0x0d40
        /*0024*/ 	.byte	0x00, 0xf0, 0x05, 0x00


	//----- nvinfo : EIATTR_KPARAM_INFO
	.align		4
.L_1617:
        /*0028*/ 	.byte	0x04, 0x17
        /*002a*/ 	.short	(.L_1619 - .L_1618)
.L_1618:
        /*002c*/ 	.word	0x00000000
        /*0030*/ 	.short	0x0000
        /*0032*/ 	.short	0x0000
        /*0034*/ 	.byte	0x00, 0xf0, 0x01, 0x35


	//----- nvinfo : EIATTR_SPARSE_MMA_MASK
	.align		4
.L_1619:
        /*0038*/ 	.byte	0x03, 0x50
        /*003a*/ 	.short	0x0000


	//----- nvinfo : EIATTR_MAXREG_COUNT
	.align		4
        /*003c*/ 	.byte	0x03, 0x1b
        /*003e*/ 	.short	0x0080


	//----- nvinfo : EIATTR_MERCURY_ISA_VERSION
	.align		4
        /*0040*/ 	.byte	0x03, 0x5f
        /*0042*/ 	.short	0x0101


	//----- nvinfo : EIATTR_VRC_CTA_INIT_COUNT
	.align		4
        /*0044*/ 	.byte	0x02, 0x4a
	.zero		1
	.zero		1


	//----- nvinfo : EIATTR_EXIT_INSTR_OFFSETS
	.align		4
        /*0048*/ 	.byte	0x04, 0x1c
        /*004a*/ 	.short	(.L_1621 - .L_1620)


	//   ....[0]....
.L_1620:
        /*004c*/ 	.word	0x00000180


	//   ....[1]....
        /*0050*/ 	.word	0x00000bf0


	//   ....[2]....
        /*0054*/ 	.word	0x00000f30


	//   ....[3]....
        /*0058*/ 	.word	0x00000f90


	//   ....[4]....
        /*005c*/ 	.word	0x00000fe0


	//   ....[5]....
        /*0060*/ 	.word	0x000011e0


	//----- nvinfo : EIATTR_MAX_THREADS
	.align		4
.L_1621:
        /*0064*/ 	.byte	0x04, 0x05
        /*0066*/ 	.short	(.L_1623 - .L_1622)
.L_1622:
        /*0068*/ 	.word	0x00000200
        /*006c*/ 	.word	0x00000001
        /*0070*/ 	.word	0x00000001


	//----- nvinfo : EIATTR_CRS_STACK_SIZE
	.align		4
.L_1623:
        /*0074*/ 	.byte	0x04, 0x1e
        /*0076*/ 	.short	(.L_1625 - .L_1624)
.L_1624:
        /*0078*/ 	.word	0x00000000


	//----- nvinfo : EIATTR_CBANK_PARAM_SIZE
	.align		4
.L_1625:
        /*007c*/ 	.byte	0x03, 0x19
        /*007e*/ 	.short	0x0d42


	//----- nvinfo : EIATTR_PARAM_CBANK
	.align		4
        /*0080*/ 	.byte	0x04, 0x0a
        /*0082*/ 	.short	(.L_1627 - .L_1626)
	.align		4
.L_1626:
        /*0084*/ 	.word	index@(.nv.constant0._ZN2at6native61_GLOBAL__N__44eb8e94_28_ForeachBinaryOpScalarList_cu_dda10a6925multi_tensor_apply_kernelINS1_28TensorListScalarListMetadataIfLi2EEENS1_25BinaryOpScalarListFunctorIfLi2ELi1ELi1EEEJNS0_7minimumIfEEEEEvT_T0_DpT1_)
        /*0088*/ 	.short	0x0380
        /*008a*/ 	.short	0x0d42


	//----- nvinfo : EIATTR_SW_WAR
	.align		4
.L_1627:
        /*008c*/ 	.byte	0x04, 0x36
        /*008e*/ 	.short	(.L_1629 - .L_1628)
.L_1628:
        /*0090*/ 	.word	0x00000008
.L_1629:


//--------------------- .nv.info._ZN2at6native61_GLOBAL__N__44eb8e94_28_ForeachBinaryOpScalarList_cu_dda10a6925multi_tensor_apply_kernelINS1_28TensorListScalarListMetadataIdLi2EEENS1_25BinaryOpScalarListFunctorIdLi2ELi1ELi1EEEJNS0_7minimumIdEEEEEvT_T0_DpT1_ --------------------------
	.section	.nv.info._ZN2at6native61_GLOBAL__N__44eb8e94_28_ForeachBinaryOpScalarList_cu_dda10a6925multi_tensor_apply_kernelINS1_28TensorListScalarListMetadataIdLi2EEENS1_25BinaryOpScalarListFunctorIdLi2ELi1ELi1EEEJNS0_7minimumIdEEEEEvT_T0_DpT1_,"",@"SHT_CUDA_INFO"
	.sectionflags	@""
	.align	4


	//----- nvinfo : EIATTR_CUDA_API_VERSION
	.align		4
        /*0000*/ 	.byte	0x04, 0x37
        /*0002*/ 	.short	(.L_1631 - .L_1630)
.L_1630:
        /*0004*/ 	.word	0x00000082


	//----- nvinfo : EIATTR_KPARAM_INFO
	.align		4
.L_1631:
        /*0008*/ 	.byte	0x04, 0x17
        /*000a*/ 	.short	(.L_1633 - .L_1632)
.L_1632:
        /*000c*/ 	.word	0x00000000
        /*0010*/ 	.short	0x0002
        /*0012*/ 	.short	0x0e41
        /*0014*/ 	.byte	0x00, 0xf0, 0x05, 0x00


	//----- nvinfo : EIATTR_KPARAM_INFO
	.align		4
.L_1633:
        /*0018*/ 	.byte	0x04, 0x17
        /*001a*/ 	.short	(.L_1635 - .L_1634)
.L_1634:
        /*001c*/ 	.word	0x00000000
        /*0020*/ 	.short	0x0001
        /*0022*/ 	.short	0x0e40
        /*0024*/ 	.byte	0x00, 0xf0, 0x05, 0x00


	//----- nvinfo : EIATTR_KPARAM_INFO
	.align		4
.L_1635:
        /*0028*/ 	.byte	0x04, 0x17
        /*002a*/ 	.short	(.L_1637 - .L_1636)
.L_1636:
        /*002c*/ 	.word	0x00000000
        /*0030*/ 	.short	0x0000
        /*0032*/ 	.short	0x0000
        /*0034*/ 	.byte	0x00, 0xf0, 0x01, 0x39


	//----- nvinfo : EIATTR_SPARSE_MMA_MASK
	.align		4
.L_1637:
        /*0038*/ 	.byte	0x03, 0x50
        /*003a*/ 	.short	0x0000


	//----- nvinfo : EIATTR_MAXREG_COUNT
	.align		4
        /*003c*/ 	.byte	0x03, 0x1b
        /*003e*/ 	.short	0x0080


	//----- nvinfo : EIATTR_MERCURY_ISA_VERSION
	.align		4
        /*0040*/ 	.byte	0x03, 0x5f
        /*0042*/ 	.short	0x0101


	//----- nvinfo : EIATTR_VRC_CTA_INIT_COUNT
	.align		4
        /*0044*/ 	.byte	0x02, 0x4a
	.zero		1
	.zero		1


	//----- nvinfo : EIATTR_EXIT_INSTR_OFFSETS
	.align		4
        /*0048*/ 	.byte	0x04, 0x1c
        /*004a*/ 	.short	(.L_1639 - .L_1638)


	//   ....[0]....
.L_1638:
        /*004c*/ 	.word	0x00000180


	//   ....[1]....
        /*0050*/ 	.word	0x00000e00


	//   ....[2]....
        /*0054*/ 	.word	0x00001200


	//   ....[3]....
        /*0058*/ 	.word	0x00001260


	//   ....[4]....
        /*005c*/ 	.word	0x000012b0


	//   ....[5]....
        /*0060*/ 	.word	0x000015c0


	//----- nvinfo : EIATTR_MAX_THREADS
	.align		4
.L_1639:
        /*0064*/ 	.byte	0x04, 0x05
        /*0066*/ 	.short	(.L_1641 - .L_1640)
.L_1640:
        /*0068*/ 	.word	0x00000200
        /*006c*/ 	.word	0x00000001
        /*0070*/ 	.word	0x00000001


	//----- nvinfo : EIATTR_CRS_STACK_SIZE
	.align		4
.L_1641:
        /*0074*/ 	.byte	0x04, 0x1e
        /*0076*/ 	.short	(.L_1643 - .L_1642)
.L_1642:
        /*0078*/ 	.word	0x00000000


	//----- nvinfo : EIATTR_CBANK_PARAM_SIZE
	.align		4
.L_1643:
        /*007c*/ 	.byte	0x03, 0x19
        /*007e*/ 	.short	0x0e42


	//----- nvinfo : EIATTR_PARAM_CBANK
	.align		4
        /*0080*/ 	.byte	0x04, 0x0a
        /*0082*/ 	.short	(.L_1645 - .L_1644)
	.align		4
.L_1644:
        /*0084*/ 	.word	index@(.nv.constant0._ZN2at6native61_GLOBAL__N__44eb8e94_28_ForeachBinaryOpScalarList_cu_dda10a6925multi_tensor_apply_kernelINS1_28TensorListScalarListMetadataIdLi2EEENS1_25BinaryOpScalarListFunctorIdLi2ELi1ELi1EEEJNS0_7minimumIdEEEEEvT_T0_DpT1_)
        /*0088*/ 	.short	0x0380
        /*008a*/ 	.short	0x0e42


	//----- nvinfo : EIATTR_SW_WAR
	.align		4
.L_1645:
        /*008c*/ 	.byte	0x04, 0x36
        /*008e*/ 	.short	(.L_1647 - .L_1646)
.L_1646:
        /*0090*/ 	.word	0x00000008
.L_1647:


//--------------------- .nv.info._ZN2at6native61_GLOBAL__N__44eb8e94_28_ForeachBinaryOpScalarList_cu_dda10a6925multi_tensor_apply_kernelINS1_28TensorListScalarListMetadataIsLi2EEENS1_25BinaryOpScalarListFunctorIsLi2ELi1ELi1EEEJNS0_7minimumIsEEEEEvT_T0_DpT1_ --------------------------
	.section	.nv.info._ZN2at6native61_GLOBAL__N__44eb8e94_28_ForeachBinaryOpScalarList_cu_dda10a6925multi_tensor_apply_kernelINS1_28TensorListScalarListMetadataIsLi2EEENS1_25BinaryOpScalarListFunctorIsLi2ELi1ELi1EEEJNS0_7minimumIsEEEEEvT_T0_DpT1_,"",@"SHT_CUDA_INFO"
	.sectionflags	@""
	.align	4


	//----- nvinfo : EIATTR_CUDA_API_VERSION
	.align		4
        /*0000*/ 	.byte	0x04, 0x37
        /*0002*/ 	.short	(.L_1649 - .L_1648)
.L_1648:
        /*0004*/ 	.word	0x00000082


	//----- nvinfo : EIATTR_KPARAM_INFO
	.align		4
.L_1649:
        /*0008*/ 	.byte	0x04, 0x17
        /*000a*/ 	.short	(.L_1651 - .L_1650)
.L_1650:
        /*000c*/ 	.word	0x00000000
        /*0010*/ 	.short	0x0002
        /*0012*/ 	.short	0x0cc1
        /*0014*/ 	.byte	0x00, 0xf0, 0x05, 0x00


	//----- nvinfo : EIATTR_KPARAM_INFO
	.align		4
.L_1651:
        /*0018*/ 	.byte	0x04, 0x17
        /*001a*/ 	.short	(.L_1653 - .L_1652)
.L_1652:
        /*001c*/ 	.word	0x00000000
        /*0020*/ 	.short	0x0001
        /*0022*/ 	.short	0x0cc0
        /*0024*/ 	.byte	0x00, 0xf0, 0x05, 0x00


	//----- nvinfo : EIATTR_KPARAM_INFO
	.align		4
.L_1653:
        /*0028*/ 	.byte	0x04, 0x17
        /*002a*/ 	.short	(.L_1655 - .L_1654)
.L_1654:
        /*002c*/ 	.word	0x00000000
        /*0030*/ 	.short	0x0000
        /*0032*/ 	.short	0x0000
        /*0034*/ 	.byte	0x00, 0xf0, 0x01, 0x33


	//----- nvinfo : EIATTR_SPARSE_MMA_MASK
	.align		4
.L_1655:
        /*0038*/ 	.byte	0x03, 0x50
        /*003a*/ 	.short	0x0000


	//----- nvinfo : EIATTR_MAXREG_COUNT
	.align		4
        /*003c*/ 	.byte	0x03, 0x1b
        /*003e*/ 	.short	0x0080


	//----- nvinfo : EIATTR_MERCURY_ISA_VERSION
	.align		4
        /*0040*/ 	.byte	0x03, 0x5f
        /*0042*/ 	.short	0x0101


	//----- nvinfo : EIATTR_VRC_CTA_INIT_COUNT
	.align		4
        /*0044*/ 	.byte	0x02, 0x4a
	.zero		1
	.zero		1


	//----- nvinfo : EIATTR_EXIT_INSTR_OFFSETS
	.align		4
        /*0048*/ 	.byte	0x04, 0x1c
        /*004a*/ 	.short	(.L_1657 - .L_1656)


	//   ....[0]....
.L_1656:
        /*004c*/ 	.word	0x00000190


	//   ....[1]....
        /*0050*/ 	.word	0x00000a20


	//   ....[2]....
        /*0054*/ 	.word	0x00000cf0


	//   ....[3]....
        /*0058*/ 	.word	0x00000d40


	//   ....[4]....
        /*005c*/ 	.word	0x00000d90


	//   ....[5]....
        /*0060*/ 	.word	0x00000f60


	//----- nvinfo : EIATTR_MAX_THREADS
	.align		4
.L_1657:
        /*0064*/ 	.byte	0x04, 0x05
        /*0066*/ 	.short	(.L_1659 - .L_1658)
.L_1658:
        /*0068*/ 	.word	0x00000200
        /*006c*/ 	.word	0x00000001
        /*0070*/ 	.word	0x00000001


	//----- nvinfo : EIATTR_CRS_STACK_SIZE
	.align		4
.L_1659:
        /*0074*/ 	.byte	0x04, 0x1e
        /*0076*/ 	.short	(.L_1661 - .L_1660)
.L_1660:
        /*0078*/ 	.word	0x00000000


	//----- nvinfo : EIATTR_CBANK_PARAM_SIZE
	.align		4
.L_1661:
        /*007c*/ 	.byte	0x03, 0x19
        /*007e*/ 	.short	0x0cc2


	//----- nvinfo : EIATTR_PARAM_CBANK
	.align		4
        /*0080*/ 	.byte	0x04, 0x0a
        /*0082*/ 	.short	(.L_1663 - .L_1662)
	.align		4
.L_1662:
        /*0084*/ 	.word	index@(.nv.constant0._ZN2at6native61_GLOBAL__N__44eb8e94_28_ForeachBinaryOpScalarList_cu_dda10a6925multi_tensor_apply_kernelINS1_28TensorListScalarListMetadataIsLi2EEENS1_25BinaryOpScalarListFunctorIsLi2ELi1ELi1EEEJNS0_7minimumIsEEEEEvT_T0_DpT1_)
        /*0088*/ 	.short	0x0380
        /*008a*/ 	.short	0x0cc2


	//----- nvinfo : EIATTR_SW_WAR
	.align		4
.L_1663:
        /*008c*/ 	.byte	0x04, 0x36
        /*008e*/ 	.short	(.L_1665 - .L_1664)
.L_1664:
        /*0090*/ 	.word	0x00000008
.L_1665:


//--------------------- .nv.info._ZN2at6native61_GLOBAL__N__44eb8e94_28_ForeachBinaryOpScalarList_cu_dda10a6925multi_tensor_apply_kernelINS1_28TensorListScalarListMetadataIlLi2EEENS1_25BinaryOpScalarListFunctorIlLi2ELi1ELi1EEEJNS0_7minimumIlEEEEEvT_T0_DpT1_ --------------------------
	.section	.nv.info._ZN2at6native61_GLOBAL__N__44eb8e94_28_ForeachBinaryOpScalarList_cu_dda10a6925multi_tensor_apply_kernelINS1_28TensorListScalarListMetadataIlLi2EEENS1_25BinaryOpScalarListFunctorIlLi2ELi1ELi1EEEJNS0_7minimumIlEEEEEvT_T0_DpT1_,"",@"SHT_CUDA_INFO"
	.sectionflags	@""
	.align	4


	//----- nvinfo : EIATTR_CUDA_API_VERSION
	.align		4
        /*0000*/ 	.byte	0x04, 0x37
        /*0002*/ 	.short	(.L_1667 - .L_1666)
.L_1666:
        /*0004*/ 	.word	0x00000082


	//----- nvinfo : EIATTR_KPARAM_INFO
	.align		4
.L_1667:
        /*0008*/ 	.byte	0x04, 0x17
        /*000a*/ 	.short	(.L_1669 - .L_1668)
.L_1668:
        /*000c*/ 	.word	0x00000000
        /*0010*/ 	.short	0x0002
        /*0012*/ 	.short	0x0e41
        /*0014*/ 	.byte	0x00, 0xf0, 0x05, 0x00


	//----- nvinfo : EIATTR_KPARAM_INFO
	.align		4
.L_1669:
        /*0018*/ 	.byte	0x04, 0x17
        /*001a*/ 	.short	(.L_1671 - .L_1670)
.L_1670:
        /*001c*/ 	.word	0x00000000
        /*0020*/ 	.short	0x0001
        /*0022*/ 	.short	0x0e40
        /*0024*/ 	.byte	0x00, 0xf0, 0x05, 0x00


	//----- nvinfo : EIATTR_KPARAM_INFO
	.align		4
.L_1671:
        /*0028*/ 	.byte	0x04, 0x17
        /*002a*/ 	.short	(.L_1673 - .L_1672)
.L_1672:
        /*002c*/ 	.word	0x00000000
        /*0030*/ 	.short	0x0000
        /*0032*/ 	.short	0x0000
        /*0034*/ 	.byte	0x00, 0xf0, 0x01, 0x39


	//----- nvinfo : EIATTR_SPARSE_MMA_MASK
	.align		4
.L_1673:
        /*0038*/ 	.byte	0x03, 0x50
        /*003a*/ 	.short	0x0000


	//----- nvinfo : EIATTR_MAXREG_COUNT
	.align		4
        /*003c*/ 	.byte	0x03, 0x1b
        /*003e*/ 	.short	0x0080


	//----- nvinfo : EIATTR_MERCURY_ISA_VERSION
	.align		4
        /*0040*/ 	.byte	0x03, 0x5f
        /*0042*/ 	.short	0x0101


	//----- nvinfo : EIATTR_VRC_CTA_INIT_COUNT
	.align		4
        /*0044*/ 	.byte	0x02, 0x4a
	.zero		1
	.zero		1


	//----- nvinfo : EIATTR_EXIT_INSTR_OFFSETS
	.align		4
        /*0048*/ 	.byte	0x04, 0x1c
        /*004a*/ 	.short	(.L_1675 - .L_1674)


	//   ....[0]....
.L_1674:
        /*004c*/ 	.word	0x00000180


	//   ....[1]....
        /*0050*/ 	.word	0x00000d00


	//   ....[2]....
        /*0054*/ 	.word	0x000010a0


	//   ....[3]....
        /*0058*/ 	.word	0x000010e0


	//   ....[4]....
        /*005c*/ 	.word	0x00001130


	//   ....[5]....
        /*0060*/ 	.word	0x000013b0


	//----- nvinfo : EIATTR_MAX_THREADS
	.align		4
.L_1675:
        /*0064*/ 	.byte	0x04, 0x05
        /*0066*/ 	.short	(.L_1677 - .L_1676)
.L_1676:
        /*0068*/ 	.word	0x00000200
        /*006c*/ 	.word	0x00000001
        /*0070*/ 	.word	0x00000001


	//----- nvinfo : EIATTR_CRS_STACK_SIZE
	.align		4
.L_1677:
        /*0074*/ 	.byte	0x04, 0x1e
        /*0076*/ 	.short	(.L_1679 - .L_1678)
.L_1678:
        /*0078*/ 	.word	0x00000000


	//----- nvinfo : EIATTR_CBANK_PARAM_SIZE
	.align		4
.L_1679:
        /*007c*/ 	.byte	0x03, 0x19
        /*007e*/ 	.short	0x0e42


	//----- nvinfo : EIATTR_PARAM_CBANK
	.align		4
        /*0080*/ 	.byte	0x04, 0x0a
        /*0082*/ 	.short	(.L_1681 - .L_1680)
	.align		4
.L_1680:
        /*0084*/ 	.word	index@(.nv.constant0._ZN2at6native61_GLOBAL__N__44eb8e94_28_ForeachBinaryOpScalarList_cu_dda10a6925multi_tensor_apply_kernelINS1_28TensorListScalarListMetadataIlLi2EEENS1_25BinaryOpScalarListFunctorIlLi2ELi1ELi1EEEJNS0_7minimumIlEEEEEvT_T0_DpT1_)
        /*0088*/ 	.short	0x0380
        /*008a*/ 	.short	0x0e42


	//----- nvinfo : EIATTR_SW_WAR
	.align		4
.L_1681:
        /*008c*/ 	.byte	0x04, 0x36
        /*008e*/ 	.short	(.L_1683 - .L_1682)
.L_1682:
        /*0090*/ 	.word	0x00000008
.L_1683:


//--------------------- .nv.info._ZN2at6native61_GLOBAL__N__44eb8e94_28_ForeachBinaryOpScalarList_cu_dda10a6925multi_tensor_apply_kernelINS1_28TensorListScalarListMetadataIiLi2EEENS1_25BinaryOpScalarListFunctorIiLi2ELi1ELi1EEEJNS0_7minimumIiEEEEEvT_T0_DpT1_ --------------------------
	.section	.nv.info._ZN2at6native61_GLOBAL__N__44eb8e94_28_ForeachBinaryOpScalarList_cu_dda10a6925multi_tensor_apply_kernelINS1_28TensorListScalarListMetadataIiLi2EEENS1_25BinaryOpScalarListFunctorIiLi2ELi1ELi1EEEJNS0_7minimumIiEEEEEvT_T0_DpT1_,"",@"SHT_CUDA_INFO"
	.sectionflags	@""
	.align	4


	//----- nvinfo : EIATTR_CUDA_API_VERSION
	.align		4
        /*0000*/ 	.byte	0x04, 0x37
        /*0002*/ 	.short	(.L_1685 - .L_1684)
.L_1684:
        /*0004*/ 	.word	0x00000082


	//----- nvinfo : EIATTR_KPARAM_INFO
	.align		4
.L_1685:
        /*0008*/ 	.byte	0x04, 0x17
        /*000a*/ 	.short	(.L_1687 - .L_1686)
.L_1686:
        /*000c*/ 	.word	0x00000000
        /*0010*/ 	.short	0x0002
        /*0012*/ 	.short	0x0d41
        /*0014*/ 	.byte	0x00, 0xf0, 0x05, 0x00


	//----- nvinfo : EIATTR_KPARAM_INFO
	.align		4
.L_1687:
        /*0018*/ 	.byte	0x04, 0x17
        /*001a*/ 	.short	(.L_1689 - .L_1688)
.L_1688:
        /*001c*/ 	.word	0x00000000
        /*0020*/ 	.short	0x0001
        /*0022*/ 	.short	0x0d40
        /*0024*/ 	.byte	0x00, 0xf0, 0x05, 0x00


	//----- nvinfo : EIATTR_KPARAM_INFO
	.align		4
.L_1689:
        /*0028*/ 	.byte	0x04, 0x17
        /*002a*/ 	.short	(.L_1691 - .L_1690)
.L_1690:
        /*002c*/ 	.word	0x00000000
        /*0030*/ 	.short	0x0000
        /*0032*/ 	.short	0x0000
        /*0034*/ 	.byte	0x00, 0xf0, 0x01, 0x35


	//----- nvinfo : EIATTR_SPARSE_MMA_MASK
	.align		4
.L_1691:
        /*0038*/ 	.byte	0x03, 0x50
        /*003a*/ 	.short	0x0000


	//----- nvinfo : EIATTR_MAXREG_COUNT
	.align		4
        /*003c*/ 	.byte	0x03, 0x1b
        /*003e*/ 	.short	0x0080


	//----- nvinfo : EIATTR_MERCURY_ISA_VERSION
	.align		4
        /*0040*/ 	.byte	0x03, 0x5f
        /*0042*/ 	.short	0x0101


	//----- nvinfo : EIATTR_VRC_CTA_INIT_COUNT
	.align		4
        /*0044*/ 	.byte	0x02, 0x4a
	.zero		1
	.zero		1


	//----- nvinfo : EIATTR_EXIT_INSTR_OFFSETS
	.align		4
        /*0048*/ 	.byte	0x04, 0x1c
        /*004a*/ 	.short	(.L_1693 - .L_1692)


	//   ....[0]....
.L_1692:
        /*004c*/ 	.word	0x00000180


	//   ....[1]....
        /*0050*/ 	.word	0x000009e0


	//   ....[2]....
        /*0054*/ 	.word	0x00000cb0


	//   ....[3]....
        /*0058*/ 	.word	0x00000d00


	//   ....[4]....
        /*005c*/ 	.word	0x00000d50


	//   ....[5]....
        /*0060*/ 	.word	0x00000ed0


	//----- nvinfo : EIATTR_MAX_THREADS
	.align		4
.L_1693:
        /*0064*/ 	.byte	0x04, 0x05
        /*0066*/ 	.short	(.L_1695 - .L_1694)
.L_1694:
        /*0068*/ 	.word	0x00000200
        /*006c*/ 	.word	0x00000001
        /*0070*/ 	.word	0x00000001


	//----- nvinfo : EIATTR_CRS_STACK_SIZE
	.align		4
.L_1695:
        /*0074*/ 	.byte	0x04, 0x1e
        /*0076*/ 	.short	(.L_1697 - .L_1696)
.L_1696:
        /*0078*/ 	.word	0x00000000


	//----- nvinfo : EIATTR_CBANK_PARAM_SIZE
	.align		4
.L_1697:
        /*007c*/ 	.byte	0x03, 0x19
        /*007e*/ 	.short	0x0d42


	//----- nvinfo : EIATTR_PARAM_CBANK
	.align		4
        /*0080*/ 	.byte	0x04, 0x0a
        /*0082*/ 	.short	(.L_1699 - .L_1698)
	.align		4
.L_1698:
        /*0084*/ 	.word	index@(.nv.constant0._ZN2at6native61_GLOBAL__N__44eb8e94_28_ForeachBinaryOpScalarList_cu_dda10a6925multi_tensor_apply_kernelINS1_28TensorListScalarListMetadataIiLi2EEENS1_25BinaryOpScalarListFunctorIiLi2ELi1ELi1EEEJNS0_7minimumIiEEEEEvT_T0_DpT1_)
        /*0088*/ 	.short	0x0380
        /*008a*/ 	.short	0x0d42


	//----- nvinfo : EIATTR_SW_WAR
	.align		4
.L_1699:
        /*008c*/ 	.byte	0x04, 0x36
        /*008e*/ 	.short	(.L_1701 - .L_1700)
.L_1700:
        /*0090*/ 	.word	0x00000008
.L_1701:


//--------------------- .nv.info._ZN2at6native61_GLOBAL__N__44eb8e94_28_ForeachBinaryOpScalarList_cu_dda10a6925multi_tensor_apply_kernelINS1_28TensorListScalarListMetadataIaLi2EEENS1_25BinaryOpScalarListFunctorIaLi2ELi1ELi1EEEJNS0_7minimumIaEEEEEvT_T0_DpT1_ --------------------------
	.section	.nv.info._ZN2at6native61_GLOBAL__N__44eb8e94_28_ForeachBinaryOpScalarList_cu_dda10a6925multi_tensor_apply_kernelINS1_28TensorListScalarListMetadataIaLi2EEENS1_25BinaryOpScalarListFunctorIaLi2ELi1ELi1EEEJNS0_7minimumIaEEEEEvT_T0_DpT1_,"",@"SHT_CUDA_INFO"
	.sectionflags	@""
	.align	4


	//----- nvinfo : EIATTR_CUDA_API_VERSION
	.align		4
        /*0000*/ 	.byte	0x04, 0x37
        /*0002*/ 	.short	(.L_1703 - .L_1702)
.L_1702:
        /*0004*/ 	.word	0x00000082


	//----- nvinfo : EIATTR_KPARAM_INFO
	.align		4
.L_1703:
        /*0008*/ 	.byte	0x04, 0x17
        /*000a*/ 	.short	(.L_1705 - .L_1704)
.L_1704:
        /*000c*/ 	.word	0x00000000
        /*0010*/ 	.short	0x0002
        /*0012*/ 	.short	0x0c81
        /*0014*/ 	.byte	0x00, 0xf0, 0x05, 0x00


	//----- nvinfo : EIATTR_KPARAM_INFO
	.align		4
.L_1705:
        /*0018*/ 	.byte	0x04, 0x17
        /*001a*/ 	.short	(.L_1707 - .L_1706)
.L_1706:
        /*001c*/ 	.word	0x00000000
        /*0020*/ 	.short	0x0001
        /*0022*/ 	.short	0x0c80
        /*0024*/ 	.byte	0x00, 0xf0, 0x05, 0x00


	//----- nvinfo : EIATTR_KPARAM_INFO
	.align		4
.L_1707:
        /*0028*/ 	.byte	0x04, 0x17
        /*002a*/ 	.short	(.L_1709 - .L_1708)
.L_1708:
        /*002c*/ 	.word	0x00000000
        /*0030*/ 	.short	0x0000
        /*0032*/ 	.short	0x0000
        /*0034*/ 	.byte	0x00, 0xf0, 0x01, 0x32


	//----- nvinfo : EIATTR_SPARSE_MMA_MASK
	.align		4
.L_1709:
        /*0038*/ 	.byte	0x03, 0x50
        /*003a*/ 	.short	0x0000


	//----- nvinfo : EIATTR_MAXREG_COUNT
	.align		4
        /*003c*/ 	.byte	0x03, 0x1b
        /*003e*/ 	.short	0x0080


	//----- nvinfo : EIATTR_MERCURY_ISA_VERSION
	.align		4
        /*0040*/ 	.byte	0x03, 0x5f
        /*0042*/ 	.short	0x0101


	//----- nvinfo : EIATTR_VRC_CTA_INIT_COUNT
	.align		4
        /*0044*/ 	.byte	0x02, 0x4a
	.zero		1
	.zero		1


	//----- nvinfo : EIATTR_EXIT_INSTR_OFFSETS
	.align		4
        /*0048*/ 	.byte	0x04, 0x1c
        /*004a*/ 	.short	(.L_1711 - .L_1710)


	//   ....[0]....
.L_1710:
        /*004c*/ 	.word	0x000001a0


	//   ....[1]....
        /*0050*/ 	.word	0x00001210


	//   ....[2]....
        /*0054*/ 	.word	0x00001610


	//   ....[3]....
        /*0058*/ 	.word	0x00001650


	//   ....[4]....
        /*005c*/ 	.word	0x000016a0


	//   ....[5]....
        /*0060*/ 	.word	0x00001940


	//----- nvinfo : EIATTR_MAX_THREADS
	.align		4
.L_1711:
        /*0064*/ 	.byte	0x04, 0x05
        /*0066*/ 	.short	(.L_1713 - .L_1712)
.L_1712:
        /*0068*/ 	.word	0x00000200
        /*006c*/ 	.word	0x00000001
        /*0070*/ 	.word	0x00000001


	//----- nvinfo : EIATTR_CRS_STACK_SIZE
	.align		4
.L_1713:
        /*0074*/ 	.byte	0x04, 0x1e
        /*0076*/ 	.short	(.L_1715 - .L_1714)
.L_1714:
        /*0078*/ 	.word	0x00000000


	//----- nvinfo : EIATTR_CBANK_PARAM_SIZE
	.align		4
.L_1715:
        /*007c*/ 	.byte	0x03, 0x19
        /*007e*/ 	.short	0x0c82


	//----- nvinfo : EIATTR_PARAM_CBANK
	.align		4
        /*0080*/ 	.byte	0x04, 0x0a
        /*0082*/ 	.short	(.L_1717 - .L_1716)
	.align		4
.L_1716:
        /*0084*/ 	.word	index@(.nv.constant0._ZN2at6native61_GLOBAL__N__44eb8e94_28_ForeachBinaryOpScalarList_cu_dda10a6925multi_tensor_apply_kernelINS1_28TensorListScalarListMetadataIaLi2EEENS1_25BinaryOpScalarListFunctorIaLi2ELi1ELi1EEEJNS0_7minimumIaEEEEEvT_T0_DpT1_)
        /*0088*/ 	.short	0x0380
        /*008a*/ 	.short	0x0c82


	//----- nvinfo : EIATTR_SW_WAR
	.align		4
.L_1717:
        /*008c*/ 	.byte	0x04, 0x36
        /*008e*/ 	.short	(.L_1719 - .L_1718)
.L_1718:
        /*0090*/ 	.word	0x00000008
.L_1719:


//--------------------- .nv.info._ZN2at6native61_GLOBAL__N__44eb8e94_28_ForeachBinaryOpScalarList_cu_dda10a6925multi_tensor_apply_kernelINS1_28TensorListScalarListMetadataIhLi2EEENS1_25BinaryOpScalarListFunctorIhLi2ELi1ELi1EEEJNS0_7minimumIhEEEEEvT_T0_DpT1_ --------------------------
	.section	.nv.info._ZN2at6native61_GLOBAL__N__44eb8e94_28_ForeachBinaryOpScalarList_cu_dda10a6925multi_tensor_apply_kernelINS1_28TensorListScalarListMetadataIhLi2EEENS1_25BinaryOpScalarListFunctorIhLi2ELi1ELi1EEEJNS0_7minimumIhEEEEEvT_T0_DpT1_,"",@"SHT_CUDA_INFO"
	.sectionflags	@""
	.align	4


	//----- nvinfo : EIATTR_CUDA_API_VERSION
	.align		4
        /*0000*/ 	.byte	0x04, 0x37
        /*0002*/ 	.short	(.L_1721 - .L_1720)
.L_1720:
        /*0004*/ 	.word	0x00000082


	//----- nvinfo : EIATTR_KPARAM_INFO
	.align		4
.L_1721:
        /*0008*/ 	.byte	0x04, 0x17
        /*000a*/ 	.short	(.L_1723 - .L_1722)
.L_1722:
        /*000c*/ 	.word	0x00000000
        /*0010*/ 	.short	0x0002
        /*0012*/ 	.short	0x0c81
        /*0014*/ 	.byte	0x00, 0xf0, 0x05, 0x00


	//----- nvinfo : EIATTR_KPARAM_INFO
	.align		4
.L_1723:
        /*0018*/ 	.byte	0x04, 0x17
        /*001a*/ 	.short	(.L_1725 - .L_1724)
.L_1724:
        /*001c*/ 	.word	0x00000000
        /*0020*/ 	.short	0x0001
        /*0022*/ 	.short	0x0c80
        /*0024*/ 	.byte	0x00, 0xf0, 0x05, 0x00


	//----- nvinfo : EIATTR_KPARAM_INFO
	.align		4
.L_1725:
        /*0028*/ 	.byte	0x04, 0x17
        /*002a*/ 	.short	(.L_1727 - .L_1726)
.L_1726:
        /*002c*/ 	.word	0x00000000
        /*0030*/ 	.short	0x0000
        /*0032*/ 	.short	0x0000
        /*0034*/ 	.byte	0x00, 0xf0, 0x01, 0x32


	//----- nvinfo : EIATTR_SPARSE_MMA_MASK
	.align		4
.L_1727:
        /*0038*/ 	.byte	0x03, 0x50
        /*003a*/ 	.short	0x0000


	//----- nvinfo : EIATTR_MAXREG_COUNT
	.align		4
        /*003c*/ 	.byte	0x03, 0x1b
        /*003e*/ 	.short	0x0080


	//----- nvinfo : EIATTR_MERCURY_ISA_VERSION
	.align		4
        /*0040*/ 	.byte	0x03, 0x5f
        /*0042*/ 	.short	0x0101


	//----- nvinfo : EIATTR_VRC_CTA_INIT_COUNT
	.align		4
        /*0044*/ 	.byte	0x02, 0x4a
	.zero		1
	.zero		1


	//----- nvinfo : EIATTR_EXIT_INSTR_OFFSETS
	.align		4
        /*0048*/ 	.byte	0x04, 0x1c
        /*004a*/ 	.short	(.L_1729 - .L_1728)


	//   ....[0]....
.L_1728:
        /*004c*/ 	.word	0x000001a0


	//   ....[1]....
        /*0050*/ 	.word	0x00001190


	//   ....[2]....
        /*0054*/ 	.word	0x00001540


	//   ....[3]....
        /*0058*/ 	.word	0x00001580


	//   ....[4]....
        /*005c*/ 	.word	0x000015d0


	//   ....[5]....
        /*0060*/ 	.word	0x00001810


	//----- nvinfo : EIATTR_MAX_THREADS
	.align		4
.L_1729:
        /*0064*/ 	.byte	0x04, 0x05
        /*0066*/ 	.short	(.L_1731 - .L_1730)
.L_1730:
        /*0068*/ 	.word	0x00000200
        /*006c*/ 	.word	0x00000001
        /*0070*/ 	.word	0x00000001


	//----- nvinfo : EIATTR_CRS_STACK_SIZE
	.align		4
.L_1731:
        /*0074*/ 	.byte	0x04, 0x1e
        /*0076*/ 	.short	(.L_1733 - .L_1732)
.L_1732:
        /*0078*/ 	.word	0x00000000


	//----- nvinfo : EIATTR_CBANK_PARAM_SIZE
	.align		4
.L_1733:
        /*007c*/ 	.byte	0x03, 0x19
        /*007e*/ 	.short	0x0c82


	//----- nvinfo : EIATTR_PARAM_CBANK
	.align		4
        /*0080*/ 	.byte	0x04, 0x0a
        /*0082*/ 	.short	(.L_1735 - .L_1734)
	.align		4
.L_1734:
        /*0084*/ 	.word	index@(.nv.constant0._ZN2at6native61_GLOBAL__N__44eb8e94_28_ForeachBinaryOpScalarList_cu_dda10a6925multi_tensor_apply_kernelINS1_28TensorListScalarListMetadataIhLi2EEENS1_25BinaryOpScalarListFunctorIhLi2ELi1ELi1EEEJNS0_7minimumIhEEEEEvT_T0_DpT1_)
        /*0088*/ 	.short	0x0380
        /*008a*/ 	.short	0x0c82


	//----- nvinfo : EIATTR_SW_WAR
	.align		4
.L_1735:
        /*008c*/ 	.byte	0x04, 0x36
        /*008e*/ 	.short	(.L_1737 - .L_1736)
.L_1736:
        /*0090*/ 	.word	0x00000008
.L_1737:


//--------------------- .nv.info._ZN2at6native61_GLOBAL__N__44eb8e94_28_ForeachBinaryOpScalarList_cu_dda10a6925multi_tensor_apply_kernelINS1_28TensorListScalarListMetadataIfLi1EEENS1_25BinaryOpScalarListFunctorIN3c108BFloat16ELi1ELi1ELi0EEEJNS0_7minimumIfEEEEEvT_T0_DpT1_ --------------------------
	.section	.nv.info._ZN2at6native61_GLOBAL__N__44eb8e94_28_ForeachBinaryOpScalarList_cu_dda10a6925multi_tensor_apply_kernelINS1_28TensorListScalarListMetadataIfLi1EEENS1_25BinaryOpScalarListFunctorIN3c108BFloat16ELi1ELi1ELi0EEEJNS0_7minimumIfEEEEEvT_T0_DpT1_,"",@"SHT_CUDA_INFO"
	.sectionflags	@""
	.align	4


	//----- nvinfo : EIATTR_CUDA_API_VERSION
	.align		4
        /*0000*/ 	.byte	0x04, 0x37
        /*0002*/ 	.short	(.L_1739 - .L_1738)
.L_1738:
        /*0004*/ 	.word	0x00000082


	//----- nvinfo : EIATTR_KPARAM_INFO
	.align		4
.L_1739:
        /*0008*/ 	.byte	0x04, 0x17
        /*000a*/ 	.short	(.L_1741 - .L_1740)
.L_1740:
        /*000c*/ 	.word	0x00000000
        /*0010*/ 	.short	0x0002
        /*0012*/ 	.short	0x0dc1
        /*0014*/ 	.byte	0x00, 0xf0, 0x05, 0x00


	//----- nvinfo : EIATTR_KPARAM_INFO
	.align		4
.L_1741:
        /*0018*/ 	.byte	0x04, 0x17
        /*001a*/ 	.short	(.L_1743 - .L_1742)
.L_1742:
        /*001c*/ 	.word	0x00000000
        /*0020*/ 	.short	0x0001
        /*0022*/ 	.short	0x0dc0
        /*0024*/ 	.byte	0x00, 0xf0, 0x05, 0x00


	//----- nvinfo : EIATTR_KPARAM_INFO
	.align		4
.L_1743:
        /*0028*/ 	.byte	0x04, 0x17
        /*002a*/ 	.short	(.L_1745 - .L_1744)
.L_1744:
        /*002c*/ 	.word	0x00000000
        /*0030*/ 	.short	0x0000
        /*0032*/ 	.short	0x0000
        /*0034*/ 	.byte	0x00, 0xf0, 0x01, 0x37


	//----- nvinfo : EIATTR_SPARSE_MMA_MASK
	.align		4
.L_1745:
        /*0038*/ 	.byte	0x03, 0x50
        /*003a*/ 	.short	0x0000


	//----- nvinfo : EIATTR_MAXREG_COUNT
	.align		4
        /*003c*/ 	.byte	0x03, 0x1b
        /*003e*/ 	.short	0x0080


	//----- nvinfo : EIATTR_MERCURY_ISA_VERSION
	.align		4
        /*0040*/ 	.byte	0x03, 0x5f
        /*0042*/ 	.short	0x0101


	//----- nvinfo : EIATTR_VRC_CTA_INIT_COUNT
	.align		4
        /*0044*/ 	.byte	0x02, 0x4a
	.zero		1
	.zero		1


	//----- nvinfo : EIATTR_EXIT_INSTR_OFFSETS
	.align		4
        /*0048*/ 	.byte	0x04, 0x1c
        /*004a*/ 	.short	(.L_1747 - .L_1746)


	//   ....[0]....
.L_1746:
        /*004c*/ 	.word	0x00000160


	//   ....[1]....
        /*0050*/ 	.word	0x00000bd0


	//   ....[2]....
        /*0054*/ 	.word	0x00000f50


	//   ....[3]....
        /*0058*/ 	.word	0x00000f80


	//   ....[4]....
        /*005c*/ 	.word	0x00000fd0


	//   ....[5]....
        /*0060*/ 	.word	0x00001210


	//----- nvinfo : EIATTR_MAX_THREADS
	.align		4
.L_1747:
        /*0064*/ 	.byte	0x04, 0x05
        /*0066*/ 	.short	(.L_1749 - .L_1748)
.L_1748:
        /*0068*/ 	.word	0x00000200
        /*006c*/ 	.word	0x00000001
        /*0070*/ 	.word	0x00000001


	//----- nvinfo : EIATTR_CRS_STACK_SIZE
	.align		4
.L_1749:
        /*0074*/ 	.byte	0x04, 0x1e
        /*0076*/ 	.short	(.L_1751 - .L_1750)
.L_1750:
        /*0078*/ 	.word	0x00000000


	//----- nvinfo : EIATTR_CBANK_PARAM_SIZE
	.align		4
.L_1751:
        /*007c*/ 	.byte	0x03, 0x19
        /*007e*/ 	.short	0x0dc2


	//----- nvinfo : EIATTR_PARAM_CBANK
	.align		4
        /*0080*/ 	.byte	0x04, 0x0a
        /*0082*/ 	.short	(.L_1753 - .L_1752)
	.align		4
.L_1752:
        /*0084*/ 	.word	index@(.nv.constant0._ZN2at6native61_GLOBAL__N__44eb8e94_28_ForeachBinaryOpScalarList_cu_dda10a6925multi_tensor_apply_kernelINS1_28TensorListScalarListMetadataIfLi1EEENS1_25BinaryOpScalarListFunctorIN3c108BFloat16ELi1ELi1ELi0EEEJNS0_7minimumIfEEEEEvT_T0_DpT1_)
        /*0088*/ 	.short	0x0380
        /*008a*/ 	.short	0x0dc2


	//----- nvinfo : EIATTR_SW_WAR
	.align		4
.L_1753:
        /*008c*/ 	.byte	0x04, 0x36
        /*008e*/ 	.short	(.L_1755 - .L_1754)
.L_1754:
        /*0090*/ 	.word	0x00000008
.L_1755:


//--------------------- .nv.info._ZN2at6native61_GLOBAL__N__44eb8e94_28_ForeachBinaryOpScalarList_cu_dda10a6925multi_tensor_apply_kernelINS1_28TensorListScalarListMetadataIfLi1EEENS1_25BinaryOpScalarListFunctorIN3c104HalfELi1ELi1ELi0EEEJNS0_7minimumIfEEEEEvT_T0_DpT1_ --------------------------
	.section	.nv.info._ZN2at6native61_GLOBAL__N__44eb8e94_28_ForeachBinaryOpScalarList_cu_dda10a6925multi_tensor_apply_kernelINS1_28TensorListScalarListMetadataIfLi1EEENS1_25BinaryOpScalarListFunctorIN3c104HalfELi1ELi1ELi0EEEJNS0_7minimumIfEEEEEvT_T0_DpT1_,"",@"SHT_CUDA_INFO"
	.sectionflags	@""
	.align	4


	//----- nvinfo : EIATTR_CUDA_API_VERSION
	.align		4
        /*0000*/ 	.byte	0x04, 0x37
        /*0002*/ 	.short	(.L_1757 - .L_1756)
.L_1756:
        /*0004*/ 	.word	0x00000082


	//----- nvinfo : EIATTR_KPARAM_INFO
	.align		4
.L_1757:
        /*0008*/ 	.byte	0x04, 0x17
        /*000a*/ 	.short	(.L_1759 - .L_1758)
.L_1758:
        /*000c*/ 	.word	0x00000000
        /*0010*/ 	.short	0x0002
        /*0012*/ 	.short	0x0dc1
        /*0014*/ 	.byte	0x00, 0xf0, 0x05, 0x00


	//----- nvinfo : EIATTR_KPARAM_INFO
	.align		4
.L_1759:
        /*0018*/ 	.byte	0x04, 0x17
        /*001a*/ 	.short	(.L_1761 - .L_1760)
.L_1760:
        /*001c*/ 	.word	0x00000000
        /*0020*/ 	.short	0x0001
        /*0022*/ 	.short	0x0dc0
        /*0024*/ 	.byte	0x00, 0xf0, 0x05, 0x00


	//----- nvinfo : EIATTR_KPARAM_INFO
	.align		4
.L_1761:
        /*0028*/ 	.byte	0x04, 0x17
        /*002a*/ 	.short	(.L_1763 - .L_1762)
.L_1762:
        /*002c*/ 	.word	0x00000000
        /*0030*/ 	.short	0x0000
        /*0032*/ 	.short	0x0000
        /*0034*/ 	.byte	0x00, 0xf0, 0x01, 0x37


	//----- nvinfo : EIATTR_SPARSE_MMA_MASK
	.align		4
.L_1763:
        /*0038*/ 	.byte	0x03, 0x50
        /*003a*/ 	.short	0x0000


	//----- nvinfo : EIATTR_MAXREG_COUNT
	.align		4
        /*003c*/ 	.byte	0x03, 0x1b
        /*003e*/ 	.short	0x0080


	//----- nvinfo : EIATTR_MERCURY_ISA_VERSION
	.align		4
        /*0040*/ 	.byte	0x03, 0x5f
        /*0042*/ 	.short	0x0101


	//----- nvinfo : EIATTR_VRC_CTA_INIT_COUNT
	.align		4
        /*0044*/ 	.byte	0x02, 0x4a
	.zero		1
	.zero		1


	//----- nvinfo : EIATTR_EXIT_INSTR_OFFSETS
	.align		4
        /*0048*/ 	.byte	0x04, 0x1c
        /*004a*/ 	.short	(.L_1765 - .L_1764)


	//   ....[0]....
.L_1764:
        /*004c*/ 	.word	0x00000160


	//   ....[1]....
        /*0050*/ 	.word	0x00000bd0


	//   ....[2]....
        /*0054*/ 	.word	0x00000f50


	//   ....[3]....
        /*0058*/ 	.word	0x00000f80


	//   ....[4]....
        /*005c*/ 	.word	0x00000fd0


	//   ....[5]....
        /*0060*/ 	.word	0x000011f0


	//----- nvinfo : EIATTR_MAX_THREADS
	.align		4
.L_1765:
        /*0064*/ 	.byte	0x04, 0x05
        /*0066*/ 	.short	(.L_1767 - .L_1766)
.L_1766:
        /*0068*/ 	.word	0x00000200
        /*006c*/ 	.word	0x00000001
        /*0070*/ 	.word	0x00000001


	//----- nvinfo : EIATTR_CRS_STACK_SIZE
	.align		4
.L_1767:
        /*0074*/ 	.byte	0x04, 0x1e
        /*0076*/ 	.short	(.L_1769 - .L_1768)
.L_1768:
        /*0078*/ 	.word	0x00000000


	//----- nvinfo : EIATTR_CBANK_PARAM_SIZE
	.align		4
.L_1769:
        /*007c*/ 	.byte	0x03, 0x19
        /*007e*/ 	.short	0x0dc2


	//----- nvinfo : EIATTR_PARAM_CBANK
	.align		4
        /*0080*/ 	.byte	0x04, 0x0a
        /*0082*/ 	.short	(.L_1771 - .L_1770)
	.align		4
.L_1770:
        /*0084*/ 	.word	index@(.nv.constant0._ZN2at6native61_GLOBAL__N__44eb8e94_28_ForeachBinaryOpScalarList_cu_dda10a6925multi_tensor_apply_kernelINS1_28TensorListScalarListMetadataIfLi1EEENS1_25BinaryOpScalarListFunctorIN3c104HalfELi1ELi1ELi0EEEJNS0_7minimumIfEEEEEvT_T0_DpT1_)
        /*0088*/ 	.short	0x0380
        /*008a*/ 	.short	0x0dc2


	//----- nvinfo : EIATTR_SW_WAR
	.align		4
.L_1771:
        /*008c*/ 	.byte	0x04, 0x36
        /*008e*/ 	.short	(.L_1773 - .L_1772)
.L_1772:
        /*0090*/ 	.word	0x00000008
.L_1773:


//--------------------- .nv.info._ZN2at6native61_GLOBAL__N__44eb8e94_28_ForeachBinaryOpScalarList_cu_dda10a6925multi_tensor_apply_kernelINS1_28TensorListScalarListMetadataIfLi1EEENS1_25BinaryOpScalarListFunctorIfLi1ELi1ELi0EEEJNS0_7minimumIfEEEEEvT_T0_DpT1_ --------------------------
	.section	.nv.info._ZN2at6native61_GLOBAL__N__44eb8e94_28_ForeachBinaryOpScalarList_cu_dda10a6925multi_tensor_apply_kernelINS1_28TensorListScalarListMetadataIfLi1EEENS1_25BinaryOpScalarListFunctorIfLi1ELi1ELi0EEEJNS0_7minimumIfEEEEEvT_T0_DpT1_,"",@"SHT_CUDA_INFO"
	.sectionflags	@""
	.align	4


	//----- nvinfo : EIATTR_CUDA_API_VERSION
	.align		4
        /*0000*/ 	.byte	0x04, 0x37
        /*0002*/ 	.short	(.L_1775 - .L_1774)
.L_1774:
        /*0004*/ 	.word	0x00000082


	//----- nvinfo : EIATTR_KPARAM_INFO
	.align		4
.L_1775:
        /*0008*/ 	.byte	0x04, 0x17
        /*000a*/ 	.short	(.L_1777 - .L_1776)
.L_1776:
        /*000c*/ 	.word	0x00000000
        /*0010*/ 	.short	0x0002
        /*0012*/ 	.short	0x0dc1
        /*0014*/ 	.byte	0x00, 0xf0, 0x05, 0x00


	//----- nvinfo : EIATTR_KPARAM_INFO
	.align		4
.L_1777:
        /*0018*/ 	.byte	0x04, 0x17
        /*001a*/ 	.short	(.L_1779 - .L_1778)
.L_1778:
        /*001c*/ 	.word	0x00000000
        /*0020*/ 	.short	0x0001
        /*0022*/ 	.short	0x0dc0
        /*0024*/ 	.byte	0x00, 0xf0, 0x05, 0x00


	//----- nvinfo : EIATTR_KPARAM_INFO
	.align		4
.L_1779:
        /*0028*/ 	.byte	0x04, 0x17
        /*002a*/ 	.short	(.L_1781 - .L_1780)
.L_1780:
        /*002c*/ 	.word	0x00000000
        /*0030*/ 	.short	0x0000
        /*0032*/ 	.short	0x0000
        /*0034*/ 	.byte	0x00, 0xf0, 0x01, 0x37


	//----- nvinfo : EIATTR_SPARSE_MMA_MASK
	.align		4
.L_1781:
        /*0038*/ 	.byte	0x03, 0x50
        /*003a*/ 	.short	0x0000


	//----- nvinfo : EIATTR_MAXREG_COUNT
	.align		4
        /*003c*/ 	.byte	0x03, 0x1b
        /*003e*/ 	.short	0x0080


	//----- nvinfo : EIATTR_MERCURY_ISA_VERSION
	.align		4
        /*0040*/ 	.byte	0x03, 0x5f
        /*0042*/ 	.short	0x0101


	//----- nvinfo : EIATTR_VRC_CTA_INIT_COUNT
	.align		4
        /*0044*/ 	.byte	0x02, 0x4a
	.zero		1
	.zero		1


	//----- nvinfo : EIATTR_EXIT_INSTR_OFFSETS
	.align		4
        /*0048*/ 	.byte	0x04, 0x1c
        /*004a*/ 	.short	(.L_1783 - .L_1782)


	//   ....[0]....
.L_1782:
        /*004c*/ 	.word	0x00000150


	//   ....[1]....
        /*0050*/ 	.word	0x00000b20


	//   ....[2]....
        /*0054*/ 	.word	0x00000e30


	//   ....[3]....
        /*0058*/ 	.word	0x00000e50


	//   ....[4]....
        /*005c*/ 	.word	0x00000ea0


	//   ....[5]....
        /*0060*/ 	.word	0x00001060


	//----- nvinfo : EIATTR_MAX_THREADS
	.align		4
.L_1783:
        /*0064*/ 	.byte	0x04, 0x05
        /*0066*/ 	.short	(.L_1785 - .L_1784)
.L_1784:
        /*0068*/ 	.word	0x00000200
        /*006c*/ 	.word	0x00000001
        /*0070*/ 	.word	0x00000001


	//----- nvinfo : EIATTR_CRS_STACK_SIZE
	.align		4
.L_1785:
        /*0074*/ 	.byte	0x04, 0x1e
        /*0076*/ 	.short	(.L_1787 - .L_1786)
.L_1786:
        /*0078*/ 	.word	0x00000000


	//----- nvinfo : EIATTR_CBANK_PARAM_SIZE
	.align		4
.L_1787:
        /*007c*/ 	.byte	0x03, 0x19
        /*007e*/ 	.short	0x0dc2


	//----- nvinfo : EIATTR_PARAM_CBANK
	.align		4
        /*0080*/ 	.byte	0x04, 0x0a
        /*0082*/ 	.short	(.L_1789 - .L_1788)
	.align		4
.L_1788:
        /*0084*/ 	.word	index@(.nv.constant0._ZN2at6native61_GLOBAL__N__44eb8e94_28_ForeachBinaryOpScalarList_cu_dda10a6925multi_tensor_apply_kernelINS1_28TensorListScalarListMetadataIfLi1EEENS1_25BinaryOpScalarListFunctorIfLi1ELi1ELi0EEEJNS0_7minimumIfEEEEEvT_T0_DpT1_)
        /*0088*/ 	.short	0x0380
        /*008a*/ 	.short	0x0dc2


	//----- nvinfo : EIATTR_SW_WAR
	.align		4
.L_1789:
        /*008c*/ 	.byte	0x04, 0x36
        /*008e*/ 	.short	(.L_1791 - .L_1790)
.L_1790:
        /*0090*/ 	.word	0x00000008
.L_1791:


//--------------------- .nv.info._ZN2at6native61_GLOBAL__N__44eb8e94_28_ForeachBinaryOpScalarList_cu_dda10a6925multi_tensor_apply_kernelINS1_28TensorListScalarListMetadataIdLi1EEENS1_25BinaryOpScalarListFunctorIdLi1ELi1ELi0EEEJNS0_7minimumIdEEEEEvT_T0_DpT1_ --------------------------
	.section	.nv.info._ZN2at6native61_GLOBAL__N__44eb8e94_28_ForeachBinaryOpScalarList_cu_dda10a6925multi_tensor_apply_kernelINS1_28TensorListScalarListMetadataIdLi1EEENS1_25BinaryOpScalarListFunctorIdLi1ELi1ELi0EEEJNS0_7minimumIdEEEEEvT_T0_DpT1_,"",@"SHT_CUDA_INFO"
	.sectionflags	@""
	.align	4


	//----- nvinfo : EIATTR_CUDA_API_VERSION
	.align		4
        /*0000*/ 	.byte	0x04, 0x37
        /*0002*/ 	.short	(.L_1793 - .L_1792)
.L_1792:
        /*0004*/ 	.word	0x00000082


	//----- nvinfo : EIATTR_KPARAM_INFO
	.align		4
.L_1793:
        /*0008*/ 	.byte	0x04, 0x17
        /*000a*/ 	.short	(.L_1795 - .L_1794)
.L_1794:
        /*000c*/ 	.word	0x00000000
        /*0010*/ 	.short	0x0002
        /*0012*/ 	.short	0x0f41
        /*0014*/ 	.byte	0x00, 0xf0, 0x05, 0x00


	//----- nvinfo : EIATTR_KPARAM_INFO
	.align		4
.L_1795:
        /*0018*/ 	.byte	0x04, 0x17
        /*001a*/ 	.short	(.L_1797 - .L_1796)
.L_1796:
        /*001c*/ 	.word	0x00000000
        /*0020*/ 	.short	0x0001
        /*0022*/ 	.short	0x0f40
        /*0024*/ 	.byte	0x00, 0xf0, 0x05, 0x00


	//----- nvinfo : EIATTR_KPARAM_INFO
	.align		4
.L_1797:
        /*0028*/ 	.byte	0x04, 0x17
        /*002a*/ 	.short	(.L_1799 - .L_1798)
.L_1798:
        /*002c*/ 	.word	0x00000000
        /*0030*/ 	.short	0x0000
        /*0032*/ 	.short	0x0000
        /*0034*/ 	.byte	0x00, 0xf0, 0x01, 0x3d


	//----- nvinfo : EIATTR_SPARSE_MMA_MASK
	.align		4
.L_1799:
        /*0038*/ 	.byte	0x03, 0x50
        /*003a*/ 	.short	0x0000


	//----- nvinfo : EIATTR_MAXREG_COUNT
	.align		4
        /*003c*/ 	.byte	0x03, 0x1b
        /*003e*/ 	.short	0x0080


	//----- nvinfo : EIATTR_MERCURY_ISA_VERSION
	.align		4
        /*0040*/ 	.byte	0x03, 0x5f
        /*0042*/ 	.short	0x0101


	//----- nvinfo : EIATTR_VRC_CTA_INIT_COUNT
	.align		4
        /*0044*/ 	.byte	0x02, 0x4a
	.zero		1
	.zero		1


	//----- nvinfo : EIATTR_EXIT_INSTR_OFFSETS
	.align		4
        /*0048*/ 	.byte	0x04, 0x1c
        /*004a*/ 	.short	(.L_1801 - .L_1800)


	//   ....[0]....
.L_1800:
        /*004c*/ 	.word	0x00000140


	//   ....[1]....
        /*0050*/ 	.word	0x00000e40


	//   ....[2]....
        /*0054*/ 	.word	0x00001220


	//   ....[3]....
        /*0058*/ 	.word	0x00001240


	//   ....[4]....
        /*005c*/ 	.word	0x00001290


	//   ....[5]....
        /*0060*/ 	.word	0x00001520


	//----- nvinfo : EIATTR_MAX_THREADS
	.align		4
.L_1801:
        /*0064*/ 	.byte	0x04, 0x05
        /*0066*/ 	.short	(.L_1803 - .L_1802)
.L_1802:
        /*0068*/ 	.word	0x00000200
        /*006c*/ 	.word	0x00000001
        /*0070*/ 	.word	0x00000001


	//----- nvinfo : EIATTR_CRS_STACK_SIZE
	.align		4
.L_1803:
        /*0074*/ 	.byte	0x04, 0x1e
        /*0076*/ 	.short	(.L_1805 - .L_1804)
.L_1804:
        /*0078*/ 	.word	0x00000000


	//----- nvinfo : EIATTR_CBANK_PARAM_SIZE
	.align		4
.L_1805:
        /*007c*/ 	.byte	0x03, 0x19
        /*007e*/ 	.short	0x0f42


	//----- nvinfo : EIATTR_PARAM_CBANK
	.align		4
        /*0080*/ 	.byte	0x04, 0x0a
        /*0082*/ 	.short	(.L_1807 - .L_1806)
	.align		4
.L_1806:
        /*0084*/ 	.word	index@(.nv.constant0._ZN2at6native61_GLOBAL__N__44eb8e94_28_ForeachBinaryOpScalarList_cu_dda10a6925multi_tensor_apply_kernelINS1_28TensorListScalarListMetadataIdLi1EEENS1_25BinaryOpScalarListFunctorIdLi1ELi1ELi0EEEJNS0_7minimumIdEEEEEvT_T0_DpT1_)
        /*0088*/ 	.short	0x0380
        /*008a*/ 	.short	0x0f42


	//----- nvinfo : EIATTR_SW_WAR
	.align		4
.L_1807:
        /*008c*/ 	.byte	0x04, 0x36
        /*008e*/ 	.short	(.L_1809 - .L_1808)
.L_1808:
        /*0090*/ 	.word	0x00000008
.L_1809:


//--------------------- .nv.info._ZN2at6native61_GLOBAL__N__44eb8e94_28_ForeachBinaryOpScalarList_cu_dda10a6925multi_tensor_apply_kernelINS1_28TensorListScalarListMetadataIsLi1EEENS1_25BinaryOpScalarListFunctorIsLi1ELi1ELi0EEEJNS0_7minimumIsEEEEEvT_T0_DpT1_ --------------------------
	.section	.nv.info._ZN2at6native61_GLOBAL__N__44eb8e94_28_ForeachBinaryOpScalarList_cu_dda10a6925multi_tensor_apply_kernelINS1_28TensorListScalarListMetadataIsLi1EEENS1_25BinaryOpScalarListFunctorIsLi1ELi1ELi0EEEJNS0_7minimumIsEEEEEvT_T0_DpT1_,"",@"SHT_CUDA_INFO"
	.sectionflags	@""
	.align	4


	//----- nvinfo : EIATTR_CUDA_API_VERSION
	.align		4
        /*0000*/ 	.byte	0x04, 0x37
        /*0002*/ 	.short	(.L_1811 - .L_1810)
.L_1810:
        /*0004*/ 	.word	0x00000082


	//----- nvinfo : EIATTR_KPARAM_INFO
	.align		4
.L_1811:
        /*0008*/ 	.byte	0x04, 0x17
        /*000a*/ 	.short	(.L_1813 - .L_1812)
.L_1812:
        /*000c*/ 	.word	0x00000000
        /*0010*/ 	.short	0x0002
        /*0012*/ 	.short	0x0d01
        /*0014*/ 	.byte	0x00, 0xf0, 0x05, 0x00


	//----- nvinfo : EIATTR_KPARAM_INFO
	.align		4
.L_1813:
        /*0018*/ 	.byte	0x04, 0x17
        /*001a*/ 	.short	(.L_1815 - .L_1814)
.L_1814:
        /*001c*/ 	.word	0x00000000
        /*0020*/ 	.short	0x0001
        /*0022*/ 	.short	0x0d00
        /*0024*/ 	.byte	0x00, 0xf0, 0x05, 0x00


	//----- nvinfo : EIATTR_KPARAM_INFO
	.align		4
.L_1815:
        /*0028*/ 	.byte	0x04, 0x17
        /*002a*/ 	.short	(.L_1817 - .L_1816)
.L_1816:
        /*002c*/ 	.word	0x00000000
        /*0030*/ 	.short	0x0000
        /*0032*/ 	.short	0x0000
        /*0034*/ 	.byte	0x00, 0xf0, 0x01, 0x34


	//----- nvinfo : EIATTR_SPARSE_MMA_MASK
	.align		4
.L_1817:
        /*0038*/ 	.byte	0x03, 0x50
        /*003a*/ 	.short	0x0000


	//----- nvinfo : EIATTR_MAXREG_COUNT
	.align		4
        /*003c*/ 	.byte	0x03, 0x1b
        /*003e*/ 	.short	0x0080


	//----- nvinfo : EIATTR_MERCURY_ISA_VERSION
	.align		4
        /*0040*/ 	.byte	0x03, 0x5f
        /*0042*/ 	.short	0x0101


	//----- nvinfo : EIATTR_VRC_CTA_INIT_COUNT
	.align		4
        /*0044*/ 	.byte	0x02, 0x4a
	.zero		1
	.zero		1


	//----- nvinfo : EIATTR_EXIT_INSTR_OFFSETS
	.align		4
        /*0048*/ 	.byte	0x04, 0x1c
        /*004a*/ 	.short	(.L_1819 - .L_1818)


	//   ....[0]....
.L_1818:
        /*004c*/ 	.word	0x00000160


	//   ....[1]....
        /*0050*/ 	.word	0x000009b0


	//   ....[2]....
        /*0054*/ 	.word	0x00000c40


	//   ....[3]....
        /*0058*/ 	.word	0x00000c60


	//   ....[4]....
        /*005c*/ 	.word	0x00000cb0


	//   ....[5]....
        /*0060*/ 	.word	0x00000e40


	//----- nvinfo : EIATTR_MAX_THREADS
	.align		4
.L_1819:
        /*0064*/ 	.byte	0x04, 0x05
        /*0066*/ 	.short	(.L_1821 - .L_1820)
.L_1820:
        /*0068*/ 	.word	0x00000200
        /*006c*/ 	.word	0x00000001
        /*0070*/ 	.word	0x00000001


	//----- nvinfo : EIATTR_CRS_STACK_SIZE
	.align		4
.L_1821:
        /*0074*/ 	.byte	0x04, 0x1e
        /*0076*/ 	.short	(.L_1823 - .L_1822)
.L_1822:
        /*0078*/ 	.word	0x00000000


	//----- nvinfo : EIATTR_CBANK_PARAM_SIZE
	.align		4
.L_1823:
        /*007c*/ 	.byte	0x03, 0x19
        /*007e*/ 	.short	0x0d02


	//----- nvinfo : EIATTR_PARAM_CBANK
	.align		4
        /*0080*/ 	.byte	0x04, 0x0a
        /*0082*/ 	.short	(.L_1825 - .L_1824)
	.align		4
.L_1824:
        /*0084*/ 	.word	index@(.nv.constant0._ZN2at6native61_GLOBAL__N__44eb8e94_28_ForeachBinaryOpScalarList_cu_dda10a6925multi_tensor_apply_kernelINS1_28TensorListScalarListMetadataIsLi1EEENS1_25BinaryOpScalarListFunctorIsLi1ELi1ELi0EEEJNS0_7minimumIsEEEEEvT_T0_DpT1_)
        /*0088*/ 	.short	0x0380
        /*008a*/ 	.short	0x0d02


	//----- nvinfo : EIATTR_SW_WAR
	.align		4
.L_1825:
        /*008c*/ 	.byte	0x04, 0x36
        /*008e*/ 	.short	(.L_1827 - .L_1826)
.L_1826:
        /*0090*/ 	.word	0x00000008
.L_1827:


//--------------------- .nv.info._ZN2at6native61_GLOBAL__N__44eb8e94_28_ForeachBinaryOpScalarList_cu_dda10a6925multi_tensor_apply_kernelINS1_28TensorListScalarListMetadataIlLi1EEENS1_25BinaryOpScalarListFunctorIlLi1ELi1ELi0EEEJNS0_7minimumIlEEEEEvT_T0_DpT1_ --------------------------
	.section	.nv.info._ZN2at6native61_GLOBAL__N__44eb8e94_28_ForeachBinaryOpScalarList_cu_dda10a6925multi_tensor_apply_kernelINS1_28TensorListScalarListMetadataIlLi1EEENS1_25BinaryOpScalarListFunctorIlLi1ELi1ELi0EEEJNS0_7minimumIlEEEEEvT_T0_DpT1_,"",@"SHT_CUDA_INFO"
	.sectionflags	@""
	.align	4


	//----- nvinfo : EIATTR_CUDA_API_VERSION
	.align		4
        /*0000*/ 	.byte	0x04, 0x37
        /*0002*/ 	.short	(.L_1829 - .L_1828)
.L_1828:
        /*0004*/ 	.word	0x00000082


	//----- nvinfo : EIATTR_KPARAM_INFO
	.align		4
.L_1829:
        /*0008*/ 	.byte	0x04, 0x17
        /*000a*/ 	.short	(.L_1831 - .L_1830)
.L_1830:
        /*000c*/ 	.word	0x00000000
        /*0010*/ 	.short	0x0002
        /*0012*/ 	.short	0x0f41
        /*0014*/ 	.byte	0x00, 0xf0, 0x05, 0x00


	//----- nvinfo : EIATTR_KPARAM_INFO
	.align		4
.L_1831:
        /*0018*/ 	.byte	0x04, 0x17
        /*001a*/ 	.short	(.L_1833 - .L_1832)
.L_1832:
        /*001c*/ 	.word	0x00000000
        /*0020*/ 	.short	0x0001
        /*0022*/ 	.short	0x0f40
        /*0024*/ 	.byte	0x00, 0xf0, 0x05, 0x00


	//----- nvinfo : EIATTR_KPARAM_INFO
	.align		4
.L_1833:
        /*0028*/ 	.byte	0x04, 0x17
        /*002a*/ 	.short	(.L_1835 - .L_1834)
.L_1834:
        /*002c*/ 	.word	0x00000000
        /*0030*/ 	.short	0x0000
        /*0032*/ 	.short	0x0000
        /*0034*/ 	.byte	0x00, 0xf0, 0x01, 0x3d


	//----- nvinfo : EIATTR_SPARSE_MMA_MASK
	.align		4
.L_1835:
        /*0038*/ 	.byte	0x03, 0x50
        /*003a*/ 	.short	0x0000


	//----- nvinfo : EIATTR_MAXREG_COUNT
	.align		4
        /*003c*/ 	.byte	0x03, 0x1b
        /*003e*/ 	.short	0x0080


	//----- nvinfo : EIATTR_MERCURY_ISA_VERSION
	.align		4
        /*0040*/ 	.byte	0x03, 0x5f
        /*0042*/ 	.short	0x0101


	//----- nvinfo : EIATTR_VRC_CTA_INIT_COUNT
	.align		4
        /*0044*/ 	.byte	0x02, 0x4a
	.zero		1
	.zero		1


	//----- nvinfo : EIATTR_EXIT_INSTR_OFFSETS
	.align		4
        /*0048*/ 	.byte	0x04, 0x1c
        /*004a*/ 	.short	(.L_1837 - .L_1836)


	//   ....[0]....
.L_1836:
        /*004c*/ 	.word	0x00000140


	//   ....[1]....
        /*0050*/ 	.word	0x00000ca0


	//   ....[2]....
        /*0054*/ 	.word	0x00001000


	//   ....[3]....
        /*0058*/ 	.word	0x00001020


	//   ....[4]....
        /*005c*/ 	.word	0x00001070


	//   ....[5]....
        /*0060*/ 	.word	0x00001270


	//----- nvinfo : EIATTR_MAX_THREADS
	.align		4
.L_1837:
        /*0064*/ 	.byte	0x04, 0x05
        /*0066*/ 	.short	(.L_1839 - .L_1838)
.L_1838:
        /*0068*/ 	.word	0x00000200
        /*006c*/ 	.word	0x00000001
        /*0070*/ 	.word	0x00000001


	//----- nvinfo : EIATTR_CRS_STACK_SIZE
	.align		4
.L_1839:
        /*0074*/ 	.byte	0x04, 0x1e
        /*0076*/ 	.short	(.L_1841 - .L_1840)
.L_1840:
        /*0078*/ 	.word	0x00000000


	//----- nvinfo : EIATTR_CBANK_PARAM_SIZE
	.align		4
.L_1841:
        /*007c*/ 	.byte	0x03, 0x19
        /*007e*/ 	.short	0x0f42


	//----- nvinfo : EIATTR_PARAM_CBANK
	.align		4
        /*0080*/ 	.byte	0x04, 0x0a
        /*0082*/ 	.short	(.L_1843 - .L_1842)
	.align		4
.L_1842:
        /*0084*/ 	.word	index@(.nv.constant0._ZN2at6native61_GLOBAL__N__44eb8e94_28_ForeachBinaryOpScalarList_cu_dda10a6925multi_tensor_apply_kernelINS1_28TensorListScalarListMetadataIlLi1EEENS1_25BinaryOpScalarListFunctorIlLi1ELi1ELi0EEEJNS0_7minimumIlEEEEEvT_T0_DpT1_)
        /*0088*/ 	.short	0x0380
        /*008a*/ 	.short	0x0f42


	//----- nvinfo : EIATTR_SW_WAR
	.align		4
.L_1843:
        /*008c*/ 	.byte	0x04, 0x36
        /*008e*/ 	.short	(.L_1845 - .L_1844)
.L_1844:
        /*0090*/ 	.word	0x00000008
.L_1845:


//--------------------- .nv.info._ZN2at6native61_GLOBAL__N__44eb8e94_28_ForeachBinaryOpScalarList_cu_dda10a6925multi_tensor_apply_kernelINS1_28TensorListScalarListMetadataIiLi1EEENS1_25BinaryOpScalarListFunctorIiLi1ELi1ELi0EEEJNS0_7minimumIiEEEEEvT_T0_DpT1_ --------------------------
	.section	.nv.info._ZN2at6native61_GLOBAL__N__44eb8e94_28_ForeachBinaryOpScalarList_cu_dda10a6925multi_tensor_apply_kernelINS1_28TensorListScalarListMetadataIiLi1EEENS1_25BinaryOpScalarListFunctorIiLi1ELi1ELi0EEEJNS0_7minimumIiEEEEEvT_T0_DpT1_,"",@"SHT_CUDA_INFO"
	.sectionflags	@""
	.align	4


	//----- nvinfo : EIATTR_CUDA_API_VERSION
	.align		4
        /*0000*/ 	.byte	0x04, 0x37
        /*0002*/ 	.short	(.L_1847 - .L_1846)
.L_1846:
        /*0004*/ 	.word	0x00000082


	//----- nvinfo : EIATTR_KPARAM_INFO
	.align		4
.L_1847:
        /*0008*/ 	.byte	0x04, 0x17
        /*000a*/ 	.short	(.L_1849 - .L_1848)
.L_1848:
        /*000c*/ 	.word	0x00000000
        /*0010*/ 	.short	0x0002
        /*0012*/ 	.short	0x0dc1
        /*0014*/ 	.byte	0x00, 0xf0, 0x05, 0x00


	//----- nvinfo : EIATTR_KPARAM_INFO
	.align		4
.L_1849:
        /*0018*/ 	.byte	0x04, 0x17
        /*001a*/ 	.short	(.L_1851 - .L_1850)
.L_1850:
        /*001c*/ 	.word	0x00000000
        /*0020*/ 	.short	0x0001
        /*0022*/ 	.short	0x0dc0
        /*0024*/ 	.byte	0x00, 0xf0, 0x05, 0x00


	//----- nvinfo : EIATTR_KPARAM_INFO
	.align		4
.L_1851:
        /*0028*/ 	.byte	0x04, 0x17
        /*002a*/ 	.short	(.L_1853 - .L_1852)
.L_1852:
        /*002c*/ 	.word	0x00000000
        /*0030*/ 	.short	0x0000
        /*0032*/ 	.short	0x0000
        /*0034*/ 	.byte	0x00, 0xf0, 0x01, 0x37


	//----- nvinfo : EIATTR_SPARSE_MMA_MASK
	.align		4
.L_1853:
        /*0038*/ 	.byte	0x03, 0x50
        /*003a*/ 	.short	0x0000


	//----- nvinfo : EIATTR_MAXREG_COUNT
	.align		4
        /*003c*/ 	.byte	0x03, 0x1b
        /*003e*/ 	.short	0x0080


	//----- nvinfo : EIATTR_MERCURY_ISA_VERSION
	.align		4
        /*0040*/ 	.byte	0x03, 0x5f
        /*0042*/ 	.short	0x0101


	//----- nvinfo : EIATTR_VRC_CTA_INIT_COUNT
	.align		4
        /*0044*/ 	.byte	0x02, 0x4a
	.zero		1
	.zero		1


	//----- nvinfo : EIATTR_EXIT_INSTR_OFFSETS
	.align		4
        /*0048*/ 	.byte	0x04, 0x1c
        /*004a*/ 	.short	(.L_1855 - .L_1854)


	//   ....[0]....
.L_1854:
        /*004c*/ 	.word	0x00000150


	//   ....[1]....
        /*0050*/ 	.word	0x00000950


	//   ....[2]....
        /*0054*/ 	.word	0x00000be0


	//   ....[3]....
        /*0058*/ 	.word	0x00000c00


	//   ....[4]....
        /*005c*/ 	.word	0x00000c50


	//   ....[5]....
        /*0060*/ 	.word	0x00000d90


	//----- nvinfo : EIATTR_MAX_THREADS
	.align		4
.L_1855:
        /*0064*/ 	.byte	0x04, 0x05
        /*0066*/ 	.short	(.L_1857 - .L_1856)
.L_1856:
        /*0068*/ 	.word	0x00000200
        /*006c*/ 	.word	0x00000001
        /*0070*/ 	.word	0x00000001


	//----- nvinfo : EIATTR_CRS_STACK_SIZE
	.align		4
.L_1857:
        /*0074*/ 	.byte	0x04, 0x1e
        /*0076*/ 	.short	(.L_1859 - .L_1858)
.L_1858:
        /*0078*/ 	.word	0x00000000


	//----- nvinfo : EIATTR_CBANK_PARAM_SIZE
	.align		4
.L_1859:
        /*007c*/ 	.byte	0x03, 0x19
        /*007e*/ 	.short	0x0dc2


	//----- nvinfo : EIATTR_PARAM_CBANK
	.align		4
        /*0080*/ 	.byte	0x04, 0x0a
        /*0082*/ 	.short	(.L_1861 - .L_1860)
	.align		4
.L_1860:
        /*0084*/ 	.word	index@(.nv.constant0._ZN2at6native61_GLOBAL__N__44eb8e94_28_ForeachBinaryOpScalarList_cu_dda10a6925multi_tensor_apply_kernelINS1_28TensorListScalarListMetadataIiLi1EEENS1_25BinaryOpScalarListFunctorIiLi1ELi1ELi0EEEJNS0_7minimumIiEEEEEvT_T0_DpT1_)
        /*0088*/ 	.short	0x0380
        /*008a*/ 	.short	0x0dc2


	//----- nvinfo : EIATTR_SW_WAR
	.align		4
.L_1861:
        /*008c*/ 	.byte	0x04, 0x36
        /*008e*/ 	.short	(.L_1863 - .L_1862)
.L_1862:
        /*0090*/ 	.word	0x00000008
.L_1863:


//--------------------- .nv.info._ZN2at6native61_GLOBAL__N__44eb8e94_28_ForeachBinaryOpScalarList_cu_dda10a6925multi_tensor_apply_kernelINS1_28TensorListScalarListMetadataIaLi1EEENS1_25BinaryOpScalarListFunctorIaLi1ELi1ELi0EEEJNS0_7minimumIaEEEEEvT_T0_DpT1_ --------------------------
	.section	.nv.info._ZN2at6native61_GLOBAL__N__44eb8e94_28_ForeachBinaryOpScalarList_cu_dda10a6925multi_tensor_apply_kernelINS1_28TensorListScalarListMetadataIaLi1EEENS1_25BinaryOpScalarListFunctorIaLi1ELi1ELi0EEEJNS0_7minimumIaEEEEEvT_T0_DpT1_,"",@"SHT_CUDA_INFO"
	.sectionflags	@""
	.align	4


	//----- nvinfo : EIATTR_CUDA_API_VERSION
	.align		4
        /*0000*/ 	.byte	0x04, 0x37
        /*0002*/ 	.short	(.L_1865 - .L_1864)
.L_1864:
        /*0004*/ 	.word	0x00000082


	//----- nvinfo : EIATTR_KPARAM_INFO
	.align		4
.L_1865:
        /*0008*/ 	.byte	0x04, 0x17
        /*000a*/ 	.short	(.L_1867 - .L_1866)
.L_1866:
        /*000c*/ 	.word	0x00000000
        /*0010*/ 	.short	0x0002
        /*0012*/ 	.short	0x0ca1
        /*0014*/ 	.byte	0x00, 0xf0, 0x05, 0x00


	//----- nvinfo : EIATTR_KPARAM_INFO
	.align		4
.L_1867:
        /*0018*/ 	.byte	0x04, 0x17
        /*001a*/ 	.short	(.L_1869 - .L_1868)
.L_1868:
        /*001c*/ 	.word	0x00000000
        /*0020*/ 	.short	0x0001
        /*0022*/ 	.short	0x0ca0
        /*0024*/ 	.byte	0x00, 0xf0, 0x05, 0x00


	//----- nvinfo : EIATTR_KPARAM_INFO
	.align		4
.L_1869:
        /*0028*/ 	.byte	0x04, 0x17
        /*002a*/ 	.short	(.L_1871 - .L_1870)
.L_1870:
        /*002c*/ 	.word	0x00000000
        /*0030*/ 	.short	0x0000
        /*0032*/ 	.short	0x0000
        /*0034*/ 	.byte	0x00, 0xf0, 0x81, 0x32


	//----- nvinfo : EIATTR_SPARSE_MMA_MASK
	.align		4
.L_1871:
        /*0038*/ 	.byte	0x03, 0x50
        /*003a*/ 	.short	0x0000


	//----- nvinfo : EIATTR_MAXREG_COUNT
	.align		4
        /*003c*/ 	.byte	0x03, 0x1b
        /*003e*/ 	.short	0x0080


	//----- nvinfo : EIATTR_MERCURY_ISA_VERSION
	.align		4
        /*0040*/ 	.byte	0x03, 0x5f
        /*0042*/ 	.short	0x0101


	//----- nvinfo : EIATTR_INT_WARP_WIDE_INSTR_OFFSETS
	.align		4
        /*0044*/ 	.byte	0x04, 0x31
        /*0046*/ 	.short	(.L_1873 - .L_1872)


	//   ....[0]....
.L_1872:
        /*0048*/ 	.word	0x00000680


	//   ....[1]....
        /*004c*/ 	.word	0x00000690


	//   ....[2]....
        /*0050*/ 	.word	0x00000710


	//   ....[3]....
        /*0054*/ 	.word	0x00000720


	//   ....[4]....
        /*0058*/ 	.word	0x00000bc0


	//   ....[5]....
        /*005c*/ 	.word	0x00000be0


	//   ....[6]....
        /*0060*/ 	.word	0x00000c00


	//   ....[7]....
        /*0064*/ 	.word	0x00000c10


	//----- nvinfo : EIATTR_VRC_CTA_INIT_COUNT
	.align		4
.L_1873:
        /*0068*/ 	.byte	0x02, 0x4a
	.zero		1
	.zero		1


	//----- nvinfo : EIATTR_EXIT_INSTR_OFFSETS
	.align		4
        /*006c*/ 	.byte	0x04, 0x1c
        /*006e*/ 	.short	(.L_1875 - .L_1874)


	//   ....[0]....
.L_1874:
        /*0070*/ 	.word	0x00000160


	//   ....[1]....
        /*0074*/ 	.word	0x00000eb0


	//   ....[2]....
        /*0078*/ 	.word	0x000011f0


	//   ....[3]....
        /*007c*/ 	.word	0x00001210


	//   ....[4]....
        /*0080*/ 	.word	0x00001260


	//   ....[5]....
        /*0084*/ 	.word	0x000014b0


	//----- nvinfo : EIATTR_MAX_THREADS
	.align		4
.L_1875:
        /*0088*/ 	.byte	0x04, 0x05
        /*008a*/ 	.short	(.L_1877 - .L_1876)
.L_1876:
        /*008c*/ 	.word	0x00000200
        /*0090*/ 	.word	0x00000001
        /*0094*/ 	.word	0x00000001


	//----- nvinfo : EIATTR_CRS_STACK_SIZE
	.align		4
.L_1877:
        /*0098*/ 	.byte	0x04, 0x1e
        /*009a*/ 	.short	(.L_1879 - .L_1878)
.L_1878:
        /*009c*/ 	.word	0x00000000


	//----- nvinfo : EIATTR_CBANK_PARAM_SIZE
	.align		4
.L_1879:
        /*00a0*/ 	.byte	0x03, 0x19
        /*00a2*/ 	.short	0x0ca2


	//----- nvinfo : EIATTR_PARAM_CBANK
	.align		4
        /*00a4*/ 	.byte	0x04, 0x0a
        /*00a6*/ 	.short	(.L_1881 - .L_1880)
	.align		4
.L_1880:
        /*00a8*/ 	.word	index@(.nv.constant0._ZN2at6native61_GLOBAL__N__44eb8e94_28_ForeachBinaryOpScalarList_cu_dda10a6925multi_tensor_apply_kernelINS1_28TensorListScalarListMetadataIaLi1EEENS1_25BinaryOpScalarListFunctorIaLi1ELi1ELi0EEEJNS0_7minimumIaEEEEEvT_T0_DpT1_)
        /*00ac*/ 	.short	0x0380
        /*00ae*/ 	.short	0x0ca2


	//----- nvinfo : EIATTR_SW_WAR
	.align		4
.L_1881:
        /*00b0*/ 	.byte	0x04, 0x36
        /*00b2*/ 	.short	(.L_1883 - .L_1882)
.L_1882:
        /*00b4*/ 	.word	0x00000008
.L_1883:


//--------------------- .nv.info._ZN2at6native61_GLOBAL__N__44eb8e94_28_ForeachBinaryOpScalarList_cu_dda10a6925multi_tensor_apply_kernelINS1_28TensorListScalarListMetadataIhLi1EEENS1_25BinaryOpScalarListFunctorIhLi1ELi1ELi0EEEJNS0_7minimumIhEEEEEvT_T0_DpT1_ --------------------------
	.section	.nv.info._ZN2at6native61_GLOBAL__N__44eb8e94_28_ForeachBinaryOpScalarList_cu_dda10a6925multi_tensor_apply_kernelINS1_28TensorListScalarListMetadataIhLi1EEENS1_25BinaryOpScalarListFunctorIhLi1ELi1ELi0EEEJNS0_7minimumIhEEEEEvT_T0_DpT1_,"",@"SHT_CUDA_INFO"
	.sectionflags	@""
	.align	4


	//----- nvinfo : EIATTR_CUDA_API_VERSION
	.align		4
        /*0000*/ 	.byte	0x04, 0x37
        /*0002*/ 	.short	(.L_1885 - .L_1884)
.L_1884:
        /*0004*/ 	.word	0x00000082


	//----- nvinfo : EIATTR_KPARAM_INFO
	.align		4
.L_1885:
        /*0008*/ 	.byte	0x04, 0x17
        /*000a*/ 	.short	(.L_1887 - .L_1886)
.L_1886:
        /*000c*/ 	.word	0x00000000
        /*0010*/ 	.short	0x0002
        /*0012*/ 	.short	0x0ca1
        /*0014*/ 	.byte	0x00, 0xf0, 0x05, 0x00


	//----- nvinfo : EIATTR_KPARAM_INFO
	.align		4
.L_1887:
        /*0018*/ 	.byte	0x04, 0x17
        /*001a*/ 	.short	(.L_1889 - .L_1888)
.L_1888:
        /*001c*/ 	.word	0x00000000
        /*0020*/ 	.short	0x0001
        /*0022*/ 	.short	0x0ca0
        /*0024*/ 	.byte	0x00, 0xf0, 0x05, 0x00


	//----- nvinfo : EIATTR_KPARAM_INFO
	.align		4
.L_1889:
        /*0028*/ 	.byte	0x04, 0x17
        /*002a*/ 	.short	(.L_1891 - .L_1890)
.L_1890:
        /*002c*/ 	.word	0x00000000
        /*0030*/ 	.short	0x0000
        /*0032*/ 	.short	0x0000
        /*0034*/ 	.byte	0x00, 0xf0, 0x81, 0x32


	//----- nvinfo : EIATTR_SPARSE_MMA_MASK
	.align		4
.L_1891:
        /*0038*/ 	.byte	0x03, 0x50
        /*003a*/ 	.short	0x0000


	//----- nvinfo : EIATTR_MAXREG_COUNT
	.align		4
        /*003c*/ 	.byte	0x03, 0x1b
        /*003e*/ 	.short	0x0080


	//----- nvinfo : EIATTR_MERCURY_ISA_VERSION
	.align		4
        /*0040*/ 	.byte	0x03, 0x5f
        /*0042*/ 	.short	0x0101


	//----- nvinfo : EIATTR_VRC_CTA_INIT_COUNT
	.align		4
        /*0044*/ 	.byte	0x02, 0x4a
	.zero		1
	.zero		1


	//----- nvinfo : EIATTR_EXIT_INSTR_OFFSETS
	.align		4
        /*0048*/ 	.byte	0x04, 0x1c
        /*004a*/ 	.short	(.L_1893 - .L_1892)


	//   ....[0]....
.L_1892:
        /*004c*/ 	.word	0x00000160


	//   ....[1]....
        /*0050*/ 	.word	0x00000c90


	//   ....[2]....
        /*0054*/ 	.word	0x00000f60


	//   ....[3]....
        /*0058*/ 	.word	0x00000f80


	//   ....[4]....
        /*005c*/ 	.word	0x00000fd0


	//   ....[5]....
        /*0060*/ 	.word	0x000011f0


	//----- nvinfo : EIATTR_MAX_THREADS
	.align		4
.L_1893:
        /*0064*/ 	.byte	0x04, 0x05
        /*0066*/ 	.short	(.L_1895 - .L_1894)
.L_1894:
        /*0068*/ 	.word	0x00000200
        /*006c*/ 	.word	0x00000001
        /*0070*/ 	.word	0x00000001


	//----- nvinfo : EIATTR_CRS_STACK_SIZE
	.align		4
.L_1895:
        /*0074*/ 	.byte	0x04, 0x1e
        /*0076*/ 	.short	(.L_1897 - .L_1896)
.L_1896:
        /*0078*/ 	.word	0x00000000


	//----- nvinfo : EIATTR_CBANK_PARAM_SIZE
	.align		4
.L_1897:
        /*007c*/ 	.byte	0x03, 0x19
        /*007e*/ 	.short	0x0ca2


	//----- nvinfo : EIATTR_PARAM_CBANK
	.align		4
        /*0080*/ 	.byte	0x04, 0x0a
        /*0082*/ 	.short	(.L_1899 - .L_1898)
	.align		4
.L_1898:
        /*0084*/ 	.word	index@(.nv.constant0._ZN2at6native61_GLOBAL__N__44eb8e94_28_ForeachBinaryOpScalarList_cu_dda10a6925multi_tensor_apply_kernelINS1_28TensorListScalarListMetadataIhLi1EEENS1_25BinaryOpScalarListFunctorIhLi1ELi1ELi0EEEJNS0_7minimumIhEEEEEvT_T0_DpT1_)
        /*0088*/ 	.short	0x0380
        /*008a*/ 	.short	0x0ca2


	//----- nvinfo : EIATTR_SW_WAR
	.align		4
.L_1899:
        /*008c*/ 	.byte	0x04, 0x36
        /*008e*/ 	.short	(.L_1901 - .L_1900)
.L_1900:
        /*0090*/ 	.word	0x00000008
.L_1901:


//--------------------- .nv.info._ZN2at6native61_GLOBAL__N__44eb8e94_28_ForeachBinaryOpScalarList_cu_dda10a6925multi_tensor_apply_kernelINS1_28TensorListScalarListMetadataIfLi2EEENS1_25BinaryOpScalarListFunctorIN3c108BFloat16ELi2ELi1ELi1EEEJSt5minusIfEEEEvT_T0_DpT1_ --------------------------
	.section	.nv.info._ZN2at6native61_GLOBAL__N__44eb8e94_28_ForeachBinaryOpScalarList_cu_dda10a6925multi_tensor_apply_kernelINS1_28TensorListScalarListMetadataIfLi2EEENS1_25BinaryOpScalarListFunctorIN3c108BFloat16ELi2ELi1ELi1EEEJSt5minusIfEEEEvT_T0_DpT1_,"",@"SHT_CUDA_INFO"
	.sectionflags	@""
	.align	4


	//----- nvinfo : EIATTR_CUDA_API_VERSION
	.align		4
        /*0000*/ 	.byte	0x04, 0x37
        /*0002*/ 	.short	(.L_1903 - .L_1902)
.L_1902:
        /*0004*/ 	.word	0x00000082


	//----- nvinfo : EIATTR_KPARAM_INFO
	.align		4
.L_1903:
        /*0008*/ 	.byte	0x04, 0x17
        /*000a*/ 	.short	(.L_1905 - .L_1904)
.L_1904:
        /*000c*/ 	.word	0x00000000
        /*0010*/ 	.short	0x0002
        /*0012*/ 	.short	0x0d41
        /*0014*/ 	.byte	0x00, 0xf0, 0x05, 0x00


	//----- nvinfo : EIATTR_KPARAM_INFO
	.align		4
.L_1905:
        /*0018*/ 	.byte	0x04, 0x17
        /*001a*/ 	.short	(.L_1907 - .L_1906)
.L_1906:
        /*001c*/ 	.word	0x00000000
        /*0020*/ 	.short	0x0001
        /*0022*/ 	.short	0x0d40
        /*0024*/ 	.byte	0x00, 0xf0, 0x05, 0x00


	//----- nvinfo : EIATTR_KPARAM_INFO
	.align		4
.L_1907:
        /*0028*/ 	.byte	0x04, 0x17
        /*002a*/ 	.short	(.L_1909 - .L_1908)
.L_1908:
        /*002c*/ 	.word	0x00000000
        /*0030*/ 	.short	0x0000
        /*0032*/ 	.short	0x0000
        /*0034*/ 	.byte	0x00, 0xf0, 0x01, 0x35


	//----- nvinfo : EIATTR_SPARSE_MMA_MASK
	.align		4
.L_1909:
        /*0038*/ 	.byte	0x03, 0x50
        /*003a*/ 	.short	0x0000


	//----- nvinfo : EIATTR_MAXREG_COUNT
	.align		4
        /*003c*/ 	.byte	0x03, 0x1b
        /*003e*/ 	.short	0x0080


	//----- nvinfo : EIATTR_MERCURY_ISA_VERSION
	.align		4
        /*0040*/ 	.byte	0x03, 0x5f
        /*0042*/ 	.short	0x0101


	//----- nvinfo : EIATTR_VRC_CTA_INIT_COUNT
	.align		4
        /*0044*/ 	.byte	0x02, 0x4a
	.zero		1
	.zero		1


	//----- nvinfo : EIATTR_EXIT_INSTR_OFFSETS
	.align		4
        /*0048*/ 	.byte	0x04, 0x1c
        /*004a*/ 	.short	(.L_1911 - .L_1910)


	//   ....[0]....
.L_1910:
        /*004c*/ 	.word	0x00000180


	//   ....[1]....
        /*0050*/ 	.word	0x00000b30


	//   ....[2]....
        /*0054*/ 	.word	0x00000e70


	//   ....[3]....
        /*0058*/ 	.word	0x00000ec0


	//   ....[4]....
        /*005c*/ 	.word	0x00000f10


	//   ....[5]....
        /*0060*/ 	.word	0x00001110


	//----- nvinfo : EIATTR_MAX_THREADS
	.align		4
.L_1911:
        /*0064*/ 	.byte	0x04, 0x05
        /*0066*/ 	.short	(.L_1913 - .L_1912)
.L_1912:
        /*0068*/ 	.word	0x00000200
        /*006c*/ 	.word	0x00000001
        /*0070*/ 	.word	0x00000001


	//----- nvinfo : EIATTR_CRS_STACK_SIZE
	.align		4
.L_1913:
        /*0074*/ 	.byte	0x04, 0x1e
        /*0076*/ 	.short	(.L_1915 - .L_1914)
.L_1914:
        /*0078*/ 	.word	0x00000000


	//----- nvinfo : EIATTR_CBANK_PARAM_SIZE
	.align		4
.L_1915:
        /*007c*/ 	.byte	0x03, 0x19
        /*007e*/ 	.short	0x0d42


	//----- nvinfo : EIATTR_PARAM_CBANK
	.align		4
        /*0080*/ 	.byte	0x04, 0x0a
        /*0082*/ 	.short	(.L_1917 - .L_1916)
	.align		4
.L_1916:
        /*0084*/ 	.word	index@(.nv.constant0._ZN2at6native61_GLOBAL__N__44eb8e94_28_ForeachBinaryOpScalarList_cu_dda10a6925multi_tensor_apply_kernelINS1_28TensorListScalarListMetadataIfLi2EEENS1_25BinaryOpScalarListFunctorIN3c108BFloat16ELi2ELi1ELi1EEEJSt5minusIfEEEEvT_T0_DpT1_)
        /*0088*/ 	.short	0x0380
        /*008a*/ 	.short	0x0d42


	//----- nvinfo : EIATTR_SW_WAR
	.align		4
.L_1917:
        /*008c*/ 	.byte	0x04, 0x36
        /*008e*/ 	.short	(.L_1919 - .L_1918)
.L_1918:
        /*0090*/ 	.word	0x00000008
.L_1919:


//--------------------- .nv.info._ZN2at6native61_GLOBAL__N__44eb8e94_28_ForeachBinaryOpScalarList_cu_dda10a6925multi_tensor_apply_kernelINS1_28TensorListScalarListMetadataIfLi2EEENS1_25BinaryOpScalarListFunctorIN3c104HalfELi2ELi1ELi1EEEJSt5minusIfEEEEvT_T0_DpT1_ --------------------------
	.section	.nv.info._ZN2at6native61_GLOBAL__N__44eb8e94_28_ForeachBinaryOpScalarList_cu_dda10a6925multi_tensor_apply_kernelINS1_28TensorListScalarListMetadataIfLi2EEENS1_25BinaryOpScalarListFunctorIN3c104HalfELi2ELi1ELi1EEEJSt5minusIfEEEEvT_T0_DpT1_,"",@"SHT_CUDA_INFO"
	.sectionflags	@""
	.align	4


	//----- nvinfo : EIATTR_CUDA_API_VERSION
	.align		4
        /*0000*/ 	.byte	0x04, 0x37
        /*0002*/ 	.short	(.L_1921 - .L_1920)
.L_1920:
        /*0004*/ 	.word	0x00000082


	//----- nvinfo : EIATTR_KPARAM_INFO
	.align		4
.L_1921:
        /*0008*/ 	.byte	0x04, 0x17
        /*000a*/ 	.short	(.L_1923 - .L_1922)
.L_1922:
        /*000c*/ 	.word	0x00000000
        /*0010*/ 	.short	0x0002
        /*0012*/ 	.short	0x0d41
        /*0014*/ 	.byte	0x00, 0xf0, 0x05, 0x00


	//----- nvinfo : EIATTR_KPARAM_INFO
	.align		4
.L_1923:
        /*0018*/ 	.byte	0x04, 0x17
        /*001a*/ 	.short	(.L_1925 - .L_1924)
.L_1924:
        /*001c*/ 	.word	0x00000000
        /*0020*/ 	.short	0x0001
        /*0022*/ 	.short	0x0d40
        /*0024*/ 	.byte	0x00, 0xf0, 0x05, 0x00


	//----- nvinfo : EIATTR_KPARAM_INFO
	.align		4
.L_1925:
        /*0028*/ 	.byte	0x04, 0x17
        /*002a*/ 	.short	(.L_1927 - .L_1926)
.L_1926:
        /*002c*/ 	.word	0x00000000
        /*0030*/ 	.short	0x0000
        /*0032*/ 	.short	0x0000
        /*0034*/ 	.byte	0x00, 0xf0, 0x01, 0x35


	//----- nvinfo : EIATTR_SPARSE_MMA_MASK
	.align		4
.L_1927:
        /*0038*/ 	.byte	0x03, 0x50
        /*003a*/ 	.short	0x0000


	//----- nvinfo : EIATTR_MAXREG_COUNT
	.align		4
        /*003c*/ 	.byte	0x03, 0x1b
        /*003e*/ 	.short	0x0080


	//----- nvinfo : EIATTR_MERCURY_ISA_VERSION
	.align		4
        /*0040*/ 	.byte	0x03, 0x5f
        /*0042*/ 	.short	0x0101


	//----- nvinfo : EIATTR_VRC_CTA_INIT_COUNT
	.align		4
        /*0044*/ 	.byte	0x02, 0x4a
	.zero		1
	.zero		1


	//----- nvinfo : EIATTR_EXIT_INSTR_OFFSETS
	.align		4
        /*0048*/ 	.byte	0x04, 0x1c
        /*004a*/ 	.short	(.L_1929 - .L_1928)


	//   ....[0]....
.L_1928:
        /*004c*/ 	.word	0x00000180


	//   ....[1]....
        /*0050*/ 	.word	0x00000b30


	//   ....[2]....
        /*0054*/ 	.word	0x00000e70


	//   ....[3]....
        /*0058*/ 	.word	0x00000ec0


	//   ....[4]....
        /*005c*/ 	.word	0x00000f10


	//   ....[5]....
        /*0060*/ 	.word	0x000010f0


	//----- nvinfo : EIATTR_MAX_THREADS
	.align		4
.L_1929:
        /*0064*/ 	.byte	0x04, 0x05
        /*0066*/ 	.short	(.L_1931 - .L_1930)
.L_1930:
        /*0068*/ 	.word	0x00000200
        /*006c*/ 	.word	0x00000001
        /*0070*/ 	.word	0x00000001


	//----- nvinfo : EIATTR_CRS_STACK_SIZE
	.align		4
.L_1931:
        /*0074*/ 	.byte	0x04, 0x1e
        /*0076*/ 	.short	(.L_1933 - .L_1932)
.L_1932:
        /*0078*/ 	.word	0x00000000


	//----- nvinfo : EIATTR_CBANK_PARAM_SIZE
	.align		4
.L_1933:
        /*007c*/ 	.byte	0x03, 0x19
        /*007e*/ 	.short	0x0d42


	//----- nvinfo : EIATTR_PARAM_CBANK
	.align		4
        /*0080*/ 	.byte	0x04, 0x0a
        /*0082*/ 	.short	(.L_1935 - .L_1934)
	.align		4
.L_1934:
        /*0084*/ 	.word	index@(.nv.constant0._ZN2at6native61_GLOBAL__N__44eb8e94_28_ForeachBinaryOpScalarList_cu_dda10a6925multi_tensor_apply_kernelINS1_28TensorListScalarListMetadataIfLi2EEENS1_25BinaryOpScalarListFunctorIN3c104HalfELi2ELi1ELi1EEEJSt5minusIfEEEEvT_T0_DpT1_)
        /*0088*/ 	.short	0x0380
        /*008a*/ 	.short	0x0d42


	//----- nvinfo : EIATTR_SW_WAR
	.align		4
.L_1935:
        /*008c*/ 	.byte	0x04, 0x36
        /*008e*/ 	.short	(.L_1937 - .L_1936)
.L_1936:
        /*0090*/ 	.word	0x00000008
.L_1937:


//--------------------- .nv.info._ZN2at6native61_GLOBAL__N__44eb8e94_28_ForeachBinaryOpScalarList_cu_dda10a6925multi_tensor_apply_kernelINS1_28TensorListScalarListMetadataIbLi2EEENS1_25BinaryOpScalarListFunctorIbLi2ELi1ELi1EEEJSt5minusIbEEEEvT_T0_DpT1_ --------------------------
	.section	.nv.info._ZN2at6native61_GLOBAL__N__44eb8e94_28_ForeachBinaryOpScalarList_cu_dda10a6925multi_tensor_apply_kernelINS1_28TensorListScalarListMetadataIbLi2EEENS1_25BinaryOpScalarListFunctorIbLi2ELi1ELi1EEEJSt5minusIbEEEEvT_T0_DpT1_,"",@"SHT_CUDA_INFO"
	.sectionflags	@""
	.align	4


	//----- nvinfo : EIATTR_CUDA_API_VERSION
	.align		4
        /*0000*/ 	.byte	0x04, 0x37
        /*0002*/ 	.short	(.L_1939 - .L_1938)
.L_1938:
        /*0004*/ 	.word	0x00000082


	//----- nvinfo : EIATTR_KPARAM_INFO
	.align		4
.L_1939:
        /*0008*/ 	.byte	0x04, 0x17
        /*000a*/ 	.short	(.L_1941 - .L_1940)
.L_1940:
        /*000c*/ 	.word	0x00000000
        /*0010*/ 	.short	0x0002
        /*0012*/ 	.short	0x0c81
        /*0014*/ 	.byte	0x00, 0xf0, 0x05, 0x00


	//----- nvinfo : EIATTR_KPARAM_INFO
	.align		4
.L_1941:
        /*0018*/ 	.byte	0x04, 0x17
        /*001a*/ 	.short	(.L_1943 - .L_1942)
.L_1942:
        /*001c*/ 	.word	0x00000000
        /*0020*/ 	.short	0x0001
        /*0022*/ 	.short	0x0c80
        /*0024*/ 	.byte	0x00, 0xf0, 0x05, 0x00


	//----- nvinfo : EIATTR_KPARAM_INFO
	.align		4
.L_1943:
        /*0028*/ 	.byte	0x04, 0x17
        /*002a*/ 	.short	(.L_1945 - .L_1944)
.L_1944:
        /*002c*/ 	.word	0x00000000
        /*0030*/ 	.short	0x0000
        /*0032*/ 	.short	0x0000
        /*0034*/ 	.byte	0x00, 0xf0, 0x01, 0x32


	//----- nvinfo : EIATTR_SPARSE_MMA_MASK
	.align		4
.L_1945:
        /*0038*/ 	.byte	0x03, 0x50
        /*003a*/ 	.short	0x0000


	//----- nvinfo : EIATTR_MAXREG_COUNT
	.align		4
        /*003c*/ 	.byte	0x03, 0x1b
        /*003e*/ 	.short	0x0080


	//----- nvinfo : EIATTR_MERCURY_ISA_VERSION
	.align		4
        /*0040*/ 	.byte	0x03, 0x5f
        /*0042*/ 	.short	0x0101


	//----- nvinfo : EIATTR_VRC_CTA_INIT_COUNT
	.align		4
        /*0044*/ 	.byte	0x02, 0x4a
	.zero		1
	.zero		1


	//----- nvinfo : EIATTR_EXIT_INSTR_OFFSETS
	.align		4
        /*0048*/ 	.byte	0x04, 0x1c
        /*004a*/ 	.short	(.L_1947 - .L_1946)


	//   ....[0]....
.L_1946:
        /*004c*/ 	.word	0x000001a0


	//   ....[1]....
        /*0050*/ 	.word	0x00000de0


	//   ....[2]....
        /*0054*/ 	.word	0x00001170


	//   ....[3]....
        /*0058*/ 	.word	0x000011c0


	//   ....[4]....
        /*005c*/ 	.word	0x00001210


	//   ....[5]....
        /*0060*/ 	.word	0x00001450


	//----- nvinfo : EIATTR_MAX_THREADS
	.align		4
.L_1947:
        /*0064*/ 	.byte	0x04, 0x05
        /*0066*/ 	.short	(.L_1949 - .L_1948)
.L_1948:
        /*0068*/ 	.word	0x00000200
        /*006c*/ 	.word	0x00000001
        /*0070*/ 	.word	0x00000001


	//----- nvinfo : EIATTR_CRS_STACK_SIZE
	.align		4
.L_1949:
        /*0074*/ 	.byte	0x04, 0x1e
        /*0076*/ 	.short	(.L_1951 - .L_1950)
.L_1950:
        /*0078*/ 	.word	0x00000000


	//----- nvinfo : EIATTR_CBANK_PARAM_SIZE
	.align		4
.L_1951:
        /*007c*/ 	.byte	0x03, 0x19
        /*007e*/ 	.short	0x0c82


	//----- nvinfo : EIATTR_PARAM_CBANK
	.align		4
        /*0080*/ 	.byte	0x04, 0x0a
        /*0082*/ 	.short	(.L_1953 - .L_1952)
	.align		4
.L_1952:
        /*0084*/ 	.word	index@(.nv.constant0._ZN2at6native61_GLOBAL__N__44eb8e94_28_ForeachBinaryOpScalarList_cu_dda10a6925multi_tensor_apply_kernelINS1_28TensorListScalarListMetadataIbLi2EEENS1_25BinaryOpScalarListFunctorIbLi2ELi1ELi1EEEJSt5minusIbEEEEvT_T0_DpT1_)
        /*0088*/ 	.short	0x0380
        /*008a*/ 	.short	0x0c82


	//----- nvinfo : EIATTR_SW_WAR
	.align		4
.L_1953:
        /*008c*/ 	.byte	0x04, 0x36
        /*008e*/ 	.short	(.L_1955 - .L_1954)
.L_1954:
        /*0090*/ 	.word	0x00000008
.L_1955:


//--------------------- .nv.info._ZN2at6native61_GLOBAL__N__44eb8e94_28_ForeachBinaryOpScalarList_cu_dda10a6925multi_tensor_apply_kernelINS1_28TensorListScalarListMetadataIN3c107complexIfEELi2EEENS1_25BinaryOpScalarListFunctorIS6_Li2ELi1ELi1EEEJSt5minusIS6_EEEEvT_T0_DpT1_ --------------------------
	.section	.nv.info._ZN2at6native61_GLOBAL__N__44eb8e94_28_ForeachBinaryOpScalarList_cu_dda10a6925multi_tensor_apply_kernelINS1_28TensorListScalarListMetadataIN3c107complexIfEELi2EEENS1_25BinaryOpScalarListFunctorIS6_Li2ELi1ELi1EEEJSt5minusIS6_EEEEvT_T0_DpT1_,"",@"SHT_CUDA_INFO"
	.sectionflags	@""
	.align	4


	//----- nvinfo : EIATTR_CUDA_API_VERSION
	.align		4
        /*0000*/ 	.byte	0x04, 0x37
        /*0002*/ 	.short	(.L_1957 - .L_1956)
.L_1956:
        /*0004*/ 	.word	0x00000082


	//----- nvinfo : EIATTR_KPARAM_INFO
	.align		4
.L_1957:
        /*0008*/ 	.byte	0x04, 0x17
        /*000a*/ 	.short	(.L_1959 - .L_1958)
.L_1958:
        /*000c*/ 	.word	0x00000000
        /*0010*/ 	.short	0x0002
        /*0012*/ 	.short	0x0e41
        /*0014*/ 	.byte	0x00, 0xf0, 0x05, 0x00


	//----- nvinfo : EIATTR_KPARAM_INFO
	.align		4
.L_1959:
        /*0018*/ 	.byte	0x04, 0x17
        /*001a*/ 	.short	(.L_1961 - .L_1960)
.L_1960:
        /*001c*/ 	.word	0x00000000
        /*0020*/ 	.short	0x0001
        /*0022*/ 	.short	0x0e40
        /*0024*/ 	.byte	0x00, 0xf0, 0x05, 0x00


	//----- nvinfo : EIATTR_KPARAM_INFO
	.align		4
.L_1961:
        /*0028*/ 	.byte	0x04, 0x17
        /*002a*/ 	.short	(.L_1963 - .L_1962)
.L_1962:
        /*002c*/ 	.word	0x00000000
        /*0030*/ 	.short	0x0000
        /*0032*/ 	.short	0x0000
        /*0034*/ 	.byte	0x00, 0xf0, 0x01, 0x39


	//----- nvinfo : EIATTR_SPARSE_MMA_MASK
	.align		4
.L_1963:
        /*0038*/ 	.byte	0x03, 0x50
        /*003a*/ 	.short	0x0000


	//----- nvinfo : EIATTR_MAXREG_COUNT
	.align		4
        /*003c*/ 	.byte	0x03, 0x1b
        /*003e*/ 	.short	0x0080


	//----- nvinfo : EIATTR_MERCURY_ISA_VERSION
	.align		4
        /*0040*/ 	.byte	0x03, 0x5f
        /*0042*/ 	.short	0x0101


	//----- nvinfo : EIATTR_VRC_CTA_INIT_COUNT
	.align		4
        /*0044*/ 	.byte	0x02, 0x4a
	.zero		1
	.zero		1


	//----- nvinfo : EIATTR_EXIT_INSTR_OFFSETS
	.align		4
        /*0048*/ 	.byte	0x04, 0x1c
        /*004a*/ 	.short	(.L_1965 - .L_1964)


	//   ....[0]....
.L_1964:
        /*004c*/ 	.word	0x00000180


	//   ....[1]....
        /*0050*/ 	.word	0x00000a80


	//   ....[2]....
        /*0054*/ 	.word	0x00000da0


	//   ....[3]....
        /*0058*/ 	.word	0x00000de0


	//   ....[4]....
        /*005c*/ 	.word	0x00000e30


	//   ....[5]....
        /*0060*/ 	.word	0x00000ff0


	//----- nvinfo : EIATTR_MAX_THREADS
	.align		4
.L_1965:
        /*0064*/ 	.byte	0x04, 0x05
        /*0066*/ 	.short	(.L_1967 - .L_1966)
.L_1966:
        /*0068*/ 	.word	0x00000200
        /*006c*/ 	.word	0x00000001
        /*0070*/ 	.word	0x00000001


	//----- nvinfo : EIATTR_CRS_STACK_SIZE
	.align		4
.L_1967:
        /*0074*/ 	.byte	0x04, 0x1e
        /*0076*/ 	.short	(.L_1969 - .L_1968)
.L_1968:
        /*0078*/ 	.word	0x00000000


	//----- nvinfo : EIATTR_CBANK_PARAM_SIZE
	.align		4
.L_1969:
        /*007c*/ 	.byte	0x03, 0x19
        /*007e*/ 	.short	0x0e42


	//----- nvinfo : EIATTR_PARAM_CBANK
	.align		4
        /*0080*/ 	.byte	0x04, 0x0a
        /*0082*/ 	.short	(.L_1971 - .L_1970)
	.align		4
.L_1970:
        /*0084*/ 	.word	index@(.nv.constant0._ZN2at6native61_GLOBAL__N__44eb8e94_28_ForeachBinaryOpScalarList_cu_dda10a6925multi_tensor_apply_kernelINS1_28TensorListScalarListMetadataIN3c107complexIfEELi2EEENS1_25BinaryOpScalarListFunctorIS6_Li2ELi1ELi1EEEJSt5minusIS6_EEEEvT_T0_DpT1_)
        /*0088*/ 	.short	0x0380
        /*008a*/ 	.short	0x0e42


	//----- nvinfo : EIATTR_SW_WAR
	.align		4
.L_1971:
        /*008c*/ 	.byte	0x04, 0x36
        /*008e*/ 	.short	(.L_1973 - .L_1972)
.L_1972:
        /*0090*/ 	.word	0x00000008
.L_1973:


//--------------------- .nv.info._ZN2at6native61_GLOBAL__N__44eb8e94_28_ForeachBinaryOpScalarList_cu_dda10a6925multi_tensor_apply_kernelINS1_28TensorListScalarListMetadataIN3c107complexIdEELi2EEENS1_25BinaryOpScalarListFunctorIS6_Li2ELi1ELi1EEEJSt5minusIS6_EEEEvT_T0_DpT1_ --------------------------
	.section	.nv.info._ZN2at6native61_GLOBAL__N__44eb8e94_28_ForeachBinaryOpScalarList_cu_dda10a6925multi_tensor_apply_kernelINS1_28TensorListScalarListMetadataIN3c107complexIdEELi2EEENS1_25BinaryOpScalarListFunctorIS6_Li2ELi1ELi1EEEJSt5minusIS6_EEEEvT_T0_DpT1_,"",@"SHT_CUDA_INFO"
	.sectionflags	@""
	.align	4


	//----- nvinfo : EIATTR_CUDA_API_VERSION
	.align		4
        /*0000*/ 	.byte	0x04, 0x37
        /*0002*/ 	.short	(.L_1975 - .L_1974)
.L_1974:
        /*0004*/ 	.word	0x00000082


	//----- nvinfo : EIATTR_KPARAM_INFO
	.align		4
.L_1975:
        /*0008*/ 	.byte	0x04, 0x17
        /*000a*/ 	.short	(.L_1977 - .L_1976)
.L_1976:
        /*000c*/ 	.word	0x00000000
        /*0010*/ 	.short	0x0002
        /*0012*/ 	.short	0x0fa1
        /*0014*/ 	.byte	0x00, 0xf0, 0x05, 0x00


	//----- nvinfo : EIATTR_KPARAM_INFO
	.align		4
.L_1977:
        /*0018*/ 	.byte	0x04, 0x17
        /*001a*/ 	.short	(.L_1979 - .L_1978)
.L_1978:
        /*001c*/ 	.word	0x00000000
        /*0020*/ 	.short	0x0001
        /*0022*/ 	.short	0x0fa0
        /*0024*/ 	.byte	0x00, 0xf0, 0x05, 0x00


	//----- nvinfo : EIATTR_KPARAM_INFO
	.align		4
.L_1979:
        /*0028*/ 	.byte	0x04, 0x17
        /*002a*/ 	.short	(.L_1981 - .L_1980)
.L_1980:
        /*002c*/ 	.word	0x00000000
        /*0030*/ 	.short	0x0000
        /*0032*/ 	.short	0x0000
        /*0034*/ 	.byte	0x00, 0xf0, 0x81, 0x3e


	//----- nvinfo : EIATTR_SPARSE_MMA_MASK
	.align		4
.L_1981:
        /*0038*/ 	.byte	0x03, 0x50
        /*003a*/ 	.short	0x0000


	//----- nvinfo : EIATTR_MAXREG_COUNT
	.align		4
        /*003c*/ 	.byte	0x03, 0x1b
        /*003e*/ 	.short	0x0080


	//----- nvinfo : EIATTR_MERCURY_ISA_VERSION
	.align		4
        /*0040*/ 	.byte	0x03, 0x5f
        /*0042*/ 	.short	0x0101


	//----- nvinfo : EIATTR_VRC_CTA_INIT_COUNT
	.align		4
        /*0044*/ 	.byte	0x02, 0x4a
	.zero		1
	.zero		1


	//----- nvinfo : EIATTR_EXIT_INSTR_OFFSETS
	.align		4
        /*0048*/ 	.byte	0x04, 0x1c
        /*004a*/ 	.short	(.L_1983 - .L_1982)


	//   ....[0]....
.L_1982:
        /*004c*/ 	.word	0x000001a0


	//   ....[1]....
        /*0050*/ 	.word	0x00000bf0


	//   ....[2]....
        /*0054*/ 	.word	0x00000f60


	//   ....[3]....
        /*0058*/ 	.word	0x00000fa0


	//   ....[4]....
        /*005c*/ 	.word	0x00000ff0


	//   ....[5]....
        /*0060*/ 	.word	0x000011d0


	//----- nvinfo : EIATTR_MAX_THREADS
	.align		4
.L_1983:
        /*0064*/ 	.byte	0x04, 0x05
        /*0066*/ 	.short	(.L_1985 - .L_1984)
.L_1984:
        /*0068*/ 	.word	0x00000200
        /*006c*/ 	.word	0x00000001
        /*0070*/ 	.word	0x00000001


	//----- nvinfo : EIATTR_CRS_STACK_SIZE
	.align		4
.L_1985:
        /*0074*/ 	.byte	0x04, 0x1e
        /*0076*/ 	.short	(.L_1987 - .L_1986)
.L_1986:
        /*0078*/ 	.word	0x00000000


	//----- nvinfo : EIATTR_CBANK_PARAM_SIZE
	.align		4
.L_1987:
        /*007c*/ 	.byte	0x03, 0x19
        /*007e*/ 	.short	0x0fa2


	//----- nvinfo : EIATTR_PARAM_CBANK
	.align		4
        /*0080*/ 	.byte	0x04, 0x0a
        /*0082*/ 	.short	(.L_1989 - .L_1988)
	.align		4
.L_1988:
        /*0084*/ 	.word	index@(.nv.constant0._ZN2at6native61_GLOBAL__N__44eb8e94_28_ForeachBinaryOpScalarList_cu_dda10a6925multi_tensor_apply_kernelINS1_28TensorListScalarListMetadataIN3c107complexIdEELi2EEENS1_25BinaryOpScalarListFunctorIS6_Li2ELi1ELi1EEEJSt5minusIS6_EEEEvT_T0_DpT1_)
        /*0088*/ 	.short	0x0380
        /*008a*/ 	.short	0x0fa2


	//----- nvinfo : EIATTR_SW_WAR
	.align		4
.L_1989:
        /*008c*/ 	.byte	0x04, 0x36
        /*008e*/ 	.short	(.L_1991 - .L_1990)
.L_1990:
        /*0090*/ 	.word	0x00000008
.L_1991:


//--------------------- .nv.info._ZN2at6native61_GLOBAL__N__44eb8e94_28_ForeachBinaryOpScalarList_cu_dda10a6925multi_tensor_apply_kernelINS1_28TensorListScalarListMetadataIfLi2EEENS1_25BinaryOpScalarListFunctorIfLi2ELi1ELi1EEEJSt5minusIfEEEEvT_T0_DpT1_ --------------------------
	.section	.nv.info._ZN2at6native61_GLOBAL__N__44eb8e94_28_ForeachBinaryOpScalarList_cu_dda10a6925multi_tensor_apply_kernelINS1_28TensorListScalarListMetadataIfLi2EEENS1_25BinaryOpScalarListFunctorIfLi2ELi1ELi1EEEJSt5minusIfEEEEvT_T0_DpT1_,"",@"SHT_CUDA_INFO"
	.sectionflags	@""
	.align	4


	//----- nvinfo : EIATTR_CUDA_API_VERSION
	.align		4
        /*0000*/ 	.byte	0x04, 0x37
        /*0002*/ 	.short	(.L_1993 - .L_1992)
.L_1992:
        /*0004*/ 	.word	0x00000082


	//----- nvinfo : EIATTR_KPARAM_INFO
	.align		4
.L_1993:
        /*0008*/ 	.byte	0x04, 0x17
        /*000a*/ 	.short	(.L_1995 - .L_1994)
.L_1994:
        /*000c*/ 	.word	0x00000000
        /*0010*/ 	.short	0x0002
        /*0012*/ 	.short	0x0d41
        /*0014*/ 	.byte	0x00, 0xf0, 0x05, 0x00


	//----- nvinfo : EIATTR_KPARAM_INFO
	.align		4
.L_1995:
        /*0018*/ 	.byte	0x04, 0x17
        /*001a*/ 	.short	(.L_1997 - .L_1996)
.L_1996:
        /*001c*/ 	.word	0x00000000
        /*0020*/ 	.short	0x0001
        /*0022*/ 	.short	0x0d40
        /*0024*/ 	.byte	0x00, 0xf0, 0x05, 0x00


	//----- nvinfo : EIATTR_KPARAM_INFO
	.align		4
.L_1997:
        /*0028*/ 	.byte	0x04, 0x17
        /*002a*/ 	.short	(.L_1999 - .L_1998)
.L_1998:
        /*002c*/ 	.word	0x00000000
        /*0030*/ 	.short	0x0000
        /*0032*/ 	.short	0x0000
        /*0034*/ 	.byte	0x00, 0xf0, 0x01, 0x35


	//----- nvinfo : EIATTR_SPARSE_MMA_MASK
	.align		4
.L_1999:
        /*0038*/ 	.byte	0x03, 0x50
        /*003a*/ 	.short	0x0000


	//----- nvinfo : EIATTR_MAXREG_COUNT
	.align		4
        /*003c*/ 	.byte	0x03, 0x1b
        /*003e*/ 	.short	0x0080


	//----- nvinfo : EIATTR_MERCURY_ISA_VERSION
	.align		4
        /*0040*/ 	.byte	0x03, 0x5f
        /*0042*/ 	.short	0x0101


	//----- nvinfo : EIATTR_VRC_CTA_INIT_COUNT
	.align		4
        /*0044*/ 	.byte	0x02, 0x4a
	.zero		1
	.zero		1


	//----- nvinfo : EIATTR_EXIT_INSTR_OFFSETS
	.align		4
        /*0048*/ 	.byte	0x04, 0x1c
        /*004a*/ 	.short	(.L_2001 - .L_2000)


	//   ....[0]....
.L_2000:
        /*004c*/ 	.word	0x00000180


	//   ....[1]....
        /*0050*/ 	.word	0x000009e0


	//   ....[2]....
        /*0054*/ 	.word	0x00000cb0


	//   ....[3]....
        /*0058*/ 	.word	0x00000d00


	//   ....[4]....
        /*005c*/ 	.word	0x00000d50


	//   ....[5]....
        /*0060*/ 	.word	0x00000ed0


	//----- nvinfo : EIATTR_MAX_THREADS
	.align		4
.L_2001:
        /*0064*/ 	.byte	0x04, 0x05
        /*0066*/ 	.short	(.L_2003 - .L_2002)
.L_2002:
        /*0068*/ 	.word	0x00000200
        /*006c*/ 	.word	0x00000001
        /*0070*/ 	.word	0x00000001


	//----- nvinfo : EIATTR_CRS_STACK_SIZE
	.align		4
.L_2003:
        /*0074*/ 	.byte	0x04, 0x1e
        /*0076*/ 	.short	(.L_2005 - .L_2004)
.L_2004:
        /*0078*/ 	.word	0x00000000


	//----- nvinfo : EIATTR_CBANK_PARAM_SIZE
	.align		4
.L_2005:
        /*007c*/ 	.byte	0x03, 0x19
        /*007e*/ 	.short	0x0d42


	//----- nvinfo : EIATTR_PARAM_CBANK
	.align		4
        /*0080*/ 	.byte	0x04, 0x0a
        /*0082*/ 	.short	(.L_2007 - .L_2006)
	.align		4
.L_2006:
        /*0084*/ 	.word	index@(.nv.constant0._ZN2at6native61_GLOBAL__N__44eb8e94_28_ForeachBinaryOpScalarList_cu_dda10a6925multi_tensor_apply_kernelINS1_28TensorListScalarListMetadataIfLi2EEENS1_25BinaryOpScalarListFunctorIfLi2ELi1ELi1EEEJSt5minusIfEEEEvT_T0_DpT1_)
        /*0088*/ 	.short	0x0380
        /*008a*/ 	.short	0x0d42


	//----- nvinfo : EIATTR_SW_WAR
	.align		4
.L_2007:
        /*008c*/ 	.byte	0x04, 0x36
        /*008e*/ 	.short	(.L_2009 - .L_2008)
.L_2008:
        /*0090*/ 	.word	0x00000008
.L_2009:


//--------------------- .nv.info._ZN2at6native61_GLOBAL__N__44eb8e94_28_ForeachBinaryOpScalarList_cu_dda10a6925multi_tensor_apply_kernelINS1_28TensorListScalarListMetadataIdLi2EEENS1_25BinaryOpScalarListFunctorIdLi2ELi1ELi1EEEJSt5minusIdEEEEvT_T0_DpT1_ --------------------------
	.section	.nv.info._ZN2at6native61_GLOBAL__N__44eb8e94_28_ForeachBinaryOpScalarList_cu_dda10a6925multi_tensor_apply_kernelINS1_28TensorListScalarListMetadataIdLi2EEENS1_25BinaryOpScalarListFunctorIdLi2ELi1ELi1EEEJSt5minusIdEEEEvT_T0_DpT1_,"",@"SHT_CUDA_INFO"
	.sectionflags	@""
	.align	4


	//----- nvinfo : EIATTR_CUDA_API_VERSION
	.align		4
        /*0000*/ 	.byte	0x04, 0x37
        /*0002*/ 	.short	(.L_2011 - .L_2010)
.L_2010:
        /*0004*/ 	.word	0x00000082


	//----- nvinfo : EIATTR_KPARAM_INFO
	.align		4
.L_2011:
        /*0008*/ 	.byte	0x04, 0x17
        /*000a*/ 	.short	(.L_2013 - .L_2012)
.L_2012:
        /*000c*/ 	.word	0x00000000
        /*0010*/ 	.short	0x0002
        /*0012*/ 	.short	0x0e41
        /*0014*/ 	.byte	0x00, 0xf0, 0x05, 0x00


	//----- nvinfo : EIATTR_KPARAM_INFO
	.align		4
.L_2013:
        /*0018*/ 	.byte	0x04, 0x17
        /*001a*/ 	.short	(.L_2015 - .L_2014)
.L_2014:
        /*001c*/ 	.word	0x00000000
        /*0020*/ 	.short	0x0001
        /*0022*/ 	.short	0x0e40
        /*0024*/ 	.byte	0x00, 0xf0, 0x05, 0x00


	//----- nvinfo : EIATTR_KPARAM_INFO
	.align		4
.L_2015:
        /*0028*/ 	.byte	0x04, 0x17
        /*002a*/ 	.short	(.L_2017 - .L_2016)
.L_2016:
        /*002c*/ 	.word	0x00000000
        /*0030*/ 	.short	0x0000
        /*0032*/ 	.short	0x0000
        /*0034*/ 	.byte	0x00, 0xf0, 0x01, 0x39


	//----- nvinfo : EIATTR_SPARSE_MMA_MASK
	.align		4
.L_2017:
        /*0038*/ 	.byte	0x03, 0x50
        /*003a*/ 	.short	0x0000


	//----- nvinfo : EIATTR_MAXREG_COUNT
	.align		4
        /*003c*/ 	.byte	0x03, 0x1b
        /*003e*/ 	.short	0x0080


	//----- nvinfo : EIATTR_MERCURY_ISA_VERSION
	.align		4
        /*0040*/ 	.byte	0x03, 0x5f
        /*0042*/ 	.short	0x0101


	//----- nvinfo : EIATTR_VRC_CTA_INIT_COUNT
	.align		4
        /*0044*/ 	.byte	0x02, 0x4a
	.zero		1
	.zero		1


	//----- nvinfo : EIATTR_EXIT_INSTR_OFFSETS
	.align		4
        /*0048*/ 	.byte	0x04, 0x1c
        /*004a*/ 	.short	(.L_2019 - .L_2018)


	//   ....[0]....
.L_2018:
        /*004c*/ 	.word	0x00000180


	//   ....[1]....
        /*0050*/ 	.word	0x00000a00


	//   ....[2]....
        /*0054*/ 	.word	0x00000ce0


	//   ....[3]....
        /*0058*/ 	.word	0x00000d20


	//   ....[4]....
        /*005c*/ 	.word	0x00000d70


	//   ....[5]....
        /*0060*/ 	.word	0x00000ef0


	//----- nvinfo : EIATTR_MAX_THREADS
	.align		4
.L_2019:
        /*0064*/ 	.byte	0x04, 0x05
        /*0066*/ 	.short	(.L_2021 - .L_2020)
.L_2020:
        /*0068*/ 	.word	0x00000200
        /*006c*/ 	.word	0x00000001
        /*0070*/ 	.word	0x00000001


	//----- nvinfo : EIATTR_CRS_STACK_SIZE
	.align		4
.L_2021:
        /*0074*/ 	.byte	0x04, 0x1e
        /*0076*/ 	.short	(.L_2023 - .L_2022)
.L_2022:
        /*0078*/ 	.word	0x00000000


	//----- nvinfo : EIATTR_CBANK_PARAM_SIZE
	.align		4
.L_2023:
        /*007c*/ 	.byte	0x03, 0x19
        /*007e*/ 	.short	0x0e42


	//----- nvinfo : EIATTR_PARAM_CBANK
	.align		4
        /*0080*/ 	.byte	0x04, 0x0a
        /*0082*/ 	.short	(.L_2025 - .L_2024)
	.align		4
.L_2024:
        /*0084*/ 	.word	index@(.nv.constant0._ZN2at6native61_GLOBAL__N__44eb8e94_28_ForeachBinaryOpScalarList_cu_dda10a6925multi_tensor_apply_kernelINS1_28TensorListScalarListMetadataIdLi2EEENS1_25BinaryOpScalarListFunctorIdLi2ELi1ELi1EEEJSt5minusIdEEEEvT_T0_DpT1_)
        /*0088*/ 	.short	0x0380
        /*008a*/ 	.short	0x0e42


	//----- nvinfo : EIATTR_SW_WAR
	.align		4
.L_2025:
        /*008c*/ 	.byte	0x04, 0x36
        /*008e*/ 	.short	(.L_2027 - .L_2026)
.L_2026:
        /*0090*/ 	.word	0x00000008
.L_2027:


//--------------------- .nv.info._ZN2at6native61_GLOBAL__N__44eb8e94_28_ForeachBinaryOpScalarList_cu_dda10a6925multi_tensor_apply_kernelINS1_28TensorListScalarListMetadataIsLi2EEENS1_25BinaryOpScalarListFunctorIsLi2ELi1ELi1EEEJSt5minusIsEEEEvT_T0_DpT1_ --------------------------
	.section	.nv.info._ZN2at6native61_GLOBAL__N__44eb8e94_28_ForeachBinaryOpScalarList_cu_dda10a6925multi_tensor_apply_kernelINS1_28TensorListScalarListMetadataIsLi2EEENS1_25BinaryOpScalarListFunctorIsLi2ELi1ELi1EEEJSt5minusIsEEEEvT_T0_DpT1_,"",@"SHT_CUDA_INFO"
	.sectionflags	@""
	.align	4


	//----- nvinfo : EIATTR_CUDA_API_VERSION
	.align		4
        /*0000*/ 	.byte	0x04, 0x37
        /*0002*/ 	.short	(.L_2029 - .L_2028)
.L_2028:
        /*0004*/ 	.word	0x00000082


	//----- nvinfo : EIATTR_KPARAM_INFO
	.align		4
.L_2029:
        /*0008*/ 	.byte	0x04, 0x17
        /*000a*/ 	.short	(.L_2031 - .L_2030)
.L_2030:
        /*000c*/ 	.word	0x00000000
        /*0010*/ 	.short	0x0002
        /*0012*/ 	.short	0x0cc1
        /*0014*/ 	.byte	0x00, 0xf0, 0x05, 0x00


	//----- nvinfo : EIATTR_KPARAM_INFO
	.align		4
.L_2031:
        /*0018*/ 	.byte	0x04, 0x17
        /*001a*/ 	.short	(.L_2033 - .L_2032)
.L_2032:
        /*001c*/ 	.word	0x00000000
        /*0020*/ 	.short	0x0001
        /*0022*/ 	.short	0x0cc0
        /*0024*/ 	.byte	0x00, 0xf0, 0x05, 0x00


	//----- nvinfo : EIATTR_KPARAM_INFO
	.align		4
.L_2033:
        /*0028*/ 	.byte	0x04, 0x17
        /*002a*/ 	.short	(.L_2035 - .L_2034)
.L_2034:
        /*002c*/ 	.word	0x00000000
        /*0030*/ 	.short	0x0000
        /*0032*/ 	.short	0x0000
        /*0034*/ 	.byte	0x00, 0xf0, 0x01, 0x33


	//----- nvinfo : EIATTR_SPARSE_MMA_MASK
	.align		4
.L_2035:
        /*0038*/ 	.byte	0x03, 0x50
        /*003a*/ 	.short	0x0000


	//----- nvinfo : EIATTR_MAXREG_COUNT
	.align		4
        /*003c*/ 	.byte	0x03, 0x1b
        /*003e*/ 	.short	0x0080


	//----- nvinfo : EIATTR_MERCURY_ISA_VERSION
	.align		4
        /*0040*/ 	.byte	0x03, 0x5f
        /*0042*/ 	.short	0x0101


	//----- nvinfo : EIATTR_VRC_CTA_INIT_COUNT
	.align		4
        /*0044*/ 	.byte	0x02, 0x4a
	.zero		1
	.zero		1


	//----- nvinfo : EIATTR_EXIT_INSTR_OFFSETS
	.align		4
        /*0048*/ 	.byte	0x04, 0x1c
        /*004a*/ 	.short	(.L_2037 - .L_2036)


	//   ....[0]....
.L_2036:
        /*004c*/ 	.word	0x00000190


	//   ....[1]....
        /*0050*/ 	.word	0x00000b10


	//   ....[2]....
        /*0054*/ 	.word	0x00000e00


	//   ....[3]....
        /*0058*/ 	.word	0x00000e50


	//   ....[4]....
        /*005c*/ 	.word	0x00000ea0


	//   ....[5]....
        /*0060*/ 	.word	0x00001080


	//----- nvinfo : EIATTR_MAX_THREADS
	.align		4
.L_2037:
        /*0064*/ 	.byte	0x04, 0x05
        /*0066*/ 	.short	(.L_2039 - .L_2038)
.L_2038:
        /*0068*/ 	.word	0x00000200
        /*006c*/ 	.word	0x00000001
        /*0070*/ 	.word	0x00000001


	//----- nvinfo : EIATTR_CRS_STACK_SIZE
	.align		4
.L_2039:
        /*0074*/ 	.byte	0x04, 0x1e
        /*0076*/ 	.short	(.L_2041 - .L_2040)
.L_2040:
        /*0078*/ 	.word	0x00000000


	//----- nvinfo : EIATTR_CBANK_PARAM_SIZE
	.align		4
.L_2041:
        /*007c*/ 	.byte	0x03, 0x19
        /*007e*/ 	.short	0x0cc2


	//----- nvinfo : EIATTR_PARAM_CBANK
	.align		4
        /*0080*/ 	.byte	0x04, 0x0a
        /*0082*/ 	.short	(.L_2043 - .L_2042)
	.align		4
.L_2042:
        /*0084*/ 	.word	index@(.nv.constant0._ZN2at6native61_GLOBAL__N__44eb8e94_28_ForeachBinaryOpScalarList_cu_dda10a6925multi_tensor_apply_kernelINS1_28TensorListScalarListMetadataIsLi2EEENS1_25BinaryOpScalarListFunctorIsLi2ELi1ELi1EEEJSt5minusIsEEEEvT_T0_DpT1_)
        /*0088*/ 	.short	0x0380
        /*008a*/ 	.short	0x0cc2


	//----- nvinfo : EIATTR_SW_WAR
	.align		4
.L_2043:
        /*008c*/ 	.byte	0x04, 0x36
        /*008e*/ 	.short	(.L_2045 - .L_2044)
.L_2044:
        /*0090*/ 	.word	0x00000008
.L_2045:


//--------------------- .nv.info._ZN2at6native61_GLOBAL__N__44eb8e94_28_ForeachBinaryOpScalarList_cu_dda10a6925multi_tensor_apply_kernelINS1_28TensorListScalarListMetadataIlLi2EEENS1_25BinaryOpScalarListFunctorIlLi2ELi1ELi1EEEJSt5minusIlEEEEvT_T0_DpT1_ --------------------------
	.section	.nv.info._ZN2at6native61_GLOBAL__N__44eb8e94_28_ForeachBinaryOpScalarList_cu_dda10a6925multi_tensor_apply_kernelINS1_28TensorListScalarListMetadataIlLi2EEENS1_25BinaryOpScalarListFunctorIlLi2ELi1ELi1EEEJSt5minusIlEEEEvT_T0_DpT1_,"",@"SHT_CUDA_INFO"
	.sectionflags	@""
	.align	4


	//----- nvinfo : EIATTR_CUDA_API_VERSION
	.align		4
        /*0000*/ 	.byte	0x04, 0x37
        /*0002*/ 	.short	(.L_2047 - .L_2046)
.L_2046:
        /*0004*/ 	.word	0x00000082


	//----- nvinfo : EIATTR_KPARAM_INFO
	.align		4
.L_2047:
        /*0008*/ 	.byte	0x04, 0x17
        /*000a*/ 	.short	(.L_2049 - .L_2048)
.L_2048:
        /*000c*/ 	.word	0x00000000
        /*0010*/ 	.short	0x0002
        /*0012*/ 	.short	0x0e41
        /*0014*/ 	.byte	0x00, 0xf0, 0x05, 0x00


	//----- nvinfo : EIATTR_KPARAM_INFO
	.align		4
.L_2049:
        /*0018*/ 	.byte	0x04, 0x17
        /*001a*/ 	.short	(.L_2051 - .L_2050)
.L_2050:
        /*001c*/ 	.word	0x00000000
        /*0020*/ 	.short	0x0001
        /*0022*/ 	.short	0x0e40
        /*0024*/ 	.byte	0x00, 0xf0, 0x05, 0x00


	//----- nvinfo : EIATTR_KPARAM_INFO
	.align		4
.L_2051:
        /*0028*/ 	.byte	0x04, 0x17
        /*002a*/ 	.short	(.L_2053 - .L_2052)
.L_2052:
        /*002c*/ 	.word	0x00000000
        /*0030*/ 	.short	0x0000
        /*0032*/ 	.short	0x0000
        /*0034*/ 	.byte	0x00, 0xf0, 0x01, 0x39


	//----- nvinfo : EIATTR_SPARSE_MMA_MASK
	.align		4
.L_2053:
        /*0038*/ 	.byte	0x03, 0x50
        /*003a*/ 	.short	0x0000


	//----- nvinfo : EIATTR_MAXREG_COUNT
	.align		4
        /*003c*/ 	.byte	0x03, 0x1b
        /*003e*/ 	.short	0x0080


	//----- nvinfo : EIATTR_MERCURY_ISA_VERSION
	.align		4
        /*0040*/ 	.byte	0x03, 0x5f
        /*0042*/ 	.short	0x0101


	//----- nvinfo : EIATTR_VRC_CTA_INIT_COUNT
	.align		4
        /*0044*/ 	.byte	0x02, 0x4a
	.zero		1
	.zero		1


	//----- nvinfo : EIATTR_EXIT_INSTR_OFFSETS
	.align		4
        /*0048*/ 	.byte	0x04, 0x1c
        /*004a*/ 	.short	(.L_2055 - .L_2054)


	//   ....[0]....
.L_2054:
        /*004c*/ 	.word	0x00000180


	//   ....[1]....
        /*0050*/ 	.word	0x00000a80


	//   ....[2]....
        /*0054*/ 	.word	0x00000da0


	//   ....[3]....
        /*0058*/ 	.word	0x00000de0


	//   ....[4]....
        /*005c*/ 	.word	0x00000e30


	//   ....[5]....
        /*0060*/ 	.word	0x00001030


	//----- nvinfo : EIATTR_MAX_THREADS
	.align		4
.L_2055:
        /*0064*/ 	.byte	0x04, 0x05
        /*0066*/ 	.short	(.L_2057 - .L_2056)
.L_2056:
        /*0068*/ 	.word	0x00000200
        /*006c*/ 	.word	0x00000001
        /*0070*/ 	.word	0x00000001


	//----- nvinfo : EIATTR_CRS_STACK_SIZE
	.align		4
.L_2057:
        /*0074*/ 	.byte	0x04, 0x1e
        /*0076*/ 	.short	(.L_2059 - .L_2058)
.L_2058:
        /*0078*/ 	.word	0x00000000


	//----- nvinfo : EIATTR_CBANK_PARAM_SIZE
	.align		4
.L_2059:
        /*007c*/ 	.byte	0x03, 0x19
        /*007e*/ 	.short	0x0e42


	//----- nvinfo : EIATTR_PARAM_CBANK
	.align		4
        /*0080*/ 	.byte	0x04, 0x0a
        /*0082*/ 	.short	(.L_2061 - .L_2060)
	.align		4
.L_2060:
        /*0084*/ 	.word	index@(.nv.constant0._ZN2at6native61_GLOBAL__N__44eb8e94_28_ForeachBinaryOpScalarList_cu_dda10a6925multi_tensor_apply_kernelINS1_28TensorListScalarListMetadataIlLi2EEENS1_25BinaryOpScalarListFunctorIlLi2ELi1ELi1EEEJSt5minusIlEEEEvT_T0_DpT1_)
        /*0088*/ 	.short	0x0380
        /*008a*/ 	.short	0x0e42


	//----- nvinfo : EIATTR_SW_WAR
	.align		4
.L_2061:
        /*008c*/ 	.byte	0x04, 0x36
        /*008e*/ 	.short	(.L_2063 - .L_2062)
.L_2062:
        /*0090*/ 	.word	0x00000008
.L_2063:


//--------------------- .nv.info._ZN2at6native61_GLOBAL__N__44eb8e94_28_ForeachBinaryOpScalarList_cu_dda10a6925multi_tensor_apply_kernelINS1_28TensorListScalarListMetadataIiLi2EEENS1_25BinaryOpScalarListFunctorIiLi2ELi1ELi1EEEJSt5minusIiEEEEvT_T0_DpT1_ --------------------------
	.section	.nv.info._ZN2at6native61_GLOBAL__N__44eb8e94_28_ForeachBinaryOpScalarList_cu_dda10a6925multi_tensor_apply_kernelINS1_28TensorListScalarListMetadataIiLi2EEENS1_25BinaryOpScalarListFunctorIiLi2ELi1ELi1EEEJSt5minusIiEEEEvT_T0_DpT1_,"",@"SHT_CUDA_INFO"
	.sectionflags	@""
	.align	4


	//----- nvinfo : EIATTR_CUDA_API_VERSION
	.align		4
        /*0000*/ 	.byte	0x04, 0x37
        /*0002*/ 	.short	(.L_2065 - .L_2064)
.L_2064:
        /*0004*/ 	.word	0x00000082


	//----- nvinfo : EIATTR_KPARAM_INFO
	.align		4
.L_2065:
        /*0008*/ 	.byte	0x04, 0x17
        /*000a*/ 	.short	(.L_2067 - .L_2066)
.L_2066:
        /*000c*/ 	.word	0x00000000
        /*0010*/ 	.short	0x0002
        /*0012*/ 	.short	0x0d41
        /*0014*/ 	.byte	0x00, 0xf0, 0x05, 0x00


	//----- nvinfo : EIATTR_KPARAM_INFO
	.align		4
.L_2067:
        /*0018*/ 	.byte	0x04, 0x17
        /*001a*/ 	.short	(.L_2069 - .L_2068)
.L_2068:
        /*001c*/ 	.word	0x00000000
        /*0020*/ 	.short	0x0001
        /*0022*/ 	.short	0x0d40
        /*0024*/ 	.byte	0x00, 0xf0, 0x05, 0x00


	//----- nvinfo : EIATTR_KPARAM_INFO
	.align		4
.L_2069:
        /*0028*/ 	.byte	0x04, 0x17
        /*002a*/ 	.short	(.L_2071 - .L_2070)
.L_2070:
        /*002c*/ 	.word	0x00000000
        /*0030*/ 	.short	0x0000
        /*0032*/ 	.short	0x0000
        /*0034*/ 	.byte	0x00, 0xf0, 0x01, 0x35


	//----- nvinfo : EIATTR_SPARSE_MMA_MASK
	.align		4
.L_2071:
        /*0038*/ 	.byte	0x03, 0x50
        /*003a*/ 	.short	0x0000


	//----- nvinfo : EIATTR_MAXREG_COUNT
	.align		4
        /*003c*/ 	.byte	0x03, 0x1b
        /*003e*/ 	.short	0x0080


	//----- nvinfo : EIATTR_MERCURY_ISA_VERSION
	.align		4
        /*0040*/ 	.byte	0x03, 0x5f
        /*0042*/ 	.short	0x0101


	//----- nvinfo : EIATTR_VRC_CTA_INIT_COUNT
	.align		4
        /*0044*/ 	.byte	0x02, 0x4a
	.zero		1
	.zero		1


	//----- nvinfo : EIATTR_EXIT_INSTR_OFFSETS
	.align		4
        /*0048*/ 	.byte	0x04, 0x1c
        /*004a*/ 	.short	(.L_2073 - .L_2072)


	//   ....[0]....
.L_2072:
        /*004c*/ 	.word	0x00000180


	//   ....[1]....
        /*0050*/ 	.word	0x000009e0


	//   ....[2]....
        /*0054*/ 	.word	0x00000cb0


	//   ....[3]....
        /*0058*/ 	.word	0x00000d00


	//   ....[4]....
        /*005c*/ 	.word	0x00000d50


	//   ....[5]....
        /*0060*/ 	.word	0x00000ed0


	//----- nvinfo : EIATTR_MAX_THREADS
	.align		4
.L_2073:
        /*0064*/ 	.byte	0x04, 0x05
        /*0066*/ 	.short	(.L_2075 - .L_2074)
.L_2074:
        /*0068*/ 	.word	0x00000200
        /*006c*/ 	.word	0x00000001
        /*0070*/ 	.word	0x00000001


	//----- nvinfo : EIATTR_CRS_STACK_SIZE
	.align		4
.L_2075:
        /*0074*/ 	.byte	0x04, 0x1e
        /*0076*/ 	.short	(.L_2077 - .L_2076)
.L_2076:
        /*0078*/ 	.word	0x00000000


	//----- nvinfo : EIATTR_CBANK_PARAM_SIZE
	.align		4
.L_2077:
        /*007c*/ 	.byte	0x03, 0x19
        /*007e*/ 	.short	0x0d42


	//----- nvinfo : EIATTR_PARAM_CBANK
	.align		4
        /*0080*/ 	.byte	0x04, 0x0a
        /*0082*/ 	.short	(.L_2079 - .L_2078)
	.align		4
.L_2078:
        /*0084*/ 	.word	index@(.nv.constant0._ZN2at6native61_GLOBAL__N__44eb8e94_28_ForeachBinaryOpScalarList_cu_dda10a6925multi_tensor_apply_kernelINS1_28TensorListScalarListMetadataIiLi2EEENS1_25BinaryOpScalarListFunctorIiLi2ELi1ELi1EEEJSt5minusIiEEEEvT_T0_DpT1_)
        /*0088*/ 	.short	0x0380
        /*008a*/ 	.short	0x0d42


	//----- nvinfo : EIATTR_SW_WAR
	.align		4
.L_2079:
        /*008c*/ 	.byte	0x04, 0x36
        /*008e*/ 	.short	(.L_2081 - .L_2080)
.L_2080:
        /*0090*/ 	.word	0x00000008
.L_2081:


//--------------------- .nv.info._ZN2at6native61_GLOBAL__N__44eb8e94_28_ForeachBinaryOpScalarList_cu_dda10a6925multi_tensor_apply_kernelINS1_28TensorListScalarListMetadataIaLi2EEENS1_25BinaryOpScalarListFunctorIaLi2ELi1ELi1EEEJSt5minusIaEEEEvT_T0_DpT1_ --------------------------
	.section	.nv.info._ZN2at6native61_GLOBAL__N__44eb8e94_28_ForeachBinaryOpScalarList_cu_dda10a6925multi_tensor_apply_kernelINS1_28TensorListScalarListMetadataIaLi2EEENS1_25BinaryOpScalarListFunctorIaLi2ELi1ELi1EEEJSt5minusIaEEEEvT_T0_DpT1_,"",@"SHT_CUDA_INFO"
	.sectionflags	@""
	.align	4


	//----- nvinfo : EIATTR_CUDA_API_VERSION
	.align		4
        /*0000*/ 	.byte	0x04, 0x37
        /*0002*/ 	.short	(.L_2083 - .L_2082)
.L_2082:
        /*0004*/ 	.word	0x00000082


	//----- nvinfo : EIATTR_KPARAM_INFO
	.align		4
.L_2083:
        /*0008*/ 	.byte	0x04, 0x17
        /*000a*/ 	.short	(.L_2085 - .L_2084)
.L_2084:
        /*000c*/ 	.word	0x00000000
        /*0010*/ 	.short	0x0002
        /*0012*/ 	.short	0x0c81
        /*0014*/ 	.byte	0x00, 0xf0, 0x05, 0x00


	//----- nvinfo : EIATTR_KPARAM_INFO
	.align		4
.L_2085:
        /*0018*/ 	.byte	0x04, 0x17
        /*001a*/ 	.short	(.L_2087 - .L_2086)
.L_2086:
        /*001c*/ 	.word	0x00000000
        /*0020*/ 	.short	0x0001
        /*0022*/ 	.short	0x0c80
        /*0024*/ 	.byte	0x00, 0xf0, 0x05, 0x00


	//----- nvinfo : EIATTR_KPARAM_INFO
	.align		4
.L_2087:
        /*0028*/ 	.byte	0x04, 0x17
        /*002a*/ 	.short	(.L_2089 - .L_2088)
.L_2088:
        /*002c*/ 	.word	0x00000000
        /*0030*/ 	.short	0x0000
        /*0032*/ 	.short	0x0000
        /*0034*/ 	.byte	0x00, 0xf0, 0x01, 0x32


	//----- nvinfo : EIATTR_SPARSE_MMA_MASK
	.align		4
.L_2089:
        /*0038*/ 	.byte	0x03, 0x50
        /*003a*/ 	.short	0x0000


	//----- nvinfo : EIATTR_MAXREG_COUNT
	.align		4
        /*003c*/ 	.byte	0x03, 0x1b
        /*003e*/ 	.short	0x0080


	//----- nvinfo : EIATTR_MERCURY_ISA_VERSION
	.align		4
        /*0040*/ 	.byte	0x03, 0x5f
        /*0042*/ 	.short	0x0101


	//----- nvinfo : EIATTR_VRC_CTA_INIT_COUNT
	.align		4
        /*0044*/ 	.byte	0x02, 0x4a
	.zero		1
	.zero		1


	//----- nvinfo : EIATTR_EXIT_INSTR_OFFSETS
	.align		4
        /*0048*/ 	.byte	0x04, 0x1c
        /*004a*/ 	.short	(.L_2091 - .L_2090)


	//   ....[0]....
.L_2090:
        /*004c*/ 	.word	0x000001a0


	//   ....[1]....
        /*0050*/ 	.word	0x00001210


	//   ....[2]....
        /*0054*/ 	.word	0x00001590


	//   ....[3]....
        /*0058*/ 	.word	0x000015d0


	//   ....[4]....
        /*005c*/ 	.word	0x00001620


	//   ....[5]....
        /*0060*/ 	.word	0x00001870


	//----- nvinfo : EIATTR_MAX_THREADS
	.align		4
.L_2091:
        /*0064*/ 	.byte	0x04, 0x05
        /*0066*/ 	.short	(.L_2093 - .L_2092)
.L_2092:
        /*0068*/ 	.word	0x00000200
        /*006c*/ 	.word	0x00000001
        /*0070*/ 	.word	0x00000001


	//----- nvinfo : EIATTR_CRS_STACK_SIZE
	.align		4
.L_2093:
        /*0074*/ 	.byte	0x04, 0x1e
        /*0076*/ 	.short	(.L_2095 - .L_2094)
.L_2094:
        /*0078*/ 	.word	0x00000000


	//----- nvinfo : EIATTR_CBANK_PARAM_SIZE
	.align		4
.L_2095:
        /*007c*/ 	.byte	0x03, 0x19
        /*007e*/ 	.short	0x0c82


	//----- nvinfo : EIATTR_PARAM_CBANK
	.align		4
        /*0080*/ 	.byte	0x04, 0x0a
        /*0082*/ 	.short	(.L_2097 - .L_2096)
	.align		4
.L_2096:
        /*0084*/ 	.word	index@(.nv.constant0._ZN2at6native61_GLOBAL__N__44eb8e94_28_ForeachBinaryOpScalarList_cu_dda10a6925multi_tensor_apply_kernelINS1_28TensorListScalarListMetadataIaLi2EEENS1_25BinaryOpScalarListFunctorIaLi2ELi1ELi1EEEJSt5minusIaEEEEvT_T0_DpT1_)
        /*0088*/ 	.short	0x0380
        /*008a*/ 	.short	0x0c82


	//----- nvinfo : EIATTR_SW_WAR
	.align		4
.L_2097:
        /*008c*/ 	.byte	0x04, 0x36
        /*008e*/ 	.short	(.L_2099 - .L_2098)
.L_2098:
        /*0090*/ 	.word	0x00000008
.L_2099:


//--------------------- .nv.info._ZN2at6native61_GLOBAL__N__44eb8e94_28_ForeachBinaryOpScalarList_cu_dda10a6925multi_tensor_apply_kernelINS1_28TensorListScalarListMetadataIhLi2EEENS1_25BinaryOpScalarListFunctorIhLi2ELi1ELi1EEEJSt5minusIhEEEEvT_T0_DpT1_ --------------------------
	.section	.nv.info._ZN2at6native61_GLOBAL__N__44eb8e94_28_ForeachBinaryOpScalarList_cu_dda10a6925multi_tensor_apply_kernelINS1_28TensorListScalarListMetadataIhLi2EEENS1_25BinaryOpScalarListFunctorIhLi2ELi1ELi1EEEJSt5minusIhEEEEvT_T0_DpT1_,"",@"SHT_CUDA_INFO"
	.sectionflags	@""
	.align	4


	//----- nvinfo : EIATTR_CUDA_API_VERSION
	.align		4
        /*0000*/ 	.byte	0x04, 0x37
        /*0002*/ 	.short	(.L_2101 - .L_2100)
.L_2100:
        /*0004*/ 	.word	0x00000082


	//----- nvinfo : EIATTR_KPARAM_INFO
	.align		4
.L_2101:
        /*0008*/ 	.byte	0x04, 0x17
        /*000a*/ 	.short	(.L_2103 - .L_2102)
.L_2102:
        /*000c*/ 	.word	0x00000000
        /*0010*/ 	.short	0x0002
        /*0012*/ 	.short	0x0c81
        /*0014*/ 	.byte	0x00, 0xf0, 0x05, 0x00


	//----- nvinfo : EIATTR_KPARAM_INFO
	.align		4
.L_2103:
        /*0018*/ 	.byte	0x04, 0x17
        /*001a*/ 	.short	(.L_2105 - .L_2104)
.L_2104:
        /*001c*/ 	.word	0x00000000
        /*0020*/ 	.short	0x0001
        /*0022*/ 	.short	0x0c80
        /*0024*/ 	.byte	0x00, 0xf0, 0x05, 0x00


	//----- nvinfo : EIATTR_KPARAM_INFO
	.align		4
.L_2105:
        /*0028*/ 	.byte	0x04, 0x17
        /*002a*/ 	.short	(.L_2107 - .L_2106)
.L_2106:
        /*002c*/ 	.word	0x00000000
        /*0030*/ 	.short	0x0000
        /*0032*/ 	.short	0x0000
        /*0034*/ 	.byte	0x00, 0xf0, 0x01, 0x32


	//----- nvinfo : EIATTR_SPARSE_MMA_MASK
	.align		4
.L_2107:
        /*0038*/ 	.byte	0x03, 0x50
        /*003a*/ 	.short	0x0000


	//----- nvinfo : EIATTR_MAXREG_COUNT
	.align		4
        /*003c*/ 	.byte	0x03, 0x1b
        /*003e*/ 	.short	0x0080


	//----- nvinfo : EIATTR_MERCURY_ISA_VERSION
	.align		4
        /*0040*/ 	.byte	0x03, 0x5f
        /*0042*/ 	.short	0x0101


	//----- nvinfo : EIATTR_VRC_CTA_INIT_COUNT
	.align		4
        /*0044*/ 	.byte	0x02, 0x4a
	.zero		1
	.zero		1


	//----- nvinfo : EIATTR_EXIT_INSTR_OFFSETS
	.align		4
        /*0048*/ 	.byte	0x04, 0x1c
        /*004a*/ 	.short	(.L_2109 - .L_2108)


	//   ....[0]....
.L_2108:
        /*004c*/ 	.word	0x000001a0


	//   ....[1]....
        /*0050*/ 	.word	0x00001210


	//   ....[2]....
        /*0054*/ 	.word	0x00001590


	//   ....[3]....
        /*0058*/ 	.word	0x000015d0


	//   ....[4]....
        /*005c*/ 	.word	0x00001620


	//   ....[5]....
        /*0060*/ 	.word	0x00001870


	//----- nvinfo : EIATTR_MAX_THREADS
	.align		4
.L_2109:
        /*0064*/ 	.byte	0x04, 0x05
        /*0066*/ 	.short	(.L_2111 - .L_2110)
.L_2110:
        /*0068*/ 	.word	0x00000200
        /*006c*/ 	.word	0x00000001
        /*0070*/ 	.word	0x00000001


	//----- nvinfo : EIATTR_CRS_STACK_SIZE
	.align		4
.L_2111:
        /*0074*/ 	.byte	0x04, 0x1e
        /*0076*/ 	.short	(.L_2113 - .L_2112)
.L_2112:
        /*0078*/ 	.word	0x00000000


	//----- nvinfo : EIATTR_CBANK_PARAM_SIZE
	.align		4
.L_2113:
        /*007c*/ 	.byte	0x03, 0x19
        /*007e*/ 	.short	0x0c82


	//----- nvinfo : EIATTR_PARAM_CBANK
	.align		4
        /*0080*/ 	.byte	0x04, 0x0a
        /*0082*/ 	.short	(.L_2115 - .L_2114)
	.align		4
.L_2114:
        /*0084*/ 	.word	index@(.nv.constant0._ZN2at6native61_GLOBAL__N__44eb8e94_28_ForeachBinaryOpScalarList_cu_dda10a6925multi_tensor_apply_kernelINS1_28TensorListScalarListMetadataIhLi2EEENS1_25BinaryOpScalarListFunctorIhLi2ELi1ELi1EEEJSt5minusIhEEEEvT_T0_DpT1_)
        /*0088*/ 	.short	0x0380
        /*008a*/ 	.short	0x0c82


	//----- nvinfo : EIATTR_SW_WAR
	.align		4
.L_2115:
        /*008c*/ 	.byte	0x04, 0x36
        /*008e*/ 	.short	(.L_2117 - .L_2116)
.L_2116:
        /*0090*/ 	.word	0x00000008
.L_2117:


//--------------------- .nv.info._ZN2at6native61_GLOBAL__N__44eb8e94_28_ForeachBinaryOpScalarList_cu_dda10a6925multi_tensor_apply_kernelINS1_28TensorListScalarListMetadataIfLi1EEENS1_25BinaryOpScalarListFunctorIN3c108BFloat16ELi1ELi1ELi0EEEJSt5minusIfEEEEvT_T0_DpT1_ --------------------------
	.section	.nv.info._ZN2at6native61_GLOBAL__N__44eb8e94_28_ForeachBinaryOpScalarList_cu_dda10a6925multi_tensor_apply_kernelINS1_28TensorListScalarListMetadataIfLi1EEENS1_25BinaryOpScalarListFunctorIN3c108BFloat16ELi1ELi1ELi0EEEJSt5minusIfEEEEvT_T0_DpT1_,"",@"SHT_CUDA_INFO"
	.sectionflags	@""
	.align	4


	//----- nvinfo : EIATTR_CUDA_API_VERSION
	.align		4
        /*0000*/ 	.byte	0x04, 0x37
        /*0002*/ 	.short	(.L_2119 - .L_2118)
.L_2118:
        /*0004*/ 	.word	0x00000082


	//----- nvinfo : EIATTR_KPARAM_INFO
	.align		4
.L_2119:
        /*0008*/ 	.byte	0x04, 0x17
        /*000a*/ 	.short	(.L_2121 - .L_2120)
.L_2120:
        /*000c*/ 	.word	0x00000000
        /*0010*/ 	.short	0x0002
        /*0012*/ 	.short	0x0dc1
        /*0014*/ 	.byte	0x00, 0xf0, 0x05, 0x00


	//----- nvinfo : EIATTR_KPARAM_INFO
	.align		4
.L_2121:
        /*0018*/ 	.byte	0x04, 0x17
        /*001a*/ 	.short	(.L_2123 - .L_2122)
.L_2122:
        /*001c*/ 	.word	0x00000000
        /*0020*/ 	.short	0x0001
        /*0022*/ 	.short	0x0dc0
        /*0024*/ 	.byte	0x00, 0xf0, 0x05, 0x00


	//----- nvinfo : EIATTR_KPARAM_INFO
	.align		4
.L_2123:
        /*0028*/ 	.byte	0x04, 0x17
        /*002a*/ 	.short	(.L_2125 - .L_2124)
.L_2124:
        /*002c*/ 	.word	0x00000000
        /*0030*/ 	.short	0x0000
        /*0032*/ 	.short	0x0000
        /*0034*/ 	.byte	0x00, 0xf0, 0x01, 0x37


	//----- nvinfo : EIATTR_SPARSE_MMA_MASK
	.align		4
.L_2125:
        /*0038*/ 	.byte	0x03, 0x50
        /*003a*/ 	.short	0x0000


	//----- nvinfo : EIATTR_MAXREG_COUNT
	.align		4
        /*003c*/ 	.byte	0x03, 0x1b
        /*003e*/ 	.short	0x0080


	//----- nvinfo : EIATTR_MERCURY_ISA_VERSION
	.align		4
        /*0040*/ 	.byte	0x03, 0x5f
        /*0042*/ 	.short	0x0101


	//----- nvinfo : EIATTR_VRC_CTA_INIT_COUNT
	.align		4
        /*0044*/ 	.byte	0x02, 0x4a
	.zero		1
	.zero		1


	//----- nvinfo : EIATTR_EXIT_INSTR_OFFSETS
	.align		4
        /*0048*/ 	.byte	0x04, 0x1c
        /*004a*/ 	.short	(.L_2127 - .L_2126)


	//   ....[0]....
.L_2126:
        /*004c*/ 	.word	0x00000160


	//   ....[1]....
        /*0050*/ 	.word	0x00000b10


	//   ....[2]....
        /*0054*/ 	.word	0x00000e10


	//   ....[3]....
        /*0058*/ 	.word	0x00000e40


	//   ....[4]....
        /*005c*/ 	.word	0x00000e90


	//   ....[5]....
        /*0060*/ 	.word	0x00001050


	//----- nvinfo : EIATTR_MAX_THREADS
	.align		4
.L_2127:
        /*0064*/ 	.byte	0x04, 0x05
        /*0066*/ 	.short	(.L_2129 - .L_2128)
.L_2128:
        /*0068*/ 	.word	0x00000200
        /*006c*/ 	.word	0x00000001
        /*0070*/ 	.word	0x00000001


	//----- nvinfo : EIATTR_CRS_STACK_SIZE
	.align		4
.L_2129:
        /*0074*/ 	.byte	0x04, 0x1e
        /*0076*/ 	.short	(.L_2131 - .L_2130)
.L_2130:
        /*0078*/ 	.word	0x00000000


	//----- nvinfo : EIATTR_CBANK_PARAM_SIZE
	.align		4
.L_2131:
        /*007c*/ 	.byte	0x03, 0x19
        /*007e*/ 	.short	0x0dc2


	//----- nvinfo : EIATTR_PARAM_CBANK
	.align		4
        /*0080*/ 	.byte	0x04, 0x0a
        /*0082*/ 	.short	(.L_2133 - .L_2132)
	.align		4
.L_2132:
        /*0084*/ 	.word	index@(.nv.constant0._ZN2at6native61_GLOBAL__N__44eb8e94_28_ForeachBinaryOpScalarList_cu_dda10a6925multi_tensor_apply_kernelINS1_28TensorListScalarListMetadataIfLi1EEENS1_25BinaryOpScalarListFunctorIN3c108BFloat16ELi1ELi1ELi0EEEJSt5minusIfEEEEvT_T0_DpT1_)
        /*0088*/ 	.short	0x0380
        /*008a*/ 	.short	0x0dc2


	//----- nvinfo : EIATTR_SW_WAR
	.align		4
.L_2133:
        /*008c*/ 	.byte	0x04, 0x36
        /*008e*/ 	.short	(.L_2135 - .L_2134)
.L_2134:
        /*0090*/ 	.word	0x00000008
.L_2135:


//--------------------- .nv.info._ZN2at6native61_GLOBAL__N__44eb8e94_28_ForeachBinaryOpScalarList_cu_dda10a6925multi_tensor_apply_kernelINS1_28TensorListScalarListMetadataIfLi1EEENS1_25BinaryOpScalarListFunctorIN3c104HalfELi1ELi1ELi0EEEJSt5minusIfEEEEvT_T0_DpT1_ --------------------------
	.section	.nv.info._ZN2at6native61_GLOBAL__N__44eb8e94_28_ForeachBinaryOpScalarList_cu_dda10a6925multi_tensor_apply_kernelINS1_28TensorListScalarListMetadataIfLi1EEENS1_25BinaryOpScalarListFunctorIN3c104HalfELi1ELi1ELi0EEEJSt5minusIfEEEEvT_T0_DpT1_,"",@"SHT_CUDA_INFO"
	.sectionflags	@""
	.align	4


	//----- nvinfo : EIATTR_CUDA_API_VERSION
	.align		4
        /*0000*/ 	.byte	0x04, 0x37
        /*0002*/ 	.short	(.L_2137 - .L_2136)
.L_2136:
        /*0004*/ 	.word	0x00000082


	//----- nvinfo : EIATTR_KPARAM_INFO
	.align		4
.L_2137:
        /*0008*/ 	.byte	0x04, 0x17
        /*000a*/ 	.short	(.L_2139 - .L_2138)
.L_2138:
        /*000c*/ 	.word	0x00000000
        /*0010*/ 	.short	0x0002
        /*0012*/ 	.short	0x0dc1
        /*0014*/ 	.byte	0x00, 0xf0, 0x05, 0x00


	//----- nvinfo : EIATTR_KPARAM_INFO
	.align		4
.L_2139:
        /*0018*/ 	.byte	0x04, 0x17
        /*001a*/ 	.short	(.L_2141 - .L_2140)
.L_2140:
        /*001c*/ 	.word	0x00000000
        /*0020*/ 	.short	0x0001
        /*0022*/ 	.short	0x0dc0
        /*0024*/ 	.byte	0x00, 0xf0, 0x05, 0x00


	//----- nvinfo : EIATTR_KPARAM_INFO
	.align		4
.L_2141:
        /*0028*/ 	.byte	0x04, 0x17
        /*002a*/ 	.short	(.L_2143 - .L_2142)
.L_2142:
        /*002c*/ 	.word	0x00000000
        /*0030*/ 	.short	0x0000
        /*0032*/ 	.short	0x0000
        /*0034*/ 	.byte	0x00, 0xf0, 0x01, 0x37


	//----- nvinfo : EIATTR_SPARSE_MMA_MASK
	.align		4
.L_2143:
        /*0038*/ 	.byte	0x03, 0x50
        /*003a*/ 	.short	0x0000


	//----- nvinfo : EIATTR_MAXREG_COUNT
	.align		4
        /*003c*/ 	.byte	0x03, 0x1b
        /*003e*/ 	.short	0x0080


	//----- nvinfo : EIATTR_MERCURY_ISA_VERSION
	.align		4
        /*0040*/ 	.byte	0x03, 0x5f
        /*0042*/ 	.short	0x0101


	//----- nvinfo : EIATTR_VRC_CTA_INIT_COUNT
	.align		4
        /*0044*/ 	.byte	0x02, 0x4a
	.zero		1
	.zero		1


	//----- nvinfo : EIATTR_EXIT_INSTR_OFFSETS
	.align		4
        /*0048*/ 	.byte	0x04, 0x1c
        /*004a*/ 	.short	(.L_2145 - .L_2144)


	//   ....[0]....
.L_2144:
        /*004c*/ 	.word	0x00000160


	//   ....[1]....
        /*0050*/ 	.word	0x00000b10


	//   ....[2]....
        /*0054*/ 	.word	0x00000e10


	//   ....[3]....
        /*0058*/ 	.word	0x00000e40


	//   ....[4]....
        /*005c*/ 	.word	0x00000e90


	//   ....[5]....
        /*0060*/ 	.word	0x00001030


	//----- nvinfo : EIATTR_MAX_THREADS
	.align		4
.L_2145:
        /*0064*/ 	.byte	0x04, 0x05
        /*0066*/ 	.short	(.L_2147 - .L_2146)
.L_2146:
        /*0068*/ 	.word	0x00000200
        /*006c*/ 	.word	0x00000001
        /*0070*/ 	.word	0x00000001


	//----- nvinfo : EIATTR_CRS_STACK_SIZE
	.align		4
.L_2147:
        /*0074*/ 	.byte	0x04, 0x1e
        /*0076*/ 	.short	(.L_2149 - .L_2148)
.L_2148:
        /*0078*/ 	.word	0x00000000


	//----- nvinfo : EIATTR_CBANK_PARAM_SIZE
	.align		4
.L_2149:
        /*007c*/ 	.byte	0x03, 0x19
        /*007e*/ 	.short	0x0dc2


	//----- nvinfo : EIATTR_PARAM_CBANK
	.align		4
        /*0080*/ 	.byte	0x04, 0x0a
        /*0082*/ 	.short	(.L_2151 - .L_2150)
	.align		4
.L_2150:
        /*0084*/ 	.word	index@(.nv.constant0._ZN2at6native61_GLOBAL__N__44eb8e94_28_ForeachBinaryOpScalarList_cu_dda10a6925multi_tensor_apply_kernelINS1_28TensorListScalarListMetadataIfLi1EEENS1_25BinaryOpScalarListFunctorIN3c104HalfELi1ELi1ELi0EEEJSt5minusIfEEEEvT_T0_DpT1_)
        /*0088*/ 	.short	0x0380
        /*008a*/ 	.short	0x0dc2


	//----- nvinfo : EIATTR_SW_WAR
	.align		4
.L_2151:
        /*008c*/ 	.byte	0x04, 0x36
        /*008e*/ 	.short	(.L_2153 - .L_2152)
.L_2152:
        /*0090*/ 	.word	0x00000008
.L_2153:


//--------------------- .nv.info._ZN2at6native61_GLOBAL__N__44eb8e94_28_ForeachBinaryOpScalarList_cu_dda10a6925multi_tensor_apply_kernelINS1_28TensorListScalarListMetadataIbLi1EEENS1_25BinaryOpScalarListFunctorIbLi1ELi1ELi0EEEJSt5minusIbEEEEvT_T0_DpT1_ --------------------------
	.section	.nv.info._ZN2at6native61_GLOBAL__N__44eb8e94_28_ForeachBinaryOpScalarList_cu_dda10a6925multi_tensor_apply_kernelINS1_28TensorListScalarListMetadataIbLi1EEENS1_25BinaryOpScalarListFunctorIbLi1ELi1ELi0EEEJSt5minusIbEEEEvT_T0_DpT1_,"",@"SHT_CUDA_INFO"
	.sectionflags	@""
	.align	4


	//----- nvinfo : EIATTR_CUDA_API_VERSION
	.align		4
        /*0000*/ 	.byte	0x04, 0x37
        /*0002*/ 	.short	(.L_2155 - .L_2154)
.L_2154:
        /*0004*/ 	.word	0x00000082


	//----- nvinfo : EIATTR_KPARAM_INFO
	.align		4
.L_2155:
        /*0008*/ 	.byte	0x04, 0x17
        /*000a*/ 	.short	(.L_2157 - .L_2156)
.L_2156:
        /*000c*/ 	.word	0x00000000
        /*0010*/ 	.short	0x0002
        /*0012*/ 	.short	0x0ca1
        /*0014*/ 	.byte	0x00, 0xf0, 0x05, 0x00


	//----- nvinfo : EIATTR_KPARAM_INFO
	.align		4
.L_2157:
        /*0018*/ 	.byte	0x04, 0x17
        /*001a*/ 	.short	(.L_2159 - .L_2158)
.L_2158:
        /*001c*/ 	.word	0x00000000
        /*0020*/ 	.short	0x0001
        /*0022*/ 	.short	0x0ca0
        /*0024*/ 	.byte	0x00, 0xf0, 0x05, 0x00


	//----- nvinfo : EIATTR_KPARAM_INFO
	.align		4
.L_2159:
        /*0028*/ 	.byte	0x04, 0x17
        /*002a*/ 	.short	(.L_2161 - .L_2160)
.L_2160:
        /*002c*/ 	.word	0x00000000
        /*0030*/ 	.short	0x0000
        /*0032*/ 	.short	0x0000
        /*0034*/ 	.byte	0x00, 0xf0, 0x81, 0x32


	//----- nvinfo : EIATTR_SPARSE_MMA_MASK
	.align		4
.L_2161:
        /*0038*/ 	.byte	0x03, 0x50
        /*003a*/ 	.short	0x0000


	//----- nvinfo : EIATTR_MAXREG_COUNT
	.align		4
        /*003c*/ 	.byte	0x03, 0x1b
        /*003e*/ 	.short	0x0080


	//----- nvinfo : EIATTR_MERCURY_ISA_VERSION
	.align		4
        /*0040*/ 	.byte	0x03, 0x5f
        /*0042*/ 	.short	0x0101


	//----- nvinfo : EIATTR_VRC_CTA_INIT_COUNT
	.align		4
        /*0044*/ 	.byte	0x02, 0x4a
	.zero		1
	.zero		1


	//----- nvinfo : EIATTR_EXIT_INSTR_OFFSETS
	.align		4
        /*0048*/ 	.byte	0x04, 0x1c
        /*004a*/ 	.short	(.L_2163 - .L_2162)


	//   ....[0]....
.L_2162:
        /*004c*/ 	.word	0x00000160


	//   ....[1]....
        /*0050*/ 	.word	0x00000b70


	//   ....[2]....
        /*0054*/ 	.word	0x00000e40


	//   ....[3]....
        /*0058*/ 	.word	0x00000e60


	//   ....[4]....
        /*005c*/ 	.word	0x00000eb0


	//   ....[5]....
        /*0060*/ 	.word	0x000010b0


	//----- nvinfo : EIATTR_MAX_THREADS
	.align		4
.L_2163:
        /*0064*/ 	.byte	0x04, 0x05
        /*0066*/ 	.short	(.L_2165 - .L_2164)
.L_2164:
        /*0068*/ 	.word	0x00000200
        /*006c*/ 	.word	0x00000001
        /*0070*/ 	.word	0x00000001


	//----- nvinfo : EIATTR_CRS_STACK_SIZE
	.align		4
.L_2165:
        /*0074*/ 	.byte	0x04, 0x1e
        /*0076*/ 	.short	(.L_2167 - .L_2166)
.L_2166:
        /*0078*/ 	.word	0x00000000


	//----- nvinfo : EIATTR_CBANK_PARAM_SIZE
	.align		4
.L_2167:
        /*007c*/ 	.byte	0x03, 0x19
        /*007e*/ 	.short	0x0ca2


	//----- nvinfo : EIATTR_PARAM_CBANK
	.align		4
        /*0080*/ 	.byte	0x04, 0x0a
        /*0082*/ 	.short	(.L_2169 - .L_2168)
	.align		4
.L_2168:
        /*0084*/ 	.word	index@(.nv.constant0._ZN2at6native61_GLOBAL__N__44eb8e94_28_ForeachBinaryOpScalarList_cu_dda10a6925multi_tensor_apply_kernelINS1_28TensorListScalarListMetadataIbLi1EEENS1_25BinaryOpScalarListFunctorIbLi1ELi1ELi0EEEJSt5minusIbEEEEvT_T0_DpT1_)
        /*0088*/ 	.short	0x0380
        /*008a*/ 	.short	0x0ca2


	//----- nvinfo : EIATTR_SW_WAR
	.align		4
.L_2169:
        /*008c*/ 	.byte	0x04, 0x36
        /*008e*/ 	.short	(.L_2171 - .L_2170)
.L_2170:
        /*0090*/ 	.word	0x00000008
.L_2171:


//--------------------- .nv.info._ZN2at6native61_GLOBAL__N__44eb8e94_28_ForeachBinaryOpScalarList_cu_dda10a6925multi_tensor_apply_kernelINS1_28TensorListScalarListMetadataIN3c107complexIfEELi1EEENS1_25BinaryOpScalarListFunctorIS6_Li1ELi1ELi0EEEJSt5minusIS6_EEEEvT_T0_DpT1_ --------------------------
	.section	.nv.info._ZN2at6native61_GLOBAL__N__44eb8e94_28_ForeachBinaryOpScalarList_cu_dda10a6925multi_tensor_apply_kernelINS1_28TensorListScalarListMetadataIN3c107complexIfEELi1EEENS1_25BinaryOpScalarListFunctorIS6_Li1ELi1ELi0EEEJSt5minusIS6_EEEEvT_T0_DpT1_,"",@"SHT_CUDA_INFO"
	.sectionflags	@""
	.align	4


	//----- nvinfo : EIATTR_CUDA_API_VERSION
	.align		4
        /*0000*/ 	.byte	0x04, 0x37
        /*0002*/ 	.short	(.L_2173 - .L_2172)
.L_2172:
        /*0004*/ 	.word	0x00000082


	//----- nvinfo : EIATTR_KPARAM_INFO
	.align		4
.L_2173:
        /*0008*/ 	.byte	0x04, 0x17
        /*000a*/ 	.short	(.L_2175 - .L_2174)
.L_2174:
        /*000c*/ 	.word	0x00000000
        /*0010*/ 	.short	0x0002
        /*0012*/ 	.short	0x0f41
        /*0014*/ 	.byte	0x00, 0xf0, 0x05, 0x00


	//----- nvinfo : EIATTR_KPARAM_INFO
	.align		4
.L_2175:
        /*0018*/ 	.byte	0x04, 0x17
        /*001a*/ 	.short	(.L_2177 - .L_2176)
.L_2176:
        /*001c*/ 	.word	0x00000000
        /*0020*/ 	.short	0x0001
        /*0022*/ 	.short	0x0f40
        /*0024*/ 	.byte	0x00, 0xf0, 0x05, 0x00


	//----- nvinfo : EIATTR_KPARAM_INFO
	.align		4
.L_2177:
        /*0028*/ 	.byte	0x04, 0x17
        /*002a*/ 	.short	(.L_2179 - .L_2178)
.L_2178:
        /*002c*/ 	.word	0x00000000
        /*0030*/ 	.short	0x0000
        /*0032*/ 	.short	0x0000
        /*0034*/ 	.byte	0x00, 0xf0, 0x01, 0x3d


	//----- nvinfo : EIATTR_SPARSE_MMA_MASK
	.align		4
.L_2179:
        /*0038*/ 	.byte	0x03, 0x50
        /*003a*/ 	.short	0x0000


	//----- nvinfo : EIATTR_MAXREG_COUNT
	.align		4
        /*003c*/ 	.byte	0x03, 0x1b
        /*003e*/ 	.short	0x0080


	//----- nvinfo : EIATTR_MERCURY_ISA_VERSION
	.align		4
        /*0040*/ 	.byte	0x03, 0x5f
        /*0042*/ 	.short	0x0101


	//----- nvinfo : EIATTR_VRC_CTA_INIT_COUNT
	.align		4
        /*0044*/ 	.byte	0x02, 0x4a
	.zero		1
	.zero		1


	//----- nvinfo : EIATTR_EXIT_INSTR_OFFSETS
	.align		4
        /*0048*/ 	.byte	0x04, 0x1c
        /*004a*/ 	.short	(.L_2181 - .L_2180)


	//   ....[0]....
.L_2180:
        /*004c*/ 	.word	0x00000140


	//   ....[1]....
        /*0050*/ 	.word	0x00000ab0


	//   ....[2]....
        /*0054*/ 	.word	0x00000d90


	//   ....[3]....
        /*0058*/ 	.word	0x00000db0


	//   ....[4]....
        /*005c*/ 	.word	0x00000e00


	//   ....[5]....
        /*0060*/ 	.word	0x00000f80


	//----- nvinfo : EIATTR_MAX_THREADS
	.align		4
.L_2181:
        /*0064*/ 	.byte	0x04, 0x05
        /*0066*/ 	.short	(.L_2183 - .L_2182)
.L_2182:
        /*0068*/ 	.word	0x00000200
        /*006c*/ 	.word	0x00000001
        /*0070*/ 	.word	0x00000001


	//----- nvinfo : EIATTR_CRS_STACK_SIZE
	.align		4
.L_2183:
        /*0074*/ 	.byte	0x04, 0x1e
        /*0076*/ 	.short	(.L_2185 - .L_2184)
.L_2184:
        /*0078*/ 	.word	0x00000000


	//----- nvinfo : EIATTR_CBANK_PARAM_SIZE
	.align		4
.L_2185:
        /*007c*/ 	.byte	0x03, 0x19
        /*007e*/ 	.short	0x0f42


	//----- nvinfo : EIATTR_PARAM_CBANK
	.align		4
        /*0080*/ 	.byte	0x04, 0x0a
        /*0082*/ 	.short	(.L_2187 - .L_2186)
	.align		4
.L_2186:
        /*0084*/ 	.word	index@(.nv.constant0._ZN2at6native61_GLOBAL__N__44eb8e94_28_ForeachBinaryOpScalarList_cu_dda10a6925multi_tensor_apply_kernelINS1_28TensorListScalarListMetadataIN3c107complexIfEELi1EEENS1_25BinaryOpScalarListFunctorIS6_Li1ELi1ELi0EEEJSt5minusIS6_EEEEvT_T0_DpT1_)
        /*0088*/ 	.short	0x0380
        /*008a*/ 	.short	0x0f42


	//----- nvinfo : EIATTR_SW_WAR
	.align		4
.L_2187:
        /*008c*/ 	.byte	0x04, 0x36
        /*008e*/ 	.short	(.L_2189 - .L_2188)
.L_2188:
        /*0090*/ 	.word	0x00000008
.L_2189:


//--------------------- .nv.info._ZN2at6native61_GLOBAL__N__44eb8e94_28_ForeachBinaryOpScalarList_cu_dda10a6925multi_tensor_apply_kernelINS1_28TensorListScalarListMetadataIN3c107complexIdEELi1EEENS1_25BinaryOpScalarListFunctorIS6_Li1ELi1ELi0EEEJSt5minusIS6_EEEEvT_T0_DpT1_ --------------------------
	.section	.nv.info._ZN2at6native61_GLOBAL__N__44eb8e94_28_ForeachBinaryOpScalarList_cu_dda10a6925multi_tensor_apply_kernelINS1_28TensorListScalarListMetadataIN3c107complexIdEELi1EEENS1_25BinaryOpScalarListFunctorIS6_Li1ELi1ELi0EEEJSt5minusIS6_EEEEvT_T0_DpT1_,"",@"SHT_CUDA_INFO"
	.sectionflags	@""
	.align	4


	//----- nvinfo : EIATTR_CUDA_API_VERSION
	.align		4
        /*0000*/ 	.byte	0x04, 0x37
        /*0002*/ 	.short	(.L_2191 - .L_2190)
.L_2190:
        /*0004*/ 	.word	0x00000082


	//----- nvinfo : EIATTR_KPARAM_INFO
	.align		4
.L_2191:
        /*0008*/ 	.byte	0x04, 0x17
        /*000a*/ 	.short	(.L_2193 - .L_2192)
.L_2192:
        /*000c*/ 	.word	0x00000000
        /*0010*/ 	.short	0x0002
        /*0012*/ 	.short	0x0f41
        /*0014*/ 	.byte	0x00, 0xf0, 0x05, 0x00


	//----- nvinfo : EIATTR_KPARAM_INFO
	.align		4
.L_2193:
        /*0018*/ 	.byte	0x04, 0x17
        /*001a*/ 	.short	(.L_2195 - .L_2194)
.L_2194:
        /*001c*/ 	.word	0x00000000
        /*0020*/ 	.short	0x0001
        /*0022*/ 	.short	0x0f40
        /*0024*/ 	.byte	0x00, 0xf0, 0x05, 0x00


	//----- nvinfo : EIATTR_KPARAM_INFO
	.align		4
.L_2195:
        /*0028*/ 	.byte	0x04, 0x17
        /*002a*/ 	.short	(.L_2197 - .L_2196)
.L_2196:
        /*002c*/ 	.word	0x00000000
        /*0030*/ 	.short	0x0000
        /*0032*/ 	.short	0x0000
        /*0034*/ 	.byte	0x00, 0xf0, 0x01, 0x3d


	//----- nvinfo : EIATTR_SPARSE_MMA_MASK
	.align		4
.L_2197:
        /*0038*/ 	.byte	0x03, 0x50
        /*003a*/ 	.short	0x0000


	//----- nvinfo : EIATTR_MAXREG_COUNT
	.align		4
        /*003c*/ 	.byte	0x03, 0x1b
        /*003e*/ 	.short	0x0080


	//----- nvinfo : EIATTR_MERCURY_ISA_VERSION
	.align		4
        /*0040*/ 	.byte	0x03, 0x5f
        /*0042*/ 	.short	0x0101


	//----- nvinfo : EIATTR_VRC_CTA_INIT_COUNT
	.align		4
        /*0044*/ 	.byte	0x02, 0x4a
	.zero		1
	.zero		1


	//----- nvinfo : EIATTR_EXIT_INSTR_OFFSETS
	.align		4
        /*0048*/ 	.byte	0x04, 0x1c
        /*004a*/ 	.short	(.L_2199 - .L_2198)


	//   ....[0]....
.L_2198:
        /*004c*/ 	.word	0x00000170


	//   ....[1]....
        /*0050*/ 	.word	0x00000cf0


	//   ....[2]....
        /*0054*/ 	.word	0x00001020


	//   ....[3]....
        /*0058*/ 	.word	0x00001040


	//   ....[4]....
        /*005c*/ 	.word	0x00001090


	//   ....[5]....
        /*0060*/ 	.word	0x00001230


	//----- nvinfo : EIATTR_MAX_THREADS
	.align		4
.L_2199:
        /*0064*/ 	.byte	0x04, 0x05
        /*0066*/ 	.short	(.L_2201 - .L_2200)
.L_2200:
        /*0068*/ 	.word	0x00000200
        /*006c*/ 	.word	0x00000001
        /*0070*/ 	.word	0x00000001


	//----- nvinfo : EIATTR_CRS_STACK_SIZE
	.align		4
.L_2201:
        /*0074*/ 	.byte	0x04, 0x1e
        /*0076*/ 	.short	(.L_2203 - .L_2202)
.L_2202:
        /*0078*/ 	.word	0x00000000


	//----- nvinfo : EIATTR_CBANK_PARAM_SIZE
	.align		4
.L_2203:
        /*007c*/ 	.byte	0x03, 0x19
        /*007e*/ 	.short	0x0f42


	//----- nvinfo : EIATTR_PARAM_CBANK
	.align		4
        /*0080*/ 	.byte	0x04, 0x0a
        /*0082*/ 	.short	(.L_2205 - .L_2204)
	.align		4
.L_2204:
        /*0084*/ 	.word	index@(.nv.constant0._ZN2at6native61_GLOBAL__N__44eb8e94_28_ForeachBinaryOpScalarList_cu_dda10a6925multi_tensor_apply_kernelINS1_28TensorListScalarListMetadataIN3c107complexIdEELi1EEENS1_25BinaryOpScalarListFunctorIS6_Li1ELi1ELi0EEEJSt5minusIS6_EEEEvT_T0_DpT1_)
        /*0088*/ 	.short	0x0380
        /*008a*/ 	.short	0x0f42


	//----- nvinfo : EIATTR_SW_WAR
	.align		4
.L_2205:
        /*008c*/ 	.byte	0x04, 0x36
        /*008e*/ 	.short	(.L_2207 - .L_2206)
.L_2206:
        /*0090*/ 	.word	0x00000008
.L_2207:


//--------------------- .nv.info._ZN2at6native61_GLOBAL__N__44eb8e94_28_ForeachBinaryOpScalarList_cu_dda10a6925multi_tensor_apply_kernelINS1_28TensorListScalarListMetadataIfLi1EEENS1_25BinaryOpScalarListFunctorIfLi1ELi1ELi0EEEJSt5minusIfEEEEvT_T0_DpT1_ --------------------------
	.section	.nv.info._ZN2at6native61_GLOBAL__N__44eb8e94_28_ForeachBinaryOpScalarList_cu_dda10a6925multi_tensor_apply_kernelINS1_28TensorListScalarListMetadataIfLi1EEENS1_25BinaryOpScalarListFunctorIfLi1ELi1ELi0EEEJSt5minusIfEEEEvT_T0_DpT1_,"",@"SHT_CUDA_INFO"
	.sectionflags	@""
	.align	4


	//----- nvinfo : EIATTR_CUDA_API_VERSION
	.align		4
        /*0000*/ 	.byte	0x04, 0x37
        /*0002*/ 	.short	(.L_2209 - .L_2208)
.L_2208:
        /*0004*/ 	.word	0x00000082


	//----- nvinfo : EIATTR_KPARAM_INFO
	.align		4
.L_2209:
        /*0008*/ 	.byte	0x04, 0x17
        /*000a*/ 	.short	(.L_2211 - .L_2210)
.L_2210:
        /*000c*/ 	.word	0x00000000
        /*0010*/ 	.short	0x0002
        /*0012*/ 	.short	0x0dc1
        /*0014*/ 	.byte	0x00, 0xf0, 0x05, 0x00


	//----- nvinfo : EIATTR_KPARAM_INFO
	.align		4
.L_2211:
        /*0018*/ 	.byte	0x04, 0x17
        /*001a*/ 	.short	(.L_2213 - .L_2212)
.L_2212:
        /*001c*/ 	.word	0x00000000
        /*0020*/ 	.short	0x0001
        /*0022*/ 	.short	0x0dc0
        /*0024*/ 	.byte	0x00, 0xf0, 0x05, 0x00


	//----- nvinfo : EIATTR_KPARAM_INFO
	.align		4
.L_2213:
        /*0028*/ 	.byte	0x04, 0x17
        /*002a*/ 	.short	(.L_2215 - .L_2214)
.L_2214:
        /*002c*/ 	.word	0x00000000
        /*0030*/ 	.short	0x0000
        /*0032*/ 	.short	0x0000
        /*0034*/ 	.byte	0x00, 0xf0, 0x01, 0x37


	//----- nvinfo : EIATTR_SPARSE_MMA_MASK
	.align		4
.L_2215:
        /*0038*/ 	.byte	0x03, 0x50
        /*003a*/ 	.short	0x0000


	//----- nvinfo : EIATTR_MAXREG_COUNT
	.align		4
        /*003c*/ 	.byte	0x03, 0x1b
        /*003e*/ 	.short	0x0080


	//----- nvinfo : EIATTR_MERCURY_ISA_VERSION
	.align		4
        /*0040*/ 	.byte	0x03, 0x5f
        /*0042*/ 	.short	0x0101


	//----- nvinfo : EIATTR_VRC_CTA_INIT_COUNT
	.align		4
        /*0044*/ 	.byte	0x02, 0x4a
	.zero		1
	.zero		1


	//----- nvinfo : EIATTR_EXIT_INSTR_OFFSETS
	.align		4
        /*0048*/ 	.byte	0x04, 0x1c
        /*004a*/ 	.short	(.L_2217 - .L_2216)


	//   ....[0]....
.L_2216:
        /*004c*/ 	.word	0x00000150


	//   ....[1]....
        /*0050*/ 	.word	0x00000950


	//   ....[2]....
        /*0054*/ 	.word	0x00000be0


	//   ....[3]....
        /*0058*/ 	.word	0x00000c00


	//   ....[4]....
        /*005c*/ 	.word	0x00000c50


	//   ....[5]....
        /*0060*/ 	.word	0x00000d90


	//----- nvinfo : EIATTR_MAX_THREADS
	.align		4
.L_2217:
        /*0064*/ 	.byte	0x04, 0x05
        /*0066*/ 	.short	(.L_2219 - .L_2218)
.L_2218:
        /*0068*/ 	.word	0x00000200
        /*006c*/ 	.word	0x00000001
        /*0070*/ 	.word	0x00000001


	//----- nvinfo : EIATTR_CRS_STACK_SIZE
	.align		4
.L_2219:
        /*0074*/ 	.byte	0x04, 0x1e
        /*0076*/ 	.short	(.L_2221 - .L_2220)
.L_2220:
        /*0078*/ 	.word	0x00000000


	//----- nvinfo : EIATTR_CBANK_PARAM_SIZE
	.align		4
.L_2221:
        /*007c*/ 	.byte	0x03, 0x19
        /*007e*/ 	.short	0x0dc2


	//----- nvinfo : EIATTR_PARAM_CBANK
	.align		4
        /*0080*/ 	.byte	0x04, 0x0a
        /*0082*/ 	.short	(.L_2223 - .L_2222)
	.align		4
.L_2222:
        /*0084*/ 	.word	index@(.nv.constant0._ZN2at6native61_GLOBAL__N__44eb8e94_28_ForeachBinaryOpScalarList_cu_dda10a6925multi_tensor_apply_kernelINS1_28TensorListScalarListMetadataIfLi1EEENS1_25BinaryOpScalarListFunctorIfLi1ELi1ELi0EEEJSt5minusIfEEEEvT_T0_DpT1_)
        /*0088*/ 	.short	0x0380
        /*008a*/ 	.short	0x0dc2


	//----- nvinfo : EIATTR_SW_WAR
	.align		4
.L_2223:
        /*008c*/ 	.byte	0x04, 0x36
        /*008e*/ 	.short	(.L_2225 - .L_2224)
.L_2224:
        /*0090*/ 	.word	0x00000008
.L_2225:


//--------------------- .nv.info._ZN2at6native61_GLOBAL__N__44eb8e94_28_ForeachBinaryOpScalarList_cu_dda10a6925multi_tensor_apply_kernelINS1_28TensorListScalarListMetadataIdLi1EEENS1_25BinaryOpScalarListFunctorIdLi1ELi1ELi0EEEJSt5minusIdEEEEvT_T0_DpT1_ --------------------------
	.section	.nv.info._ZN2at6native61_GLOBAL__N__44eb8e94_28_ForeachBinaryOpScalarList_cu_dda10a6925multi_tensor_apply_kernelINS1_28TensorListScalarListMetadataIdLi1EEENS1_25BinaryOpScalarListFunctorIdLi1ELi1ELi0EEEJSt5minusIdEEEEvT_T0_DpT1_,"",@"SHT_CUDA_INFO"
	.sectionflags	@""
	.align	4


	//----- nvinfo : EIATTR_CUDA_API_VERSION
	.align		4
        /*0000*/ 	.byte	0x04, 0x37
        /*0002*/ 	.short	(.L_2227 - .L_2226)
.L_2226:
        /*0004*/ 	.word	0x00000082


	//----- nvinfo : EIATTR_KPARAM_INFO
	.align		4
.L_2227:
        /*0008*/ 	.byte	0x04, 0x17
        /*000a*/ 	.short	(.L_2229 - .L_2228)
.L_2228:
        /*000c*/ 	.word	0x00000000
        /*0010*/ 	.short	0x0002
        /*0012*/ 	.short	0x0f41
        /*0014*/ 	.byte	0x00, 0xf0, 0x05, 0x00


	//----- nvinfo : EIATTR_KPARAM_INFO
	.align		4
.L_2229:
        /*0018*/ 	.byte	0x04, 0x17
        /*001a*/ 	.short	(.L_2231 - .L_2230)
.L_2230:
        /*001c*/ 	.word	0x00000000
        /*0020*/ 	.short	0x0001
        /*0022*/ 	.short	0x0f40
        /*0024*/ 	.byte	0x00, 0xf0, 0x05, 0x00


	//----- nvinfo : EIATTR_KPARAM_INFO
	.align		4
.L_2231:
        /*0028*/ 	.byte	0x04, 0x17
        /*002a*/ 	.short	(.L_2233 - .L_2232)
.L_2232:
        /*002c*/ 	.word	0x00000000
        /*0030*/ 	.short	0x0000
        /*0032*/ 	.short	0x0000
        /*0034*/ 	.byte	0x00, 0xf0, 0x01, 0x3d


	//----- nvinfo : EIATTR_SPARSE_MMA_MASK
	.align		4
.L_2233:
        /*0038*/ 	.byte	0x03, 0x50
        /*003a*/ 	.short	0x0000


	//----- nvinfo : EIATTR_MAXREG_COUNT
	.align		4
        /*003c*/ 	.byte	0x03, 0x1b
        /*003e*/ 	.short	0x0080


	//----- nvinfo : EIATTR_MERCURY_ISA_VERSION
	.align		4
        /*0040*/ 	.byte	0x03, 0x5f
        /*0042*/ 	.short	0x0101


	//----- nvinfo : EIATTR_VRC_CTA_INIT_COUNT
	.align		4
        /*0044*/ 	.byte	0x02, 0x4a
	.zero		1
	.zero		1


	//----- nvinfo : EIATTR_EXIT_INSTR_OFFSETS
	.align		4
        /*0048*/ 	.byte	0x04, 0x1c
        /*004a*/ 	.short	(.L_2235 - .L_2234)


	//   ....[0]....
.L_2234:
        /*004c*/ 	.word	0x00000140


	//   ....[1]....
        /*0050*/ 	.word	0x00000a00


	//   ....[2]....
        /*0054*/ 	.word	0x00000ca0


	//   ....[3]....
        /*0058*/ 	.word	0x00000cc0


	//   ....[4]....
        /*005c*/ 	.word	0x00000d10


	//   ....[5]....
        /*0060*/ 	.word	0x00000e50


	//----- nvinfo : EIATTR_MAX_THREADS
	.align		4
.L_2235:
        /*0064*/ 	.byte	0x04, 0x05
        /*0066*/ 	.short	(.L_2237 - .L_2236)
.L_2236:
        /*0068*/ 	.word	0x00000200
        /*006c*/ 	.word	0x00000001
        /*0070*/ 	.word	0x00000001


	//----- nvinfo : EIATTR_CRS_STACK_SIZE
	.align		4
.L_2237:
        /*0074*/ 	.byte	0x04, 0x1e
        /*0076*/ 	.short	(.L_2239 - .L_2238)
.L_2238:
        /*0078*/ 	.word	0x00000000


	//----- nvinfo : EIATTR_CBANK_PARAM_SIZE
	.align		4
.L_2239:
        /*007c*/ 	.byte	0x03, 0x19
        /*007e*/ 	.short	0x0f42


	//----- nvinfo : EIATTR_PARAM_CBANK
	.align		4
        /*0080*/ 	.byte	0x04, 0x0a
        /*0082*/ 	.short	(.L_2241 - .L_2240)
	.align		4
.L_2240:
        /*0084*/ 	.word	index@(.nv.constant0._ZN2at6native61_GLOBAL__N__44eb8e94_28_ForeachBinaryOpScalarList_cu_dda10a6925multi_tensor_apply_kernelINS1_28TensorListScalarListMetadataIdLi1EEENS1_25BinaryOpScalarListFunctorIdLi1ELi1ELi0EEEJSt5minusIdEEEEvT_T0_DpT1_)
        /*0088*/ 	.short	0x0380
        /*008a*/ 	.short	0x0f42


	//----- nvinfo : EIATTR_SW_WAR
	.align		4
.L_2241:
        /*008c*/ 	.byte	0x04, 0x36
        /*008e*/ 	.short	(.L_2243 - .L_2242)
.L_2242:
        /*0090*/ 	.word	0x00000008
.L_2243:


//--------------------- .nv.info._ZN2at6native61_GLOBAL__N__44eb8e94_28_ForeachBinaryOpScalarList_cu_dda10a6925multi_tensor_apply_kernelINS1_28TensorListScalarListMetadataIsLi1EEENS1_25BinaryOpScalarListFunctorIsLi1ELi1ELi0EEEJSt5minusIsEEEEvT_T0_DpT1_ --------------------------
	.section	.nv.info._ZN2at6native61_GLOBAL__N__44eb8e94_28_ForeachBinaryOpScalarList_cu_dda10a6925multi_tensor_apply_kernelINS1_28TensorListScalarListMetadataIsLi1EEENS1_25BinaryOpScalarListFunctorIsLi1ELi1ELi0EEEJSt5minusIsEEEEvT_T0_DpT1_,"",@"SHT_CUDA_INFO"
	.sectionflags	@""
	.align	4


	//----- nvinfo : EIATTR_CUDA_API_VERSION
	.align		4
        /*0000*/ 	.byte	0x04, 0x37
        /*0002*/ 	.short	(.L_2245 - .L_2244)
.L_2244:
        /*0004*/ 	.word	0x00000082


	//----- nvinfo : EIATTR_KPARAM_INFO
	.align		4
.L_2245:
        /*0008*/ 	.byte	0x04, 0x17
        /*000a*/ 	.short	(.L_2247 - .L_2246)
.L_2246:
        /*000c*/ 	.word	0x00000000
        /*0010*/ 	.short	0x0002
        /*0012*/ 	.short	0x0d01
        /*0014*/ 	.byte	0x00, 0xf0, 0x05, 0x00


	//----- nvinfo : EIATTR_KPARAM_INFO
	.align		4
.L_2247:
        /*0018*/ 	.byte	0x04, 0x17
        /*001a*/ 	.short	(.L_2249 - .L_2248)
.L_2248:
        /*001c*/ 	.word	0x00000000
        /*0020*/ 	.short	0x0001
        /*0022*/ 	.short	0x0d00
        /*0024*/ 	.byte	0x00, 0xf0, 0x05, 0x00


	//----- nvinfo : EIATTR_KPARAM_INFO
	.align		4
.L_2249:
        /*0028*/ 	.byte	0x04, 0x17
        /*002a*/ 	.short	(.L_2251 - .L_2250)
.L_2250:
        /*002c*/ 	.word	0x00000000
        /*0030*/ 	.short	0x0000
        /*0032*/ 	.short	0x0000
        /*0034*/ 	.byte	0x00, 0xf0, 0x01, 0x34


	//----- nvinfo : EIATTR_SPARSE_MMA_MASK
	.align		4
.L_2251:
        /*0038*/ 	.byte	0x03, 0x50
        /*003a*/ 	.short	0x0000


	//----- nvinfo : EIATTR_MAXREG_COUNT
	.align		4
        /*003c*/ 	.byte	0x03, 0x1b
        /*003e*/ 	.short	0x0080


	//----- nvinfo : EIATTR_MERCURY_ISA_VERSION
	.align		4
        /*0040*/ 	.byte	0x03, 0x5f
        /*0042*/ 	.short	0x0101


	//----- nvinfo : EIATTR_VRC_CTA_INIT_COUNT
	.align		4
        /*0044*/ 	.byte	0x02, 0x4a
	.zero		1
	.zero		1


	//----- nvinfo : EIATTR_EXIT_INSTR_OFFSETS
	.align		4
        /*0048*/ 	.byte	0x04, 0x1c
        /*004a*/ 	.short	(.L_2253 - .L_2252)


	//   ....[0]....
.L_2252:
        /*004c*/ 	.word	0x00000160


	//   ....[1]....
        /*0050*/ 	.word	0x00000aa0


	//   ....[2]....
        /*0054*/ 	.word	0x00000d50


	//   ....[3]....
        /*0058*/ 	.word	0x00000d70


	//   ....[4]....
        /*005c*/ 	.word	0x00000dc0


	//   ....[5]....
        /*0060*/ 	.word	0x00000f60


	//----- nvinfo : EIATTR_MAX_THREADS
	.align		4
.L_2253:
        /*0064*/ 	.byte	0x04, 0x05
        /*0066*/ 	.short	(.L_2255 - .L_2254)
.L_2254:
        /*0068*/ 	.word	0x00000200
        /*006c*/ 	.word	0x00000001
        /*0070*/ 	.word	0x00000001


	//----- nvinfo : EIATTR_CRS_STACK_SIZE
	.align		4
.L_2255:
        /*0074*/ 	.byte	0x04, 0x1e
        /*0076*/ 	.short	(.L_2257 - .L_2256)
.L_2256:
        /*0078*/ 	.word	0x00000000


	//----- nvinfo : EIATTR_CBANK_PARAM_SIZE
	.align		4
.L_2257:
        /*007c*/ 	.byte	0x03, 0x19
        /*007e*/ 	.short	0x0d02


	//----- nvinfo : EIATTR_PARAM_CBANK
	.align		4
        /*0080*/ 	.byte	0x04, 0x0a
        /*0082*/ 	.short	(.L_2259 - .L_2258)
	.align		4
.L_2258:
        /*0084*/ 	.word	index@(.nv.constant0._ZN2at6native61_GLOBAL__N__44eb8e94_28_ForeachBinaryOpScalarList_cu_dda10a6925multi_tensor_apply_kernelINS1_28TensorListScalarListMetadataIsLi1EEENS1_25BinaryOpScalarListFunctorIsLi1ELi1ELi0EEEJSt5minusIsEEEEvT_T0_DpT1_)
        /*0088*/ 	.short	0x0380
        /*008a*/ 	.short	0x0d02


	//----- nvinfo : EIATTR_SW_WAR
	.align		4
.L_2259:
        /*008c*/ 	.byte	0x04, 0x36
        /*008e*/ 	.short	(.L_2261 - .L_2260)
.L_2260:
        /*0090*/ 	.word	0x00000008
.L_2261:


//--------------------- .nv.info._ZN2at6native61_GLOBAL__N__44eb8e94_28_ForeachBinaryOpScalarList_cu_dda10a6925multi_tensor_apply_kernelINS1_28TensorListScalarListMetadataIlLi1EEENS1_25BinaryOpScalarListFunctorIlLi1ELi1ELi0EEEJSt5minusIlEEEEvT_T0_DpT1_ --------------------------
	.section	.nv.info._ZN2at6native61_GLOBAL__N__44eb8e94_28_ForeachBinaryOpScalarList_cu_dda10a6925multi_tensor_apply_kernelINS1_28TensorListScalarListMetadataIlLi1EEENS1_25BinaryOpScalarListFunctorIlLi1ELi1ELi0EEEJSt5minusIlEEEEvT_T0_DpT1_,"",@"SHT_CUDA_INFO"
	.sectionflags	@""
	.align	4


	//----- nvinfo : EIATTR_CUDA_API_VERSION
	.align		4
        /*0000*/ 	.byte	0x04, 0x37
        /*0002*/ 	.short	(.L_2263 - .L_2262)
.L_2262:
        /*0004*/ 	.word	0x00000082


	//----- nvinfo : EIATTR_KPARAM_INFO
	.align		4
.L_2263:
        /*0008*/ 	.byte	0x04, 0x17
        /*000a*/ 	.short	(.L_2265 - .L_2264)
.L_2264:
        /*000c*/ 	.word	0x00000000
        /*0010*/ 	.short	0x0002
        /*0012*/ 	.short	0x0f41
        /*0014*/ 	.byte	0x00, 0xf0, 0x05, 0x00


	//----- nvinfo : EIATTR_KPARAM_INFO
	.align		4
.L_2265:
        /*0018*/ 	.byte	0x04, 0x17
        /*001a*/ 	.short	(.L_2267 - .L_2266)
.L_2266:
        /*001c*/ 	.word	0x00000000
        /*0020*/ 	.short	0x0001
        /*0022*/ 	.short	0x0f40
        /*0024*/ 	.byte	0x00, 0xf0, 0x05, 0x00


	//----- nvinfo : EIATTR_KPARAM_INFO
	.align		4
.L_2267:
        /*0028*/ 	.byte	0x04, 0x17
        /*002a*/ 	.short	(.L_2269 - .L_2268)
.L_2268:
        /*002c*/ 	.word	0x00000000
        /*0030*/ 	.short	0x0000
        /*0032*/ 	.short	0x0000
        /*0034*/ 	.byte	0x00, 0xf0, 0x01, 0x3d


	//----- nvinfo : EIATTR_SPARSE_MMA_MASK
	.align		4
.L_2269:
        /*0038*/ 	.byte	0x03, 0x50
        /*003a*/ 	.short	0x0000


	//----- nvinfo : EIATTR_MAXREG_COUNT
	.align		4
        /*003c*/ 	.byte	0x03, 0x1b
        /*003e*/ 	.short	0x0080


	//----- nvinfo : EIATTR_MERCURY_ISA_VERSION
	.align		4
        /*0040*/ 	.byte	0x03, 0x5f
        /*0042*/ 	.short	0x0101


	//----- nvinfo : EIATTR_VRC_CTA_INIT_COUNT
	.align		4
        /*0044*/ 	.byte	0x02, 0x4a
	.zero		1
	.zero		1


	//----- nvinfo : EIATTR_EXIT_INSTR_OFFSETS
	.align		4
        /*0048*/ 	.byte	0x04, 0x1c
        /*004a*/ 	.short	(.L_2271 - .L_2270)


	//   ....[0]....
.L_2270:
        /*004c*/ 	.word	0x00000140


	//   ....[1]....
        /*0050*/ 	.word	0x00000b70


	//   ....[2]....
        /*0054*/ 	.word	0x00000e50


	//   ....[3]....
        /*0058*/ 	.word	0x00000e70


	//   ....[4]....
        /*005c*/ 	.word	0x00000ec0


	//   ....[5]....
        /*0060*/ 	.word	0x00001040


	//----- nvinfo : EIATTR_MAX_THREADS
	.align		4
.L_2271:
        /*0064*/ 	.byte	0x04, 0x05
        /*0066*/ 	.short	(.L_2273 - .L_2272)
.L_2272:
        /*0068*/ 	.word	0x00000200
        /*006c*/ 	.word	0x00000001
        /*0070*/ 	.word	0x00000001


	//----- nvinfo : EIATTR_CRS_STACK_SIZE
	.align		4
.L_2273:
        /*0074*/ 	.byte	0x04, 0x1e
        /*0076*/ 	.short	(.L_2275 - .L_2274)
.L_2274:
        /*0078*/ 	.word	0x00000000


	//----- nvinfo : EIATTR_CBANK_PARAM_SIZE
	.align		4
.L_2275:
        /*007c*/ 	.byte	0x03, 0x19
        /*007e*/ 	.short	0x0f42


	//----- nvinfo : EIATTR_PARAM_CBANK
	.align		4
        /*0080*/ 	.byte	0x04, 0x0a
        /*0082*/ 	.short	(.L_2277 - .L_2276)
	.align		4
.L_2276:
        /*0084*/ 	.word	index@(.nv.constant0._ZN2at6native61_GLOBAL__N__44eb8e94_28_ForeachBinaryOpScalarList_cu_dda10a6925multi_tensor_apply_kernelINS1_28TensorListScalarListMetadataIlLi1EEENS1_25BinaryOpScalarListFunctorIlLi1ELi1ELi0EEEJSt5minusIlEEEEvT_T0_DpT1_)
        /*0088*/ 	.short	0x0380
        /*008a*/ 	.short	0x0f42


	//----- nvinfo : EIATTR_SW_WAR
	.align		4
.L_2277:
        /*008c*/ 	.byte	0x04, 0x36
        /*008e*/ 	.short	(.L_2279 - .L_2278)
.L_2278:
        /*0090*/ 	.word	0x00000008
.L_2279:


//--------------------- .nv.info._ZN2at6native61_GLOBAL__N__44eb8e94_28_ForeachBinaryOpScalarList_cu_dda10a6925multi_tensor_apply_kernelINS1_28TensorListScalarListMetadataIiLi1EEENS1_25BinaryOpScalarListFunctorIiLi1ELi1ELi0EEEJSt5minusIiEEEEvT_T0_DpT1_ --------------------------
	.section	.nv.info._ZN2at6native61_GLOBAL__N__44eb8e94_28_ForeachBinaryOpScalarList_cu_dda10a6925multi_tensor_apply_kernelINS1_28TensorListScalarListMetadataIiLi1EEENS1_25BinaryOpScalarListFunctorIiLi1ELi1ELi0EEEJSt5minusIiEEEEvT_T0_DpT1_,"",@"SHT_CUDA_INFO"
	.sectionflags	@""
	.align	4


	//----- nvinfo : EIATTR_CUDA_API_VERSION
	.align		4
        /*0000*/ 	.byte	0x04, 0x37
        /*0002*/ 	.short	(.L_2281 - .L_2280)
.L_2280:
        /*0004*/ 	.word	0x00000082


	//----- nvinfo : EIATTR_KPARAM_INFO
	.align		4
.L_2281:
        /*0008*/ 	.byte	0x04, 0x17
        /*000a*/ 	.short	(.L_2283 - .L_2282)
.L_2282:
        /*000c*/ 	.word	0x00000000
        /*0010*/ 	.short	0x0002
        /*0012*/ 	.short	0x0dc1
        /*0014*/ 	.byte	0x00, 0xf0, 0x05, 0x00


	//----- nvinfo : EIATTR_KPARAM_INFO
	.align		4
.L_2283:
        /*0018*/ 	.byte	0x04, 0x17
        /*001a*/ 	.short	(.L_2285 - .L_2284)
.L_2284:
        /*001c*/ 	.word	0x00000000
        /*0020*/ 	.short	0x0001
        /*0022*/ 	.short	0x0dc0
        /*0024*/ 	.byte	0x00, 0xf0, 0x05, 0x00


	//----- nvinfo : EIATTR_KPARAM_INFO
	.align		4
.L_2285:
        /*0028*/ 	.byte	0x04, 0x17
        /*002a*/ 	.short	(.L_2287 - .L_2286)
.L_2286:
        /*002c*/ 	.word	0x00000000
        /*0030*/ 	.short	0x0000
        /*0032*/ 	.short	0x0000
        /*0034*/ 	.byte	0x00, 0xf0, 0x01, 0x37


	//----- nvinfo : EIATTR_SPARSE_MMA_MASK
	.align		4
.L_2287:
        /*0038*/ 	.byte	0x03, 0x50
        /*003a*/ 	.short	0x0000


	//----- nvinfo : EIATTR_MAXREG_COUNT
	.align		4
        /*003c*/ 	.byte	0x03, 0x1b
        /*003e*/ 	.short	0x0080


	//----- nvinfo : EIATTR_MERCURY_ISA_VERSION
	.align		4
        /*0040*/ 	.byte	0x03, 0x5f
        /*0042*/ 	.short	0x0101


	//----- nvinfo : EIATTR_VRC_CTA_INIT_COUNT
	.align		4
        /*0044*/ 	.byte	0x02, 0x4a
	.zero		1
	.zero		1


	//----- nvinfo : EIATTR_EXIT_INSTR_OFFSETS
	.align		4
        /*0048*/ 	.byte	0x04, 0x1c
        /*004a*/ 	.short	(.L_2289 - .L_2288)


	//   ....[0]....
.L_2288:
        /*004c*/ 	.word	0x00000150


	//   ....[1]....
        /*0050*/ 	.word	0x00000950


	//   ....[2]....
        /*0054*/ 	.word	0x00000be0


	//   ....[3]....
        /*0058*/ 	.word	0x00000c00


	//   ....[4]....
        /*005c*/ 	.word	0x00000c50


	//   ....[5]....
        /*0060*/ 	.word	0x00000d90


	//----- nvinfo : EIATTR_MAX_THREADS
	.align		4
.L_2289:
        /*0064*/ 	.byte	0x04, 0x05
        /*0066*/ 	.short	(.L_2291 - .L_2290)
.L_2290:
        /*0068*/ 	.word	0x00000200
        /*006c*/ 	.word	0x00000001
        /*0070*/ 	.word	0x00000001


	//----- nvinfo : EIATTR_CRS_STACK_SIZE
	.align		4
.L_2291:
        /*0074*/ 	.byte	0x04, 0x1e
        /*0076*/ 	.short	(.L_2293 - .L_2292)
.L_2292:
        /*0078*/ 	.word	0x00000000


	//----- nvinfo : EIATTR_CBANK_PARAM_SIZE
	.align		4
.L_2293:
        /*007c*/ 	.byte	0x03, 0x19
        /*007e*/ 	.short	0x0dc2


	//----- nvinfo : EIATTR_PARAM_CBANK
	.align		4
        /*0080*/ 	.byte	0x04, 0x0a
        /*0082*/ 	.short	(.L_2295 - .L_2294)
	.align		4
.L_2294:
        /*0084*/ 	.word	index@(.nv.constant0._ZN2at6native61_GLOBAL__N__44eb8e94_28_ForeachBinaryOpScalarList_cu_dda10a6925multi_tensor_apply_kernelINS1_28TensorListScalarListMetadataIiLi1EEENS1_25BinaryOpScalarListFunctorIiLi1ELi1ELi0EEEJSt5minusIiEEEEvT_T0_DpT1_)
        /*0088*/ 	.short	0x0380
        /*008a*/ 	.short	0x0dc2


	//----- nvinfo : EIATTR_SW_WAR
	.align		4
.L_2295:
        /*008c*/ 	.byte	0x04, 0x36
        /*008e*/ 	.short	(.L_2297 - .L_2296)
.L_2296:
        /*0090*/ 	.word	0x00000008
.L_2297:


//--------------------- .nv.info._ZN2at6native61_GLOBAL__N__44eb8e94_28_ForeachBinaryOpScalarList_cu_dda10a6925multi_tensor_apply_kernelINS1_28TensorListScalarListMetadataIaLi1EEENS1_25BinaryOpScalarListFunctorIaLi1ELi1ELi0EEEJSt5minusIaEEEEvT_T0_DpT1_ --------------------------
	.section	.nv.info._ZN2at6native61_GLOBAL__N__44eb8e94_28_ForeachBinaryOpScalarList_cu_dda10a6925multi_tensor_apply_kernelINS1_28TensorListScalarListMetadataIaLi1EEENS1_25BinaryOpScalarListFunctorIaLi1ELi1ELi0EEEJSt5minusIaEEEEvT_T0_DpT1_,"",@"SHT_CUDA_INFO"
	.sectionflags	@""
	.align	4


	//----- nvinfo : EIATTR_CUDA_API_VERSION
	.align		4
        /*0000*/ 	.byte	0x04, 0x37
        /*0002*/ 	.short	(.L_2299 - .L_2298)
.L_2298:
        /*0004*/ 	.word	0x00000082


	//----- nvinfo : EIATTR_KPARAM_INFO
	.align		4
.L_2299:
        /*0008*/ 	.byte	0x04, 0x17
        /*000a*/ 	.short	(.L_2301 - .L_2300)
.L_2300:
        /*000c*/ 	.word	0x00000000
        /*0010*/ 	.short	0x0002
        /*0012*/ 	.short	0x0ca1
        /*0014*/ 	.byte	0x00, 0xf0, 0x05, 0x00


	//----- nvinfo : EIATTR_KPARAM_INFO
	.align		4
.L_2301:
        /*0018*/ 	.byte	0x04, 0x17
        /*001a*/ 	.short	(.L_2303 - .L_2302)
.L_2302:
        /*001c*/ 	.word	0x00000000
        /*0020*/ 	.short	0x0001
        /*0022*/ 	.short	0x0ca0
        /*0024*/ 	.byte	0x00, 0xf0, 0x05, 0x00


	//----- nvinfo : EIATTR_KPARAM_INFO
	.align		4
.L_2303:
        /*0028*/ 	.byte	0x04, 0x17
        /*002a*/ 	.short	(.L_2305 - .L_2304)
.L_2304:
        /*002c*/ 	.word	0x00000000
        /*0030*/ 	.short	0x0000
        /*0032*/ 	.short	0x0000
        /*0034*/ 	.byte	0x00, 0xf0, 0x81, 0x32


	//----- nvinfo : EIATTR_SPARSE_MMA_MASK
	.align		4
.L_2305:
        /*0038*/ 	.byte	0x03, 0x50
        /*003a*/ 	.short	0x0000


	//----- nvinfo : EIATTR_MAXREG_COUNT
	.align		4
        /*003c*/ 	.byte	0x03, 0x1b
        /*003e*/ 	.short	0x0080


	//----- nvinfo : EIATTR_MERCURY_ISA_VERSION
	.align		4
        /*0040*/ 	.byte	0x03, 0x5f
        /*0042*/ 	.short	0x0101


	//----- nvinfo : EIATTR_INT_WARP_WIDE_INSTR_OFFSETS
	.align		4
        /*0044*/ 	.byte	0x04, 0x31
        /*0046*/ 	.short	(.L_2307 - .L_2306)


	//   ....[0]....
.L_2306:
        /*0048*/ 	.word	0x00000680


	//   ....[1]....
        /*004c*/ 	.word	0x00000690


	//   ....[2]....
        /*0050*/ 	.word	0x00000720


	//   ....[3]....
        /*0054*/ 	.word	0x00000730


	//   ....[4]....
        /*0058*/ 	.word	0x00000b00


	//   ....[5]....
        /*005c*/ 	.word	0x00000b30


	//   ....[6]....
        /*0060*/ 	.word	0x00000b50


	//   ....[7]....
        /*0064*/ 	.word	0x00000b70


	//----- nvinfo : EIATTR_VRC_CTA_INIT_COUNT
	.align		4
.L_2307:
        /*0068*/ 	.byte	0x02, 0x4a
	.zero		1
	.zero		1


	//----- nvinfo : EIATTR_EXIT_INSTR_OFFSETS
	.align		4
        /*006c*/ 	.byte	0x04, 0x1c
        /*006e*/ 	.short	(.L_2309 - .L_2308)


	//   ....[0]....
.L_2308:
        /*0070*/ 	.word	0x00000160


	//   ....[1]....
        /*0074*/ 	.word	0x00000d70


	//   ....[2]....
        /*0078*/ 	.word	0x00001020


	//   ....[3]....
        /*007c*/ 	.word	0x00001040


	//   ....[4]....
        /*0080*/ 	.word	0x00001090


	//   ....[5]....
        /*0084*/ 	.word	0x000012a0


	//----- nvinfo : EIATTR_MAX_THREADS
	.align		4
.L_2309:
        /*0088*/ 	.byte	0x04, 0x05
        /*008a*/ 	.short	(.L_2311 - .L_2310)
.L_2310:
        /*008c*/ 	.word	0x00000200
        /*0090*/ 	.word	0x00000001
        /*0094*/ 	.word	0x00000001


	//----- nvinfo : EIATTR_CRS_STACK_SIZE
	.align		4
.L_2311:
        /*0098*/ 	.byte	0x04, 0x1e
        /*009a*/ 	.short	(.L_2313 - .L_2312)
.L_2312:
        /*009c*/ 	.word	0x00000000


	//----- nvinfo : EIATTR_CBANK_PARAM_SIZE
	.align		4
.L_2313:
        /*00a0*/ 	.byte	0x03, 0x19
        /*00a2*/ 	.short	0x0ca2


	//----- nvinfo : EIATTR_PARAM_CBANK
	.align		4
        /*00a4*/ 	.byte	0x04, 0x0a
        /*00a6*/ 	.short	(.L_2315 - .L_2314)
	.align		4
.L_2314:
        /*00a8*/ 	.word	index@(.nv.constant0._ZN2at6native61_GLOBAL__N__44eb8e94_28_ForeachBinaryOpScalarList_cu_dda10a6925multi_tensor_apply_kernelINS1_28TensorListScalarListMetadataIaLi1EEENS1_25BinaryOpScalarListFunctorIaLi1ELi1ELi0EEEJSt5minusIaEEEEvT_T0_DpT1_)
        /*00ac*/ 	.short	0x0380
        /*00ae*/ 	.short	0x0ca2


	//----- nvinfo : EIATTR_SW_WAR
	.align		4
.L_2315:
        /*00b0*/ 	.byte	0x04, 0x36
        /*00b2*/ 	.short	(.L_2317 - .L_2316)
.L_2316:
        /*00b4*/ 	.word	0x00000008
.L_2317:


//--------------------- .nv.info._ZN2at6native61_GLOBAL__N__44eb8e94_28_ForeachBinaryOpScalarList_cu_dda10a6925multi_tensor_apply_kernelINS1_28TensorListScalarListMetadataIhLi1EEENS1_25BinaryOpScalarListFunctorIhLi1ELi1ELi0EEEJSt5minusIhEEEEvT_T0_DpT1_ --------------------------
	.section	.nv.info._ZN2at6native61_GLOBAL__N__44eb8e94_28_ForeachBinaryOpScalarList_cu_dda10a6925multi_tensor_apply_kernelINS1_28TensorListScalarListMetadataIhLi1EEENS1_25BinaryOpScalarListFunctorIhLi1ELi1ELi0EEEJSt5minusIhEEEEvT_T0_DpT1_,"",@"SHT_CUDA_INFO"
	.sectionflags	@""
	.align	4


	//----- nvinfo : EIATTR_CUDA_API_VERSION
	.align		4
        /*0000*/ 	.byte	0x04, 0x37
        /*0002*/ 	.short	(.L_2319 - .L_2318)
.L_2318:
        /*0004*/ 	.word	0x00000082


	//----- nvinfo : EIATTR_KPARAM_INFO
	.align		4
.L_2319:
        /*0008*/ 	.byte	0x04, 0x17
        /*000a*/ 	.short	(.L_2321 - .L_2320)
.L_2320:
        /*000c*/ 	.word	0x00000000
        /*0010*/ 	.short	0x0002
        /*0012*/ 	.short	0x0ca1
        /*0014*/ 	.byte	0x00, 0xf0, 0x05, 0x00


	//----- nvinfo : EIATTR_KPARAM_INFO
	.align		4
.L_2321:
        /*0018*/ 	.byte	0x04, 0x17
        /*001a*/ 	.short	(.L_2323 - .L_2322)
.L_2322:
        /*001c*/ 	.word	0x00000000
        /*0020*/ 	.short	0x0001
        /*0022*/ 	.short	0x0ca0
        /*0024*/ 	.byte	0x00, 0xf0, 0x05, 0x00


	//----- nvinfo : EIATTR_KPARAM_INFO
	.align		4
.L_2323:
        /*0028*/ 	.byte	0x04, 0x17
        /*002a*/ 	.short	(.L_2325 - .L_2324)
.L_2324:
        /*002c*/ 	.word	0x00000000
        /*0030*/ 	.short	0x0000
        /*0032*/ 	.short	0x0000
        /*0034*/ 	.byte	0x00, 0xf0, 0x81, 0x32


	//----- nvinfo : EIATTR_SPARSE_MMA_MASK
	.align		4
.L_2325:
        /*0038*/ 	.byte	0x03, 0x50
        /*003a*/ 	.short	0x0000


	//----- nvinfo : EIATTR_MAXREG_COUNT
	.align		4
        /*003c*/ 	.byte	0x03, 0x1b
        /*003e*/ 	.short	0x0080


	//----- nvinfo : EIATTR_MERCURY_ISA_VERSION
	.align		4
        /*0040*/ 	.byte	0x03, 0x5f
        /*0042*/ 	.short	0x0101


	//----- nvinfo : EIATTR_INT_WARP_WIDE_INSTR_OFFSETS
	.align		4
        /*0044*/ 	.byte	0x04, 0x31
        /*0046*/ 	.short	(.L_2327 - .L_2326)


	//   ....[0]....
.L_2326:
        /*0048*/ 	.word	0x00000680


	//   ....[1]....
        /*004c*/ 	.word	0x00000690


	//   ....[2]....
        /*0050*/ 	.word	0x00000720


	//   ....[3]....
        /*0054*/ 	.word	0x00000730


	//   ....[4]....
        /*0058*/ 	.word	0x00000b00


	//   ....[5]....
        /*005c*/ 	.word	0x00000b30


	//   ....[6]....
        /*0060*/ 	.word	0x00000b50


	//   ....[7]....
        /*0064*/ 	.word	0x00000b70


	//----- nvinfo : EIATTR_VRC_CTA_INIT_COUNT
	.align		4
.L_2327:
        /*0068*/ 	.byte	0x02, 0x4a
	.zero		1
	.zero		1


	//----- nvinfo : EIATTR_EXIT_INSTR_OFFSETS
	.align		4
        /*006c*/ 	.byte	0x04, 0x1c
        /*006e*/ 	.short	(.L_2329 - .L_2328)


	//   ....[0]....
.L_2328:
        /*0070*/ 	.word	0x00000160


	//   ....[1]....
        /*0074*/ 	.word	0x00000d70


	//   ....[2]....
        /*0078*/ 	.word	0x00001020


	//   ....[3]....
        /*007c*/ 	.word	0x00001040


	//   ....[4]....
        /*0080*/ 	.word	0x00001090


	//   ....[5]....
        /*0084*/ 	.word	0x000012a0


	//----- nvinfo : EIATTR_MAX_THREADS
	.align		4
.L_2329:
        /*0088*/ 	.byte	0x04, 0x05
        /*008a*/ 	.short	(.L_2331 - .L_2330)
.L_2330:
        /*008c*/ 	.word	0x00000200
        /*0090*/ 	.word	0x00000001
        /*0094*/ 	.word	0x00000001


	//----- nvinfo : EIATTR_CRS_STACK_SIZE
	.align		4
.L_2331:
        /*0098*/ 	.byte	0x04, 0x1e
        /*009a*/ 	.short	(.L_2333 - .L_2332)
.L_2332:
        /*009c*/ 	.word	0x00000000


	//----- nvinfo : EIATTR_CBANK_PARAM_SIZE
	.align		4
.L_2333:
        /*00a0*/ 	.byte	0x03, 0x19
        /*00a2*/ 	.short	0x0ca2


	//----- nvinfo : EIATTR_PARAM_CBANK
	.align		4
        /*00a4*/ 	.byte	0x04, 0x0a
        /*00a6*/ 	.short	(.L_2335 - .L_2334)
	.align		4
.L_2334:
        /*00a8*/ 	.word	index@(.nv.constant0._ZN2at6native61_GLOBAL__N__44eb8e94_28_ForeachBinaryOpScalarList_cu_dda10a6925multi_tensor_apply_kernelINS1_28TensorListScalarListMetadataIhLi1EEENS1_25BinaryOpScalarListFunctorIhLi1ELi1ELi0EEEJSt5minusIhEEEEvT_T0_DpT1_)
        /*00ac*/ 	.short	0x0380
        /*00ae*/ 	.short	0x0ca2


	//----- nvinfo : EIATTR_SW_WAR
	.align		4
.L_2335:
        /*00b0*/ 	.byte	0x04, 0x36
        /*00b2*/ 	.short	(.L_2337 - .L_2336)
.L_2336:
        /*00b4*/ 	.word	0x00000008
.L_2337:


//--------------------- .nv.info._ZN2at6native61_GLOBAL__N__44eb8e94_28_ForeachBinaryOpScalarList_cu_dda10a6925multi_tensor_apply_kernelINS1_28TensorListScalarListMetadataIfLi2EEENS1_25BinaryOpScalarListFunctorIN3c108BFloat16ELi2ELi1ELi1EEEJNS1_13power_functorIfEEEEEvT_T0_DpT1_ --------------------------
	.section	.nv.info._ZN2at6native61_GLOBAL__N__44eb8e94_28_ForeachBinaryOpScalarList_cu_dda10a6925multi_tensor_apply_kernelINS1_28TensorListScalarListMetadataIfLi2EEENS1_25BinaryOpScalarListFunctorIN3c108BFloat16ELi2ELi1ELi1EEEJNS1_13power_functorIfEEEEEvT_T0_DpT1_,"",@"SHT_CUDA_INFO"
	.sectionflags	@""
	.align	4


	//----- nvinfo : EIATTR_CUDA_API_VERSION
	.align		4
        /*0000*/ 	.byte	0x04, 0x37
        /*0002*/ 	.short	(.L_2339 - .L_2338)
.L_2338:
        /*0004*/ 	.word	0x00000082


	//----- nvinfo : EIATTR_KPARAM_INFO
	.align		4
.L_2339:
        /*0008*/ 	.byte	0x04, 0x17
        /*000a*/ 	.short	(.L_2341 - .L_2340)
.L_2340:
        /*000c*/ 	.word	0x00000000
        /*0010*/ 	.short	0x0002
        /*0012*/ 	.short	0x0d41
        /*0014*/ 	.byte	0x00, 0xf0, 0x05, 0x00


	//----- nvinfo : EIATTR_KPARAM_INFO
	.align		4
.L_2341:
        /*0018*/ 	.byte	0x04, 0x17
        /*001a*/ 	.short	(.L_2343 - .L_2342)
.L_2342:
        /*001c*/ 	.word	0x00000000
        /*0020*/ 	.short	0x0001
        /*0022*/ 	.short	0x0d40
        /*0024*/ 	.byte	0x00, 0xf0, 0x05, 0x00


	//----- nvinfo : EIATTR_KPARAM_INFO
	.align		4
.L_2343:
        /*0028*/ 	.byte	0x04, 0x17
        /*002a*/ 	.short	(.L_2345 - .L_2344)
.L_2344:
        /*002c*/ 	.word	0x00000000
        /*0030*/ 	.short	0x0000
        /*0032*/ 	.short	0x0000
        /*0034*/ 	.byte	0x00, 0xf0, 0x01, 0x35


	//----- nvinfo : EIATTR_SPARSE_MMA_MASK
	.align		4
.L_2345:
        /*0038*/ 	.byte	0x03, 0x50
        /*003a*/ 	.short	0x0000


	//----- nvinfo : EIATTR_MAXREG_COUNT
	.align		4
        /*003c*/ 	.byte	0x03, 0x1b
        /*003e*/ 	.short	0x0080


	//----- nvinfo : EIATTR_MERCURY_ISA_VERSION
	.align		4
        /*0040*/ 	.byte	0x03, 0x5f
        /*0042*/ 	.short	0x0101


	//----- nvinfo : EIATTR_VRC_CTA_INIT_COUNT
	.align		4
        /*0044*/ 	.byte	0x02, 0x4a
	.zero		1
	.zero		1


	//----- nvinfo : EIATTR_EXIT_INSTR_OFFSETS
	.align		4
        /*0048*/ 	.byte	0x04, 0x1c
        /*004a*/ 	.short	(.L_2347 - .L_2346)


	//   ....[0]....
.L_2346:
        /*004c*/ 	.word	0x00000180


	//   ....[1]....
        /*0050*/ 	.word	0x00000c40


	//   ....[2]....
        /*0054*/ 	.word	0x00000ff0


	//   ....[3]....
        /*0058*/ 	.word	0x00001050


	//   ....[4]....
        /*005c*/ 	.word	0x000010a0


	//   ....[5]....
        /*0060*/ 	.word	0x00001320


	//----- nvinfo : EIATTR_MAX_THREADS
	.align		4
.L_2347:
        /*0064*/ 	.byte	0x04, 0x05
        /*0066*/ 	.short	(.L_2349 - .L_2348)
.L_2348:
        /*0068*/ 	.word	0x00000200
        /*006c*/ 	.word	0x00000001
        /*0070*/ 	.word	0x00000001


	//----- nvinfo : EIATTR_CRS_STACK_SIZE
	.align		4
.L_2349:
        /*0074*/ 	.byte	0x04, 0x1e
        /*0076*/ 	.short	(.L_2351 - .L_2350)
.L_2350:
        /*0078*/ 	.word	0x00000000


	//----- nvinfo : EIATTR_CBANK_PARAM_SIZE
	.align		4
.L_2351:
        /*007c*/ 	.byte	0x03, 0x19
        /*007e*/ 	.short	0x0d42


	//----- nvinfo : EIATTR_PARAM_CBANK
	.align		4
        /*0080*/ 	.byte	0x04, 0x0a
        /*0082*/ 	.short	(.L_2353 - .L_2352)
	.align		4
.L_2352:
        /*0084*/ 	.word	index@(.nv.constant0._ZN2at6native61_GLOBAL__N__44eb8e94_28_ForeachBinaryOpScalarList_cu_dda10a6925multi_tensor_apply_kernelINS1_28TensorListScalarListMetadataIfLi2EEENS1_25BinaryOpScalarListFunctorIN3c108BFloat16ELi2ELi1ELi1EEEJNS1_13power_functorIfEEEEEvT_T0_DpT1_)
        /*0088*/ 	.short	0x0380
        /*008a*/ 	.short	0x0d42


	//----- nvinfo : EIATTR_SW_WAR
	.align		4
.L_2353:
        /*008c*/ 	.byte	0x04, 0x36
        /*008e*/ 	.short	(.L_2355 - .L_2354)
.L_2354:
        /*0090*/ 	.word	0x00000008
.L_2355:


//--------------------- .nv.info._ZN2at6native61_GLOBAL__N__44eb8e94_28_ForeachBinaryOpScalarList_cu_dda10a6925multi_tensor_apply_kernelINS1_28TensorListScalarListMetadataIfLi2EEENS1_25BinaryOpScalarListFunctorIN3c104HalfELi2ELi1ELi1EEEJNS1_13power_functorIfEEEEEvT_T0_DpT1_ --------------------------
	.section	.nv.info._ZN2at6native61_GLOBAL__N__44eb8e94_28_ForeachBinaryOpScalarList_cu_dda10a6925multi_tensor_apply_kernelINS1_28TensorListScalarListMetadataIfLi2EEENS1_25BinaryOpScalarListFunctorIN3c104HalfELi2ELi1ELi1EEEJNS1_13power_functorIfEEEEEvT_T0_DpT1_,"",@"SHT_CUDA_INFO"
	.sectionflags	@""
	.align	4


	//----- nvinfo : EIATTR_CUDA_API_VERSION
	.align		4
        /*0000*/ 	.byte	0x04, 0x37
        /*0002*/ 	.short	(.L_2357 - .L_2356)
.L_2356:
        /*0004*/ 	.word	0x00000082


	//----- nvinfo : EIATTR_KPARAM_INFO
	.align		4
.L_2357:
        /*0008*/ 	.byte	0x04, 0x17
        /*000a*/ 	.short	(.L_2359 - .L_2358)
.L_2358:
        /*000c*/ 	.word	0x00000000
        /*0010*/ 	.short	0x0002
        /*0012*/ 	.short	0x0d41
        /*0014*/ 	.byte	0x00, 0xf0, 0x05, 0x00


	//----- nvinfo : EIATTR_KPARAM_INFO
	.align		4
.L_2359:
        /*0018*/ 	.byte	0x04, 0x17
        /*001a*/ 	.short	(.L_2361 - .L_2360)
.L_2360:
        /*001c*/ 	.word	0x00000000
        /*0020*/ 	.short	0x0001
        /*0022*/ 	.short	0x0d40
        /*0024*/ 	.byte	0x00, 0xf0, 0x05, 0x00


	//----- nvinfo : EIATTR_KPARAM_INFO
	.align		4
.L_2361:
        /*0028*/ 	.byte	0x04, 0x17
        /*002a*/ 	.short	(.L_2363 - .L_2362)
.L_2362:
        /*002c*/ 	.word	0x00000000
        /*0030*/ 	.short	0x0000
        /*0032*/ 	.short	0x0000
        /*0034*/ 	.byte	0x00, 0xf0, 0x01, 0x35


	//----- nvinfo : EIATTR_SPARSE_MMA_MASK
	.align		4
.L_2363:
        /*0038*/ 	.byte	0x03, 0x50
        /*003a*/ 	.short	0x0000


	//----- nvinfo : EIATTR_MAXREG_COUNT
	.align		4
        /*003c*/ 	.byte	0x03, 0x1b
        /*003e*/ 	.short	0x0080


	//----- nvinfo : EIATTR_MERCURY_ISA_VERSION
	.align		4
        /*0040*/ 	.byte	0x03, 0x5f
        /*0042*/ 	.short	0x0101


	//----- nvinfo : EIATTR_VRC_CTA_INIT_COUNT
	.align		4
        /*0044*/ 	.byte	0x02, 0x4a
	.zero		1
	.zero		1


	//----- nvinfo : EIATTR_EXIT_INSTR_OFFSETS
	.align		4
        /*0048*/ 	.byte	0x04, 0x1c
        /*004a*/ 	.short	(.L_2365 - .L_2364)


	//   ....[0]....
.L_2364:
        /*004c*/ 	.word	0x00000180


	//   ....[1]....
        /*0050*/ 	.word	0x00000c40


	//   ....[2]....
        /*0054*/ 	.word	0x00000ff0


	//   ....[3]....
        /*0058*/ 	.word	0x00001050


	//   ....[4]....
        /*005c*/ 	.word	0x000010a0


	//   ....[5]....
        /*0060*/ 	.word	0x00001300


	//----- nvinfo : EIATTR_MAX_THREADS
	.align		4
.L_2365:
        /*0064*/ 	.byte	0x04, 0x05
        /*0066*/ 	.short	(.L_2367 - .L_2366)
.L_2366:
        /*0068*/ 	.word	0x00000200
        /*006c*/ 	.word	0x00000001
        /*0070*/ 	.word	0x00000001


	//----- nvinfo : EIATTR_CRS_STACK_SIZE
	.align		4
.L_2367:
        /*0074*/ 	.byte	0x04, 0x1e
        /*0076*/ 	.short	(.L_2369 - .L_2368)
.L_2368:
        /*0078*/ 	.word	0x00000000


	//----- nvinfo : EIATTR_CBANK_PARAM_SIZE
	.align		4
.L_2369:
        /*007c*/ 	.byte	0x03, 0x19
        /*007e*/ 	.short	0x0d42


	//----- nvinfo : EIATTR_PARAM_CBANK
	.align		4
        /*0080*/ 	.byte	0x04, 0x0a
        /*0082*/ 	.short	(.L_2371 - .L_2370)
	.align		4
.L_2370:
        /*0084*/ 	.word	index@(.nv.constant0._ZN2at6native61_GLOBAL__N__44eb8e94_28_ForeachBinaryOpScalarList_cu_dda10a6925multi_tensor_apply_kernelINS1_28TensorListScalarListMetadataIfLi2EEENS1_25BinaryOpScalarListFunctorIN3c104HalfELi2ELi1ELi1EEEJNS1_13power_functorIfEEEEEvT_T0_DpT1_)
        /*0088*/ 	.short	0x0380
        /*008a*/ 	.short	0x0d42


	//----- nvinfo : EIATTR_SW_WAR
	.align		4
.L_2371:
        /*008c*/ 	.byte	0x04, 0x36
        /*008e*/ 	.short	(.L_2373 - .L_2372)
.L_2372:
        /*0090*/ 	.word	0x00000008
.L_2373:


//--------------------- .nv.info._ZN2at6native61_GLOBAL__N__44eb8e94_28_ForeachBinaryOpScalarList_cu_dda10a6925multi_tensor_apply_kernelINS1_28TensorListScalarListMetadataIN3c107complexIfEELi2EEENS1_25BinaryOpScalarListFunctorIS6_Li2ELi1ELi1EEEJNS1_13power_functorIS6_EEEEEvT_T0_DpT1_ --------------------------
	.section	.nv.info._ZN2at6native61_GLOBAL__N__44eb8e94_28_ForeachBinaryOpScalarList_cu_dda10a6925multi_tensor_apply_kernelINS1_28TensorListScalarListMetadataIN3c107complexIfEELi2EEENS1_25BinaryOpScalarListFunctorIS6_Li2ELi1ELi1EEEJNS1_13power_functorIS6_EEEEEvT_T0_DpT1_,"",@"SHT_CUDA_INFO"
	.sectionflags	@""
	.align	4


	//----- nvinfo : EIATTR_CUDA_API_VERSION
	.align		4
        /*0000*/ 	.byte	0x04, 0x37
        /*0002*/ 	.short	(.L_2375 - .L_2374)
.L_2374:
        /*0004*/ 	.word	0x00000082


	//----- nvinfo : EIATTR_KPARAM_INFO
	.align		4
.L_2375:
        /*0008*/ 	.byte	0x04, 0x17
        /*000a*/ 	.short	(.L_2377 - .L_2376)
.L_2376:
        /*000c*/ 	.word	0x00000000
        /*0010*/ 	.short	0x0002
        /*0012*/ 	.short	0x0e41
        /*0014*/ 	.byte	0x00, 0xf0, 0x05, 0x00


	//----- nvinfo : EIATTR_KPARAM_INFO
	.align		4
.L_2377:
        /*0018*/ 	.byte	0x04, 0x17
        /*001a*/ 	.short	(.L_2379 - .L_2378)
.L_2378:
        /*001c*/ 	.word	0x00000000
        /*0020*/ 	.short	0x0001
        /*0022*/ 	.short	0x0e40
        /*0024*/ 	.byte	0x00, 0xf0, 0x05, 0x00


	//----- nvinfo : EIATTR_KPARAM_INFO
	.align		4
.L_2379:
        /*0028*/ 	.byte	0x04, 0x17
        /*002a*/ 	.short	(.L_2381 - .L_2380)
.L_2380:
        /*002c*/ 	.word	0x00000000
        /*0030*/ 	.short	0x0000
        /*0032*/ 	.short	0x0000
        /*0034*/ 	.byte	0x00, 0xf0, 0x01, 0x39


	//----- nvinfo : EIATTR_SPARSE_MMA_MASK
	.align		4
.L_2381:
        /*0038*/ 	.byte	0x03, 0x50
        /*003a*/ 	.short	0x0000


	//----- nvinfo : EIATTR_MAXREG_COUNT
	.align		4
        /*003c*/ 	.byte	0x03, 0x1b
        /*003e*/ 	.short	0x0080


	//----- nvinfo : EIATTR_MERCURY_ISA_VERSION
	.align		4
        /*0040*/ 	.byte	0x03, 0x5f
        /*0042*/ 	.short	0x0101


	//----- nvinfo : EIATTR_VRC_CTA_INIT_COUNT
	.align		4
        /*0044*/ 	.byte	0x02, 0x4a
	.zero		1
	.zero		1


	//----- nvinfo : EIATTR_EXIT_INSTR_OFFSETS
	.align		4
        /*0048*/ 	.byte	0x04, 0x1c
        /*004a*/ 	.short	(.L_2383 - .L_2382)


	//   ....[0]....
.L_2382:
        /*004c*/ 	.word	0x00000180


	//   ....[1]....
        /*0050*/ 	.word	0x0000a760


	//   ....[2]....
        /*0054*/ 	.word	0x0000a7b0


	//   ....[3]....
        /*0058*/ 	.word	0x00014930


	//----- nvinfo : EIATTR_MAX_THREADS
	.align		4
.L_2383:
        /*005c*/ 	.byte	0x04, 0x05
        /*005e*/ 	.short	(.L_2385 - .L_2384)
.L_2384:
        /*0060*/ 	.word	0x00000200
        /*0064*/ 	.word	0x00000001
        /*0068*/ 	.word	0x00000001


	//----- nvinfo : EIATTR_CRS_STACK_SIZE
	.align		4
.L_2385:
        /*006c*/ 	.byte	0x04, 0x1e
        /*006e*/ 	.short	(.L_2387 - .L_2386)
.L_2386:
        /*0070*/ 	.word	0x00000000


	//----- nvinfo : EIATTR_CBANK_PARAM_SIZE
	.align		4
.L_2387:
        /*0074*/ 	.byte	0x03, 0x19
        /*0076*/ 	.short	0x0e42


	//----- nvinfo : EIATTR_PARAM_CBANK
	.align		4
        /*0078*/ 	.byte	0x04, 0x0a
        /*007a*/ 	.short	(.L_2389 - .L_2388)
	.align		4
.L_2388:
        /*007c*/ 	.word	index@(.nv.constant0._ZN2at6native61_GLOBAL__N__44eb8e94_28_ForeachBinaryOpScalarList_cu_dda10a6925multi_tensor_apply_kernelINS1_28TensorListScalarListMetadataIN3c107complexIfEELi2EEENS1_25BinaryOpScalarListFunctorIS6_Li2ELi1ELi1EEEJNS1_13power_functorIS6_EEEEEvT_T0_DpT1_)
        /*0080*/ 	.short	0x0380
        /*0082*/ 	.short	0x0e42


	//----- nvinfo : EIATTR_SW_WAR
	.align		4
.L_2389:
        /*0084*/ 	.byte	0x04, 0x36
        /*0086*/ 	.short	(.L_2391 - .L_2390)
.L_2390:
        /*0088*/ 	.word	0x00000008
.L_2391:


//--------------------- .nv.info._ZN2at6native61_GLOBAL__N__44eb8e94_28_ForeachBinaryOpScalarList_cu_dda10a6925multi_tensor_apply_kernelINS1_28TensorListScalarListMetadataIN3c107complexIdEELi2EEENS1_25BinaryOpScalarListFunctorIS6_Li2ELi1ELi1EEEJNS1_13power_functorIS6_EEEEEvT_T0_DpT1_ --------------------------
	.section	.nv.info._ZN2at6native61_GLOBAL__N__44eb8e94_28_ForeachBinaryOpScalarList_cu_dda10a6925multi_tensor_apply_kernelINS1_28TensorListScalarListMetadataIN3c107complexIdEELi2EEENS1_25BinaryOpScalarListFunctorIS6_Li2ELi1ELi1EEEJNS1_13power_functorIS6_EEEEEvT_T0_DpT1_,"",@"SHT_CUDA_INFO"
	.sectionflags	@""
	.align	4


	//----- nvinfo : EIATTR_CUDA_API_VERSION
	.align		4
        /*0000*/ 	.byte	0x04, 0x37
        /*0002*/ 	.short	(.L_2393 - .L_2392)
.L_2392:
        /*0004*/ 	.word	0x00000082


	//----- nvinfo : EIATTR_KPARAM_INFO
	.align		4
.L_2393:
        /*0008*/ 	.byte	0x04, 0x17
        /*000a*/ 	.short	(.L_2395 - .L_2394)
.L_2394:
        /*000c*/ 	.word	0x00000000
        /*0010*/ 	.short	0x0002
        /*0012*/ 	.short	0x0fa1
        /*0014*/ 	.byte	0x00, 0xf0, 0x05, 0x00


	//----- nvinfo : EIATTR_KPARAM_INFO
	.align		4
.L_2395:
        /*0018*/ 	.byte	0x04, 0x17
        /*001a*/ 	.short	(.L_2397 - .L_2396)
.L_2396:
        /*001c*/ 	.word	0x00000000
        /*0020*/ 	.short	0x0001
        /*0022*/ 	.short	0x0fa0
        /*0024*/ 	.byte	0x00, 0xf0, 0x05, 0x00


	//----- nvinfo : EIATTR_KPARAM_INFO
	.align		4
.L_2397:
        /*0028*/ 	.byte	0x04, 0x17
        /*002a*/ 	.short	(.L_2399 - .L_2398)
.L_2398:
        /*002c*/ 	.word	0x00000000
        /*0030*/ 	.short	0x0000
        /*0032*/ 	.short	0x0000
        /*0034*/ 	.byte	0x00, 0xf0, 0x81, 0x3e


	//----- nvinfo : EIATTR_SPARSE_MMA_MASK
	.align		4
.L_2399:
        /*0038*/ 	.byte	0x03, 0x50
        /*003a*/ 	.short	0x0000


	//----- nvinfo : EIATTR_MAXREG_COUNT
	.align		4
        /*003c*/ 	.byte	0x03, 0x1b
        /*003e*/ 	.short	0x0080


	//----- nvinfo : EIATTR_MERCURY_ISA_VERSION
	.align		4
        /*0040*/ 	.byte	0x03, 0x5f
        /*0042*/ 	.short	0x0101


	//----- nvinfo : EIATTR_VRC_CTA_INIT_COUNT
	.align		4
        /*0044*/ 	.byte	0x02, 0x4a
	.zero		1
	.zero		1


	//----- nvinfo : EIATTR_EXIT_INSTR_OFFSETS
	.align		4
        /*0048*/ 	.byte	0x04, 0x1c
        /*004a*/ 	.short	(.L_2401 - .L_2400)


	//   ....[0]....
.L_2400:
        /*004c*/ 	.word	0x000001a0


	//   ....[1]....
        /*0050*/ 	.word	0x00028490


	//   ....[2]....
        /*0054*/ 	.word	0x000284e0


	//   ....[3]....
        /*0058*/ 	.word	0x00050470


	//----- nvinfo : EIATTR_MAX_THREADS
	.align		4
.L_2401:
        /*005c*/ 	.byte	0x04, 0x05
        /*005e*/ 	.short	(.L_2403 - .L_2402)
.L_2402:
        /*0060*/ 	.word	0x00000200
        /*0064*/ 	.word	0x00000001
        /*0068*/ 	.word	0x00000001


	//----- nvinfo : EIATTR_CRS_STACK_SIZE
	.align		4
.L_2403:
        /*006c*/ 	.byte	0x04, 0x1e
        /*006e*/ 	.short	(.L_2405 - .L_2404)
.L_2404:
        /*0070*/ 	.word	0x00000000


	//----- nvinfo : EIATTR_CBANK_PARAM_SIZE
	.align		4
.L_2405:
        /*0074*/ 	.byte	0x03, 0x19
        /*0076*/ 	.short	0x0fa2


	//----- nvinfo : EIATTR_PARAM_CBANK
	.align		4
        /*0078*/ 	.byte	0x04, 0x0a
        /*007a*/ 	.short	(.L_2407 - .L_2406)
	.align		4
.L_2406:
        /*007c*/ 	.word	index@(.nv.constant0._ZN2at6native61_GLOBAL__N__44eb8e94_28_ForeachBinaryOpScalarList_cu_dda10a6925multi_tensor_apply_kernelINS1_28TensorListScalarListMetadataIN3c107complexIdEELi2EEENS1_25BinaryOpScalarListFunctorIS6_Li2ELi1ELi1EEEJNS1_13power_functorIS6_EEEEEvT_T0_DpT1_)
        /*0080*/ 	.short	0x0380
        /*0082*/ 	.short	0x0fa2


	//----- nvinfo : EIATTR_SW_WAR
	.align		4
.L_2407:
        /*0084*/ 	.byte	0x04, 0x36
        /*0086*/ 	.short	(.L_2409 - .L_2408)
.L_2408:
        /*0088*/ 	.word	0x00000008
.L_2409:


//--------------------- .nv.info._ZN2at6native61_GLOBAL__N__44eb8e94_28_ForeachBinaryOpScalarList_cu_dda10a6925multi_tensor_apply_kernelINS1_28TensorListScalarListMetadataIfLi2EEENS1_25BinaryOpScalarListFunctorIfLi2ELi1ELi1EEEJNS1_13power_functorIfEEEEEvT_T0_DpT1_ --------------------------
	.section	.nv.info._ZN2at6native61_GLOBAL__N__44eb8e94_28_ForeachBinaryOpScalarList_cu_dda10a6925multi_tensor_apply_kernelINS1_28TensorListScalarListMetadataIfLi2EEENS1_25BinaryOpScalarListFunctorIfLi2ELi1ELi1EEEJNS1_13power_functorIfEEEEEvT_T0_DpT1_,"",@"SHT_CUDA_INFO"
	.sectionflags	@""
	.align	4


	//----- nvinfo : EIATTR_CUDA_API_VERSION
	.align		4
        /*0000*/ 	.byte	0x04, 0x37
        /*0002*/ 	.short	(.L_2411 - .L_2410)
.L_2410:
        /*0004*/ 	.word	0x00000082


	//----- nvinfo : EIATTR_KPARAM_INFO
	.align		4
.L_2411:
        /*0008*/ 	.byte	0x04, 0x17
        /*000a*/ 	.short	(.L_2413 - .L_2412)
.L_2412:
        /*000c*/ 	.word	0x00000000
        /*0010*/ 	.short	0x0002
        /*0012*/ 	.short	0x0d41
        /*0014*/ 	.byte	0x00, 0xf0, 0x05, 0x00


	//----- nvinfo : EIATTR_KPARAM_INFO
	.align		4
.L_2413:
        /*0018*/ 	.byte	0x04, 0x17
        /*001a*/ 	.short	(.L_2415 - .L_2414)
.L_2414:
        /*001c*/ 	.word	0x00000000
        /*0020*/ 	.short	0x0001
        /*0022*/ 	.short	0x0d40
        /*0024*/ 	.byte	0x00, 0xf0, 0x05, 0x00


	//----- nvinfo : EIATTR_KPARAM_INFO
	.align		4
.L_2415:
        /*0028*/ 	.byte	0x04, 0x17
        /*002a*/ 	.short	(.L_2417 - .L_2416)
.L_2416:
        /*002c*/ 	.word	0x00000000
        /*0030*/ 	.short	0x0000
        /*0032*/ 	.short	0x0000
        /*0034*/ 	.byte	0x00, 0xf0, 0x01, 0x35


	//----- nvinfo : EIATTR_SPARSE_MMA_MASK
	.align		4
.L_2417:
        /*0038*/ 	.byte	0x03, 0x50
        /*003a*/ 	.short	0x0000


	//----- nvinfo : EIATTR_MAXREG_COUNT
	.align		4
        /*003c*/ 	.byte	0x03, 0x1b
        /*003e*/ 	.short	0x0080


	//----- nvinfo : EIATTR_MERCURY_ISA_VERSION
	.align		4
        /*0040*/ 	.byte	0x03, 0x5f
        /*0042*/ 	.short	0x0101


	//----- nvinfo : EIATTR_VRC_CTA_INIT_COUNT
	.align		4
        /*0044*/ 	.byte	0x02, 0x4a
	.zero		1
	.zero		1


	//----- nvinfo : EIATTR_EXIT_INSTR_OFFSETS
	.align		4
        /*0048*/ 	.byte	0x04, 0x1c
        /*004a*/ 	.short	(.L_2419 - .L_2418)


	//   ....[0]....
.L_2418:
        /*004c*/ 	.word	0x00000180


	//   ....[1]....
        /*0050*/ 	.word	0x00000ae0


	//   ....[2]....
        /*0054*/ 	.word	0x00000e30


	//   ....[3]....
        /*0058*/ 	.word	0x00000e80


	//   ....[4]....
        /*005c*/ 	.word	0x00000ed0


	//   ....[5]....
        /*0060*/ 	.word	0x000010d0


	//----- nvinfo : EIATTR_MAX_THREADS
	.align		4
.L_2419:
        /*0064*/ 	.byte	0x04, 0x05
        /*0066*/ 	.short	(.L_2421 - .L_2420)
.L_2420:
        /*0068*/ 	.word	0x00000200
        /*006c*/ 	.word	0x00000001
        /*0070*/ 	.word	0x00000001


	//----- nvinfo : EIATTR_CRS_STACK_SIZE
	.align		4
.L_2421:
        /*0074*/ 	.byte	0x04, 0x1e
        /*0076*/ 	.short	(.L_2423 - .L_2422)
.L_2422:
        /*0078*/ 	.word	0x00000000


	//----- nvinfo : EIATTR_CBANK_PARAM_SIZE
	.align		4
.L_2423:
        /*007c*/ 	.byte	0x03, 0x19
        /*007e*/ 	.short	0x0d42


	//----- nvinfo : EIATTR_PARAM_CBANK
	.align		4
        /*0080*/ 	.byte	0x04, 0x0a
        /*0082*/ 	.short	(.L_2425 - .L_2424)
	.align		4
.L_2424:
        /*0084*/ 	.word	index@(.nv.constant0._ZN2at6native61_GLOBAL__N__44eb8e94_28_ForeachBinaryOpScalarList_cu_dda10a6925multi_tensor_apply_kernelINS1_28TensorListScalarListMetadataIfLi2EEENS1_25BinaryOpScalarListFunctorIfLi2ELi1ELi1EEEJNS1_13power_functorIfEEEEEvT_T0_DpT1_)
        /*0088*/ 	.short	0x0380
        /*008a*/ 	.short	0x0d42


	//----- nvinfo : EIATTR_SW_WAR
	.align		4
.L_2425:
        /*008c*/ 	.byte	0x04, 0x36
        /*008e*/ 	.short	(.L_2427 - .L_2426)
.L_2426:
        /*0090*/ 	.word	0x00000008
.L_2427:


//--------------------- .nv.info._ZN2at6native61_GLOBAL__N__44eb8e94_28_ForeachBinaryOpScalarList_cu_dda10a6925multi_tensor_apply_kernelINS1_28TensorListScalarListMetadataIdLi2EEENS1_25BinaryOpScalarListFunctorIdLi2ELi1ELi1EEEJNS1_13power_functorIdEEEEEvT_T0_DpT1_ --------------------------
	.section	.nv.info._ZN2at6native61_GLOBAL__N__44eb8e94_28_ForeachBinaryOpScalarList_cu_dda10a6925multi_tensor_apply_kernelINS1_28TensorListScalarListMetadataIdLi2EEENS1_25BinaryOpScalarListFunctorIdLi2ELi1ELi1EEEJNS1_13power_functorIdEEEEEvT_T0_DpT1_,"",@"SHT_CUDA_INFO"
	.sectionflags	@""
	.align	4


	//----- nvinfo : EIATTR_CUDA_API_VERSION
	.align		4
        /*0000*/ 	.byte	0x04, 0x37
        /*0002*/ 	.short	(.L_2429 - .L_2428)
.L_2428:
        /*0004*/ 	.word	0x00000082


	//----- nvinfo : EIATTR_KPARAM_INFO
	.align		4
.L_2429:
        /*0008*/ 	.byte	0x04, 0x17
        /*000a*/ 	.short	(.L_2431 - .L_2430)
.L_2430:
        /*000c*/ 	.word	0x00000000
        /*0010*/ 	.short	0x0002
        /*0012*/ 	.short	0x0e41
        /*0014*/ 	.byte	0x00, 0xf0, 0x05, 0x00


	//----- nvinfo : EIATTR_KPARAM_INFO
	.align		4
.L_2431:
        /*0018*/ 	.byte	0x04, 0x17
        /*001a*/ 	.short	(.L_2433 - .L_2432)
.L_2432:
        /*001c*/ 	.word	0x00000000
        /*0020*/ 	.short	0x0001
        /*0022*/ 	.short	0x0e40
        /*0024*/ 	.byte	0x00, 0xf0, 0x05, 0x00


	//----- nvinfo : EIATTR_KPARAM_INFO
	.align		4
.L_2433:
        /*0028*/ 	.byte	0x04, 0x17
        /*002a*/ 	.short	(.L_2435 - .L_2434)
.L_2434:
        /*002c*/ 	.word	0x00000000
        /*0030*/ 	.short	0x0000
        /*0032*/ 	.short	0x0000
        /*0034*/ 	.byte	0x00, 0xf0, 0x01, 0x39


	//----- nvinfo : EIATTR_SPARSE_MMA_MASK
	.align		4
.L_2435:
        /*0038*/ 	.byte	0x03, 0x50
        /*003a*/ 	.short	0x0000


	//----- nvinfo : EIATTR_MAXREG_COUNT
	.align		4
        /*003c*/ 	.byte	0x03, 0x1b
        /*003e*/ 	.short	0x0080


	//----- nvinfo : EIATTR_MERCURY_ISA_VERSION
	.align		4
        /*0040*/ 	.byte	0x03, 0x5f
        /*0042*/ 	.short	0x0101


	//----- nvinfo : EIATTR_VRC_CTA_INIT_COUNT
	.align		4
        /*0044*/ 	.byte	0x02, 0x4a
	.zero		1
	.zero		1


	//----- nvinfo : EIATTR_EXIT_INSTR_OFFSETS
	.align		4
        /*0048*/ 	.byte	0x04, 0x1c
        /*004a*/ 	.short	(.L_2437 - .L_2436)


	//   ....[0]....
.L_2436:
        /*004c*/ 	.word	0x00000180


	//   ....[1]....
        /*0050*/ 	.word	0x00001bf0


	//   ....[2]....
        /*0054*/ 	.word	0x00001c40


	//   ....[3]....
        /*0058*/ 	.word	0x00003190


	//----- nvinfo : EIATTR_MAX_THREADS
	.align		4
.L_2437:
        /*005c*/ 	.byte	0x04, 0x05
        /*005e*/ 	.short	(.L_2439 - .L_2438)
.L_2438:
        /*0060*/ 	.word	0x00000200
        /*0064*/ 	.word	0x00000001
        /*0068*/ 	.word	0x00000001


	//----- nvinfo : EIATTR_CRS_STACK_SIZE
	.align		4
.L_2439:
        /*006c*/ 	.byte	0x04, 0x1e
        /*006e*/ 	.short	(.L_2441 - .L_2440)
.L_2440:
        /*0070*/ 	.word	0x00000000


	//----- nvinfo : EIATTR_CBANK_PARAM_SIZE
	.align		4
.L_2441:
        /*0074*/ 	.byte	0x03, 0x19
        /*0076*/ 	.short	0x0e42


	//----- nvinfo : EIATTR_PARAM_CBANK
	.align		4
        /*0078*/ 	.byte	0x04, 0x0a
        /*007a*/ 	.short	(.L_2443 - .L_2442)
	.align		4
.L_2442:
        /*007c*/ 	.word	index@(.nv.constant0._ZN2at6native61_GLOBAL__N__44eb8e94_28_ForeachBinaryOpScalarList_cu_dda10a6925multi_tensor_apply_kernelINS1_28TensorListScalarListMetadataIdLi2EEENS1_25BinaryOpScalarListFunctorIdLi2ELi1ELi1EEEJNS1_13power_functorIdEEEEEvT_T0_DpT1_)
        /*0080*/ 	.short	0x0380
        /*0082*/ 	.short	0x0e42


	//----- nvinfo : EIATTR_SW_WAR
	.align		4
.L_2443:
        /*0084*/ 	.byte	0x04, 0x36
        /*0086*/ 	.short	(.L_2445 - .L_2444)
.L_2444:
        /*0088*/ 	.word	0x00000008
.L_2445:


//--------------------- .nv.info._ZN2at6native61_GLOBAL__N__44eb8e94_28_ForeachBinaryOpScalarList_cu_dda10a6925multi_tensor_apply_kernelINS1_28TensorListScalarListMetadataIsLi2EEENS1_25BinaryOpScalarListFunctorIsLi2ELi1ELi1EEEJNS1_13power_functorIsEEEEEvT_T0_DpT1_ --------------------------
	.section	.nv.info._ZN2at6native61_GLOBAL__N__44eb8e94_28_ForeachBinaryOpScalarList_cu_dda10a6925multi_tensor_apply_kernelINS1_28TensorListScalarListMetadataIsLi2EEENS1_25BinaryOpScalarListFunctorIsLi2ELi1ELi1EEEJNS1_13power_functorIsEEEEEvT_T0_DpT1_,"",@"SHT_CUDA_INFO"
	.sectionflags	@""
	.align	4


	//----- nvinfo : EIATTR_CUDA_API_VERSION
	.align		4
        /*0000*/ 	.byte	0x04, 0x37
        /*0002*/ 	.short	(.L_2447 - .L_2446)
.L_2446:
        /*0004*/ 	.word	0x00000082


	//----- nvinfo : EIATTR_KPARAM_INFO
	.align		4
.L_2447:
        /*0008*/ 	.byte	0x04, 0x17
        /*000a*/ 	.short	(.L_2449 - .L_2448)
.L_2448:
        /*000c*/ 	.word	0x00000000
        /*0010*/ 	.short	0x0002
        /*0012*/ 	.short	0x0cc1
        /*0014*/ 	.byte	0x00, 0xf0, 0x05, 0x00


	//----- nvinfo : EIATTR_KPARAM_INFO
	.align		4
.L_2449:
        /*0018*/ 	.byte	0x04, 0x17
        /*001a*/ 	.short	(.L_2451 - .L_2450)
.L_2450:
        /*001c*/ 	.word	0x00000000
        /*0020*/ 	.short	0x0001
        /*0022*/ 	.short	0x0cc0
        /*0024*/ 	.byte	0x00, 0xf0, 0x05, 0x00


	//----- nvinfo : EIATTR_KPARAM_INFO
	.align		4
.L_2451:
        /*0028*/ 	.byte	0x04, 0x17
        /*002a*/ 	.short	(.L_2453 - .L_2452)
.L_2452:
        /*002c*/ 	.word	0x00000000
        /*0030*/ 	.short	0x0000
        /*0032*/ 	.short	0x0000
        /*0034*/ 	.byte	0x00, 0xf0, 0x01, 0x33


	//----- nvinfo : EIATTR_SPARSE_MMA_MASK
	.align		4
.L_2453:
        /*0038*/ 	.byte	0x03, 0x50
        /*003a*/ 	.short	0x0000


	//----- nvinfo : EIATTR_MAXREG_COUNT
	.align		4
        /*003c*/ 	.byte	0x03, 0x1b
        /*003e*/ 	.short	0x0080


	//----- nvinfo : EIATTR_MERCURY_ISA_VERSION
	.align		4
        /*0040*/ 	.byte	0x03, 0x5f
        /*0042*/ 	.short	0x0101


	//----- nvinfo : EIATTR_VRC_CTA_INIT_COUNT
	.align		4
        /*0044*/ 	.byte	0x02, 0x4a
	.zero		1
	.zero		1


	//----- nvinfo : EIATTR_EXIT_INSTR_OFFSETS
	.align		4
        /*0048*/ 	.byte	0x04, 0x1c
        /*004a*/ 	.short	(.L_2455 - .L_2454)


	//   ....[0]....
.L_2454:
        /*004c*/ 	.word	0x00000190


	//   ....[1]....
        /*0050*/ 	.word	0x00001040


	//   ....[2]....
        /*0054*/ 	.word	0x00001090


	//   ....[3]....
        /*0058*/ 	.word	0x00001c90


	//----- nvinfo : EIATTR_MAX_THREADS
	.align		4
.L_2455:
        /*005c*/ 	.byte	0x04, 0x05
        /*005e*/ 	.short	(.L_2457 - .L_2456)
.L_2456:
        /*0060*/ 	.word	0x00000200
        /*0064*/ 	.word	0x00000001
        /*0068*/ 	.word	0x00000001


	//----- nvinfo : EIATTR_CRS_STACK_SIZE
	.align		4
.L_2457:
        /*006c*/ 	.byte	0x04, 0x1e
        /*006e*/ 	.short	(.L_2459 - .L_2458)
.L_2458:
        /*0070*/ 	.word	0x00000000


	//----- nvinfo : EIATTR_CBANK_PARAM_SIZE
	.align		4
.L_2459:
        /*0074*/ 	.byte	0x03, 0x19
        /*0076*/ 	.short	0x0cc2


	//----- nvinfo : EIATTR_PARAM_CBANK
	.align		4
        /*0078*/ 	.byte	0x04, 0x0a
        /*007a*/ 	.short	(.L_2461 - .L_2460)
	.align		4
.L_2460:
        /*007c*/ 	.word	index@(.nv.constant0._ZN2at6native61_GLOBAL__N__44eb8e94_28_ForeachBinaryOpScalarList_cu_dda10a6925multi_tensor_apply_kernelINS1_28TensorListScalarListMetadataIsLi2EEENS1_25BinaryOpScalarListFunctorIsLi2ELi1ELi1EEEJNS1_13power_functorIsEEEEEvT_T0_DpT1_)
        /*0080*/ 	.short	0x0380
        /*0082*/ 	.short	0x0cc2


	//----- nvinfo : EIATTR_SW_WAR
	.align		4
.L_2461:
        /*0084*/ 	.byte	0x04, 0x36
        /*0086*/ 	.short	(.L_2463 - .L_2462)
.L_2462:
        /*0088*/ 	.word	0x00000008
.L_2463:


//--------------------- .nv.info._ZN2at6native61_GLOBAL__N__44eb8e94_28_ForeachBinaryOpScalarList_cu_dda10a6925multi_tensor_apply_kernelINS1_28TensorListScalarListMetadataIlLi2EEENS1_25BinaryOpScalarListFunctorIlLi2ELi1ELi1EEEJNS1_13power_functorIlEEEEEvT_T0_DpT1_ --------------------------
	.section	.nv.info._ZN2at6native61_GLOBAL__N__44eb8e94_28_ForeachBinaryOpScalarList_cu_dda10a6925multi_tensor_apply_kernelINS1_28TensorListScalarListMetadataIlLi2EEENS1_25BinaryOpScalarListFunctorIlLi2ELi1ELi1EEEJNS1_13power_functorIlEEEEEvT_T0_DpT1_,"",@"SHT_CUDA_INFO"
	.sectionflags	@""
	.align	4


	//----- nvinfo : EIATTR_CUDA_API_VERSION
	.align		4
        /*0000*/ 	.byte	0x04, 0x37
        /*0002*/ 	.short	(.L_2465 - .L_2464)
.L_2464:
        /*0004*/ 	.word	0x00000082


	//----- nvinfo : EIATTR_KPARAM_INFO
	.align		4
.L_2465:
        /*0008*/ 	.byte	0x04, 0x17
        /*000a*/ 	.short	(.L_2467 - .L_2466)
.L_2466:
        /*000c*/ 	.word	0x00000000
        /*0010*/ 	.short	0x0002
        /*0012*/ 	.short	0x0e41
        /*0014*/ 	.byte	0x00, 0xf0, 0x05, 0x00


	//----- nvinfo : EIATTR_KPARAM_INFO
	.align		4
.L_2467:
        /*0018*/ 	.byte	0x04, 0x17
        /*001a*/ 	.short	(.L_2469 - .L_2468)
.L_2468:
        /*001c*/ 	.word	0x00000000
        /*0020*/ 	.short	0x0001
        /*0022*/ 	.short	0x0e40
        /*0024*/ 	.byte	0x00, 0xf0, 0x05, 0x00


	//----- nvinfo : EIATTR_KPARAM_INFO
	.align		4
.L_2469:
        /*0028*/ 	.byte	0x04, 0x17
        /*002a*/ 	.short	(.L_2471 - .L_2470)
.L_2470:
        /*002c*/ 	.word	0x00000000
        /*0030*/ 	.short	0x0000
        /*0032*/ 	.short	0x0000
        /*0034*/ 	.byte	0x00, 0xf0, 0x01, 0x39


	//----- nvinfo : EIATTR_SPARSE_MMA_MASK
	.align		4
.L_2471:
        /*0038*/ 	.byte	0x03, 0x50
        /*003a*/ 	.short	0x0000


	//----- nvinfo : EIATTR_MAXREG_COUNT
	.align		4
        /*003c*/ 	.byte	0x03, 0x1b
        /*003e*/ 	.short	0x0080


	//----- nvinfo : EIATTR_MERCURY_ISA_VERSION
	.align		4
        /*0040*/ 	.byte	0x03, 0x5f
        /*0042*/ 	.short	0x0101


	//----- nvinfo : EIATTR_VRC_CTA_INIT_COUNT
	.align		4
        /*0044*/ 	.byte	0x02, 0x4a
	.zero		1
	.zero		1


	//----- nvinfo : EIATTR_EXIT_INSTR_OFFSETS
	.align		4
        /*0048*/ 	.byte	0x04, 0x1c
        /*004a*/ 	.short	(.L_2473 - .L_2472)


	//   ....[0]....
.L_2472:
        /*004c*/ 	.word	0x00000180


	//   ....[1]....
        /*0050*/ 	.word	0x000013f0


	//   ....[2]....
        /*0054*/ 	.word	0x00001440


	//   ....[3]....
        /*0058*/ 	.word	0x000024c0


	//----- nvinfo : EIATTR_MAX_THREADS
	.align		4
.L_2473:
        /*005c*/ 	.byte	0x04, 0x05
        /*005e*/ 	.short	(.L_2475 - .L_2474)
.L_2474:
        /*0060*/ 	.word	0x00000200
        /*0064*/ 	.word	0x00000001
        /*0068*/ 	.word	0x00000001


	//----- nvinfo : EIATTR_CRS_STACK_SIZE
	.align		4
.L_2475:
        /*006c*/ 	.byte	0x04, 0x1e
        /*006e*/ 	.short	(.L_2477 - .L_2476)
.L_2476:
        /*0070*/ 	.word	0x00000000


	//----- nvinfo : EIATTR_CBANK_PARAM_SIZE
	.align		4
.L_2477:
        /*0074*/ 	.byte	0x03, 0x19
        /*0076*/ 	.short	0x0e42


	//----- nvinfo : EIATTR_PARAM_CBANK
	.align		4
        /*0078*/ 	.byte	0x04, 0x0a
        /*007a*/ 	.short	(.L_2479 - .L_2478)
	.align		4
.L_2478:
        /*007c*/ 	.word	index@(.nv.constant0._ZN2at6native61_GLOBAL__N__44eb8e94_28_ForeachBinaryOpScalarList_cu_dda10a6925multi_tensor_apply_kernelINS1_28TensorListScalarListMetadataIlLi2EEENS1_25BinaryOpScalarListFunctorIlLi2ELi1ELi1EEEJNS1_13power_functorIlEEEEEvT_T0_DpT1_)
        /*0080*/ 	.short	0x0380
        /*0082*/ 	.short	0x0e42


	//----- nvinfo : EIATTR_SW_WAR
	.align		4
.L_2479:
        /*0084*/ 	.byte	0x04, 0x36
        /*0086*/ 	.short	(.L_2481 - .L_2480)
.L_2480:
        /*0088*/ 	.word	0x00000008
.L_2481:


//--------------------- .nv.info._ZN2at6native61_GLOBAL__N__44eb8e94_28_ForeachBinaryOpScalarList_cu_dda10a6925multi_tensor_apply_kernelINS1_28TensorListScalarListMetadataIiLi2EEENS1_25BinaryOpScalarListFunctorIiLi2ELi1ELi1EEEJNS1_13power_functorIiEEEEEvT_T0_DpT1_ --------------------------
	.section	.nv.info._ZN2at6native61_GLOBAL__N__44eb8e94_28_ForeachBinaryOpScalarList_cu_dda10a6925multi_tensor_apply_kernelINS1_28TensorListScalarListMetadataIiLi2EEENS1_25BinaryOpScalarListFunctorIiLi2ELi1ELi1EEEJNS1_13power_functorIiEEEEEvT_T0_DpT1_,"",@"SHT_CUDA_INFO"
	.sectionflags	@""
	.align	4


	//----- nvinfo : EIATTR_CUDA_API_VERSION
	.align		4
        /*0000*/ 	.byte	0x04, 0x37
        /*0002*/ 	.short	(.L_2483 - .L_2482)
.L_2482:
        /*0004*/ 	.word	0x00000082


	//----- nvinfo : EIATTR_KPARAM_INFO
	.align		4
.L_2483:
        /*0008*/ 	.byte	0x04, 0x17
        /*000a*/ 	.short	(.L_2485 - .L_2484)
.L_2484:
        /*000c*/ 	.word	0x00000000
        /*0010*/ 	.short	0x0002
        /*0012*/ 	.short	0x0d41
        /*0014*/ 	.byte	0x00, 0xf0, 0x05, 0x00


	//----- nvinfo : EIATTR_KPARAM_INFO
	.align		4
.L_2485:
        /*0018*/ 	.byte	0x04, 0x17
        /*001a*/ 	.short	(.L_2487 - .L_2486)
.L_2486:
        /*001c*/ 	.word	0x00000000
        /*0020*/ 	.short	0x0001
        /*0022*/ 	.short	0x0d40
        /*0024*/ 	.byte	0x00, 0xf0, 0x05, 0x00


	//----- nvinfo : EIATTR_KPARAM_INFO
	.align		4
.L_2487:
        /*0028*/ 	.byte	0x04, 0x17
        /*002a*/ 	.short	(.L_2489 - .L_2488)
.L_2488:
        /*002c*/ 	.word	0x00000000
        /*0030*/ 	.short	0x0000
        /*0032*/ 	.short	0x0000
        /*0034*/ 	.byte	0x00, 0xf0, 0x01, 0x35


	//----- nvinfo : EIATTR_SPARSE_MMA_MASK
	.align		4
.L_2489:
        /*0038*/ 	.byte	0x03, 0x50
        /*003a*/ 	.short	0x0000


	//----- nvinfo : EIATTR_MAXREG_COUNT
	.align		4
        /*003c*/ 	.byte	0x03, 0x1b
        /*003e*/ 	.short	0x0080


	//----- nvinfo : EIATTR_MERCURY_ISA_VERSION
	.align		4
        /*0040*/ 	.byte	0x03, 0x5f
        /*0042*/ 	.short	0x0101


	//----- nvinfo : EIATTR_VRC_CTA_INIT_COUNT
	.align		4
        /*0044*/ 	.byte	0x02, 0x4a
	.zero		1
	.zero		1


	//----- nvinfo : EIATTR_EXIT_INSTR_OFFSETS
	.align		4
        /*0048*/ 	.byte	0x04, 0x1c
        /*004a*/ 	.short	(.L_2491 - .L_2490)


	//   ....[0]....
.L_2490:
        /*004c*/ 	.word	0x00000180


	//   ....[1]....
        /*0050*/ 	.word	0x00000cd0


	//   ....[2]....
        /*0054*/ 	.word	0x00000d20


	//   ....[3]....
        /*0058*/ 	.word	0x00001590


	//----- nvinfo : EIATTR_MAX_THREADS
	.align		4
.L_2491:
        /*005c*/ 	.byte	0x04, 0x05
        /*005e*/ 	.short	(.L_2493 - .L_2492)
.L_2492:
        /*0060*/ 	.word	0x00000200
        /*0064*/ 	.word	0x00000001
        /*0068*/ 	.word	0x00000001


	//----- nvinfo : EIATTR_CRS_STACK_SIZE
	.align		4
.L_2493:
        /*006c*/ 	.byte	0x04, 0x1e
        /*006e*/ 	.short	(.L_2495 - .L_2494)
.L_2494:
        /*0070*/ 	.word	0x00000000


	//----- nvinfo : EIATTR_CBANK_PARAM_SIZE
	.align		4
.L_2495:
        /*0074*/ 	.byte	0x03, 0x19
        /*0076*/ 	.short	0x0d42


	//----- nvinfo : EIATTR_PARAM_CBANK
	.align		4
        /*0078*/ 	.byte	0x04, 0x0a
        /*007a*/ 	.short	(.L_2497 - .L_2496)
	.align		4
.L_2496:
        /*007c*/ 	.word	index@(.nv.constant0._ZN2at6native61_GLOBAL__N__44eb8e94_28_ForeachBinaryOpScalarList_cu_dda10a6925multi_tensor_apply_kernelINS1_28TensorListScalarListMetadataIiLi2EEENS1_25BinaryOpScalarListFunctorIiLi2ELi1ELi1EEEJNS1_13power_functorIiEEEEEvT_T0_DpT1_)
        /*0080*/ 	.short	0x0380
        /*0082*/ 	.short	0x0d42


	//----- nvinfo : EIATTR_SW_WAR
	.align		4
.L_2497:
        /*0084*/ 	.byte	0x04, 0x36
        /*0086*/ 	.short	(.L_2499 - .L_2498)
.L_2498:
        /*0088*/ 	.word	0x00000008
.L_2499:


//--------------------- .nv.info._ZN2at6native61_GLOBAL__N__44eb8e94_28_ForeachBinaryOpScalarList_cu_dda10a6925multi_tensor_apply_kernelINS1_28TensorListScalarListMetadataIaLi2EEENS1_25BinaryOpScalarListFunctorIaLi2ELi1ELi1EEEJNS1_13power_functorIaEEEEEvT_T0_DpT1_ --------------------------
	.section	.nv.info._ZN2at6native61_GLOBAL__N__44eb8e94_28_ForeachBinaryOpScalarList_cu_dda10a6925multi_tensor_apply_kernelINS1_28TensorListScalarListMetadataIaLi2EEENS1_25BinaryOpScalarListFunctorIaLi2ELi1ELi1EEEJNS1_13power_functorIaEEEEEvT_T0_DpT1_,"",@"SHT_CUDA_INFO"
	.sectionflags	@""
	.align	4


	//----- nvinfo : EIATTR_CUDA_API_VERSION
	.align		4
        /*0000*/ 	.byte	0x04, 0x37
        /*0002*/ 	.short	(.L_2501 - .L_2500)
.L_2500:
        /*0004*/ 	.word	0x00000082


	//----- nvinfo : EIATTR_KPARAM_INFO
	.align		4
.L_2501:
        /*0008*/ 	.byte	0x04, 0x17
        /*000a*/ 	.short	(.L_2503 - .L_2502)
.L_2502:
        /*000c*/ 	.word	0x00000000
        /*0010*/ 	.short	0x0002
        /*0012*/ 	.short	0x0c81
        /*0014*/ 	.byte	0x00, 0xf0, 0x05, 0x00


	//----- nvinfo : EIATTR_KPARAM_INFO
	.align		4
.L_2503:
        /*0018*/ 	.byte	0x04, 0x17
        /*001a*/ 	.short	(.L_2505 - .L_2504)
.L_2504:
        /*001c*/ 	.word	0x00000000
        /*0020*/ 	.short	0x0001
        /*0022*/ 	.short	0x0c80
        /*0024*/ 	.byte	0x00, 0xf0, 0x05, 0x00


	//----- nvinfo : EIATTR_KPARAM_INFO
	.align		4
.L_2505:
        /*0028*/ 	.byte	0x04, 0x17
        /*002a*/ 	.short	(.L_2507 - .L_2506)
.L_2506:
        /*002c*/ 	.word	0x00000000
        /*0030*/ 	.short	0x0000
        /*0032*/ 	.short	0x0000
        /*0034*/ 	.byte	0x00, 0xf0, 0x01, 0x32


	//----- nvinfo : EIATTR_SPARSE_MMA_MASK
	.align		4
.L_2507:
        /*0038*/ 	.byte	0x03, 0x50
        /*003a*/ 	.short	0x0000


	//----- nvinfo : EIATTR_MAXREG_COUNT
	.align		4
        /*003c*/ 	.byte	0x03, 0x1b
        /*003e*/ 	.short	0x0080


	//----- nvinfo : EIATTR_MERCURY_ISA_VERSION
	.align		4
        /*0040*/ 	.byte	0x03, 0x5f
        /*0042*/ 	.short	0x0101


	//----- nvinfo : EIATTR_VRC_CTA_INIT_COUNT
	.align		4
        /*0044*/ 	.byte	0x02, 0x4a
	.zero		1
	.zero		1


	//----- nvinfo : EIATTR_EXIT_INSTR_OFFSETS
	.align		4
        /*0048*/ 	.byte	0x04, 0x1c
        /*004a*/ 	.short	(.L_2509 - .L_2508)


	//   ....[0]....
.L_2508:
        /*004c*/ 	.word	0x00000190


	//   ....[1]....
        /*0050*/ 	.word	0x00001020


	//   ....[2]....
        /*0054*/ 	.word	0x00001070


	//   ....[3]....
        /*0058*/ 	.word	0x00001c70


	//----- nvinfo : EIATTR_MAX_THREADS
	.align		4
.L_2509:
        /*005c*/ 	.byte	0x04, 0x05
        /*005e*/ 	.short	(.L_2511 - .L_2510)
.L_2510:
        /*0060*/ 	.word	0x00000200
        /*0064*/ 	.word	0x00000001
        /*0068*/ 	.word	0x00000001


	//----- nvinfo : EIATTR_CRS_STACK_SIZE
	.align		4
.L_2511:
        /*006c*/ 	.byte	0x04, 0x1e
        /*006e*/ 	.short	(.L_2513 - .L_2512)
.L_2512:
        /*0070*/ 	.word	0x00000000


	//----- nvinfo : EIATTR_CBANK_PARAM_SIZE
	.align		4
.L_2513:
        /*0074*/ 	.byte	0x03, 0x19
        /*0076*/ 	.short	0x0c82


	//----- nvinfo : EIATTR_PARAM_CBANK
	.align		4
        /*0078*/ 	.byte	0x04, 0x0a
        /*007a*/ 	.short	(.L_2515 - .L_2514)
	.align		4
.L_2514:
        /*007c*/ 	.word	index@(.nv.constant0._ZN2at6native61_GLOBAL__N__44eb8e94_28_ForeachBinaryOpScalarList_cu_dda10a6925multi_tensor_apply_kernelINS1_28TensorListScalarListMetadataIaLi2EEENS1_25BinaryOpScalarListFunctorIaLi2ELi1ELi1EEEJNS1_13power_functorIaEEEEEvT_T0_DpT1_)
        /*0080*/ 	.short	0x0380
        /*0082*/ 	.short	0x0c82


	//----- nvinfo : EIATTR_SW_WAR
	.align		4
.L_2515:
        /*0084*/ 	.byte	0x04, 0x36
        /*0086*/ 	.short	(.L_2517 - .L_2516)
.L_2516:
        /*0088*/ 	.word	0x00000008
.L_2517:


//--------------------- .nv.info._ZN2at6native61_GLOBAL__N__44eb8e94_28_ForeachBinaryOpScalarList_cu_dda10a6925multi_tensor_apply_kernelINS1_28TensorListScalarListMetadataIhLi2EEENS1_25BinaryOpScalarListFunctorIhLi2ELi1ELi1EEEJNS1_13power_functorIhEEEEEvT_T0_DpT1_ --------------------------
	.section	.nv.info._ZN2at6native61_GLOBAL__N__44eb8e94_28_ForeachBinaryOpScalarList_cu_dda10a6925multi_tensor_apply_kernelINS1_28TensorListScalarListMetadataIhLi2EEENS1_25BinaryOpScalarListFunctorIhLi2ELi1ELi1EEEJNS1_13power_functorIhEEEEEvT_T0_DpT1_,"",@"SHT_CUDA_INFO"
	.sectionflags	@""
	.align	4


	//----- nvinfo : EIATTR_CUDA_API_VERSION
	.align		4
        /*0000*/ 	.byte	0x04, 0x37
        /*0002*/ 	.short	(.L_2519 - .L_2518)
.L_2518:
        /*0004*/ 	.word	0x00000082


	//----- nvinfo : EIATTR_KPARAM_INFO
	.align		4
.L_2519:
        /*0008*/ 	.byte	0x04, 0x17
        /*000a*/ 	.short	(.L_2521 - .L_2520)
.L_2520:
        /*000c*/ 	.word	0x00000000
        /*0010*/ 	.short	0x0002
        /*0012*/ 	.short	0x0c81
        /*0014*/ 	.byte	0x00, 0xf0, 0x05, 0x00


	//----- nvinfo : EIATTR_KPARAM_INFO
	.align		4
.L_2521:
        /*0018*/ 	.byte	0x04, 0x17
        /*001a*/ 	.short	(.L_2523 - .L_2522)
.L_2522:
        /*001c*/ 	.word	0x00000000
        /*0020*/ 	.short	0x0001
        /*0022*/ 	.short	0x0c80
        /*0024*/ 	.byte	0x00, 0xf0, 0x05, 0x00


	//----- nvinfo : EIATTR_KPARAM_INFO
	.align		4
.L_2523:
        /*0028*/ 	.byte	0x04, 0x17
        /*002a*/ 	.short	(.L_2525 - .L_2524)
.L_2524:
        /*002c*/ 	.word	0x00000000
        /*0030*/ 	.short	0x0000
        /*0032*/ 	.short	0x0000
        /*0034*/ 	.byte	0x00, 0xf0, 0x01, 0x32


	//----- nvinfo : EIATTR_SPARSE_MMA_MASK
	.align		4
.L_2525:
        /*0038*/ 	.byte	0x03, 0x50
        /*003a*/ 	.short	0x0000


	//----- nvinfo : EIATTR_MAXREG_COUNT
	.align		4
        /*003c*/ 	.byte	0x03, 0x1b
        /*003e*/ 	.short	0x0080


	//----- nvinfo : EIATTR_MERCURY_ISA_VERSION
	.align		4
        /*0040*/ 	.byte	0x03, 0x5f
        /*0042*/ 	.short	0x0101


	//----- nvinfo : EIATTR_VRC_CTA_INIT_COUNT
	.align		4
        /*0044*/ 	.byte	0x02, 0x4a
	.zero		1
	.zero		1


	//----- nvinfo : EIATTR_EXIT_INSTR_OFFSETS
	.align		4
        /*0048*/ 	.byte	0x04, 0x1c
        /*004a*/ 	.short	(.L_2527 - .L_2526)


	//   ....[0]....
.L_2526:
        /*004c*/ 	.word	0x00000190


	//   ....[1]....
        /*0050*/ 	.word	0x000009e0


	//   ....[2]....
        /*0054*/ 	.word	0x00000a30


	//   ....[3]....
        /*0058*/ 	.word	0x00001040


	//----- nvinfo : EIATTR_MAX_THREADS
	.align		4
.L_2527:
        /*005c*/ 	.byte	0x04, 0x05
        /*005e*/ 	.short	(.L_2529 - .L_2528)
.L_2528:
        /*0060*/ 	.word	0x00000200
        /*0064*/ 	.word	0x00000001
        /*0068*/ 	.word	0x00000001


	//----- nvinfo : EIATTR_CRS_STACK_SIZE
	.align		4
.L_2529:
        /*006c*/ 	.byte	0x04, 0x1e
        /*006e*/ 	.short	(.L_2531 - .L_2530)
.L_2530:
        /*0070*/ 	.word	0x00000000


	//----- nvinfo : EIATTR_CBANK_PARAM_SIZE
	.align		4
.L_2531:
        /*0074*/ 	.byte	0x03, 0x19
        /*0076*/ 	.short	0x0c82


	//----- nvinfo : EIATTR_PARAM_CBANK
	.align		4
        /*0078*/ 	.byte	0x04, 0x0a
        /*007a*/ 	.short	(.L_2533 - .L_2532)
	.align		4
.L_2532:
        /*007c*/ 	.word	index@(.nv.constant0._ZN2at6native61_GLOBAL__N__44eb8e94_28_ForeachBinaryOpScalarList_cu_dda10a6925multi_tensor_apply_kernelINS1_28TensorListScalarListMetadataIhLi2EEENS1_25BinaryOpScalarListFunctorIhLi2ELi1ELi1EEEJNS1_13power_functorIhEEEEEvT_T0_DpT1_)
        /*0080*/ 	.short	0x0380
        /*0082*/ 	.short	0x0c82


	//----- nvinfo : EIATTR_SW_WAR
	.align		4
.L_2533:
        /*0084*/ 	.byte	0x04, 0x36
        /*0086*/ 	.short	(.L_2535 - .L_2534)
.L_2534:
        /*0088*/ 	.word	0x00000008
.L_2535:


//--------------------- .nv.info._ZN2at6native61_GLOBAL__N__44eb8e94_28_ForeachBinaryOpScalarList_cu_dda10a6925multi_tensor_apply_kernelINS1_28TensorListScalarListMetadataIfLi1EEENS1_25BinaryOpScalarListFunctorIN3c108BFloat16ELi1ELi1ELi0EEEJNS1_13power_functorIfEEEEEvT_T0_DpT1_ --------------------------
	.section	.nv.info._ZN2at6native61_GLOBAL__N__44eb8e94_28_ForeachBinaryOpScalarList_cu_dda10a6925multi_tensor_apply_kernelINS1_28TensorListScalarListMetadataIfLi1EEENS1_25BinaryOpScalarListFunctorIN3c108BFloat16ELi1ELi1ELi0EEEJNS1_13power_functorIfEEEEEvT_T0_DpT1_,"",@"SHT_CUDA_INFO"
	.sectionflags	@""
	.align	4


	//----- nvinfo : EIATTR_CUDA_API_VERSION
	.align		4
        /*0000*/ 	.byte	0x04, 0x37
        /*0002*/ 	.short	(.L_2537 - .L_2536)
.L_2536:
        /*0004*/ 	.word	0x00000082


	//----- nvinfo : EIATTR_KPARAM_INFO
	.align		4
.L_2537:
        /*0008*/ 	.byte	0x04, 0x17
        /*000a*/ 	.short	(.L_2539 - .L_2538)
.L_2538:
        /*000c*/ 	.word	0x00000000
        /*0010*/ 	.short	0x0002
        /*0012*/ 	.short	0x0dc1
        /*0014*/ 	.byte	0x00, 0xf0, 0x05, 0x00


	//----- nvinfo : EIATTR_KPARAM_INFO
	.align		4
.L_2539:
        /*0018*/ 	.byte	0x04, 0x17
        /*001a*/ 	.short	(.L_2541 - .L_2540)
.L_2540:
        /*001c*/ 	.word	0x00000000
        /*0020*/ 	.short	0x0001
        /*0022*/ 	.short	0x0dc0
        /*0024*/ 	.byte	0x00, 0xf0, 0x05, 0x00


	//----- nvinfo : EIATTR_KPARAM_INFO
	.align		4
.L_2541:
        /*0028*/ 	.byte	0x04, 0x17
        /*002a*/ 	.short	(.L_2543 - .L_2542)
.L_2542:
        /*002c*/ 	.word	0x00000000
        /*0030*/ 	.short	0x0000
        /*0032*/ 	.short	0x0000
        /*0034*/ 	.byte	0x00, 0xf0, 0x01, 0x37


	//----- nvinfo : EIATTR_SPARSE_MMA_MASK
	.align		4
.L_2543:
        /*0038*/ 	.byte	0x03, 0x50
        /*003a*/ 	.short	0x0000


	//----- nvinfo : EIATTR_MAXREG_COUNT
	.align		4
        /*003c*/ 	.byte	0x03, 0x1b
        /*003e*/ 	.short	0x0080


	//----- nvinfo : EIATTR_MERCURY_ISA_VERSION
	.align		4
        /*0040*/ 	.byte	0x03, 0x5f
        /*0042*/ 	.short	0x0101


	//----- nvinfo : EIATTR_VRC_CTA_INIT_COUNT
	.align		4
        /*0044*/ 	.byte	0x02, 0x4a
	.zero		1
	.zero		1


	//----- nvinfo : EIATTR_EXIT_INSTR_OFFSETS
	.align		4
        /*0048*/ 	.byte	0x04, 0x1c
        /*004a*/ 	.short	(.L_2545 - .L_2544)


	//   ....[0]....
.L_2544:
        /*004c*/ 	.word	0x00000160


	//   ....[1]....
        /*0050*/ 	.word	0x00000c00


	//   ....[2]....
        /*0054*/ 	.word	0x00000f70


	//   ....[3]....
        /*0058*/ 	.word	0x00000fb0


	//   ....[4]....
        /*005c*/ 	.word	0x00001000


	//   ....[5]....
        /*0060*/ 	.word	0x00001240


	//----- nvinfo : EIATTR_MAX_THREADS
	.align		4
.L_2545:
        /*0064*/ 	.byte	0x04, 0x05
        /*0066*/ 	.short	(.L_2547 - .L_2546)
.L_2546:
        /*0068*/ 	.word	0x00000200
        /*006c*/ 	.word	0x00000001
        /*0070*/ 	.word	0x00000001


	//----- nvinfo : EIATTR_CRS_STACK_SIZE
	.align		4
.L_2547:
        /*0074*/ 	.byte	0x04, 0x1e
        /*0076*/ 	.short	(.L_2549 - .L_2548)
.L_2548:
        /*0078*/ 	.word	0x00000000


	//----- nvinfo : EIATTR_CBANK_PARAM_SIZE
	.align		4
.L_2549:
        /*007c*/ 	.byte	0x03, 0x19
        /*007e*/ 	.short	0x0dc2


	//----- nvinfo : EIATTR_PARAM_CBANK
	.align		4
        /*0080*/ 	.byte	0x04, 0x0a
        /*0082*/ 	.short	(.L_2551 - .L_2550)
	.align		4
.L_2550:
        /*0084*/ 	.word	index@(.nv.constant0._ZN2at6native61_GLOBAL__N__44eb8e94_28_ForeachBinaryOpScalarList_cu_dda10a6925multi_tensor_apply_kernelINS1_28TensorListScalarListMetadataIfLi1EEENS1_25BinaryOpScalarListFunctorIN3c108BFloat16ELi1ELi1ELi0EEEJNS1_13power_functorIfEEEEEvT_T0_DpT1_)
        /*0088*/ 	.short	0x0380
        /*008a*/ 	.short	0x0dc2


	//----- nvinfo : EIATTR_SW_WAR
	.align		4
.L_2551:
        /*008c*/ 	.byte	0x04, 0x36
        /*008e*/ 	.short	(.L_2553 - .L_2552)
.L_2552:
        /*0090*/ 	.word	0x00000008
.L_2553:


//--------------------- .nv.info._ZN2at6native61_GLOBAL__N__44eb8e94_28_ForeachBinaryOpScalarList_cu_dda10a6925multi_tensor_apply_kernelINS1_28TensorListScalarListMetadataIfLi1EEENS1_25BinaryOpScalarListFunctorIN3c104HalfELi1ELi1ELi0EEEJNS1_13power_functorIfEEEEEvT_T0_DpT1_ --------------------------
	.section	.nv.info._ZN2at6native61_GLOBAL__N__44eb8e94_28_ForeachBinaryOpScalarList_cu_dda10a6925multi_tensor_apply_kernelINS1_28TensorListScalarListMetadataIfLi1EEENS1_25BinaryOpScalarListFunctorIN3c104HalfELi1ELi1ELi0EEEJNS1_13power_functorIfEEEEEvT_T0_DpT1_,"",@"SHT_CUDA_INFO"
	.sectionflags	@""
	.align	4


	//----- nvinfo : EIATTR_CUDA_API_VERSION
	.align		4
        /*0000*/ 	.byte	0x04, 0x37
        /*0002*/ 	.short	(.L_2555 - .L_2554)
.L_2554:
        /*0004*/ 	.word	0x00000082


	//----- nvinfo : EIATTR_KPARAM_INFO
	.align		4
.L_2555:
        /*0008*/ 	.byte	0x04, 0x17
        /*000a*/ 	.short	(.L_2557 - .L_2556)
.L_2556:
        /*000c*/ 	.word	0x00000000
        /*0010*/ 	.short	0x0002
        /*0012*/ 	.short	0x0dc1
        /*0014*/ 	.byte	0x00, 0xf0, 0x05, 0x00


	//----- nvinfo : EIATTR_KPARAM_INFO
	.align		4
.L_2557:
        /*0018*/ 	.byte	0x04, 0x17
        /*001a*/ 	.short	(.L_2559 - .L_2558)
.L_2558:
        /*001c*/ 	.word	0x00000000
        /*0020*/ 	.short	0x0001
        /*0022*/ 	.short	0x0dc0
        /*0024*/ 	.byte	0x00, 0xf0, 0x05, 0x00


	//----- nvinfo : EIATTR_KPARAM_INFO
	.align		4
.L_2559:
        /*0028*/ 	.byte	0x04, 0x17
        /*002a*/ 	.short	(.L_2561 - .L_2560)
.L_2560:
        /*002c*/ 	.word	0x00000000
        /*0030*/ 	.short	0x0000
        /*0032*/ 	.short	0x0000
        /*0034*/ 	.byte	0x00, 0xf0, 0x01, 0x37


	//----- nvinfo : EIATTR_SPARSE_MMA_MASK
	.align		4
.L_2561:
        /*0038*/ 	.byte	0x03, 0x50
        /*003a*/ 	.short	0x0000


	//----- nvinfo : EIATTR_MAXREG_COUNT
	.align		4
        /*003c*/ 	.byte	0x03, 0x1b
        /*003e*/ 	.short	0x0080


	//----- nvinfo : EIATTR_MERCURY_ISA_VERSION
	.align		4
        /*0040*/ 	.byte	0x03, 0x5f
        /*0042*/ 	.short	0x0101


	//----- nvinfo : EIATTR_VRC_CTA_INIT_COUNT
	.align		4
        /*0044*/ 	.byte	0x02, 0x4a
	.zero		1
	.zero		1


	//----- nvinfo : EIATTR_EXIT_INSTR_OFFSETS
	.align		4
        /*0048*/ 	.byte	0x04, 0x1c
        /*004a*/ 	.short	(.L_2563 - .L_2562)


	//   ....[0]....
.L_2562:
        /*004c*/ 	.word	0x00000160


	//   ....[1]....
        /*0050*/ 	.word	0x00000c00


	//   ....[2]....
        /*0054*/ 	.word	0x00000f70


	//   ....[3]....
        /*0058*/ 	.word	0x00000fb0


	//   ....[4]....
        /*005c*/ 	.word	0x00001000


	//   ....[5]....
        /*0060*/ 	.word	0x00001220


	//----- nvinfo : EIATTR_MAX_THREADS
	.align		4
.L_2563:
        /*0064*/ 	.byte	0x04, 0x05
        /*0066*/ 	.short	(.L_2565 - .L_2564)
.L_2564:
        /*0068*/ 	.word	0x00000200
        /*006c*/ 	.word	0x00000001
        /*0070*/ 	.word	0x00000001


	//----- nvinfo : EIATTR_CRS_STACK_SIZE
	.align		4
.L_2565:
        /*0074*/ 	.byte	0x04, 0x1e
        /*0076*/ 	.short	(.L_2567 - .L_2566)
.L_2566:
        /*0078*/ 	.word	0x00000000


	//----- nvinfo : EIATTR_CBANK_PARAM_SIZE
	.align		4
.L_2567:
        /*007c*/ 	.byte	0x03, 0x19
        /*007e*/ 	.short	0x0dc2


	//----- nvinfo : EIATTR_PARAM_CBANK
	.align		4
        /*0080*/ 	.byte	0x04, 0x0a
        /*0082*/ 	.short	(.L_2569 - .L_2568)
	.align		4
.L_2568:
        /*0084*/ 	.word	index@(.nv.constant0._ZN2at6native61_GLOBAL__N__44eb8e94_28_ForeachBinaryOpScalarList_cu_dda10a6925multi_tensor_apply_kernelINS1_28TensorListScalarListMetadataIfLi1EEENS1_25BinaryOpScalarListFunctorIN3c104HalfELi1ELi1ELi0EEEJNS1_13power_functorIfEEEEEvT_T0_DpT1_)
        /*0088*/ 	.short	0x0380
        /*008a*/ 	.short	0x0dc2


	//----- nvinfo : EIATTR_SW_WAR
	.align		4
.L_2569:
        /*008c*/ 	.byte	0x04, 0x36
        /*008e*/ 	.short	(.L_2571 - .L_2570)
.L_2570:
        /*0090*/ 	.word	0x00000008
.L_2571:


//--------------------- .nv.info._ZN2at6native61_GLOBAL__N__44eb8e94_28_ForeachBinaryOpScalarList_cu_dda10a6925multi_tensor_apply_kernelINS1_28TensorListScalarListMetadataIN3c107complexIfEELi1EEENS1_25BinaryOpScalarListFunctorIS6_Li1ELi1ELi0EEEJNS1_13power_functorIS6_EEEEEvT_T0_DpT1_ --------------------------
	.section	.nv.info._ZN2at6native61_GLOBAL__N__44eb8e94_28_ForeachBinaryOpScalarList_cu_dda10a6925multi_tensor_apply_kernelINS1_28TensorListScalarListMetadataIN3c107complexIfEELi1EEENS1_25BinaryOpScalarListFunctorIS6_Li1ELi1ELi0EEEJNS1_13power_functorIS6_EEEEEvT_T0_DpT1_,"",@"SHT_CUDA_INFO"
	.sectionflags	@""
	.align	4


	//----- nvinfo : EIATTR_CUDA_API_VERSION
	.align		4
        /*0000*/ 	.byte	0x04, 0x37
        /*0002*/ 	.short	(.L_2573 - .L_2572)
.L_2572:
        /*0004*/ 	.word	0x00000082


	//----- nvinfo : EIATTR_KPARAM_INFO
	.align		4
.L_2573:
        /*0008*/ 	.byte	0x04, 0x17
        /*000a*/ 	.short	(.L_2575 - .L_2574)
.L_2574:
        /*000c*/ 	.word	0x00000000
        /*0010*/ 	.short	0x0002
        /*0012*/ 	.short	0x0f41
        /*0014*/ 	.byte	0x00, 0xf0, 0x05, 0x00


	//----- nvinfo : EIATTR_KPARAM_INFO
	.align		4
.L_2575:
        /*0018*/ 	.byte	0x04, 0x17
        /*001a*/ 	.short	(.L_2577 - .L_2576)
.L_2576:
        /*001c*/ 	.word	0x00000000
        /*0020*/ 	.short	0x0001
        /*0022*/ 	.short	0x0f40
        /*0024*/ 	.byte	0x00, 0xf0, 0x05, 0x00


	//----- nvinfo : EIATTR_KPARAM_INFO
	.align		4
.L_2577:
        /*0028*/ 	.byte	0x04, 0x17
        /*002a*/ 	.short	(.L_2579 - .L_2578)
.L_2578:
        /*002c*/ 	.word	0x00000000
        /*0030*/ 	.short	0x0000
        /*0032*/ 	.short	0x0000
        /*0034*/ 	.byte	0x00, 0xf0, 0x01, 0x3d


	//----- nvinfo : EIATTR_SPARSE_MMA_MASK
	.align		4
.L_2579:
        /*0038*/ 	.byte	0x03, 0x50
        /*003a*/ 	.short	0x0000


	//----- nvinfo : EIATTR_MAXREG_COUNT
	.align		4
        /*003c*/ 	.byte	0x03, 0x1b
        /*003e*/ 	.short	0x0080


	//----- nvinfo : EIATTR_MERCURY_ISA_VERSION
	.align		4
        /*0040*/ 	.byte	0x03, 0x5f
        /*0042*/ 	.short	0x0101


	//----- nvinfo : EIATTR_VRC_CTA_INIT_COUNT
	.align		4
        /*0044*/ 	.byte	0x02, 0x4a
	.zero		1
	.zero		1


	//----- nvinfo : EIATTR_EXIT_INSTR_OFFSETS
	.align		4
        /*0048*/ 	.byte	0x04, 0x1c
        /*004a*/ 	.short	(.L_2581 - .L_2580)


	//   ....[0]....
.L_2580:
        /*004c*/ 	.word	0x00000150


	//   ....[1]....
        /*0050*/ 	.word	0x0000a710


	//   ....[2]....
        /*0054*/ 	.word	0x0000a760


	//   ....[3]....
        /*0058*/ 	.word	0x000148a0


	//----- nvinfo : EIATTR_MAX_THREADS
	.align		4
.L_2581:
        /*005c*/ 	.byte	0x04, 0x05
        /*005e*/ 	.short	(.L_2583 - .L_2582)
.L_2582:
        /*0060*/ 	.word	0x00000200
        /*0064*/ 	.word	0x00000001
        /*0068*/ 	.word	0x00000001


	//----- nvinfo : EIATTR_CRS_STACK_SIZE
	.align		4
.L_2583:
        /*006c*/ 	.byte	0x04, 0x1e
        /*006e*/ 	.short	(.L_2585 - .L_2584)
.L_2584:
        /*0070*/ 	.word	0x00000000


	//----- nvinfo : EIATTR_CBANK_PARAM_SIZE
	.align		4
.L_2585:
        /*0074*/ 	.byte	0x03, 0x19
        /*0076*/ 	.short	0x0f42


	//----- nvinfo : EIATTR_PARAM_CBANK
	.align		4
        /*0078*/ 	.byte	0x04, 0x0a
        /*007a*/ 	.short	(.L_2587 - .L_2586)
	.align		4
.L_2586:
        /*007c*/ 	.word	index@(.nv.constant0._ZN2at6native61_GLOBAL__N__44eb8e94_28_ForeachBinaryOpScalarList_cu_dda10a6925multi_tensor_apply_kernelINS1_28TensorListScalarListMetadataIN3c107complexIfEELi1EEENS1_25BinaryOpScalarListFunctorIS6_Li1ELi1ELi0EEEJNS1_13power_functorIS6_EEEEEvT_T0_DpT1_)
        /*0080*/ 	.short	0x0380
        /*0082*/ 	.short	0x0f42


	//----- nvinfo : EIATTR_SW_WAR
	.align		4
.L_2587:
        /*0084*/ 	.byte	0x04, 0x36
        /*0086*/ 	.short	(.L_2589 - .L_2588)
.L_2588:
        /*0088*/ 	.word	0x00000008
.L_2589:


//--------------------- .nv.info._ZN2at6native61_GLOBAL__N__44eb8e94_28_ForeachBinaryOpScalarList_cu_dda10a6925multi_tensor_apply_kernelINS1_28TensorListScalarListMetadataIN3c107complexIdEELi1EEENS1_25BinaryOpScalarListFunctorIS6_Li1ELi1ELi0EEEJNS1_13power_functorIS6_EEEEEvT_T0_DpT1_ --------------------------
	.section	.nv.info._ZN2at6native61_GLOBAL__N__44eb8e94_28_ForeachBinaryOpScalarList_cu_dda10a6925multi_tensor_apply_kernelINS1_28TensorListScalarListMetadataIN3c107complexIdEELi1EEENS1_25BinaryOpScalarListFunctorIS6_Li1ELi1ELi0EEEJNS1_13power_functorIS6_EEEEEvT_T0_DpT1_,"",@"SHT_CUDA_INFO"
	.sectionflags	@""
	.align	4


	//----- nvinfo : EIATTR_CUDA_API_VERSION
	.align		4
        /*0000*/ 	.byte	0x04, 0x37
        /*0002*/ 	.short	(.L_2591 - .L_2590)
.L_2590:
        /*0004*/ 	.word	0x00000082


	//----- nvinfo : EIATTR_KPARAM_INFO
	.align		4
.L_2591:
        /*0008*/ 	.byte	0x04, 0x17
        /*000a*/ 	.short	(.L_2593 - .L_2592)
.L_2592:
        /*000c*/ 	.word	0x00000000
        /*0010*/ 	.short	0x0002
        /*0012*/ 	.short	0x0f41
        /*0014*/ 	.byte	0x00, 0xf0, 0x05, 0x00


	//----- nvinfo : EIATTR_KPARAM_INFO
	.align		4
.L_2593:
        /*0018*/ 	.byte	0x04, 0x17
        /*001a*/ 	.short	(.L_2595 - .L_2594)
.L_2594:
        /*001c*/ 	.word	0x00000000
        /*0020*/ 	.short	0x0001
        /*0022*/ 	.short	0x0f40
        /*0024*/ 	.byte	0x00, 0xf0, 0x05, 0x00


	//----- nvinfo : EIATTR_KPARAM_INFO
	.align		4
.L_2595:
        /*0028*/ 	.byte	0x04, 0x17
        /*002a*/ 	.short	(.L_2597 - .L_2596)
.L_2596:
        /*002c*/ 	.word	0x00000000
        /*0030*/ 	.short	0x0000
        /*0032*/ 	.short	0x0000
        /*0034*/ 	.byte	0x00, 0xf0, 0x01, 0x3d


	//----- nvinfo : EIATTR_SPARSE_MMA_MASK
	.align		4
.L_2597:
        /*0038*/ 	.byte	0x03, 0x50
        /*003a*/ 	.short	0x0000


	//----- nvinfo : EIATTR_MAXREG_COUNT
	.align		4
        /*003c*/ 	.byte	0x03, 0x1b
        /*003e*/ 	.short	0x0080


	//----- nvinfo : EIATTR_MERCURY_ISA_VERSION
	.align		4
        /*0040*/ 	.byte	0x03, 0x5f
        /*0042*/ 	.short	0x0101


	//----- nvinfo : EIATTR_VRC_CTA_INIT_COUNT
	.align		4
        /*0044*/ 	.byte	0x02, 0x4a
	.zero		1
	.zero		1


	//----- nvinfo : EIATTR_EXIT_INSTR_OFFSETS
	.align		4
        /*0048*/ 	.byte	0x04, 0x1c
        /*004a*/ 	.short	(.L_2599 - .L_2598)


	//   ....[0]....
.L_2598:
        /*004c*/ 	.word	0x00000180


	//   ....[1]....
        /*0050*/ 	.word	0x000285f0


	//   ....[2]....
        /*0054*/ 	.word	0x00028640


	//   ....[3]....
        /*0058*/ 	.word	0x00050490


	//----- nvinfo : EIATTR_MAX_THREADS
	.align		4
.L_2599:
        /*005c*/ 	.byte	0x04, 0x05
        /*005e*/ 	.short	(.L_2601 - .L_2600)
.L_2600:
        /*0060*/ 	.word	0x00000200
        /*0064*/ 	.word	0x00000001
        /*0068*/ 	.word	0x00000001


	//----- nvinfo : EIATTR_CRS_STACK_SIZE
	.align		4
.L_2601:
        /*006c*/ 	.byte	0x04, 0x1e
        /*006e*/ 	.short	(.L_2603 - .L_2602)
.L_2602:
        /*0070*/ 	.word	0x00000000


	//----- nvinfo : EIATTR_CBANK_PARAM_SIZE
	.align		4
.L_2603:
        /*0074*/ 	.byte	0x03, 0x19
        /*0076*/ 	.short	0x0f42


	//----- nvinfo : EIATTR_PARAM_CBANK
	.align		4
        /*0078*/ 	.byte	0x04, 0x0a
        /*007a*/ 	.short	(.L_2605 - .L_2604)
	.align		4
.L_2604:
        /*007c*/ 	.word	index@(.nv.constant0._ZN2at6native61_GLOBAL__N__44eb8e94_28_ForeachBinaryOpScalarList_cu_dda10a6925multi_tensor_apply_kernelINS1_28TensorListScalarListMetadataIN3c107complexIdEELi1EEENS1_25BinaryOpScalarListFunctorIS6_Li1ELi1ELi0EEEJNS1_13power_functorIS6_EEEEEvT_T0_DpT1_)
        /*0080*/ 	.short	0x0380
        /*0082*/ 	.short	0x0f42


	//----- nvinfo : EIATTR_SW_WAR
	.align		4
.L_2605:
        /*0084*/ 	.byte	0x04, 0x36
        /*0086*/ 	.short	(.L_2607 - .L_2606)
.L_2606:
        /*0088*/ 	.word	0x00000008
.L_2607:


//--------------------- .nv.info._ZN2at6native61_GLOBAL__N__44eb8e94_28_ForeachBinaryOpScalarList_cu_dda10a6925multi_tensor_apply_kernelINS1_28TensorListScalarListMetadataIfLi1EEENS1_25BinaryOpScalarListFunctorIfLi1ELi1ELi0EEEJNS1_13power_functorIfEEEEEvT_T0_DpT1_ --------------------------
	.section	.nv.info._ZN2at6native61_GLOBAL__N__44eb8e94_28_ForeachBinaryOpScalarList_cu_dda10a6925multi_tensor_apply_kernelINS1_28TensorListScalarListMetadataIfLi1EEENS1_25BinaryOpScalarListFunctorIfLi1ELi1ELi0EEEJNS1_13power_functorIfEEEEEvT_T0_DpT1_,"",@"SHT_CUDA_INFO"
	.sectionflags	@""
	.align	4


	//----- nvinfo : EIATTR_CUDA_API_VERSION
	.align		4
        /*0000*/ 	.byte	0x04, 0x37
        /*0002*/ 	.short	(.L_2609 - .L_2608)
.L_2608:
        /*0004*/ 	.word	0x00000082


	//----- nvinfo : EIATTR_KPARAM_INFO
	.align		4
.L_2609:
        /*0008*/ 	.byte	0x04, 0x17
        /*000a*/ 	.short	(.L_2611 - .L_2610)
.L_2610:
        /*000c*/ 	.word	0x00000000
        /*0010*/ 	.short	0x0002
        /*0012*/ 	.short	0x0dc1
        /*0014*/ 	.byte	0x00, 0xf0, 0x05, 0x00


	//----- nvinfo : EIATTR_KPARAM_INFO
	.align		4
.L_2611:
        /*0018*/ 	.byte	0x04, 0x17
        /*001a*/ 	.short	(.L_2613 - .L_2612)
.L_2612:
        /*001c*/ 	.word	0x00000000
        /*0020*/ 	.short	0x0001
        /*0022*/ 	.short	0x0dc0
        /*0024*/ 	.byte	0x00, 0xf0, 0x05, 0x00


	//----- nvinfo : EIATTR_KPARAM_INFO
	.align		4
.L_2613:
        /*0028*/ 	.byte	0x04, 0x17
        /*002a*/ 	.short	(.L_2615 - .L_2614)
.L_2614:
        /*002c*/ 	.word	0x00000000
        /*0030*/ 	.short	0x0000
        /*0032*/ 	.short	0x0000
        /*0034*/ 	.byte	0x00, 0xf0, 0x01, 0x37


	//----- nvinfo : EIATTR_SPARSE_MMA_MASK
	.align		4
.L_2615:
        /*0038*/ 	.byte	0x03, 0x50
        /*003a*/ 	.short	0x0000


	//----- nvinfo : EIATTR_MAXREG_COUNT
	.align		4
        /*003c*/ 	.byte	0x03, 0x1b
        /*003e*/ 	.short	0x0080


	//----- nvinfo : EIATTR_MERCURY_ISA_VERSION
	.align		4
        /*0040*/ 	.byte	0x03, 0x5f
        /*0042*/ 	.short	0x0101


	//----- nvinfo : EIATTR_VRC_CTA_INIT_COUNT
	.align		4
        /*0044*/ 	.byte	0x02, 0x4a
	.zero		1
	.zero		1


	//----- nvinfo : EIATTR_EXIT_INSTR_OFFSETS
	.align		4
        /*0048*/ 	.byte	0x04, 0x1c
        /*004a*/ 	.short	(.L_2617 - .L_2616)


	//   ....[0]....
.L_2616:
        /*004c*/ 	.word	0x00000150


	//   ....[1]....
        /*0050*/ 	.word	0x00000a40


	//   ....[2]....
        /*0054*/ 	.word	0x00000d30


	//   ....[3]....
        /*0058*/ 	.word	0x00000d60


	//   ....[4]....
        /*005c*/ 	.word	0x00000db0


	//   ....[5]....
        /*0060*/ 	.word	0x00000f70


	//----- nvinfo : EIATTR_MAX_THREADS
	.align		4
.L_2617:
        /*0064*/ 	.byte	0x04, 0x05
        /*0066*/ 	.short	(.L_2619 - .L_2618)
.L_2618:
        /*0068*/ 	.word	0x00000200
        /*006c*/ 	.word	0x00000001
        /*0070*/ 	.word	0x00000001


	//----- nvinfo : EIATTR_CRS_STACK_SIZE
	.align		4
.L_2619:
        /*0074*/ 	.byte	0x04, 0x1e
        /*0076*/ 	.short	(.L_2621 - .L_2620)
.L_2620:
        /*0078*/ 	.word	0x00000000


	//----- nvinfo : EIATTR_CBANK_PARAM_SIZE
	.align		4
.L_2621:
        /*007c*/ 	.byte	0x03, 0x19
        /*007e*/ 	.short	0x0dc2


	//----- nvinfo : EIATTR_PARAM_CBANK
	.align		4
        /*0080*/ 	.byte	0x04, 0x0a
        /*0082*/ 	.short	(.L_2623 - .L_2622)
	.align		4
.L_2622:
        /*0084*/ 	.word	index@(.nv.constant0._ZN2at6native61_GLOBAL__N__44eb8e94_28_ForeachBinaryOpScalarList_cu_dda10a6925multi_tensor_apply_kernelINS1_28TensorListScalarListMetadataIfLi1EEENS1_25BinaryOpScalarListFunctorIfLi1ELi1ELi0EEEJNS1_13power_functorIfEEEEEvT_T0_DpT1_)
        /*0088*/ 	.short	0x0380
        /*008a*/ 	.short	0x0dc2


	//----- nvinfo : EIATTR_SW_WAR
	.align		4
.L_2623:
        /*008c*/ 	.byte	0x04, 0x36
        /*008e*/ 	.short	(.L_2625 - .L_2624)
.L_2624:
        /*0090*/ 	.word	0x00000008
.L_2625:


//--------------------- .nv.info._ZN2at6native61_GLOBAL__N__44eb8e94_28_ForeachBinaryOpScalarList_cu_dda10a6925multi_tensor_apply_kernelINS1_28TensorListScalarListMetadataIdLi1EEENS1_25BinaryOpScalarListFunctorIdLi1ELi1ELi0EEEJNS1_13power_functorIdEEEEEvT_T0_DpT1_ --------------------------
	.section	.nv.info._ZN2at6native61_GLOBAL__N__44eb8e94_28_ForeachBinaryOpScalarList_cu_dda10a6925multi_tensor_apply_kernelINS1_28TensorListScalarListMetadataIdLi1EEENS1_25BinaryOpScalarListFunctorIdLi1ELi1ELi0EEEJNS1_13power_functorIdEEEEEvT_T0_DpT1_,"",@"SHT_CUDA_INFO"
	.sectionflags	@""
	.align	4


	//----- nvinfo : EIATTR_CUDA_API_VERSION
	.align		4
        /*0000*/ 	.byte	0x04, 0x37
        /*0002*/ 	.short	(.L_2627 - .L_2626)
.L_2626:
        /*0004*/ 	.word	0x00000082


	//----- nvinfo : EIATTR_KPARAM_INFO
	.align		4
.L_2627:
        /*0008*/ 	.byte	0x04, 0x17
        /*000a*/ 	.short	(.L_2629 - .L_2628)
.L_2628:
        /*000c*/ 	.word	0x00000000
        /*0010*/ 	.short	0x0002
        /*0012*/ 	.short	0x0f41
        /*0014*/ 	.byte	0x00, 0xf0, 0x05, 0x00


	//----- nvinfo : EIATTR_KPARAM_INFO
	.align		4
.L_2629:
        /*0018*/ 	.byte	0x04, 0x17
        /*001a*/ 	.short	(.L_2631 - .L_2630)
.L_2630:
        /*001c*/ 	.word	0x00000000
        /*0020*/ 	.short	0x0001
        /*0022*/ 	.short	0x0f40
        /*0024*/ 	.byte	0x00, 0xf0, 0x05, 0x00


	//----- nvinfo : EIATTR_KPARAM_INFO
	.align		4
.L_2631:
        /*0028*/ 	.byte	0x04, 0x17
        /*002a*/ 	.short	(.L_2633 - .L_2632)
.L_2632:
        /*002c*/ 	.word	0x00000000
        /*0030*/ 	.short	0x0000
        /*0032*/ 	.short	0x0000
        /*0034*/ 	.byte	0x00, 0xf0, 0x01, 0x3d


	//----- nvinfo : EIATTR_SPARSE_MMA_MASK
	.align		4
.L_2633:
        /*0038*/ 	.byte	0x03, 0x50
        /*003a*/ 	.short	0x0000


	//----- nvinfo : EIATTR_MAXREG_COUNT
	.align		4
        /*003c*/ 	.byte	0x03, 0x1b
        /*003e*/ 	.short	0x0080


	//----- nvinfo : EIATTR_MERCURY_ISA_VERSION
	.align		4
        /*0040*/ 	.byte	0x03, 0x5f
        /*0042*/ 	.short	0x0101


	//----- nvinfo : EIATTR_VRC_CTA_INIT_COUNT
	.align		4
        /*0044*/ 	.byte	0x02, 0x4a
	.zero		1
	.zero		1


	//----- nvinfo : EIATTR_EXIT_INSTR_OFFSETS
	.align		4
        /*0048*/ 	.byte	0x04, 0x1c
        /*004a*/ 	.short	(.L_2635 - .L_2634)


	//   ....[0]....
.L_2634:
        /*004c*/ 	.word	0x00000150


	//   ....[1]....
        /*0050*/ 	.word	0x00001ba0


	//   ....[2]....
        /*0054*/ 	.word	0x00001bf0


	//   ....[3]....
        /*0058*/ 	.word	0x000030a0


	//----- nvinfo : EIATTR_MAX_THREADS
	.align		4
.L_2635:
        /*005c*/ 	.byte	0x04, 0x05
        /*005e*/ 	.short	(.L_2637 - .L_2636)
.L_2636:
        /*0060*/ 	.word	0x00000200
        /*0064*/ 	.word	0x00000001
        /*0068*/ 	.word	0x00000001


	//----- nvinfo : EIATTR_CRS_STACK_SIZE
	.align		4
.L_2637:
        /*006c*/ 	.byte	0x04, 0x1e
        /*006e*/ 	.short	(.L_2639 - .L_2638)
.L_2638:
        /*0070*/ 	.word	0x00000000


	//----- nvinfo : EIATTR_CBANK_PARAM_SIZE
	.align		4
.L_2639:
        /*0074*/ 	.byte	0x03, 0x19
        /*0076*/ 	.short	0x0f42


	//----- nvinfo : EIATTR_PARAM_CBANK
	.align		4
        /*0078*/ 	.byte	0x04, 0x0a
        /*007a*/ 	.short	(.L_2641 - .L_2640)
	.align		4
.L_2640:
        /*007c*/ 	.word	index@(.nv.constant0._ZN2at6native61_GLOBAL__N__44eb8e94_28_ForeachBinaryOpScalarList_cu_dda10a6925multi_tensor_apply_kernelINS1_28TensorListScalarListMetadataIdLi1EEENS1_25BinaryOpScalarListFunctorIdLi1ELi1ELi0EEEJNS1_13power_functorIdEEEEEvT_T0_DpT1_)
        /*0080*/ 	.short	0x0380
        /*0082*/ 	.short	0x0f42


	//----- nvinfo : EIATTR_SW_WAR
	.align		4
.L_2641:
        /*0084*/ 	.byte	0x04, 0x36
        /*0086*/ 	.short	(.L_2643 - .L_2642)
.L_2642:
        /*0088*/ 	.word	0x00000008
.L_2643:


//--------------------- .nv.info._ZN2at6native61_GLOBAL__N__44eb8e94_28_ForeachBinaryOpScalarList_cu_dda10a6925multi_tensor_apply_kernelINS1_28TensorListScalarListMetadataIsLi1EEENS1_25BinaryOpScalarListFunctorIsLi1ELi1ELi0EEEJNS1_13power_functorIsEEEEEvT_T0_DpT1_ --------------------------
	.section	.nv.info._ZN2at6native61_GLOBAL__N__44eb8e94_28_ForeachBinaryOpScalarList_cu_dda10a6925multi_tensor_apply_kernelINS1_28TensorListScalarListMetadataIsLi1EEENS1_25BinaryOpScalarListFunctorIsLi1ELi1ELi0EEEJNS1_13power_functorIsEEEEEvT_T0_DpT1_,"",@"SHT_CUDA_INFO"
	.sectionflags	@""
	.align	4


	//----- nvinfo : EIATTR_CUDA_API_VERSION
	.align		4
        /*0000*/ 	.byte	0x04, 0x37
        /*0002*/ 	.short	(.L_2645 - .L_2644)
.L_2644:
        /*0004*/ 	.word	0x00000082


	//----- nvinfo : EIATTR_KPARAM_INFO
	.align		4
.L_2645:
        /*0008*/ 	.byte	0x04, 0x17
        /*000a*/ 	.short	(.L_2647 - .L_2646)
.L_2646:
        /*000c*/ 	.word	0x00000000
        /*0010*/ 	.short	0x0002
        /*0012*/ 	.short	0x0d01
        /*0014*/ 	.byte	0x00, 0xf0, 0x05, 0x00


	//----- nvinfo : EIATTR_KPARAM_INFO
	.align		4
.L_2647:
        /*0018*/ 	.byte	0x04, 0x17
        /*001a*/ 	.short	(.L_2649 - .L_2648)
.L_2648:
        /*001c*/ 	.word	0x00000000
        /*0020*/ 	.short	0x0001
        /*0022*/ 	.short	0x0d00
        /*0024*/ 	.byte	0x00, 0xf0, 0x05, 0x00


	//----- nvinfo : EIATTR_KPARAM_INFO
	.align		4
.L_2649:
        /*0028*/ 	.byte	0x04, 0x17
        /*002a*/ 	.short	(.L_2651 - .L_2650)
.L_2650:
        /*002c*/ 	.word	0x00000000
        /*0030*/ 	.short	0x0000
        /*0032*/ 	.short	0x0000
        /*0034*/ 	.byte	0x00, 0xf0, 0x01, 0x34


	//----- nvinfo : EIATTR_SPARSE_MMA_MASK
	.align		4
.L_2651:
        /*0038*/ 	.byte	0x03, 0x50
        /*003a*/ 	.short	0x0000


	//----- nvinfo : EIATTR_MAXREG_COUNT
	.align		4
        /*003c*/ 	.byte	0x03, 0x1b
        /*003e*/ 	.short	0x0080


	//----- nvinfo : EIATTR_MERCURY_ISA_VERSION
	.align		4
        /*0040*/ 	.byte	0x03, 0x5f
        /*0042*/ 	.short	0x0101


	//----- nvinfo : EIATTR_VRC_CTA_INIT_COUNT
	.align		4
        /*0044*/ 	.byte	0x02, 0x4a
	.zero		1
	.zero		1


	//----- nvinfo : EIATTR_EXIT_INSTR_OFFSETS
	.align		4
        /*0048*/ 	.byte	0x04, 0x1c
        /*004a*/ 	.short	(.L_2653 - .L_2652)


	//   ....[0]....
.L_2652:
        /*004c*/ 	.word	0x00000170


	//   ....[1]....
        /*0050*/ 	.word	0x00000f70


	//   ....[2]....
        /*0054*/ 	.word	0x00000fc0


	//   ....[3]....
        /*0058*/ 	.word	0x00001bc0


	//----- nvinfo : EIATTR_MAX_THREADS
	.align		4
.L_2653:
        /*005c*/ 	.byte	0x04, 0x05
        /*005e*/ 	.short	(.L_2655 - .L_2654)
.L_2654:
        /*0060*/ 	.word	0x00000200
        /*0064*/ 	.word	0x00000001
        /*0068*/ 	.word	0x00000001


	//----- nvinfo : EIATTR_CRS_STACK_SIZE
	.align		4
.L_2655:
        /*006c*/ 	.byte	0x04, 0x1e
        /*006e*/ 	.short	(.L_2657 - .L_2656)
.L_2656:
        /*0070*/ 	.word	0x00000000


	//----- nvinfo : EIATTR_CBANK_PARAM_SIZE
	.align		4
.L_2657:
        /*0074*/ 	.byte	0x03, 0x19
        /*0076*/ 	.short	0x0d02


	//----- nvinfo : EIATTR_PARAM_CBANK
	.align		4
        /*0078*/ 	.byte	0x04, 0x0a
        /*007a*/ 	.short	(.L_2659 - .L_2658)
	.align		4
.L_2658:
        /*007c*/ 	.word	index@(.nv.constant0._ZN2at6native61_GLOBAL__N__44eb8e94_28_ForeachBinaryOpScalarList_cu_dda10a6925multi_tensor_apply_kernelINS1_28TensorListScalarListMetadataIsLi1EEENS1_25BinaryOpScalarListFunctorIsLi1ELi1ELi0EEEJNS1_13power_functorIsEEEEEvT_T0_DpT1_)
        /*0080*/ 	.short	0x0380
        /*0082*/ 	.short	0x0d02


	//----- nvinfo : EIATTR_SW_WAR
	.align		4
.L_2659:
        /*0084*/ 	.byte	0x04, 0x36
        /*0086*/ 	.short	(.L_2661 - .L_2660)
.L_2660:
        /*0088*/ 	.word	0x00000008
.L_2661:


//--------------------- .nv.info._ZN2at6native61_GLOBAL__N__44eb8e94_28_ForeachBinaryOpScalarList_cu_dda10a6925multi_tensor_apply_kernelINS1_28TensorListScalarListMetadataIlLi1EEENS1_25BinaryOpScalarListFunctorIlLi1ELi1ELi0EEEJNS1_13power_functorIlEEEEEvT_T0_DpT1_ --------------------------
	.section	.nv.info._ZN2at6native61_GLOBAL__N__44eb8e94_28_ForeachBinaryOpScalarList_cu_dda10a6925multi_tensor_apply_kernelINS1_28TensorListScalarListMetadataIlLi1EEENS1_25BinaryOpScalarListFunctorIlLi1ELi1ELi0EEEJNS1_13power_functorIlEEEEEvT_T0_DpT1_,"",@"SHT_CUDA_INFO"
	.sectionflags	@""
	.align	4


	//----- nvinfo : EIATTR_CUDA_API_VERSION
	.align		4
        /*0000*/ 	.byte	0x04, 0x37
        /*0002*/ 	.short	(.L_2663 - .L_2662)
.L_2662:
        /*0004*/ 	.word	0x00000082


	//----- nvinfo : EIATTR_KPARAM_INFO
	.align		4
.L_2663:
        /*0008*/ 	.byte	0x04, 0x17
        /*000a*/ 	.short	(.L_2665 - .L_2664)
.L_2664:
        /*000c*/ 	.word	0x00000000
        /*0010*/ 	.short	0x0002
        /*0012*/ 	.short	0x0f41
        /*0014*/ 	.byte	0x00, 0xf0, 0x05, 0x00


	//----- nvinfo : EIATTR_KPARAM_INFO
	.align		4
.L_2665:
        /*0018*/ 	.byte	0x04, 0x17
        /*001a*/ 	.short	(.L_2667 - .L_2666)
.L_2666:
        /*001c*/ 	.word	0x00000000
        /*0020*/ 	.short	0x0001
        /*0022*/ 	.short	0x0f40
        /*0024*/ 	.byte	0x00, 0xf0, 0x05, 0x00


	//----- nvinfo : EIATTR_KPARAM_INFO
	.align		4
.L_2667:
        /*0028*/ 	.byte	0x04, 0x17
        /*002a*/ 	.short	(.L_2669 - .L_2668)
.L_2668:
        /*002c*/ 	.word	0x00000000
        /*0030*/ 	.short	0x0000
        /*0032*/ 	.short	0x0000
        /*0034*/ 	.byte	0x00, 0xf0, 0x01, 0x3d


	//----- nvinfo : EIATTR_SPARSE_MMA_MASK
	.align		4
.L_2669:
        /*0038*/ 	.byte	0x03, 0x50
        /*003a*/ 	.short	0x0000


	//----- nvinfo : EIATTR_MAXREG_COUNT
	.align		4
        /*003c*/ 	.byte	0x03, 0x1b
        /*003e*/ 	.short	0x0080


	//----- nvinfo : EIATTR_MERCURY_ISA_VERSION
	.align		4
        /*0040*/ 	.byte	0x03, 0x5f
        /*0042*/ 	.short	0x0101


	//----- nvinfo : EIATTR_VRC_CTA_INIT_COUNT
	.align		4
        /*0044*/ 	.byte	0x02, 0x4a
	.zero		1
	.zero		1


	//----- nvinfo : EIATTR_EXIT_INSTR_OFFSETS
	.align		4
        /*0048*/ 	.byte	0x04, 0x1c
        /*004a*/ 	.short	(.L_2671 - .L_2670)


	//   ....[0]....
.L_2670:
        /*004c*/ 	.word	0x00000150


	//   ....[1]....
        /*0050*/ 	.word	0x00001410


	//   ....[2]....
        /*0054*/ 	.word	0x00001460


	//   ....[3]....
        /*0058*/ 	.word	0x000024e0


	//----- nvinfo : EIATTR_MAX_THREADS
	.align		4
.L_2671:
        /*005c*/ 	.byte	0x04, 0x05
        /*005e*/ 	.short	(.L_2673 - .L_2672)
.L_2672:
        /*0060*/ 	.word	0x00000200
        /*0064*/ 	.word	0x00000001
        /*0068*/ 	.word	0x00000001


	//----- nvinfo : EIATTR_CRS_STACK_SIZE
	.align		4
.L_2673:
        /*006c*/ 	.byte	0x04, 0x1e
        /*006e*/ 	.short	(.L_2675 - .L_2674)
.L_2674:
        /*0070*/ 	.word	0x00000000


	//----- nvinfo : EIATTR_CBANK_PARAM_SIZE
	.align		4
.L_2675:
        /*0074*/ 	.byte	0x03, 0x19
        /*0076*/ 	.short	0x0f42


	//----- nvinfo : EIATTR_PARAM_CBANK
	.align		4
        /*0078*/ 	.byte	0x04, 0x0a
        /*007a*/ 	.short	(.L_2677 - .L_2676)
	.align		4
.L_2676:
        /*007c*/ 	.word	index@(.nv.constant0._ZN2at6native61_GLOBAL__N__44eb8e94_28_ForeachBinaryOpScalarList_cu_dda10a6925multi_tensor_apply_kernelINS1_28TensorListScalarListMetadataIlLi1EEENS1_25BinaryOpScalarListFunctorIlLi1ELi1ELi0EEEJNS1_13power_functorIlEEEEEvT_T0_DpT1_)
        /*0080*/ 	.short	0x0380
        /*0082*/ 	.short	0x0f42


	//----- nvinfo : EIATTR_SW_WAR
	.align		4
.L_2677:
        /*0084*/ 	.byte	0x04, 0x36
        /*0086*/ 	.short	(.L_2679 - .L_2678)
.L_2678:
        /*0088*/ 	.word	0x00000008
.L_2679:


//--------------------- .nv.info._ZN2at6native61_GLOBAL__N__44eb8e94_28_ForeachBinaryOpScalarList_cu_dda10a6925multi_tensor_apply_kernelINS1_28TensorListScalarListMetadataIiLi1EEENS1_25BinaryOpScalarListFunctorIiLi1ELi1ELi0EEEJNS1_13power_functorIiEEEEEvT_T0_DpT1_ --------------------------
	.section	.nv.info._ZN2at6native61_GLOBAL__N__44eb8e94_28_ForeachBinaryOpScalarList_cu_dda10a6925multi_tensor_apply_kernelINS1_28TensorListScalarListMetadataIiLi1EEENS1_25BinaryOpScalarListFunctorIiLi1ELi1ELi0EEEJNS1_13power_functorIiEEEEEvT_T0_DpT1_,"",@"SHT_CUDA_INFO"
	.sectionflags	@""
	.align	4


	//----- nvinfo : EIATTR_CUDA_API_VERSION
	.align		4
        /*0000*/ 	.byte	0x04, 0x37
        /*0002*/ 	.short	(.L_2681 - .L_2680)
.L_2680:
        /*0004*/ 	.word	0x00000082


	//----- nvinfo : EIATTR_KPARAM_INFO
	.align		4
.L_2681:
        /*0008*/ 	.byte	0x04, 0x17
        /*000a*/ 	.short	(.L_2683 - .L_2682)
.L_2682:
        /*000c*/ 	.word	0x00000000
        /*0010*/ 	.short	0x0002
        /*0012*/ 	.short	0x0dc1
        /*0014*/ 	.byte	0x00, 0xf0, 0x05, 0x00


	//----- nvinfo : EIATTR_KPARAM_INFO
	.align		4
.L_2683:
        /*0018*/ 	.byte	0x04, 0x17
        /*001a*/ 	.short	(.L_2685 - .L_2684)
.L_2684:
        /*001c*/ 	.word	0x00000000
        /*0020*/ 	.short	0x0001
        /*0022*/ 	.short	0x0dc0
        /*0024*/ 	.byte	0x00, 0xf0, 0x05, 0x00


	//----- nvinfo : EIATTR_KPARAM_INFO
	.align		4
.L_2685:
        /*0028*/ 	.byte	0x04, 0x17
        /*002a*/ 	.short	(.L_2687 - .L_2686)
.L_2686:
        /*002c*/ 	.word	0x00000000
        /*0030*/ 	.short	0x0000
        /*0032*/ 	.short	0x0000
        /*0034*/ 	.byte	0x00, 0xf0, 0x01, 0x37


	//----- nvinfo : EIATTR_SPARSE_MMA_MASK
	.align		4
.L_2687:
        /*0038*/ 	.byte	0x03, 0x50
        /*003a*/ 	.short	0x0000


	//----- nvinfo : EIATTR_MAXREG_COUNT
	.align		4
        /*003c*/ 	.byte	0x03, 0x1b
        /*003e*/ 	.short	0x0080


	//----- nvinfo : EIATTR_MERCURY_ISA_VERSION
	.align		4
        /*0040*/ 	.byte	0x03, 0x5f
        /*0042*/ 	.short	0x0101


	//----- nvinfo : EIATTR_VRC_CTA_INIT_COUNT
	.align		4
        /*0044*/ 	.byte	0x02, 0x4a
	.zero		1
	.zero		1


	//----- nvinfo : EIATTR_EXIT_INSTR_OFFSETS
	.align		4
        /*0048*/ 	.byte	0x04, 0x1c
        /*004a*/ 	.short	(.L_2689 - .L_2688)


	//   ....[0]....
.L_2688:
        /*004c*/ 	.word	0x00000160


	//   ....[1]....
        /*0050*/ 	.word	0x00000ce0


	//   ....[2]....
        /*0054*/ 	.word	0x00000d30


	//   ....[3]....
        /*0058*/ 	.word	0x000015c0


	//----- nvinfo : EIATTR_MAX_THREADS
	.align		4
.L_2689:
        /*005c*/ 	.byte	0x04, 0x05
        /*005e*/ 	.short	(.L_2691 - .L_2690)
.L_2690:
        /*0060*/ 	.word	0x00000200
        /*0064*/ 	.word	0x00000001
        /*0068*/ 	.word	0x00000001


	//----- nvinfo : EIATTR_CRS_STACK_SIZE
	.align		4
.L_2691:
        /*006c*/ 	.byte	0x04, 0x1e
        /*006e*/ 	.short	(.L_2693 - .L_2692)
.L_2692:
        /*0070*/ 	.word	0x00000000


	//----- nvinfo : EIATTR_CBANK_PARAM_SIZE
	.align		4
.L_2693:
        /*0074*/ 	.byte	0x03, 0x19
        /*0076*/ 	.short	0x0dc2


	//----- nvinfo : EIATTR_PARAM_CBANK
	.align		4
        /*0078*/ 	.byte	0x04, 0x0a
        /*007a*/ 	.short	(.L_2695 - .L_2694)
	.align		4
.L_2694:
        /*007c*/ 	.word	index@(.nv.constant0._ZN2at6native61_GLOBAL__N__44eb8e94_28_ForeachBinaryOpScalarList_cu_dda10a6925multi_tensor_apply_kernelINS1_28TensorListScalarListMetadataIiLi1EEENS1_25BinaryOpScalarListFunctorIiLi1ELi1ELi0EEEJNS1_13power_functorIiEEEEEvT_T0_DpT1_)
        /*0080*/ 	.short	0x0380
        /*0082*/ 	.short	0x0dc2


	//----- nvinfo : EIATTR_SW_WAR
	.align		4
.L_2695:
        /*0084*/ 	.byte	0x04, 0x36
        /*0086*/ 	.short	(.L_2697 - .L_2696)
.L_2696:
        /*0088*/ 	.word	0x00000008
.L_2697:


//--------------------- .nv.info._ZN2at6native61_GLOBAL__N__44eb8e94_28_ForeachBinaryOpScalarList_cu_dda10a6925multi_tensor_apply_kernelINS1_28TensorListScalarListMetadataIaLi1EEENS1_25BinaryOpScalarListFunctorIaLi1ELi1ELi0EEEJNS1_13power_functorIaEEEEEvT_T0_DpT1_ --------------------------
	.section	.nv.info._ZN2at6native61_GLOBAL__N__44eb8e94_28_ForeachBinaryOpScalarList_cu_dda10a6925multi_tensor_apply_kernelINS1_28TensorListScalarListMetadataIaLi1EEENS1_25BinaryOpScalarListFunctorIaLi1ELi1ELi0EEEJNS1_13power_functorIaEEEEEvT_T0_DpT1_,"",@"SHT_CUDA_INFO"
	.sectionflags	@""
	.align	4


	//----- nvinfo : EIATTR_CUDA_API_VERSION
	.align		4
        /*0000*/ 	.byte	0x04, 0x37
        /*0002*/ 	.short	(.L_2699 - .L_2698)
.L_2698:
        /*0004*/ 	.word	0x00000082


	//----- nvinfo : EIATTR_KPARAM_INFO
	.align		4
.L_2699:
        /*0008*/ 	.byte	0x04, 0x17
        /*000a*/ 	.short	(.L_2701 - .L_2700)
.L_2700:
        /*000c*/ 	.word	0x00000000
        /*0010*/ 	.short	0x0002
        /*0012*/ 	.short	0x0ca1
        /*0014*/ 	.byte	0x00, 0xf0, 0x05, 0x00


	//----- nvinfo : EIATTR_KPARAM_INFO
	.align		4
.L_2701:
        /*0018*/ 	.byte	0x04, 0x17
        /*001a*/ 	.short	(.L_2703 - .L_2702)
.L_2702:
        /*001c*/ 	.word	0x00000000
        /*0020*/ 	.short	0x0001
        /*0022*/ 	.short	0x0ca0
        /*0024*/ 	.byte	0x00, 0xf0, 0x05, 0x00


	//----- nvinfo : EIATTR_KPARAM_INFO
	.align		4
.L_2703:
        /*0028*/ 	.byte	0x04, 0x17
        /*002a*/ 	.short	(.L_2705 - .L_2704)
.L_2704:
        /*002c*/ 	.word	0x00000000
        /*0030*/ 	.short	0x0000
        /*0032*/ 	.short	0x0000
        /*0034*/ 	.byte	0x00, 0xf0, 0x81, 0x32


	//----- nvinfo : EIATTR_SPARSE_MMA_MASK
	.align		4
.L_2705:
        /*0038*/ 	.byte	0x03, 0x50
        /*003a*/ 	.short	0x0000


	//----- nvinfo : EIATTR_MAXREG_COUNT
	.align		4
        /*003c*/ 	.byte	0x03, 0x1b
        /*003e*/ 	.short	0x0080


	//----- nvinfo : EIATTR_MERCURY_ISA_VERSION
	.align		4
        /*0040*/ 	.byte	0x03, 0x5f
        /*0042*/ 	.short	0x0101


	//----- nvinfo : EIATTR_VRC_CTA_INIT_COUNT
	.align		4
        /*0044*/ 	.byte	0x02, 0x4a
	.zero		1
	.zero		1


	//----- nvinfo : EIATTR_EXIT_INSTR_OFFSETS
	.align		4
        /*0048*/ 	.byte	0x04, 0x1c
        /*004a*/ 	.short	(.L_2707 - .L_2706)


	//   ....[0]....
.L_2706:
        /*004c*/ 	.word	0x00000160


	//   ....[1]....
        /*0050*/ 	.word	0x00001000


	//   ....[2]....
        /*0054*/ 	.word	0x00001050


	//   ....[3]....
        /*0058*/ 	.word	0x00001cb0


	//----- nvinfo : EIATTR_MAX_THREADS
	.align		4
.L_2707:
        /*005c*/ 	.byte	0x04, 0x05
        /*005e*/ 	.short	(.L_2709 - .L_2708)
.L_2708:
        /*0060*/ 	.word	0x00000200
        /*0064*/ 	.word	0x00000001
        /*0068*/ 	.word	0x00000001


	//----- nvinfo : EIATTR_CRS_STACK_SIZE
	.align		4
.L_2709:
        /*006c*/ 	.byte	0x04, 0x1e
        /*006e*/ 	.short	(.L_2711 - .L_2710)
.L_2710:
        /*0070*/ 	.word	0x00000000


	//----- nvinfo : EIATTR_CBANK_PARAM_SIZE
	.align		4
.L_2711:
        /*0074*/ 	.byte	0x03, 0x19
        /*0076*/ 	.short	0x0ca2


	//----- nvinfo : EIATTR_PARAM_CBANK
	.align		4
        /*0078*/ 	.byte	0x04, 0x0a
        /*007a*/ 	.short	(.L_2713 - .L_2712)
	.align		4
.L_2712:
        /*007c*/ 	.word	index@(.nv.constant0._ZN2at6native61_GLOBAL__N__44eb8e94_28_ForeachBinaryOpScalarList_cu_dda10a6925multi_tensor_apply_kernelINS1_28TensorListScalarListMetadataIaLi1EEENS1_25BinaryOpScalarListFunctorIaLi1ELi1ELi0EEEJNS1_13power_functorIaEEEEEvT_T0_DpT1_)
        /*0080*/ 	.short	0x0380
        /*0082*/ 	.short	0x0ca2


	//----- nvinfo : EIATTR_SW_WAR
	.align		4
.L_2713:
        /*0084*/ 	.byte	0x04, 0x36
        /*0086*/ 	.short	(.L_2715 - .L_2714)
.L_2714:
        /*0088*/ 	.word	0x00000008
.L_2715:


//--------------------- .nv.info._ZN2at6native61_GLOBAL__N__44eb8e94_28_ForeachBinaryOpScalarList_cu_dda10a6925multi_tensor_apply_kernelINS1_28TensorListScalarListMetadataIhLi1EEENS1_25BinaryOpScalarListFunctorIhLi1ELi1ELi0EEEJNS1_13power_functorIhEEEEEvT_T0_DpT1_ --------------------------
	.section	.nv.info._ZN2at6native61_GLOBAL__N__44eb8e94_28_ForeachBinaryOpScalarList_cu_dda10a6925multi_tensor_apply_kernelINS1_28TensorListScalarListMetadataIhLi1EEENS1_25BinaryOpScalarListFunctorIhLi1ELi1ELi0EEEJNS1_13power_functorIhEEEEEvT_T0_DpT1_,"",@"SHT_CUDA_INFO"
	.sectionflags	@""
	.align	4


	//----- nvinfo : EIATTR_CUDA_API_VERSION
	.align		4
        /*0000*/ 	.byte	0x04, 0x37
        /*0002*/ 	.short	(.L_2717 - .L_2716)
.L_2716:
        /*0004*/ 	.word	0x00000082


	//----- nvinfo : EIATTR_KPARAM_INFO
	.align		4
.L_2717:
        /*0008*/ 	.byte	0x04, 0x17
        /*000a*/ 	.short	(.L_2719 - .L_2718)
.L_2718:
        /*000c*/ 	.word	0x00000000
        /*0010*/ 	.short	0x0002
        /*0012*/ 	.short	0x0ca1
        /*0014*/ 	.byte	0x00, 0xf0, 0x05, 0x00


	//----- nvinfo : EIATTR_KPARAM_INFO
	.align		4
.L_2719:
        /*0018*/ 	.byte	0x04, 0x17
        /*001a*/ 	.short	(.L_2721 - .L_2720)
.L_2720:
        /*001c*/ 	.word	0x00000000
        /*0020*/ 	.short	0x0001
        /*0022*/ 	.short	0x0ca0
        /*0024*/ 	.byte	0x00, 0xf0, 0x05, 0x00


	//----- nvinfo : EIATTR_KPARAM_INFO
	.align		4
.L_2721:
        /*0028*/ 	.byte	0x04, 0x17
        /*002a*/ 	.short	(.L_2723 - .L_2722)
.L_2722:
        /*002c*/ 	.word	0x00000000
        /*0030*/ 	.short	0x0000
        /*0032*/ 	.short	0x0000
        /*0034*/ 	.byte	0x00, 0xf0, 0x81, 0x32


	//----- nvinfo : EIATTR_SPARSE_MMA_MASK
	.align		4
.L_2723:
        /*0038*/ 	.byte	0x03, 0x50
        /*003a*/ 	.short	0x0000


	//----- nvinfo : EIATTR_MAXREG_COUNT
	.align		4
        /*003c*/ 	.byte	0x03, 0x1b
        /*003e*/ 	.short	0x0080


	//----- nvinfo : EIATTR_MERCURY_ISA_VERSION
	.align		4
        /*0040*/ 	.byte	0x03, 0x5f
        /*0042*/ 	.short	0x0101


	//----- nvinfo : EIATTR_VRC_CTA_INIT_COUNT
	.align		4
        /*0044*/ 	.byte	0x02, 0x4a
	.zero		1
	.zero		1


	//----- nvinfo : EIATTR_EXIT_INSTR_OFFSETS
	.align		4
        /*0048*/ 	.byte	0x04, 0x1c
        /*004a*/ 	.short	(.L_2725 - .L_2724)


	//   ....[0]....
.L_2724:
        /*004c*/ 	.word	0x00000150


	//   ....[1]....
        /*0050*/ 	.word	0x00000930


	//   ....[2]....
        /*0054*/ 	.word	0x00000980


	//   ....[3]....
        /*0058*/ 	.word	0x00000f40


	//----- nvinfo : EIATTR_MAX_THREADS
	.align		4
.L_2725:
        /*005c*/ 	.byte	0x04, 0x05
        /*005e*/ 	.short	(.L_2727 - .L_2726)
.L_2726:
        /*0060*/ 	.word	0x00000200
        /*0064*/ 	.word	0x00000001
        /*0068*/ 	.word	0x00000001


	//----- nvinfo : EIATTR_CRS_STACK_SIZE
	.align		4
.L_2727:
        /*006c*/ 	.byte	0x04, 0x1e
        /*006e*/ 	.short	(.L_2729 - .L_2728)
.L_2728:
        /*0070*/ 	.word	0x00000000


	//----- nvinfo : EIATTR_CBANK_PARAM_SIZE
	.align		4
.L_2729:
        /*0074*/ 	.byte	0x03, 0x19
        /*0076*/ 	.short	0x0ca2


	//----- nvinfo : EIATTR_PARAM_CBANK
	.align		4
        /*0078*/ 	.byte	0x04, 0x0a
        /*007a*/ 	.short	(.L_2731 - .L_2730)
	.align		4
.L_2730:
        /*007c*/ 	.word	index@(.nv.constant0._ZN2at6native61_GLOBAL__N__44eb8e94_28_ForeachBinaryOpScalarList_cu_dda10a6925multi_tensor_apply_kernelINS1_28TensorListScalarListMetadataIhLi1EEENS1_25BinaryOpScalarListFunctorIhLi1ELi1ELi0EEEJNS1_13power_functorIhEEEEEvT_T0_DpT1_)
        /*0080*/ 	.short	0x0380
        /*0082*/ 	.short	0x0ca2


	//----- nvinfo : EIATTR_SW_WAR
	.align		4
.L_2731:
        /*0084*/ 	.byte	0x04, 0x36
        /*0086*/ 	.short	(.L_2733 - .L_2732)
.L_2732:
        /*0088*/ 	.word	0x00000008
.L_2733:


//--------------------- .nv.info._ZN2at6native61_GLOBAL__N__44eb8e94_28_ForeachBinaryOpScalarList_cu_dda10a6925multi_tensor_apply_kernelINS1_28TensorListScalarListMetadataIfLi2EEENS1_25BinaryOpScalarListFunctorIN3c108BFloat16ELi2ELi1ELi1EEEJSt7dividesIfEEEEvT_T0_DpT1_ --------------------------
	.section	.nv.info._ZN2at6native61_GLOBAL__N__44eb8e94_28_ForeachBinaryOpScalarList_cu_dda10a6925multi_tensor_apply_kernelINS1_28TensorListScalarListMetadataIfLi2EEENS1_25BinaryOpScalarListFunctorIN3c108BFloat16ELi2ELi1ELi1EEEJSt7dividesIfEEEEvT_T0_DpT1_,"",@"SHT_CUDA_INFO"
	.sectionflags	@""
	.align	4


	//----- nvinfo : EIATTR_CUDA_API_VERSION
	.align		4
        /*0000*/ 	.byte	0x04, 0x37
        /*0002*/ 	.short	(.L_2735 - .L_2734)
.L_2734:
        /*0004*/ 	.word	0x00000082


	//----- nvinfo : EIATTR_KPARAM_INFO
	.align		4
.L_2735:
        /*0008*/ 	.byte	0x04, 0x17
        /*000a*/ 	.short	(.L_2737 - .L_2736)
.L_2736:
        /*000c*/ 	.word	0x00000000
        /*0010*/ 	.short	0x0002
        /*0012*/ 	.short	0x0d41
        /*0014*/ 	.byte	0x00, 0xf0, 0x05, 0x00


	//----- nvinfo : EIATTR_KPARAM_INFO
	.align		4
.L_2737:
        /*0018*/ 	.byte	0x04, 0x17
        /*001a*/ 	.short	(.L_2739 - .L_2738)
.L_2738:
        /*001c*/ 	.word	0x00000000
        /*0020*/ 	.short	0x0001
        /*0022*/ 	.short	0x0d40
        /*0024*/ 	.byte	0x00, 0xf0, 0x05, 0x00


	//----- nvinfo : EIATTR_KPARAM_INFO
	.align		4
.L_2739:
        /*0028*/ 	.byte	0x04, 0x17
        /*002a*/ 	.short	(.L_2741 - .L_2740)
.L_2740:
        /*002c*/ 	.word	0x00000000
        /*0030*/ 	.short	0x0000
        /*0032*/ 	.short	0x0000
        /*0034*/ 	.byte	0x00, 0xf0, 0x01, 0x35


	//----- nvinfo : EIATTR_SPARSE_MMA_MASK
	.align		4
.L_2741:
        /*0038*/ 	.byte	0x03, 0x50
        /*003a*/ 	.short	0x0000


	//----- nvinfo : EIATTR_MAXREG_COUNT
	.align		4
        /*003c*/ 	.byte	0x03, 0x1b
        /*003e*/ 	.short	0x0080


	//----- nvinfo : EIATTR_MERCURY_ISA_VERSION
	.align		4
        /*0040*/ 	.byte	0x03, 0x5f
        /*0042*/ 	.short	0x0101


	//----- nvinfo : EIATTR_VRC_CTA_INIT_COUNT
	.align		4
        /*0044*/ 	.byte	0x02, 0x4a
	.zero		1
	.zero		1


	//----- nvinfo : EIATTR_EXIT_INSTR_OFFSETS
	.align		4
        /*0048*/ 	.byte	0x04, 0x1c
        /*004a*/ 	.short	(.L_2743 - .L_2742)


	//   ....[0]....
.L_2742:
        /*004c*/ 	.word	0x00000180


	//   ....[1]....
        /*0050*/ 	.word	0x00000b20


	//   ....[2]....
        /*0054*/ 	.word	0x00000e70


	//   ....[3]....
        /*0058*/ 	.word	0x00000ec0


	//   ....[4]....
        /*005c*/ 	.word	0x00000f10


	//   ....[5]....
        /*0060*/ 	.word	0x00001120


	//----- nvinfo : EIATTR_MAX_THREADS
	.align		4
.L_2743:
        /*0064*/ 	.byte	0x04, 0x05
        /*0066*/ 	.short	(.L_2745 - .L_2744)
.L_2744:
        /*0068*/ 	.word	0x00000200
        /*006c*/ 	.word	0x00000001
        /*0070*/ 	.word	0x00000001


	//----- nvinfo : EIATTR_CRS_STACK_SIZE
	.align		4
.L_2745:
        /*0074*/ 	.byte	0x04, 0x1e
        /*0076*/ 	.short	(.L_2747 - .L_2746)
.L_2746:
        /*0078*/ 	.word	0x00000000


	//----- nvinfo : EIATTR_CBANK_PARAM_SIZE
	.align		4
.L_2747:
        /*007c*/ 	.byte	0x03, 0x19
        /*007e*/ 	.short	0x0d42


	//----- nvinfo : EIATTR_PARAM_CBANK
	.align		4
        /*0080*/ 	.byte	0x04, 0x0a
        /*0082*/ 	.short	(.L_2749 - .L_2748)
	.align		4
.L_2748:
        /*0084*/ 	.word	index@(.nv.constant0._ZN2at6native61_GLOBAL__N__44eb8e94_28_ForeachBinaryOpScalarList_cu_dda10a6925multi_tensor_apply_kernelINS1_28TensorListScalarListMetadataIfLi2EEENS1_25BinaryOpScalarListFunctorIN3c108BFloat16ELi2ELi1ELi1EEEJSt7dividesIfEEEEvT_T0_DpT1_)
        /*0088*/ 	.short	0x0380
        /*008a*/ 	.short	0x0d42


	//----- nvinfo : EIATTR_SW_WAR
	.align		4
.L_2749:
        /*008c*/ 	.byte	0x04, 0x36
        /*008e*/ 	.short	(.L_2751 - .L_2750)
.L_2750:
        /*0090*/ 	.word	0x00000008
.L_2751:


//--------------------- .nv.info._ZN2at6native61_GLOBAL__N__44eb8e94_28_ForeachBinaryOpScalarList_cu_dda10a6925multi_tensor_apply_kernelINS1_28TensorListScalarListMetadataIfLi2EEENS1_25BinaryOpScalarListFunctorIN3c104HalfELi2ELi1ELi1EEEJSt7dividesIfEEEEvT_T0_DpT1_ --------------------------
	.section	.nv.info._ZN2at6native61_GLOBAL__N__44eb8e94_28_ForeachBinaryOpScalarList_cu_dda10a6925multi_tensor_apply_kernelINS1_28TensorListScalarListMetadataIfLi2EEENS1_25BinaryOpScalarListFunctorIN3c104HalfELi2ELi1ELi1EEEJSt7dividesIfEEEEvT_T0_DpT1_,"",@"SHT_CUDA_INFO"
	.sectionflags	@""
	.align	4


	//----- nvinfo : EIATTR_CUDA_API_VERSION
	.align		4
        /*0000*/ 	.byte	0x04, 0x37
        /*0002*/ 	.short	(.L_2753 - .L_2752)
.L_2752:
        /*0004*/ 	.word	0x00000082


	//----- nvinfo : EIATTR_KPARAM_INFO
	.align		4
.L_2753:
        /*0008*/ 	.byte	0x04, 0x17
        /*000a*/ 	.short	(.L_2755 - .L_2754)
.L_2754:
        /*000c*/ 	.word	0x00000000
        /*0010*/ 	.short	0x0002
        /*0012*/ 	.short	0x0d41
        /*0014*/ 	.byte	0x00, 0xf0, 0x05, 0x00


	//----- nvinfo : EIATTR_KPARAM_INFO
	.align		4
.L_2755:
        /*0018*/ 	.byte	0x04, 0x17
        /*001a*/ 	.short	(.L_2757 - .L_2756)
.L_2756:
        /*001c*/ 	.word	0x00000000
        /*0020*/ 	.short	0x0001
        /*0022*/ 	.short	0x0d40
        /*0024*/ 	.byte	0x00, 0xf0, 0x05, 0x00


	//----- nvinfo : EIATTR_KPARAM_INFO
	.align		4
.L_2757:
        /*0028*/ 	.byte	0x04, 0x17
        /*002a*/ 	.short	(.L_2759 - .L_2758)
.L_2758:
        /*002c*/ 	.word	0x00000000
        /*0030*/ 	.short	0x0000
        /*0032*/ 	.short	0x0000
        /*0034*/ 	.byte	0x00, 0xf0, 0x01, 0x35


	//----- nvinfo : EIATTR_SPARSE_MMA_MASK
	.align		4
.L_2759:
        /*0038*/ 	.byte	0x03, 0x50
        /*003a*/ 	.short	0x0000


	//----- nvinfo : EIATTR_MAXREG_COUNT
	.align		4
        /*003c*/ 	.byte	0x03, 0x1b
        /*003e*/ 	.short	0x0080


	//----- nvinfo : EIATTR_MERCURY_ISA_VERSION
	.align		4
        /*0040*/ 	.byte	0x03, 0x5f
        /*0042*/ 	.short	0x0101


	//----- nvinfo : EIATTR_VRC_CTA_INIT_COUNT
	.align		4
        /*0044*/ 	.byte	0x02, 0x4a
	.zero		1
	.zero		1


	//----- nvinfo : EIATTR_EXIT_INSTR_OFFSETS
	.align		4
        /*0048*/ 	.byte	0x04, 0x1c
        /*004a*/ 	.short	(.L_2761 - .L_2760)


	//   ....[0]....
.L_2760:
        /*004c*/ 	.word	0x00000180


	//   ....[1]....
        /*0050*/ 	.word	0x00000b20


	//   ....[2]....
        /*0054*/ 	.word	0x00000e70


	//   ....[3]....
        /*0058*/ 	.word	0x00000ec0


	//   ....[4]....
        /*005c*/ 	.word	0x00000f10


	//   ....[5]....
        /*0060*/ 	.word	0x00001100


	//----- nvinfo : EIATTR_MAX_THREADS
	.align		4
.L_2761:
        /*0064*/ 	.byte	0x04, 0x05
        /*0066*/ 	.short	(.L_2763 - .L_2762)
.L_2762:
        /*0068*/ 	.word	0x00000200
        /*006c*/ 	.word	0x00000001
        /*0070*/ 	.word	0x00000001


	//----- nvinfo : EIATTR_CRS_STACK_SIZE
	.align		4
.L_2763:
        /*0074*/ 	.byte	0x04, 0x1e
        /*0076*/ 	.short	(.L_2765 - .L_2764)
.L_2764:
        /*0078*/ 	.word	0x00000000


	//----- nvinfo : EIATTR_CBANK_PARAM_SIZE
	.align		4
.L_2765:
        /*007c*/ 	.byte	0x03, 0x19
        /*007e*/ 	.short	0x0d42


	//----- nvinfo : EIATTR_PARAM_CBANK
	.align		4
        /*0080*/ 	.byte	0x04, 0x0a
        /*0082*/ 	.short	(.L_2767 - .L_2766)
	.align		4
.L_2766:
        /*0084*/ 	.word	index@(.nv.constant0._ZN2at6native61_GLOBAL__N__44eb8e94_28_ForeachBinaryOpScalarList_cu_dda10a6925multi_tensor_apply_kernelINS1_28TensorListScalarListMetadataIfLi2EEENS1_25BinaryOpScalarListFunctorIN3c104HalfELi2ELi1ELi1EEEJSt7dividesIfEEEEvT_T0_DpT1_)
        /*0088*/ 	.short	0x0380
        /*008a*/ 	.short	0x0d42


	//----- nvinfo : EIATTR_SW_WAR
	.align		4
.L_2767:
        /*008c*/ 	.byte	0x04, 0x36
        /*008e*/ 	.short	(.L_2769 - .L_2768)
.L_2768:
        /*0090*/ 	.word	0x00000008
.L_2769:


//--------------------- .nv.info._ZN2at6native61_GLOBAL__N__44eb8e94_28_ForeachBinaryOpScalarList_cu_dda10a6925multi_tensor_apply_kernelINS1_28TensorListScalarListMetadataIbLi2EEENS1_25BinaryOpScalarListFunctorIbLi2ELi1ELi1EEEJSt7dividesIbEEEEvT_T0_DpT1_ --------------------------
	.section	.nv.info._ZN2at6native61_GLOBAL__N__44eb8e94_28_ForeachBinaryOpScalarList_cu_dda10a6925multi_tensor_apply_kernelINS1_28TensorListScalarListMetadataIbLi2EEENS1_25BinaryOpScalarListFunctorIbLi2ELi1ELi1EEEJSt7dividesIbEEEEvT_T0_DpT1_,"",@"SHT_CUDA_INFO"
	.sectionflags	@""
	.align	4


	//----- nvinfo : EIATTR_CUDA_API_VERSION
	.align		4
        /*0000*/ 	.byte	0x04, 0x37
        /*0002*/ 	.short	(.L_2771 - .L_2770)
.L_2770:
        /*0004*/ 	.word	0x00000082


	//----- nvinfo : EIATTR_KPARAM_INFO
	.align		4
.L_2771:
        /*0008*/ 	.byte	0x04, 0x17
        /*000a*/ 	.short	(.L_2773 - .L_2772)
.L_2772:
        /*000c*/ 	.word	0x00000000
        /*0010*/ 	.short	0x0002
        /*0012*/ 	.short	0x0c81
        /*0014*/ 	.byte	0x00, 0xf0, 0x05, 0x00


	//----- nvinfo : EIATTR_KPARAM_INFO
	.align		4
.L_2773:
        /*0018*/ 	.byte	0x04, 0x17
        /*001a*/ 	.short	(.L_2775 - .L_2774)
.L_2774:
        /*001c*/ 	.word	0x00000000
        /*0020*/ 	.short	0x0001
        /*0022*/ 	.short	0x0c80
        /*0024*/ 	.byte	0x00, 0xf0, 0x05, 0x00


	//----- nvinfo : EIATTR_KPARAM_INFO
	.align		4
.L_2775:
        /*0028*/ 	.byte	0x04, 0x17
        /*002a*/ 	.short	(.L_2777 - .L_2776)
.L_2776:
        /*002c*/ 	.word	0x00000000
        /*0030*/ 	.short	0x0000
        /*0032*/ 	.short	0x0000
        /*0034*/ 	.byte	0x00, 0xf0, 0x01, 0x32


	//----- nvinfo : EIATTR_SPARSE_MMA_MASK
	.align		4
.L_2777:
        /*0038*/ 	.byte	0x03, 0x50
        /*003a*/ 	.short	0x0000


	//----- nvinfo : EIATTR_MAXREG_COUNT
	.align		4
        /*003c*/ 	.byte	0x03, 0x1b
        /*003e*/ 	.short	0x0080


	//----- nvinfo : EIATTR_MERCURY_ISA_VERSION
	.align		4
        /*0040*/ 	.byte	0x03, 0x5f
        /*0042*/ 	.short	0x0101


	//----- nvinfo : EIATTR_VRC_CTA_INIT_COUNT
	.align		4
        /*0044*/ 	.byte	0x02, 0x4a
	.zero		1
	.zero		1


	//----- nvinfo : EIATTR_EXIT_INSTR_OFFSETS
	.align		4
        /*0048*/ 	.byte	0x04, 0x1c
        /*004a*/ 	.short	(.L_2779 - .L_2778)


	//   ....[0]....
.L_2778:
        /*004c*/ 	.word	0x00000170


	//   ....[1]....
        /*0050*/ 	.word	0x00000cf0


	//   ....[2]....
        /*0054*/ 	.word	0x00000fd0


	//   ....[3]....
        /*0058*/ 	.word	0x00001030


	//   ....[4]....
        /*005c*/ 	.word	0x00001080


	//   ....[5]....
        /*0060*/ 	.word	0x000012b0


	//----- nvinfo : EIATTR_MAX_THREADS
	.align		4
.L_2779:
        /*0064*/ 	.byte	0x04, 0x05
        /*0066*/ 	.short	(.L_2781 - .L_2780)
.L_2780:
        /*0068*/ 	.word	0x00000200
        /*006c*/ 	.word	0x00000001
        /*0070*/ 	.word	0x00000001


	//----- nvinfo : EIATTR_CRS_STACK_SIZE
	.align		4
.L_2781:
        /*0074*/ 	.byte	0x04, 0x1e
        /*0076*/ 	.short	(.L_2783 - .L_2782)
.L_2782:
        /*0078*/ 	.word	0x00000000


	//----- nvinfo : EIATTR_CBANK_PARAM_SIZE
	.align		4
.L_2783:
        /*007c*/ 	.byte	0x03, 0x19
        /*007e*/ 	.short	0x0c82


	//----- nvinfo : EIATTR_PARAM_CBANK
	.align		4
        /*0080*/ 	.byte	0x04, 0x0a
        /*0082*/ 	.short	(.L_2785 - .L_2784)
	.align		4
.L_2784:
        /*0084*/ 	.word	index@(.nv.constant0._ZN2at6native61_GLOBAL__N__44eb8e94_28_ForeachBinaryOpScalarList_cu_dda10a6925multi_tensor_apply_kernelINS1_28TensorListScalarListMetadataIbLi2EEENS1_25BinaryOpScalarListFunctorIbLi2ELi1ELi1EEEJSt7dividesIbEEEEvT_T0_DpT1_)
        /*0088*/ 	.short	0x0380
        /*008a*/ 	.short	0x0c82


	//----- nvinfo : EIATTR_SW_WAR
	.align		4
.L_2785:
        /*008c*/ 	.byte	0x04, 0x36
        /*008e*/ 	.short	(.L_2787 - .L_2786)
.L_2786:
        /*0090*/ 	.word	0x00000008
.L_2787:


//--------------------- .nv.info._ZN2at6native61_GLOBAL__N__44eb8e94_28_ForeachBinaryOpScalarList_cu_dda10a6925multi_tensor_apply_kernelINS1_28TensorListScalarListMetadataIN3c107complexIfEELi2EEENS1_25BinaryOpScalarListFunctorIS6_Li2ELi1ELi1EEEJSt7dividesIS6_EEEEvT_T0_DpT1_ --------------------------
	.section	.nv.info._ZN2at6native61_GLOBAL__N__44eb8e94_28_ForeachBinaryOpScalarList_cu_dda10a6925multi_tensor_apply_kernelINS1_28TensorListScalarListMetadataIN3c107complexIfEELi2EEENS1_25BinaryOpScalarListFunctorIS6_Li2ELi1ELi1EEEJSt7dividesIS6_EEEEvT_T0_DpT1_,"",@"SHT_CUDA_INFO"
	.sectionflags	@""
	.align	4


	//----- nvinfo : EIATTR_CUDA_API_VERSION
	.align		4
        /*0000*/ 	.byte	0x04, 0x37
        /*0002*/ 	.short	(.L_2789 - .L_2788)
.L_2788:
        /*0004*/ 	.word	0x00000082


	//----- nvinfo : EIATTR_KPARAM_INFO
	.align		4
.L_2789:
        /*0008*/ 	.byte	0x04, 0x17
        /*000a*/ 	.short	(.L_2791 - .L_2790)
.L_2790:
        /*000c*/ 	.word	0x00000000
        /*0010*/ 	.short	0x0002
        /*0012*/ 	.short	0x0e41
        /*0014*/ 	.byte	0x00, 0xf0, 0x05, 0x00


	//----- nvinfo : EIATTR_KPARAM_INFO
	.align		4
.L_2791:
        /*0018*/ 	.byte	0x04, 0x17
        /*001a*/ 	.short	(.L_2793 - .L_2792)
.L_2792:
        /*001c*/ 	.word	0x00000000
        /*0020*/ 	.short	0x0001
        /*0022*/ 	.short	0x0e40
        /*0024*/ 	.byte	0x00, 0xf0, 0x05, 0x00


	//----- nvinfo : EIATTR_KPARAM_INFO
	.align		4
.L_2793:
        /*0028*/ 	.byte	0x04, 0x17
        /*002a*/ 	.short	(.L_2795 - .L_2794)
.L_2794:
        /*002c*/ 	.word	0x00000000
        /*0030*/ 	.short	0x0000
        /*0032*/ 	.short	0x0000
        /*0034*/ 	.byte	0x00, 0xf0, 0x01, 0x39


	//----- nvinfo : EIATTR_SPARSE_MMA_MASK
	.align		4
.L_2795:
        /*0038*/ 	.byte	0x03, 0x50
        /*003a*/ 	.short	0x0000


	//----- nvinfo : EIATTR_MAXREG_COUNT
	.align		4
        /*003c*/ 	.byte	0x03, 0x1b
        /*003e*/ 	.short	0x0080


	//----- nvinfo : EIATTR_MERCURY_ISA_VERSION
	.align		4
        /*0040*/ 	.byte	0x03, 0x5f
        /*0042*/ 	.short	0x0101


	//----- nvinfo : EIATTR_VRC_CTA_INIT_COUNT
	.align		4
        /*0044*/ 	.byte	0x02, 0x4a
	.zero		1
	.zero		1


	//----- nvinfo : EIATTR_EXIT_INSTR_OFFSETS
	.align		4
        /*0048*/ 	.byte	0x04, 0x1c
        /*004a*/ 	.short	(.L_2797 - .L_2796)


	//   ....[0]....
.L_2796:
        /*004c*/ 	.word	0x00000190


	//   ....[1]....
        /*0050*/ 	.word	0x00000b80


	//   ....[2]....
        /*0054*/ 	.word	0x00000bd0


	//   ....[3]....
        /*0058*/ 	.word	0x00001390


	//----- nvinfo : EIATTR_MAX_THREADS
	.align		4
.L_2797:
        /*005c*/ 	.byte	0x04, 0x05
        /*005e*/ 	.short	(.L_2799 - .L_2798)
.L_2798:
        /*0060*/ 	.word	0x00000200
        /*0064*/ 	.word	0x00000001
        /*0068*/ 	.word	0x00000001


	//----- nvinfo : EIATTR_CRS_STACK_SIZE
	.align		4
.L_2799:
        /*006c*/ 	.byte	0x04, 0x1e
        /*006e*/ 	.short	(.L_2801 - .L_2800)
.L_2800:
        /*0070*/ 	.word	0x00000000


	//----- nvinfo : EIATTR_CBANK_PARAM_SIZE
	.align		4
.L_2801:
        /*0074*/ 	.byte	0x03, 0x19
        /*0076*/ 	.short	0x0e42


	//----- nvinfo : EIATTR_PARAM_CBANK
	.align		4
        /*0078*/ 	.byte	0x04, 0x0a
        /*007a*/ 	.short	(.L_2803 - .L_2802)
	.align		4
.L_2802:
        /*007c*/ 	.word	index@(.nv.constant0._ZN2at6native61_GLOBAL__N__44eb8e94_28_ForeachBinaryOpScalarList_cu_dda10a6925multi_tensor_apply_kernelINS1_28TensorListScalarListMetadataIN3c107complexIfEELi2EEENS1_25BinaryOpScalarListFunctorIS6_Li2ELi1ELi1EEEJSt7dividesIS6_EEEEvT_T0_DpT1_)
        /*0080*/ 	.short	0x0380
        /*0082*/ 	.short	0x0e42


	//----- nvinfo : EIATTR_SW_WAR
	.align		4
.L_2803:
        /*0084*/ 	.byte	0x04, 0x36
        /*0086*/ 	.short	(.L_2805 - .L_2804)
.L_2804:
        /*0088*/ 	.word	0x00000008
.L_2805:


//--------------------- .nv.info._ZN2at6native61_GLOBAL__N__44eb8e94_28_ForeachBinaryOpScalarList_cu_dda10a6925multi_tensor_apply_kernelINS1_28TensorListScalarListMetadataIN3c107complexIdEELi2EEENS1_25BinaryOpScalarListFunctorIS6_Li2ELi1ELi1EEEJSt7dividesIS6_EEEEvT_T0_DpT1_ --------------------------
	.section	.nv.info._ZN2at6native61_GLOBAL__N__44eb8e94_28_ForeachBinaryOpScalarList_cu_dda10a6925multi_tensor_apply_kernelINS1_28TensorListScalarListMetadataIN3c107complexIdEELi2EEENS1_25BinaryOpScalarListFunctorIS6_Li2ELi1ELi1EEEJSt7dividesIS6_EEEEvT_T0_DpT1_,"",@"SHT_CUDA_INFO"
	.sectionflags	@""
	.align	4


	//----- nvinfo : EIATTR_CUDA_API_VERSION
	.align		4
        /*0000*/ 	.byte	0x04, 0x37
        /*0002*/ 	.short	(.L_2807 - .L_2806)
.L_2806:
        /*0004*/ 	.word	0x00000082


	//----- nvinfo : EIATTR_KPARAM_INFO
	.align		4
.L_2807:
        /*0008*/ 	.byte	0x04, 0x17
        /*000a*/ 	.short	(.L_2809 - .L_2808)
.L_2808:
        /*000c*/ 	.word	0x00000000
        /*0010*/ 	.short	0x0002
        /*0012*/ 	.short	0x0fa1
        /*0014*/ 	.byte	0x00, 0xf0, 0x05, 0x00


	//----- nvinfo : EIATTR_KPARAM_INFO
	.align		4
.L_2809:
        /*0018*/ 	.byte	0x04, 0x17
        /*001a*/ 	.short	(.L_2811 - .L_2810)
.L_2810:
        /*001c*/ 	.word	0x00000000
        /*0020*/ 	.short	0x0001
        /*0022*/ 	.short	0x0fa0
        /*0024*/ 	.byte	0x00, 0xf0, 0x05, 0x00


	//----- nvinfo : EIATTR_KPARAM_INFO
	.align		4
.L_2811:
        /*0028*/ 	.byte	0x04, 0x17
        /*002a*/ 	.short	(.L_2813 - .L_2812)
.L_2812:
        /*002c*/ 	.word	0x00000000
        /*0030*/ 	.short	0x0000
        /*0032*/ 	.short	0x0000
        /*0034*/ 	.byte	0x00, 0xf0, 0x81, 0x3e


	//----- nvinfo : EIATTR_SPARSE_MMA_MASK
	.align		4
.L_2813:
        /*0038*/ 	.byte	0x03, 0x50
        /*003a*/ 	.short	0x0000


	//----- nvinfo : EIATTR_MAXREG_COUNT
	.align		4
        /*003c*/ 	.byte	0x03, 0x1b
        /*003e*/ 	.short	0x0080


	//----- nvinfo : EIATTR_MERCURY_ISA_VERSION
	.align		4
        /*0040*/ 	.byte	0x03, 0x5f
        /*0042*/ 	.short	0x0101


	//----- nvinfo : EIATTR_VRC_CTA_INIT_COUNT
	.align		4
        /*0044*/ 	.byte	0x02, 0x4a
	.zero		1
	.zero		1


	//----- nvinfo : EIATTR_EXIT_INSTR_OFFSETS
	.align		4
        /*0048*/ 	.byte	0x04, 0x1c
        /*004a*/ 	.short	(.L_2815 - .L_2814)


	//   ....[0]....
.L_2814:
        /*004c*/ 	.word	0x000001a0


	//   ....[1]....
        /*0050*/ 	.word	0x00001f90


	//   ....[2]....
        /*0054*/ 	.word	0x00001fe0


	//   ....[3]....
        /*0058*/ 	.word	0x000039a0


	//----- nvinfo : EIATTR_MAX_THREADS
	.align		4
.L_2815:
        /*005c*/ 	.byte	0x04, 0x05
        /*005e*/ 	.short	(.L_2817 - .L_2816)
.L_2816:
        /*0060*/ 	.word	0x00000200
        /*0064*/ 	.word	0x00000001
        /*0068*/ 	.word	0x00000001


	//----- nvinfo : EIATTR_CRS_STACK_SIZE
	.align		4
.L_2817:
        /*006c*/ 	.byte	0x04, 0x1e
        /*006e*/ 	.short	(.L_2819 - .L_2818)
.L_2818:
        /*0070*/ 	.word	0x00000000


	//----- nvinfo : EIATTR_CBANK_PARAM_SIZE
	.align		4
.L_2819:
        /*0074*/ 	.byte	0x03, 0x19
        /*0076*/ 	.short	0x0fa2


	//----- nvinfo : EIATTR_PARAM_CBANK
	.align		4
        /*0078*/ 	.byte	0x04, 0x0a
        /*007a*/ 	.short	(.L_2821 - .L_2820)
	.align		4
.L_2820:
        /*007c*/ 	.word	index@(.nv.constant0._ZN2at6native61_GLOBAL__N__44eb8e94_28_ForeachBinaryOpScalarList_cu_dda10a6925multi_tensor_apply_kernelINS1_28TensorListScalarListMetadataIN3c107complexIdEELi2EEENS1_25BinaryOpScalarListFunctorIS6_Li2ELi1ELi1EEEJSt7dividesIS6_EEEEvT_T0_DpT1_)
        /*0080*/ 	.short	0x0380
        /*0082*/ 	.short	0x0fa2


	//----- nvinfo : EIATTR_SW_WAR
	.align		4
.L_2821:
        /*0084*/ 	.byte	0x04, 0x36
        /*0086*/ 	.short	(.L_2823 - .L_2822)
.L_2822:
        /*0088*/ 	.word	0x00000008
.L_2823:


//--------------------- .nv.info._ZN2at6native61_GLOBAL__N__44eb8e94_28_ForeachBinaryOpScalarList_cu_dda10a6925multi_tensor_apply_kernelINS1_28TensorListScalarListMetadataIfLi2EEENS1_25BinaryOpScalarListFunctorIfLi2ELi1ELi1EEEJSt7dividesIfEEEEvT_T0_DpT1_ --------------------------
	.section	.nv.info._ZN2at6native61_GLOBAL__N__44eb8e94_28_ForeachBinaryOpScalarList_cu_dda10a6925multi_tensor_apply_kernelINS1_28TensorListScalarListMetadataIfLi2EEENS1_25BinaryOpScalarListFunctorIfLi2ELi1ELi1EEEJSt7dividesIfEEEEvT_T0_DpT1_,"",@"SHT_CUDA_INFO"
	.sectionflags	@""
	.align	4


	//----- nvinfo : EIATTR_CUDA_API_VERSION
	.align		4
        /*0000*/ 	.byte	0x04, 0x37
        /*0002*/ 	.short	(.L_2825 - .L_2824)
.L_2824:
        /*0004*/ 	.word	0x00000082


	//----- nvinfo : EIATTR_KPARAM_INFO
	.align		4
.L_2825:
        /*0008*/ 	.byte	0x04, 0x17
        /*000a*/ 	.short	(.L_2827 - .L_2826)
.L_2826:
        /*000c*/ 	.word	0x00000000
        /*0010*/ 	.short	0x0002
        /*0012*/ 	.short	0x0d41
        /*0014*/ 	.byte	0x00, 0xf0, 0x05, 0x00


	//----- nvinfo : EIATTR_KPARAM_INFO
	.align		4
.L_2827:
        /*0018*/ 	.byte	0x04, 0x17
        /*001a*/ 	.short	(.L_2829 - .L_2828)
.L_2828:
        /*001c*/ 	.word	0x00000000
        /*0020*/ 	.short	0x0001
        /*0022*/ 	.short	0x0d40
        /*0024*/ 	.byte	0x00, 0xf0, 0x05, 0x00


	//----- nvinfo : EIATTR_KPARAM_INFO
	.align		4
.L_2829:
        /*0028*/ 	.byte	0x04, 0x17
        /*002a*/ 	.short	(.L_2831 - .L_2830)
.L_2830:
        /*002c*/ 	.word	0x00000000
        /*0030*/ 	.short	0x0000
        /*0032*/ 	.short	0x0000
        /*0034*/ 	.byte	0x00, 0xf0, 0x01, 0x35


	//----- nvinfo : EIATTR_SPARSE_MMA_MASK
	.align		4
.L_2831:
        /*0038*/ 	.byte	0x03, 0x50
        /*003a*/ 	.short	0x0000


	//----- nvinfo : EIATTR_MAXREG_COUNT
	.align		4
        /*003c*/ 	.byte	0x03, 0x1b
        /*003e*/ 	.short	0x0080


	//----- nvinfo : EIATTR_MERCURY_ISA_VERSION
	.align		4
        /*0040*/ 	.byte	0x03, 0x5f
        /*0042*/ 	.short	0x0101


	//----- nvinfo : EIATTR_VRC_CTA_INIT_COUNT
	.align		4
        /*0044*/ 	.byte	0x02, 0x4a
	.zero		1
	.zero		1


	//----- nvinfo : EIATTR_EXIT_INSTR_OFFSETS
	.align		4
        /*0048*/ 	.byte	0x04, 0x1c
        /*004a*/ 	.short	(.L_2833 - .L_2832)


	//   ....[0]....
.L_2832:
        /*004c*/ 	.word	0x00000180


	//   ....[1]....
        /*0050*/ 	.word	0x00000a60


	//   ....[2]....
        /*0054*/ 	.word	0x00000d20


	//   ....[3]....
        /*0058*/ 	.word	0x00000d70


	//   ....[4]....
        /*005c*/ 	.word	0x00000dc0


	//   ....[5]....
        /*0060*/ 	.word	0x00000f50


	//----- nvinfo : EIATTR_MAX_THREADS
	.align		4
.L_2833:
        /*0064*/ 	.byte	0x04, 0x05
        /*0066*/ 	.short	(.L_2835 - .L_2834)
.L_2834:
        /*0068*/ 	.word	0x00000200
        /*006c*/ 	.word	0x00000001
        /*0070*/ 	.word	0x00000001


	//----- nvinfo : EIATTR_CRS_STACK_SIZE
	.align		4
.L_2835:
        /*0074*/ 	.byte	0x04, 0x1e
        /*0076*/ 	.short	(.L_2837 - .L_2836)
.L_2836:
        /*0078*/ 	.word	0x00000000


	//----- nvinfo : EIATTR_CBANK_PARAM_SIZE
	.align		4
.L_2837:
        /*007c*/ 	.byte	0x03, 0x19
        /*007e*/ 	.short	0x0d42


	//----- nvinfo : EIATTR_PARAM_CBANK
	.align		4
        /*0080*/ 	.byte	0x04, 0x0a
        /*0082*/ 	.short	(.L_2839 - .L_2838)
	.align		4
.L_2838:
        /*0084*/ 	.word	index@(.nv.constant0._ZN2at6native61_GLOBAL__N__44eb8e94_28_ForeachBinaryOpScalarList_cu_dda10a6925multi_tensor_apply_kernelINS1_28TensorListScalarListMetadataIfLi2EEENS1_25BinaryOpScalarListFunctorIfLi2ELi1ELi1EEEJSt7dividesIfEEEEvT_T0_DpT1_)
        /*0088*/ 	.short	0x0380
        /*008a*/ 	.short	0x0d42


	//----- nvinfo : EIATTR_SW_WAR
	.align		4
.L_2839:
        /*008c*/ 	.byte	0x04, 0x36
        /*008e*/ 	.short	(.L_2841 - .L_2840)
.L_2840:
        /*0090*/ 	.word	0x00000008
.L_2841:


//--------------------- .nv.info._ZN2at6native61_GLOBAL__N__44eb8e94_28_ForeachBinaryOpScalarList_cu_dda10a6925multi_tensor_apply_kernelINS1_28TensorListScalarListMetadataIdLi2EEENS1_25BinaryOpScalarListFunctorIdLi2ELi1ELi1EEEJSt7dividesIdEEEEvT_T0_DpT1_ --------------------------
	.section	.nv.info._ZN2at6native61_GLOBAL__N__44eb8e94_28_ForeachBinaryOpScalarList_cu_dda10a6925multi_tensor_apply_kernelINS1_28TensorListScalarListMetadataIdLi2EEENS1_25BinaryOpScalarListFunctorIdLi2ELi1ELi1EEEJSt7dividesIdEEEEvT_T0_DpT1_,"",@"SHT_CUDA_INFO"
	.sectionflags	@""
	.align	4


	//----- nvinfo : EIATTR_CUDA_API_VERSION
	.align		4
        /*0000*/ 	.byte	0x04, 0x37
        /*0002*/ 	.short	(.L_2843 - .L_2842)
.L_2842:
        /*0004*/ 	.word	0x00000082


	//----- nvinfo : EIATTR_KPARAM_INFO
	.align		4
.L_2843:
        /*0008*/ 	.byte	0x04, 0x17
        /*000a*/ 	.short	(.L_2845 - .L_2844)
.L_2844:
        /*000c*/ 	.word	0x00000000
        /*0010*/ 	.short	0x0002
        /*0012*/ 	.short	0x0e41
        /*0014*/ 	.byte	0x00, 0xf0, 0x05, 0x00


	//----- nvinfo : EIATTR_KPARAM_INFO
	.align		4
.L_2845:
        /*0018*/ 	.byte	0x04, 0x17
        /*001a*/ 	.short	(.L_2847 - .L_2846)
.L_2846:
        /*001c*/ 	.word	0x00000000
        /*0020*/ 	.short	0x0001
        /*0022*/ 	.short	0x0e40
        /*0024*/ 	.byte	0x00, 0xf0, 0x05, 0x00


	//----- nvinfo : EIATTR_KPARAM_INFO
	.align		4
.L_2847:
        /*0028*/ 	.byte	0x04, 0x17
        /*002a*/ 	.short	(.L_2849 - .L_2848)
.L_2848:
        /*002c*/ 	.word	0x00000000
        /*0030*/ 	.short	0x0000
        /*0032*/ 	.short	0x0000
        /*0034*/ 	.byte	0x00, 0xf0, 0x01, 0x39


	//----- nvinfo : EIATTR_SPARSE_MMA_MASK
	.align		4
.L_2849:
        /*0038*/ 	.byte	0x03, 0x50
        /*003a*/ 	.short	0x0000


	//----- nvinfo : EIATTR_MAXREG_COUNT
	.align		4
        /*003c*/ 	.byte	0x03, 0x1b
        /*003e*/ 	.short	0x0080


	//----- nvinfo : EIATTR_MERCURY_ISA_VERSION
	.align		4
        /*0040*/ 	.byte	0x03, 0x5f
        /*0042*/ 	.short	0x0101


	//----- nvinfo : EIATTR_VRC_CTA_INIT_COUNT
	.align		4
        /*0044*/ 	.byte	0x02, 0x4a
	.zero		1
	.zero		1


	//----- nvinfo : EIATTR_EXIT_INSTR_OFFSETS
	.align		4
        /*0048*/ 	.byte	0x04, 0x1c
        /*004a*/ 	.short	(.L_2851 - .L_2850)


	//   ....[0]....
.L_2850:
        /*004c*/ 	.word	0x00000180


	//   ....[1]....
        /*0050*/ 	.word	0x00001a90


	//   ....[2]....
        /*0054*/ 	.word	0x00002540


	//   ....[3]....
        /*0058*/ 	.word	0x00002580


	//   ....[4]....
        /*005c*/ 	.word	0x000025d0


	//   ....[5]....
        /*0060*/ 	.word	0x00002ee0


	//----- nvinfo : EIATTR_MAX_THREADS
	.align		4
.L_2851:
        /*0064*/ 	.byte	0x04, 0x05
        /*0066*/ 	.short	(.L_2853 - .L_2852)
.L_2852:
        /*0068*/ 	.word	0x00000200
        /*006c*/ 	.word	0x00000001
        /*0070*/ 	.word	0x00000001


	//----- nvinfo : EIATTR_CRS_STACK_SIZE
	.align		4
.L_2853:
        /*0074*/ 	.byte	0x04, 0x1e
        /*0076*/ 	.short	(.L_2855 - .L_2854)
.L_2854:
        /*0078*/ 	.word	0x00000000


	//----- nvinfo : EIATTR_CBANK_PARAM_SIZE
	.align		4
.L_2855:
        /*007c*/ 	.byte	0x03, 0x19
        /*007e*/ 	.short	0x0e42


	//----- nvinfo : EIATTR_PARAM_CBANK
	.align		4
        /*0080*/ 	.byte	0x04, 0x0a
        /*0082*/ 	.short	(.L_2857 - .L_2856)
	.align		4
.L_2856:
        /*0084*/ 	.word	index@(.nv.constant0._ZN2at6native61_GLOBAL__N__44eb8e94_28_ForeachBinaryOpScalarList_cu_dda10a6925multi_tensor_apply_kernelINS1_28TensorListScalarListMetadataIdLi2EEENS1_25BinaryOpScalarListFunctorIdLi2ELi1ELi1EEEJSt7dividesIdEEEEvT_T0_DpT1_)
        /*0088*/ 	.short	0x0380
        /*008a*/ 	.short	0x0e42


	//----- nvinfo : EIATTR_SW_WAR
	.align		4
.L_2857:
        /*008c*/ 	.byte	0x04, 0x36
        /*008e*/ 	.short	(.L_2859 - .L_2858)
.L_2858:
        /*0090*/ 	.word	0x00000008
.L_2859:


//--------------------- .nv.info._ZN2at6native61_GLOBAL__N__44eb8e94_28_ForeachBinaryOpScalarList_cu_dda10a6925multi_tensor_apply_kernelINS1_28TensorListScalarListMetadataIsLi2EEENS1_25BinaryOpScalarListFunctorIsLi2ELi1ELi1EEEJSt7dividesIsEEEEvT_T0_DpT1_ --------------------------
	.section	.nv.info._ZN2at6native61_GLOBAL__N__44eb8e94_28_ForeachBinaryOpScalarList_cu_dda10a6925multi_tensor_apply_kernelINS1_28TensorListScalarListMetadataIsLi2EEENS1_25BinaryOpScalarListFunctorIsLi2ELi1ELi1EEEJSt7dividesIsEEEEvT_T0_DpT1_,"",@"SHT_CUDA_INFO"
	.sectionflags	@""
	.align	4


	//----- nvinfo : EIATTR_CUDA_API_VERSION
	.align		4
        /*0000*/ 	.byte	0x04, 0x37
        /*0002*/ 	.short	(.L_2861 - .L_2860)
.L_2860:
        /*0004*/ 	.word	0x00000082


	//----- nvinfo : EIATTR_KPARAM_INFO
	.align		4
.L_2861:
        /*0008*/ 	.byte	0x04, 0x17
        /*000a*/ 	.short	(.L_2863 - .L_2862)
.L_2862:
        /*000c*/ 	.word	0x00000000
        /*0010*/ 	.short	0x0002
        /*0012*/ 	.short	0x0cc1
        /*0014*/ 	.byte	0x00, 0xf0, 0x05, 0x00


	//----- nvinfo : EIATTR_KPARAM_INFO
	.align		4
.L_2863:
        /*0018*/ 	.byte	0x04, 0x17
        /*001a*/ 	.short	(.L_2865 - .L_2864)
.L_2864:
        /*001c*/ 	.word	0x00000000
        /*0020*/ 	.short	0x0001
        /*0022*/ 	.short	0x0cc0
        /*0024*/ 	.byte	0x00, 0xf0, 0x05, 0x00


	//----- nvinfo : EIATTR_KPARAM_INFO
	.align		4
.L_2865:
        /*0028*/ 	.byte	0x04, 0x17
        /*002a*/ 	.short	(.L_2867 - .L_2866)
.L_2866:
        /*002c*/ 	.word	0x00000000
        /*0030*/ 	.short	0x0000
        /*0032*/ 	.short	0x0000
        /*0034*/ 	.byte	0x00, 0xf0, 0x01, 0x33


	//----- nvinfo : EIATTR_SPARSE_MMA_MASK
	.align		4
.L_2867:
        /*0038*/ 	.byte	0x03, 0x50
        /*003a*/ 	.short	0x0000


	//----- nvinfo : EIATTR_MAXREG_COUNT
	.align		4
        /*003c*/ 	.byte	0x03, 0x1b
        /*003e*/ 	.short	0x0080


	//----- nvinfo : EIATTR_MERCURY_ISA_VERSION
	.align		4
        /*0040*/ 	.byte	0x03, 0x5f
        /*0042*/ 	.short	0x0101


	//----- nvinfo : EIATTR_VRC_CTA_INIT_COUNT
	.align		4
        /*0044*/ 	.byte	0x02, 0x4a
	.zero		1
	.zero		1


	//----- nvinfo : EIATTR_EXIT_INSTR_OFFSETS
	.align		4
        /*0048*/ 	.byte	0x04, 0x1c
        /*004a*/ 	.short	(.L_2869 - .L_2868)


	//   ....[0]....
.L_2868:
        /*004c*/ 	.word	0x000001a0


	//   ....[1]....
        /*0050*/ 	.word	0x000010a0


	//   ....[2]....
        /*0054*/ 	.word	0x00001700


	//   ....[3]....
        /*0058*/ 	.word	0x00001760


	//   ....[4]....
        /*005c*/ 	.word	0x000017b0


	//   ....[5]....
        /*0060*/ 	.word	0x00001de0


	//----- nvinfo : EIATTR_MAX_THREADS
	.align		4
.L_2869:
        /*0064*/ 	.byte	0x04, 0x05
        /*0066*/ 	.short	(.L_2871 - .L_2870)
.L_2870:
        /*0068*/ 	.word	0x00000200
        /*006c*/ 	.word	0x00000001
        /*0070*/ 	.word	0x00000001


	//----- nvinfo : EIATTR_CRS_STACK_SIZE
	.align		4
.L_2871:
        /*0074*/ 	.byte	0x04, 0x1e
        /*0076*/ 	.short	(.L_2873 - .L_2872)
.L_2872:
        /*0078*/ 	.word	0x00000000


	//----- nvinfo : EIATTR_CBANK_PARAM_SIZE
	.align		4
.L_2873:
        /*007c*/ 	.byte	0x03, 0x19
        /*007e*/ 	.short	0x0cc2


	//----- nvinfo : EIATTR_PARAM_CBANK
	.align		4
        /*0080*/ 	.byte	0x04, 0x0a
        /*0082*/ 	.short	(.L_2875 - .L_2874)
	.align		4
.L_2874:
        /*0084*/ 	.word	index@(.nv.constant0._ZN2at6native61_GLOBAL__N__44eb8e94_28_ForeachBinaryOpScalarList_cu_dda10a6925multi_tensor_apply_kernelINS1_28TensorListScalarListMetadataIsLi2EEENS1_25BinaryOpScalarListFunctorIsLi2ELi1ELi1EEEJSt7dividesIsEEEEvT_T0_DpT1_)
        /*0088*/ 	.short	0x0380
        /*008a*/ 	.short	0x0cc2


	//----- nvinfo : EIATTR_SW_WAR
	.align		4
.L_2875:
        /*008c*/ 	.byte	0x04, 0x36
        /*008e*/ 	.short	(.L_2877 - .L_2876)
.L_2876:
        /*0090*/ 	.word	0x00000008
.L_2877:


//--------------------- .nv.info._ZN2at6native61_GLOBAL__N__44eb8e94_28_ForeachBinaryOpScalarList_cu_dda10a6925multi_tensor_apply_kernelINS1_28TensorListScalarListMetadataIlLi2EEENS1_25BinaryOpScalarListFunctorIlLi2ELi1ELi1EEEJSt7dividesIlEEEEvT_T0_DpT1_ --------------------------
	.section	.nv.info._ZN2at6native61_GLOBAL__N__44eb8e94_28_ForeachBinaryOpScalarList_cu_dda10a6925multi_tensor_apply_kernelINS1_28TensorListScalarListMetadataIlLi2EEENS1_25BinaryOpScalarListFunctorIlLi2ELi1ELi1EEEJSt7dividesIlEEEEvT_T0_DpT1_,"",@"SHT_CUDA_INFO"
	.sectionflags	@""
	.align	4


	//----- nvinfo : EIATTR_CUDA_API_VERSION
	.align		4
        /*0000*/ 	.byte	0x04, 0x37
        /*0002*/ 	.short	(.L_2879 - .L_2878)
.L_2878:
        /*0004*/ 	.word	0x00000082


	//----- nvinfo : EIATTR_KPARAM_INFO
	.align		4
.L_2879:
        /*0008*/ 	.byte	0x04, 0x17
        /*000a*/ 	.short	(.L_2881 - .L_2880)
.L_2880:
        /*000c*/ 	.word	0x00000000
        /*0010*/ 	.short	0x0002
        /*0012*/ 	.short	0x0e41
        /*0014*/ 	.byte	0x00, 0xf0, 0x05, 0x00


	//----- nvinfo : EIATTR_KPARAM_INFO
	.align		4
.L_2881:
        /*0018*/ 	.byte	0x04, 0x17
        /*001a*/ 	.short	(.L_2883 - .L_2882)
.L_2882:
        /*001c*/ 	.word	0x00000000
        /*0020*/ 	.short	0x0001
        /*0022*/ 	.short	0x0e40
        /*0024*/ 	.byte	0x00, 0xf0, 0x05, 0x00


	//----- nvinfo : EIATTR_KPARAM_INFO
	.align		4
.L_2883:
        /*0028*/ 	.byte	0x04, 0x17
        /*002a*/ 	.short	(.L_2885 - .L_2884)
.L_2884:
        /*002c*/ 	.word	0x00000000
        /*0030*/ 	.short	0x0000
        /*0032*/ 	.short	0x0000
        /*0034*/ 	.byte	0x00, 0xf0, 0x01, 0x39


	//----- nvinfo : EIATTR_SPARSE_MMA_MASK
	.align		4
.L_2885:
        /*0038*/ 	.byte	0x03, 0x50
        /*003a*/ 	.short	0x0000


	//----- nvinfo : EIATTR_MAXREG_COUNT
	.align		4
        /*003c*/ 	.byte	0x03, 0x1b
        /*003e*/ 	.short	0x0080


	//----- nvinfo : EIATTR_MERCURY_ISA_VERSION
	.align		4
        /*0040*/ 	.byte	0x03, 0x5f
        /*0042*/ 	.short	0x0101


	//----- nvinfo : EIATTR_VRC_CTA_INIT_COUNT
	.align		4
        /*0044*/ 	.byte	0x02, 0x4a
	.zero		1
	.zero		1


	//----- nvinfo : EIATTR_EXIT_INSTR_OFFSETS
	.align		4
        /*0048*/ 	.byte	0x04, 0x1c
        /*004a*/ 	.short	(.L_2887 - .L_2886)


	//   ....[0]....
.L_2886:
        /*004c*/ 	.word	0x00000180


	//   ....[1]....
        /*0050*/ 	.word	0x00001b00


	//   ....[2]....
        /*0054*/ 	.word	0x000026d0


	//   ....[3]....
        /*0058*/ 	.word	0x00002710


	//   ....[4]....
        /*005c*/ 	.word	0x00002760


	//   ....[5]....
        /*0060*/ 	.word	0x000031a0


	//----- nvinfo : EIATTR_MAX_THREADS
	.align		4
.L_2887:
        /*0064*/ 	.byte	0x04, 0x05
        /*0066*/ 	.short	(.L_2889 - .L_2888)
.L_2888:
        /*0068*/ 	.word	0x00000200
        /*006c*/ 	.word	0x00000001
        /*0070*/ 	.word	0x00000001


	//----- nvinfo : EIATTR_CRS_STACK_SIZE
	.align		4
.L_2889:
        /*0074*/ 	.byte	0x04, 0x1e
        /*0076*/ 	.short	(.L_2891 - .L_2890)
.L_2890:
        /*0078*/ 	.word	0x00000000


	//----- nvinfo : EIATTR_CBANK_PARAM_SIZE
	.align		4
.L_2891:
        /*007c*/ 	.byte	0x03, 0x19
        /*007e*/ 	.short	0x0e42


	//----- nvinfo : EIATTR_PARAM_CBANK
	.align		4
        /*0080*/ 	.byte	0x04, 0x0a
        /*0082*/ 	.short	(.L_2893 - .L_2892)
	.align		4
.L_2892:
        /*0084*/ 	.word	index@(.nv.constant0._ZN2at6native61_GLOBAL__N__44eb8e94_28_ForeachBinaryOpScalarList_cu_dda10a6925multi_tensor_apply_kernelINS1_28TensorListScalarListMetadataIlLi2EEENS1_25BinaryOpScalarListFunctorIlLi2ELi1ELi1EEEJSt7dividesIlEEEEvT_T0_DpT1_)
        /*0088*/ 	.short	0x0380
        /*008a*/ 	.short	0x0e42


	//----- nvinfo : EIATTR_SW_WAR
	.align		4
.L_2893:
        /*008c*/ 	.byte	0x04, 0x36
        /*008e*/ 	.short	(.L_2895 - .L_2894)
.L_2894:
        /*0090*/ 	.word	0x00000008
.L_2895:


//--------------------- .nv.info._ZN2at6native61_GLOBAL__N__44eb8e94_28_ForeachBinaryOpScalarList_cu_dda10a6925multi_tensor_apply_kernelINS1_28TensorListScalarListMetadataIiLi2EEENS1_25BinaryOpScalarListFunctorIiLi2ELi1ELi1EEEJSt7dividesIiEEEEvT_T0_DpT1_ --------------------------
	.section	.nv.info._ZN2at6native61_GLOBAL__N__44eb8e94_28_ForeachBinaryOpScalarList_cu_dda10a6925multi_tensor_apply_kernelINS1_28TensorListScalarListMetadataIiLi2EEENS1_25BinaryOpScalarListFunctorIiLi2ELi1ELi1EEEJSt7dividesIiEEEEvT_T0_DpT1_,"",@"SHT_CUDA_INFO"
	.sectionflags	@""
	.align	4


	//----- nvinfo : EIATTR_CUDA_API_VERSION
	.align		4
        /*0000*/ 	.byte	0x04, 0x37
        /*0002*/ 	.short	(.L_2897 - .L_2896)
.L_2896:
        /*0004*/ 	.word	0x00000082


	//----- nvinfo : EIATTR_KPARAM_INFO
	.align		4
.L_2897:
        /*0008*/ 	.byte	0x04, 0x17
        /*000a*/ 	.short	(.L_2899 - .L_2898)
.L_2898:
        /*000c*/ 	.word	0x00000000
        /*0010*/ 	.short	0x0002
        /*0012*/ 	.short	0x0d41
        /*0014*/ 	.byte	0x00, 0xf0, 0x05, 0x00


	//----- nvinfo : EIATTR_KPARAM_INFO
	.align		4
.L_2899:
        /*0018*/ 	.byte	0x04, 0x17
        /*001a*/ 	.short	(.L_2901 - .L_2900)
.L_2900:
        /*001c*/ 	.word	0x00000000
        /*0020*/ 	.short	0x0001
        /*0022*/ 	.short	0x0d40
        /*0024*/ 	.byte	0x00, 0xf0, 0x05, 0x00


	//----- nvinfo : EIATTR_KPARAM_INFO
	.align		4
.L_2901:
        /*0028*/ 	.byte	0x04, 0x17
        /*002a*/ 	.short	(.L_2903 - .L_2902)
.L_2902:
        /*002c*/ 	.word	0x00000000
        /*0030*/ 	.short	0x0000
        /*0032*/ 	.short	0x0000
        /*0034*/ 	.byte	0x00, 0xf0, 0x01, 0x35


	//----- nvinfo : EIATTR_SPARSE_MMA_MASK
	.align		4
.L_2903:
        /*0038*/ 	.byte	0x03, 0x50
        /*003a*/ 	.short	0x0000


	//----- nvinfo : EIATTR_MAXREG_COUNT
	.align		4
        /*003c*/ 	.byte	0x03, 0x1b
        /*003e*/ 	.short	0x0080


	//----- nvinfo : EIATTR_MERCURY_ISA_VERSION
	.align		4
        /*0040*/ 	.byte	0x03, 0x5f
        /*0042*/ 	.short	0x0101


	//----- nvinfo : EIATTR_VRC_CTA_INIT_COUNT
	.align		4
        /*0044*/ 	.byte	0x02, 0x4a
	.zero		1
	.zero		1


	//----- nvinfo : EIATTR_EXIT_INSTR_OFFSETS
	.align		4
        /*0048*/ 	.byte	0x04, 0x1c
        /*004a*/ 	.short	(.L_2905 - .L_2904)


	//   ....[0]....
.L_2904:
        /*004c*/ 	.word	0x00000180


	//   ....[1]....
        /*0050*/ 	.word	0x00001750


	//   ....[2]....
        /*0054*/ 	.word	0x00001dd0


	//   ....[3]....
        /*0058*/ 	.word	0x00001e30


	//   ....[4]....
        /*005c*/ 	.word	0x00001e80


	//   ....[5]....
        /*0060*/ 	.word	0x00002430


	//----- nvinfo : EIATTR_MAX_THREADS
	.align		4
.L_2905:
        /*0064*/ 	.byte	0x04, 0x05
        /*0066*/ 	.short	(.L_2907 - .L_2906)
.L_2906:
        /*0068*/ 	.word	0x00000200
        /*006c*/ 	.word	0x00000001
        /*0070*/ 	.word	0x00000001


	//----- nvinfo : EIATTR_CRS_STACK_SIZE
	.align		4
.L_2907:
        /*0074*/ 	.byte	0x04, 0x1e
        /*0076*/ 	.short	(.L_2909 - .L_2908)
.L_2908:
        /*0078*/ 	.word	0x00000000


	//----- nvinfo : EIATTR_CBANK_PARAM_SIZE
	.align		4
.L_2909:
        /*007c*/ 	.byte	0x03, 0x19
        /*007e*/ 	.short	0x0d42


	//----- nvinfo : EIATTR_PARAM_CBANK
	.align		4
        /*0080*/ 	.byte	0x04, 0x0a
        /*0082*/ 	.short	(.L_2911 - .L_2910)
	.align		4
.L_2910:
        /*0084*/ 	.word	index@(.nv.constant0._ZN2at6native61_GLOBAL__N__44eb8e94_28_ForeachBinaryOpScalarList_cu_dda10a6925multi_tensor_apply_kernelINS1_28TensorListScalarListMetadataIiLi2EEENS1_25BinaryOpScalarListFunctorIiLi2ELi1ELi1EEEJSt7dividesIiEEEEvT_T0_DpT1_)
        /*0088*/ 	.short	0x0380
        /*008a*/ 	.short	0x0d42


	//----- nvinfo : EIATTR_SW_WAR
	.align		4
.L_2911:
        /*008c*/ 	.byte	0x04, 0x36
        /*008e*/ 	.short	(.L_2913 - .L_2912)
.L_2912:
        /*0090*/ 	.word	0x00000008
.L_2913:


//--------------------- .nv.info._ZN2at6native61_GLOBAL__N__44eb8e94_28_ForeachBinaryOpScalarList_cu_dda10a6925multi_tensor_apply_kernelINS1_28TensorListScalarListMetadataIaLi2EEENS1_25BinaryOpScalarListFunctorIaLi2ELi1ELi1EEEJSt7dividesIaEEEEvT_T0_DpT1_ --------------------------
	.section	.nv.info._ZN2at6native61_GLOBAL__N__44eb8e94_28_ForeachBinaryOpScalarList_cu_dda10a6925multi_tensor_apply_kernelINS1_28TensorListScalarListMetadataIaLi2EEENS1_25BinaryOpScalarListFunctorIaLi2ELi1ELi1EEEJSt7dividesIaEEEEvT_T0_DpT1_,"",@"SHT_CUDA_INFO"
	.sectionflags	@""
	.align	4


	//----- nvinfo : EIATTR_CUDA_API_VERSION
	.align		4
        /*0000*/ 	.byte	0x04, 0x37
        /*0002*/ 	.short	(.L_2915 - .L_2914)
.L_2914:
        /*0004*/ 	.word	0x00000082


	//----- nvinfo : EIATTR_KPARAM_INFO
	.align		4
.L_2915:
        /*0008*/ 	.byte	0x04, 0x17
        /*000a*/ 	.short	(.L_2917 - .L_2916)
.L_2916:
        /*000c*/ 	.word	0x00000000
        /*0010*/ 	.short	0x0002
        /*0012*/ 	.short	0x0c81
        /*0014*/ 	.byte	0x00, 0xf0, 0x05, 0x00


	//----- nvinfo : EIATTR_KPARAM_INFO
	.align		4
.L_2917:
        /*0018*/ 	.byte	0x04, 0x17
        /*001a*/ 	.short	(.L_2919 - .L_2918)
.L_2918:
        /*001c*/ 	.word	0x00000000
        /*0020*/ 	.short	0x0001
        /*0022*/ 	.short	0x0c80
        /*0024*/ 	.byte	0x00, 0xf0, 0x05, 0x00


	//----- nvinfo : EIATTR_KPARAM_INFO
	.align		4
.L_2919:
        /*0028*/ 	.byte	0x04, 0x17
        /*002a*/ 	.short	(.L_2921 - .L_2920)
.L_2920:
        /*002c*/ 	.word	0x00000000
        /*0030*/ 	.short	0x0000
        /*0032*/ 	.short	0x0000
        /*0034*/ 	.byte	0x00, 0xf0, 0x01, 0x32


	//----- nvinfo : EIATTR_SPARSE_MMA_MASK
	.align		4
.L_2921:
        /*0038*/ 	.byte	0x03, 0x50
        /*003a*/ 	.short	0x0000


	//----- nvinfo : EIATTR_MAXREG_COUNT
	.align		4
        /*003c*/ 	.byte	0x03, 0x1b
        /*003e*/ 	.short	0x0080


	//----- nvinfo : EIATTR_MERCURY_ISA_VERSION
	.align		4
        /*0040*/ 	.byte	0x03, 0x5f
        /*0042*/ 	.short	0x0101


	//----- nvinfo : EIATTR_VRC_CTA_INIT_COUNT
	.align		4
        /*0044*/ 	.byte	0x02, 0x4a
	.zero		1
	.zero		1


	//----- nvinfo : EIATTR_EXIT_INSTR_OFFSETS
	.align		4
        /*0048*/ 	.byte	0x04, 0x1c
        /*004a*/ 	.short	(.L_2923 - .L_2922)


	//   ....[0]....
.L_2922:
        /*004c*/ 	.word	0x000001a0


	//   ....[1]....
        /*0050*/ 	.word	0x00001350


	//   ....[2]....
        /*0054*/ 	.word	0x000017d0


	//   ....[3]....
        /*0058*/ 	.word	0x00001810


	//   ....[4]....
        /*005c*/ 	.word	0x00001860


	//   ....[5]....
        /*0060*/ 	.word	0x00001b70


	//----- nvinfo : EIATTR_MAX_THREADS
	.align		4
.L_2923:
        /*0064*/ 	.byte	0x04, 0x05
        /*0066*/ 	.short	(.L_2925 - .L_2924)
.L_2924:
        /*0068*/ 	.word	0x00000200
        /*006c*/ 	.word	0x00000001
        /*0070*/ 	.word	0x00000001


	//----- nvinfo : EIATTR_CRS_STACK_SIZE
	.align		4
.L_2925:
        /*0074*/ 	.byte	0x04, 0x1e
        /*0076*/ 	.short	(.L_2927 - .L_2926)
.L_2926:
        /*0078*/ 	.word	0x00000000


	//----- nvinfo : EIATTR_CBANK_PARAM_SIZE
	.align		4
.L_2927:
        /*007c*/ 	.byte	0x03, 0x19
        /*007e*/ 	.short	0x0c82


	//----- nvinfo : EIATTR_PARAM_CBANK
	.align		4
        /*0080*/ 	.byte	0x04, 0x0a
        /*0082*/ 	.short	(.L_2929 - .L_2928)
	.align		4
.L_2928:
        /*0084*/ 	.word	index@(.nv.constant0._ZN2at6native61_GLOBAL__N__44eb8e94_28_ForeachBinaryOpScalarList_cu_dda10a6925multi_tensor_apply_kernelINS1_28TensorListScalarListMetadataIaLi2EEENS1_25BinaryOpScalarListFunctorIaLi2ELi1ELi1EEEJSt7dividesIaEEEEvT_T0_DpT1_)
        /*0088*/ 	.short	0x0380
        /*008a*/ 	.short	0x0c82


	//----- nvinfo : EIATTR_SW_WAR
	.align		4
.L_2929:
        /*008c*/ 	.byte	0x04, 0x36
        /*008e*/ 	.short	(.L_2931 - .L_2930)
.L_2930:
        /*0090*/ 	.word	0x00000008
.L_2931:


//--------------------- .nv.info._ZN2at6native61_GLOBAL__N__44eb8e94_28_ForeachBinaryOpScalarList_cu_dda10a6925multi_tensor_apply_kernelINS1_28TensorListScalarListMetadataIhLi2EEENS1_25BinaryOpScalarListFunctorIhLi2ELi1ELi1EEEJSt7dividesIhEEEEvT_T0_DpT1_ --------------------------
	.section	.nv.info._ZN2at6native61_GLOBAL__N__44eb8e94_28_ForeachBinaryOpScalarList_cu_dda10a6925multi_tensor_apply_kernelINS1_28TensorListScalarListMetadataIhLi2EEENS1_25BinaryOpScalarListFunctorIhLi2ELi1ELi1EEEJSt7dividesIhEEEEvT_T0_DpT1_,"",@"SHT_CUDA_INFO"
	.sectionflags	@""
	.align	4


	//----- nvinfo : EIATTR_CUDA_API_VERSION
	.align		4
        /*0000*/ 	.byte	0x04, 0x37
        /*0002*/ 	.short	(.L_2933 - .L_2932)
.L_2932:
        /*0004*/ 	.word	0x00000082


	//----- nvinfo : EIATTR_KPARAM_INFO
	.align		4
.L_2933:
        /*0008*/ 	.byte	0x04, 0x17
        /*000a*/ 	.short	(.L_2935 - .L_2934)
.L_2934:
        /*000c*/ 	.word	0x00000000
        /*0010*/ 	.short	0x0002
        /*0012*/ 	.short	0x0c81
        /*0014*/ 	.byte	0x00, 0xf0, 0x05, 0x00


	//----- nvinfo : EIATTR_KPARAM_INFO
	.align		4
.L_2935:
        /*0018*/ 	.byte	0x04, 0x17
        /*001a*/ 	.short	(.L_2937 - .L_2936)
.L_2936:
        /*001c*/ 	.word	0x00000000
        /*0020*/ 	.short	0x0001
        /*0022*/ 	.short	0x0c80
        /*0024*/ 	.byte	0x00, 0xf0, 0x05, 0x00


	//----- nvinfo : EIATTR_KPARAM_INFO
	.align		4
.L_2937:
        /*0028*/ 	.byte	0x04, 0x17
        /*002a*/ 	.short	(.L_2939 - .L_2938)
.L_2938:
        /*002c*/ 	.word	0x00000000
        /*0030*/ 	.short	0x0000
        /*0032*/ 	.short	0x0000
        /*0034*/ 	.byte	0x00, 0xf0, 0x01, 0x32


	//----- nvinfo : EIATTR_SPARSE_MMA_MASK
	.align		4
.L_2939:
        /*0038*/ 	.byte	0x03, 0x50
        /*003a*/ 	.short	0x0000


	//----- nvinfo : EIATTR_MAXREG_COUNT
	.align		4
        /*003c*/ 	.byte	0x03, 0x1b
        /*003e*/ 	.short	0x0080


	//----- nvinfo : EIATTR_MERCURY_ISA_VERSION
	.align		4
        /*0040*/ 	.byte	0x03, 0x5f
        /*0042*/ 	.short	0x0101


	//----- nvinfo : EIATTR_VRC_CTA_INIT_COUNT
	.align		4
        /*0044*/ 	.byte	0x02, 0x4a
	.zero		1
	.zero		1


	//----- nvinfo : EIATTR_EXIT_INSTR_OFFSETS
	.align		4
        /*0048*/ 	.byte	0x04, 0x1c
        /*004a*/ 	.short	(.L_2941 - .L_2940)


	//   ....[0]....
.L_2940:
        /*004c*/ 	.word	0x000001a0


	//   ....[1]....
        /*0050*/ 	.word	0x00001610


	//   ....[2]....
        /*0054*/ 	.word	0x00001ac0


	//   ....[3]....
        /*0058*/ 	.word	0x00001b00


	//   ....[4]....
        /*005c*/ 	.word	0x00001b50


	//   ....[5]....
        /*0060*/ 	.word	0x00001e60


	//----- nvinfo : EIATTR_MAX_THREADS
	.align		4
.L_2941:
        /*0064*/ 	.byte	0x04, 0x05
        /*0066*/ 	.short	(.L_2943 - .L_2942)
.L_2942:
        /*0068*/ 	.word	0x00000200
        /*006c*/ 	.word	0x00000001
        /*0070*/ 	.word	0x00000001


	//----- nvinfo : EIATTR_CRS_STACK_SIZE
	.align		4
.L_2943:
        /*0074*/ 	.byte	0x04, 0x1e
        /*0076*/ 	.short	(.L_2945 - .L_2944)
.L_2944:
        /*0078*/ 	.word	0x00000000


	//----- nvinfo : EIATTR_CBANK_PARAM_SIZE
	.align		4
.L_2945:
        /*007c*/ 	.byte	0x03, 0x19
        /*007e*/ 	.short	0x0c82


	//----- nvinfo : EIATTR_PARAM_CBANK
	.align		4
        /*0080*/ 	.byte	0x04, 0x0a
        /*0082*/ 	.short	(.L_2947 - .L_2946)
	.align		4
.L_2946:
        /*0084*/ 	.word	index@(.nv.constant0._ZN2at6native61_GLOBAL__N__44eb8e94_28_ForeachBinaryOpScalarList_cu_dda10a6925multi_tensor_apply_kernelINS1_28TensorListScalarListMetadataIhLi2EEENS1_25BinaryOpScalarListFunctorIhLi2ELi1ELi1EEEJSt7dividesIhEEEEvT_T0_DpT1_)
        /*0088*/ 	.short	0x0380
        /*008a*/ 	.short	0x0c82


	//----- nvinfo : EIATTR_SW_WAR
	.align		4
.L_2947:
        /*008c*/ 	.byte	0x04, 0x36
        /*008e*/ 	.short	(.L_2949 - .L_2948)
.L_2948:
        /*0090*/ 	.word	0x00000008
.L_2949:


//--------------------- .nv.info._ZN2at6native61_GLOBAL__N__44eb8e94_28_ForeachBinaryOpScalarList_cu_dda10a6925multi_tensor_apply_kernelINS1_28TensorListScalarListMetadataIfLi1EEENS1_25BinaryOpScalarListFunctorIN3c108BFloat16ELi1ELi1ELi0EEEJSt7dividesIfEEEEvT_T0_DpT1_ --------------------------
	.section	.nv.info._ZN2at6native61_GLOBAL__N__44eb8e94_28_ForeachBinaryOpScalarList_cu_dda10a6925multi_tensor_apply_kernelINS1_28TensorListScalarListMetadataIfLi1EEENS1_25BinaryOpScalarListFunctorIN3c108BFloat16ELi1ELi1ELi0EEEJSt7dividesIfEEEEvT_T0_DpT1_,"",@"SHT_CUDA_INFO"
	.sectionflags	@""
	.align	4


	//----- nvinfo : EIATTR_CUDA_API_VERSION
	.align		4
        /*0000*/ 	.byte	0x04, 0x37
        /*0002*/ 	.short	(.L_2951 - .L_2950)
.L_2950:
        /*0004*/ 	.word	0x00000082


	//----- nvinfo : EIATTR_KPARAM_INFO
	.align		4
.L_2951:
        /*0008*/ 	.byte	0x04, 0x17
        /*000a*/ 	.short	(.L_2953 - .L_2952)
.L_2952:
        /*000c*/ 	.word	0x00000000
        /*0010*/ 	.short	0x0002
        /*0012*/ 	.short	0x0dc1
        /*0014*/ 	.byte	0x00, 0xf0, 0x05, 0x00


	//----- nvinfo : EIATTR_KPARAM_INFO
	.align		4
.L_2953:
        /*0018*/ 	.byte	0x04, 0x17
        /*001a*/ 	.short	(.L_2955 - .L_2954)
.L_2954:
        /*001c*/ 	.word	0x00000000
        /*0020*/ 	.short	0x0001
        /*0022*/ 	.short	0x0dc0
        /*0024*/ 	.byte	0x00, 0xf0, 0x05, 0x00


	//----- nvinfo : EIATTR_KPARAM_INFO
	.align		4
.L_2955:
        /*0028*/ 	.byte	0x04, 0x17
        /*002a*/ 	.short	(.L_2957 - .L_2956)
.L_2956:
        /*002c*/ 	.word	0x00000000
        /*0030*/ 	.short	0x0000
        /*0032*/ 	.short	0x0000
        /*0034*/ 	.byte	0x00, 0xf0, 0x01, 0x37


	//----- nvinfo : EIATTR_SPARSE_MMA_MASK
	.align		4
.L_2957:
        /*0038*/ 	.byte	0x03, 0x50
        /*003a*/ 	.short	0x0000


	//----- nvinfo : EIATTR_MAXREG_COUNT
	.align		4
        /*003c*/ 	.byte	0x03, 0x1b
        /*003e*/ 	.short	0x0080


	//----- nvinfo : EIATTR_MERCURY_ISA_VERSION
	.align		4
        /*0040*/ 	.byte	0x03, 0x5f
        /*0042*/ 	.short	0x0101


	//----- nvinfo : EIATTR_VRC_CTA_INIT_COUNT
	.align		4
        /*0044*/ 	.byte	0x02, 0x4a
	.zero		1
	.zero		1


	//----- nvinfo : EIATTR_EXIT_INSTR_OFFSETS
	.align		4
        /*0048*/ 	.byte	0x04, 0x1c
        /*004a*/ 	.short	(.L_2959 - .L_2958)


	//   ....[0]....
.L_2958:
        /*004c*/ 	.word	0x00000160


	//   ....[1]....
        /*0050*/ 	.word	0x00000b00


	//   ....[2]....
        /*0054*/ 	.word	0x00000e10


	//   ....[3]....
        /*0058*/ 	.word	0x00000e40


	//   ....[4]....
        /*005c*/ 	.word	0x00000e90


	//   ....[5]....
        /*0060*/ 	.word	0x00001060


	//----- nvinfo : EIATTR_MAX_THREADS
	.align		4
.L_2959:
        /*0064*/ 	.byte	0x04, 0x05
        /*0066*/ 	.short	(.L_2961 - .L_2960)
.L_2960:
        /*0068*/ 	.word	0x00000200
        /*006c*/ 	.word	0x00000001
        /*0070*/ 	.word	0x00000001


	//----- nvinfo : EIATTR_CRS_STACK_SIZE
	.align		4
.L_2961:
        /*0074*/ 	.byte	0x04, 0x1e
        /*0076*/ 	.short	(.L_2963 - .L_2962)
.L_2962:
        /*0078*/ 	.word	0x00000000


	//----- nvinfo : EIATTR_CBANK_PARAM_SIZE
	.align		4
.L_2963:
        /*007c*/ 	.byte	0x03, 0x19
        /*007e*/ 	.short	0x0dc2


	//----- nvinfo : EIATTR_PARAM_CBANK
	.align		4
        /*0080*/ 	.byte	0x04, 0x0a
        /*0082*/ 	.short	(.L_2965 - .L_2964)
	.align		4
.L_2964:
        /*0084*/ 	.word	index@(.nv.constant0._ZN2at6native61_GLOBAL__N__44eb8e94_28_ForeachBinaryOpScalarList_cu_dda10a6925multi_tensor_apply_kernelINS1_28TensorListScalarListMetadataIfLi1EEENS1_25BinaryOpScalarListFunctorIN3c108BFloat16ELi1ELi1ELi0EEEJSt7dividesIfEEEEvT_T0_DpT1_)
        /*0088*/ 	.short	0x0380
        /*008a*/ 	.short	0x0dc2


	//----- nvinfo : EIATTR_SW_WAR
	.align		4
.L_2965:
        /*008c*/ 	.byte	0x04, 0x36
        /*008e*/ 	.short	(.L_2967 - .L_2966)
.L_2966:
        /*0090*/ 	.word	0x00000008
.L_2967:


//--------------------- .nv.info._ZN2at6native61_GLOBAL__N__44eb8e94_28_ForeachBinaryOpScalarList_cu_dda10a6925multi_tensor_apply_kernelINS1_28TensorListScalarListMetadataIfLi1EEENS1_25BinaryOpScalarListFunctorIN3c104HalfELi1ELi1ELi0EEEJSt7dividesIfEEEEvT_T0_DpT1_ --------------------------
	.section	.nv.info._ZN2at6native61_GLOBAL__N__44eb8e94_28_ForeachBinaryOpScalarList_cu_dda10a6925multi_tensor_apply_kernelINS1_28TensorListScalarListMetadataIfLi1EEENS1_25BinaryOpScalarListFunctorIN3c104HalfELi1ELi1ELi0EEEJSt7dividesIfEEEEvT_T0_DpT1_,"",@"SHT_CUDA_INFO"
	.sectionflags	@""
	.align	4


	//----- nvinfo : EIATTR_CUDA_API_VERSION
	.align		4
        /*0000*/ 	.byte	0x04, 0x37
        /*0002*/ 	.short	(.L_2969 - .L_2968)
.L_2968:
        /*0004*/ 	.word	0x00000082


	//----- nvinfo : EIATTR_KPARAM_INFO
	.align		4
.L_2969:
        /*0008*/ 	.byte	0x04, 0x17
        /*000a*/ 	.short	(.L_2971 - .L_2970)
.L_2970:
        /*000c*/ 	.word	0x00000000
        /*0010*/ 	.short	0x0002
        /*0012*/ 	.short	0x0dc1
        /*0014*/ 	.byte	0x00, 0xf0, 0x05, 0x00


	//----- nvinfo : EIATTR_KPARAM_INFO
	.align		4
.L_2971:
        /*0018*/ 	.byte	0x04, 0x17
        /*001a*/ 	.short	(.L_2973 - .L_2972)
.L_2972:
        /*001c*/ 	.word	0x00000000
        /*0020*/ 	.short	0x0001
        /*0022*/ 	.short	0x0dc0
        /*0024*/ 	.byte	0x00, 0xf0, 0x05, 0x00


	//----- nvinfo : EIATTR_KPARAM_INFO
	.align		4
.L_2973:
        /*0028*/ 	.byte	0x04, 0x17
        /*002a*/ 	.short	(.L_2975 - .L_2974)
.L_2974:
        /*002c*/ 	.word	0x00000000
        /*0030*/ 	.short	0x0000
        /*0032*/ 	.short	0x0000
        /*0034*/ 	.byte	0x00, 0xf0, 0x01, 0x37


	//----- nvinfo : EIATTR_SPARSE_MMA_MASK
	.align		4
.L_2975:
        /*0038*/ 	.byte	0x03, 0x50
        /*003a*/ 	.short	0x0000


	//----- nvinfo : EIATTR_MAXREG_COUNT
	.align		4
        /*003c*/ 	.byte	0x03, 0x1b
        /*003e*/ 	.short	0x0080


	//----- nvinfo : EIATTR_MERCURY_ISA_VERSION
	.align		4
        /*0040*/ 	.byte	0x03, 0x5f
        /*0042*/ 	.short	0x0101


	//----- nvinfo : EIATTR_VRC_CTA_INIT_COUNT
	.align		4
        /*0044*/ 	.byte	0x02, 0x4a
	.zero		1
	.zero		1


	//----- nvinfo : EIATTR_EXIT_INSTR_OFFSETS
	.align		4
        /*0048*/ 	.byte	0x04, 0x1c
        /*004a*/ 	.short	(.L_2977 - .L_2976)


	//   ....[0]....
.L_2976:
        /*004c*/ 	.word	0x00000160


	//   ....[1]....
        /*0050*/ 	.word	0x00000b00


	//   ....[2]....
        /*0054*/ 	.word	0x00000e10


	//   ....[3]....
        /*0058*/ 	.word	0x00000e40


	//   ....[4]....
        /*005c*/ 	.word	0x00000e90


	//   ....[5]....
        /*0060*/ 	.word	0x00001040


	//----- nvinfo : EIATTR_MAX_THREADS
	.align		4
.L_2977:
        /*0064*/ 	.byte	0x04, 0x05
        /*0066*/ 	.short	(.L_2979 - .L_2978)
.L_2978:
        /*0068*/ 	.word	0x00000200
        /*006c*/ 	.word	0x00000001
        /*0070*/ 	.word	0x00000001


	//----- nvinfo : EIATTR_CRS_STACK_SIZE
	.align		4
.L_2979:
        /*0074*/ 	.byte	0x04, 0x1e
        /*0076*/ 	.short	(.L_2981 - .L_2980)
.L_2980:
        /*0078*/ 	.word	0x00000000


	//----- nvinfo : EIATTR_CBANK_PARAM_SIZE
	.align		4
.L_2981:
        /*007c*/ 	.byte	0x03, 0x19
        /*007e*/ 	.short	0x0dc2


	//----- nvinfo : EIATTR_PARAM_CBANK
	.align		4
        /*0080*/ 	.byte	0x04, 0x0a
        /*0082*/ 	.short	(.L_2983 - .L_2982)
	.align		4
.L_2982:
        /*0084*/ 	.word	index@(.nv.constant0._ZN2at6native61_GLOBAL__N__44eb8e94_28_ForeachBinaryOpScalarList_cu_dda10a6925multi_tensor_apply_kernelINS1_28TensorListScalarListMetadataIfLi1EEENS1_25BinaryOpScalarListFunctorIN3c104HalfELi1ELi1ELi0EEEJSt7dividesIfEEEEvT_T0_DpT1_)
        /*0088*/ 	.short	0x0380
        /*008a*/ 	.short	0x0dc2


	//----- nvinfo : EIATTR_SW_WAR
	.align		4
.L_2983:
        /*008c*/ 	.byte	0x04, 0x36
        /*008e*/ 	.short	(.L_2985 - .L_2984)
.L_2984:
        /*0090*/ 	.word	0x00000008
.L_2985:


//--------------------- .nv.info._ZN2at6native61_GLOBAL__N__44eb8e94_28_ForeachBinaryOpScalarList_cu_dda10a6925multi_tensor_apply_kernelINS1_28TensorListScalarListMetadataIbLi1EEENS1_25BinaryOpScalarListFunctorIbLi1ELi1ELi0EEEJSt7dividesIbEEEEvT_T0_DpT1_ --------------------------
	.section	.nv.info._ZN2at6native61_GLOBAL__N__44eb8e94_28_ForeachBinaryOpScalarList_cu_dda10a6925multi_tensor_apply_kernelINS1_28TensorListScalarListMetadataIbLi1EEENS1_25BinaryOpScalarListFunctorIbLi1ELi1ELi0EEEJSt7dividesIbEEEEvT_T0_DpT1_,"",@"SHT_CUDA_INFO"
	.sectionflags	@""
	.align	4


	//----- nvinfo : EIATTR_CUDA_API_VERSION
	.align		4
        /*0000*/ 	.byte	0x04, 0x37
        /*0002*/ 	.short	(.L_2987 - .L_2986)
.L_2986:
        /*0004*/ 	.word	0x00000082


	//----- nvinfo : EIATTR_KPARAM_INFO
	.align		4
.L_2987:
        /*0008*/ 	.byte	0x04, 0x17
        /*000a*/ 	.short	(.L_2989 - .L_2988)
.L_2988:
        /*000c*/ 	.word	0x00000000
        /*0010*/ 	.short	0x0002
        /*0012*/ 	.short	0x0ca1
        /*0014*/ 	.byte	0x00, 0xf0, 0x05, 0x00


	//----- nvinfo : EIATTR_KPARAM_INFO
	.align		4
.L_2989:
        /*0018*/ 	.byte	0x04, 0x17
        /*001a*/ 	.short	(.L_2991 - .L_2990)
.L_2990:
        /*001c*/ 	.word	0x00000000
        /*0020*/ 	.short	0x0001
        /*0022*/ 	.short	0x0ca0
        /*0024*/ 	.byte	0x00, 0xf0, 0x05, 0x00


	//----- nvinfo : EIATTR_KPARAM_INFO
	.align		4
.L_2991:
        /*0028*/ 	.byte	0x04, 0x17
        /*002a*/ 	.short	(.L_2993 - .L_2992)
.L_2992:
        /*002c*/ 	.word	0x00000000
        /*0030*/ 	.short	0x0000
        /*0032*/ 	.short	0x0000
        /*0034*/ 	.byte	0x00, 0xf0, 0x81, 0x32


	//----- nvinfo : EIATTR_SPARSE_MMA_MASK
	.align		4
.L_2993:
        /*0038*/ 	.byte	0x03, 0x50
        /*003a*/ 	.short	0x0000


	//----- nvinfo : EIATTR_MAXREG_COUNT
	.align		4
        /*003c*/ 	.byte	0x03, 0x1b
        /*003e*/ 	.short	0x0080


	//----- nvinfo : EIATTR_MERCURY_ISA_VERSION
	.align		4
        /*0040*/ 	.byte	0x03, 0x5f
        /*0042*/ 	.short	0x0101


	//----- nvinfo : EIATTR_VRC_CTA_INIT_COUNT
	.align		4
        /*0044*/ 	.byte	0x02, 0x4a
	.zero		1
	.zero		1


	//----- nvinfo : EIATTR_EXIT_INSTR_OFFSETS
	.align		4
        /*0048*/ 	.byte	0x04, 0x1c
        /*004a*/ 	.short	(.L_2995 - .L_2994)


	//   ....[0]....
.L_2994:
        /*004c*/ 	.word	0x00000130


	//   ....[1]....
        /*0050*/ 	.word	0x00000ac0


	//   ....[2]....
        /*0054*/ 	.word	0x00000d50


	//   ....[3]....
        /*0058*/ 	.word	0x00000d70


	//   ....[4]....
        /*005c*/ 	.word	0x00000dc0


	//   ....[5]....
        /*0060*/ 	.word	0x00000fb0


	//----- nvinfo : EIATTR_MAX_THREADS
	.align		4
.L_2995:
        /*0064*/ 	.byte	0x04, 0x05
        /*0066*/ 	.short	(.L_2997 - .L_2996)
.L_2996:
        /*0068*/ 	.word	0x00000200
        /*006c*/ 	.word	0x00000001
        /*0070*/ 	.word	0x00000001


	//----- nvinfo : EIATTR_CRS_STACK_SIZE
	.align		4
.L_2997:
        /*0074*/ 	.byte	0x04, 0x1e
        /*0076*/ 	.short	(.L_2999 - .L_2998)
.L_2998:
        /*0078*/ 	.word	0x00000000


	//----- nvinfo : EIATTR_CBANK_PARAM_SIZE
	.align		4
.L_2999:
        /*007c*/ 	.byte	0x03, 0x19
        /*007e*/ 	.short	0x0ca2


	//----- nvinfo : EIATTR_PARAM_CBANK
	.align		4
        /*0080*/ 	.byte	0x04, 0x0a
        /*0082*/ 	.short	(.L_3001 - .L_3000)
	.align		4
.L_3000:
        /*0084*/ 	.word	index@(.nv.constant0._ZN2at6native61_GLOBAL__N__44eb8e94_28_ForeachBinaryOpScalarList_cu_dda10a6925multi_tensor_apply_kernelINS1_28TensorListScalarListMetadataIbLi1EEENS1_25BinaryOpScalarListFunctorIbLi1ELi1ELi0EEEJSt7dividesIbEEEEvT_T0_DpT1_)
        /*0088*/ 	.short	0x0380
        /*008a*/ 	.short	0x0ca2


	//----- nvinfo : EIATTR_SW_WAR
	.align		4
.L_3001:
        /*008c*/ 	.byte	0x04, 0x36
        /*008e*/ 	.short	(.L_3003 - .L_3002)
.L_3002:
        /*0090*/ 	.word	0x00000008
.L_3003:


//--------------------- .nv.info._ZN2at6native61_GLOBAL__N__44eb8e94_28_ForeachBinaryOpScalarList_cu_dda10a6925multi_tensor_apply_kernelINS1_28TensorListScalarListMetadataIN3c107complexIfEELi1EEENS1_25BinaryOpScalarListFunctorIS6_Li1ELi1ELi0EEEJSt7dividesIS6_EEEEvT_T0_DpT1_ --------------------------
	.section	.nv.info._ZN2at6native61_GLOBAL__N__44eb8e94_28_ForeachBinaryOpScalarList_cu_dda10a6925multi_tensor_apply_kernelINS1_28TensorListScalarListMetadataIN3c107complexIfEELi1EEENS1_25BinaryOpScalarListFunctorIS6_Li1ELi1ELi0EEEJSt7dividesIS6_EEEEvT_T0_DpT1_,"",@"SHT_CUDA_INFO"
	.sectionflags	@""
	.align	4


	//----- nvinfo : EIATTR_CUDA_API_VERSION
	.align		4
        /*0000*/ 	.byte	0x04, 0x37
        /*0002*/ 	.short	(.L_3005 - .L_3004)
.L_3004:
        /*0004*/ 	.word	0x00000082


	//----- nvinfo : EIATTR_KPARAM_INFO
	.align		4
.L_3005:
        /*0008*/ 	.byte	0x04, 0x17
        /*000a*/ 	.short	(.L_3007 - .L_3006)
.L_3006:
        /*000c*/ 	.word	0x00000000
        /*0010*/ 	.short	0x0002
        /*0012*/ 	.short	0x0f41
        /*0014*/ 	.byte	0x00, 0xf0, 0x05, 0x00


	//----- nvinfo : EIATTR_KPARAM_INFO
	.align		4
.L_3007:
        /*0018*/ 	.byte	0x04, 0x17
        /*001a*/ 	.short	(.L_3009 - .L_3008)
.L_3008:
        /*001c*/ 	.word	0x00000000
        /*0020*/ 	.short	0x0001
        /*0022*/ 	.short	0x0f40
        /*0024*/ 	.byte	0x00, 0xf0, 0x05, 0x00


	//----- nvinfo : EIATTR_KPARAM_INFO
	.align		4
.L_3009:
        /*0028*/ 	.byte	0x04, 0x17
        /*002a*/ 	.short	(.L_3011 - .L_3010)
.L_3010:
        /*002c*/ 	.word	0x00000000
        /*0030*/ 	.short	0x0000
        /*0032*/ 	.short	0x0000
        /*0034*/ 	.byte	0x00, 0xf0, 0x01, 0x3d


	//----- nvinfo : EIATTR_SPARSE_MMA_MASK
	.align		4
.L_3011:
        /*0038*/ 	.byte	0x03, 0x50
        /*003a*/ 	.short	0x0000


	//----- nvinfo : EIATTR_MAXREG_COUNT
	.align		4
        /*003c*/ 	.byte	0x03, 0x1b
        /*003e*/ 	.short	0x0080


	//----- nvinfo : EIATTR_MERCURY_ISA_VERSION
	.align		4
        /*0040*/ 	.byte	0x03, 0x5f
        /*0042*/ 	.short	0x0101


	//----- nvinfo : EIATTR_VRC_CTA_INIT_COUNT
	.align		4
        /*0044*/ 	.byte	0x02, 0x4a
	.zero		1
	.zero		1


	//----- nvinfo : EIATTR_EXIT_INSTR_OFFSETS
	.align		4
        /*0048*/ 	.byte	0x04, 0x1c
        /*004a*/ 	.short	(.L_3013 - .L_3012)


	//   ....[0]....
.L_3012:
        /*004c*/ 	.word	0x00000160


	//   ....[1]....
        /*0050*/ 	.word	0x00000af0


	//   ....[2]....
        /*0054*/ 	.word	0x00000b40


	//   ....[3]....
        /*0058*/ 	.word	0x000012c0


	//----- nvinfo : EIATTR_MAX_THREADS
	.align		4
.L_3013:
        /*005c*/ 	.byte	0x04, 0x05
        /*005e*/ 	.short	(.L_3015 - .L_3014)
.L_3014:
        /*0060*/ 	.word	0x00000200
        /*0064*/ 	.word	0x00000001
        /*0068*/ 	.word	0x00000001


	//----- nvinfo : EIATTR_CRS_STACK_SIZE
	.align		4
.L_3015:
        /*006c*/ 	.byte	0x04, 0x1e
        /*006e*/ 	.short	(.L_3017 - .L_3016)
.L_3016:
        /*0070*/ 	.word	0x00000000


	//----- nvinfo : EIATTR_CBANK_PARAM_SIZE
	.align		4
.L_3017:
        /*0074*/ 	.byte	0x03, 0x19
        /*0076*/ 	.short	0x0f42


	//----- nvinfo : EIATTR_PARAM_CBANK
	.align		4
        /*0078*/ 	.byte	0x04, 0x0a
        /*007a*/ 	.short	(.L_3019 - .L_3018)
	.align		4
.L_3018:
        /*007c*/ 	.word	index@(.nv.constant0._ZN2at6native61_GLOBAL__N__44eb8e94_28_ForeachBinaryOpScalarList_cu_dda10a6925multi_tensor_apply_kernelINS1_28TensorListScalarListMetadataIN3c107complexIfEELi1EEENS1_25BinaryOpScalarListFunctorIS6_Li1ELi1ELi0EEEJSt7dividesIS6_EEEEvT_T0_DpT1_)
        /*0080*/ 	.short	0x0380
        /*0082*/ 	.short	0x0f42


	//----- nvinfo : EIATTR_SW_WAR
	.align		4
.L_3019:
        /*0084*/ 	.byte	0x04, 0x36
        /*0086*/ 	.short	(.L_3021 - .L_3020)
.L_3020:
        /*0088*/ 	.word	0x00000008
.L_3021:


//--------------------- .nv.info._ZN2at6native61_GLOBAL__N__44eb8e94_28_ForeachBinaryOpScalarList_cu_dda10a6925multi_tensor_apply_kernelINS1_28TensorListScalarListMetadataIN3c107complexIdEELi1EEENS1_25BinaryOpScalarListFunctorIS6_Li1ELi1ELi0EEEJSt7dividesIS6_EEEEvT_T0_DpT1_ --------------------------
	.section	.nv.info._ZN2at6native61_GLOBAL__N__44eb8e94_28_ForeachBinaryOpScalarList_cu_dda10a6925multi_tensor_apply_kernelINS1_28TensorListScalarListMetadataIN3c107complexIdEELi1EEENS1_25BinaryOpScalarListFunctorIS6_Li1ELi1ELi0EEEJSt7dividesIS6_EEEEvT_T0_DpT1_,"",@"SHT_CUDA_INFO"
	.sectionflags	@""
	.align	4


	//----- nvinfo : EIATTR_CUDA_API_VERSION
	.align		4
        /*0000*/ 	.byte	0x04, 0x37
        /*0002*/ 	.short	(.L_3023 - .L_3022)
.L_3022:
        /*0004*/ 	.word	0x00000082


	//----- nvinfo : EIATTR_KPARAM_INFO
	.align		4
.L_3023:
        /*0008*/ 	.byte	0x04, 0x17
        /*000a*/ 	.short	(.L_3025 - .L_3024)
.L_3024:
        /*000c*/ 	.word	0x00000000
        /*0010*/ 	.short	0x0002
        /*0012*/ 	.short	0x0f41
        /*0014*/ 	.byte	0x00, 0xf0, 0x05, 0x00


	//----- nvinfo : EIATTR_KPARAM_INFO
	.align		4
.L_3025:
        /*0018*/ 	.byte	0x04, 0x17
        /*001a*/ 	.short	(.L_3027 - .L_3026)
.L_3026:
        /*001c*/ 	.word	0x00000000
        /*0020*/ 	.short	0x0001
        /*0022*/ 	.short	0x0f40
        /*0024*/ 	.byte	0x00, 0xf0, 0x05, 0x00


	//----- nvinfo : EIATTR_KPARAM_INFO
	.align		4
.L_3027:
        /*0028*/ 	.byte	0x04, 0x17
        /*002a*/ 	.short	(.L_3029 - .L_3028)
.L_3028:
        /*002c*/ 	.word	0x00000000
        /*0030*/ 	.short	0x0000
        /*0032*/ 	.short	0x0000
        /*0034*/ 	.byte	0x00, 0xf0, 0x01, 0x3d


	//----- nvinfo : EIATTR_SPARSE_MMA_MASK
	.align		4
.L_3029:
        /*0038*/ 	.byte	0x03, 0x50
        /*003a*/ 	.short	0x0000


	//----- nvinfo : EIATTR_MAXREG_COUNT
	.align		4
        /*003c*/ 	.byte	0x03, 0x1b
        /*003e*/ 	.short	0x0080


	//----- nvinfo : EIATTR_MERCURY_ISA_VERSION
	.align		4
        /*0040*/ 	.byte	0x03, 0x5f
        /*0042*/ 	.short	0x0101


	//----- nvinfo : EIATTR_VRC_CTA_INIT_COUNT
	.align		4
        /*0044*/ 	.byte	0x02, 0x4a
	.zero		1
	.zero		1


	//----- nvinfo : EIATTR_EXIT_INSTR_OFFSETS
	.align		4
        /*0048*/ 	.byte	0x04, 0x1c
        /*004a*/ 	.short	(.L_3031 - .L_3030)


	//   ....[0]....
.L_3030:
        /*004c*/ 	.word	0x00000170


	//   ....[1]....
        /*0050*/ 	.word	0x00002080


	//   ....[2]....
        /*0054*/ 	.word	0x000020d0


	//   ....[3]....
        /*0058*/ 	.word	0x00003a90


	//----- nvinfo : EIATTR_MAX_THREADS
	.align		4
.L_3031:
        /*005c*/ 	.byte	0x04, 0x05
        /*005e*/ 	.short	(.L_3033 - .L_3032)
.L_3032:
        /*0060*/ 	.word	0x00000200
        /*0064*/ 	.word	0x00000001
        /*0068*/ 	.word	0x00000001


	//----- nvinfo : EIATTR_CRS_STACK_SIZE
	.align		4
.L_3033:
        /*006c*/ 	.byte	0x04, 0x1e
        /*006e*/ 	.short	(.L_3035 - .L_3034)
.L_3034:
        /*0070*/ 	.word	0x00000000


	//----- nvinfo : EIATTR_CBANK_PARAM_SIZE
	.align		4
.L_3035:
        /*0074*/ 	.byte	0x03, 0x19
        /*0076*/ 	.short	0x0f42


	//----- nvinfo : EIATTR_PARAM_CBANK
	.align		4
        /*0078*/ 	.byte	0x04, 0x0a
        /*007a*/ 	.short	(.L_3037 - .L_3036)
	.align		4
.L_3036:
        /*007c*/ 	.word	index@(.nv.constant0._ZN2at6native61_GLOBAL__N__44eb8e94_28_ForeachBinaryOpScalarList_cu_dda10a6925multi_tensor_apply_kernelINS1_28TensorListScalarListMetadataIN3c107complexIdEELi1EEENS1_25BinaryOpScalarListFunctorIS6_Li1ELi1ELi0EEEJSt7dividesIS6_EEEEvT_T0_DpT1_)
        /*0080*/ 	.short	0x0380
        /*0082*/ 	.short	0x0f42


	//----- nvinfo : EIATTR_SW_WAR
	.align		4
.L_3037:
        /*0084*/ 	.byte	0x04, 0x36
        /*0086*/ 	.short	(.L_3039 - .L_3038)
.L_3038:
        /*0088*/ 	.word	0x00000008
.L_3039:


//--------------------- .nv.info._ZN2at6native61_GLOBAL__N__44eb8e94_28_ForeachBinaryOpScalarList_cu_dda10a6925multi_tensor_apply_kernelINS1_28TensorListScalarListMetadataIfLi1EEENS1_25BinaryOpScalarListFunctorIfLi1ELi1ELi0EEEJSt7dividesIfEEEEvT_T0_DpT1_ --------------------------
	.section	.nv.info._ZN2at6native61_GLOBAL__N__44eb8e94_28_ForeachBinaryOpScalarList_cu_dda10a6925multi_tensor_apply_kernelINS1_28TensorListScalarListMetadataIfLi1EEENS1_25BinaryOpScalarListFunctorIfLi1ELi1ELi0EEEJSt7dividesIfEEEEvT_T0_DpT1_,"",@"SHT_CUDA_INFO"
	.sectionflags	@""
	.align	4


	//----- nvinfo : EIATTR_CUDA_API_VERSION
	.align		4
        /*0000*/ 	.byte	0x04, 0x37
        /*0002*/ 	.short	(.L_3041 - .L_3040)
.L_3040:
        /*0004*/ 	.word	0x00000082


	//----- nvinfo : EIATTR_KPARAM_INFO
	.align		4
.L_3041:
        /*0008*/ 	.byte	0x04, 0x17
        /*000a*/ 	.short	(.L_3043 - .L_3042)
.L_3042:
        /*000c*/ 	.word	0x00000000
        /*0010*/ 	.short	0x0002
        /*0012*/ 	.short	0x0dc1
        /*0014*/ 	.byte	0x00, 0xf0, 0x05, 0x00


	//----- nvinfo : EIATTR_KPARAM_INFO
	.align		4
.L_3043:
        /*0018*/ 	.byte	0x04, 0x17
        /*001a*/ 	.short	(.L_3045 - .L_3044)
.L_3044:
        /*001c*/ 	.word	0x00000000
        /*0020*/ 	.short	0x0001
        /*0022*/ 	.short	0x0dc0
        /*0024*/ 	.byte	0x00, 0xf0, 0x05, 0x00


	//----- nvinfo : EIATTR_KPARAM_INFO
	.align		4
.L_3045:
        /*0028*/ 	.byte	0x04, 0x17
        /*002a*/ 	.short	(.L_3047 - .L_3046)
.L_3046:
        /*002c*/ 	.word	0x00000000
        /*0030*/ 	.short	0x0000
        /*0032*/ 	.short	0x0000
        /*0034*/ 	.byte	0x00, 0xf0, 0x01, 0x37


	//----- nvinfo : EIATTR_SPARSE_MMA_MASK
	.align		4
.L_3047:
        /*0038*/ 	.byte	0x03, 0x50
        /*003a*/ 	.short	0x0000


	//----- nvinfo : EIATTR_MAXREG_COUNT
	.align		4
        /*003c*/ 	.byte	0x03, 0x1b
        /*003e*/ 	.short	0x0080


	//----- nvinfo : EIATTR_MERCURY_ISA_VERSION
	.align		4
        /*0040*/ 	.byte	0x03, 0x5f
        /*0042*/ 	.short	0x0101


	//----- nvinfo : EIATTR_VRC_CTA_INIT_COUNT
	.align		4
        /*0044*/ 	.byte	0x02, 0x4a
	.zero		1
	.zero		1


	//----- nvinfo : EIATTR_EXIT_INSTR_OFFSETS
	.align		4
        /*0048*/ 	.byte	0x04, 0x1c
        /*004a*/ 	.short	(.L_3049 - .L_3048)


	//   ....[0]....
.L_3048:
        /*004c*/ 	.word	0x00000150


	//   ....[1]....
        /*0050*/ 	.word	0x000009f0


	//   ....[2]....
        /*0054*/ 	.word	0x00000c70


	//   ....[3]....
        /*0058*/ 	.word	0x00000c90


	//   ....[4]....
        /*005c*/ 	.word	0x00000ce0


	//   ....[5]....
        /*0060*/ 	.word	0x00000e30


	//----- nvinfo : EIATTR_MAX_THREADS
	.align		4
.L_3049:
        /*0064*/ 	.byte	0x04, 0x05
        /*0066*/ 	.short	(.L_3051 - .L_3050)
.L_3050:
        /*0068*/ 	.word	0x00000200
        /*006c*/ 	.word	0x00000001
        /*0070*/ 	.word	0x00000001


	//----- nvinfo : EIATTR_CRS_STACK_SIZE
	.align		4
.L_3051:
        /*0074*/ 	.byte	0x04, 0x1e
        /*0076*/ 	.short	(.L_3053 - .L_3052)
.L_3052:
        /*0078*/ 	.word	0x00000000


	//----- nvinfo : EIATTR_CBANK_PARAM_SIZE
	.align		4
.L_3053:
        /*007c*/ 	.byte	0x03, 0x19
        /*007e*/ 	.short	0x0dc2


	//----- nvinfo : EIATTR_PARAM_CBANK
	.align		4
        /*0080*/ 	.byte	0x04, 0x0a
        /*0082*/ 	.short	(.L_3055 - .L_3054)
	.align		4
.L_3054:
        /*0084*/ 	.word	index@(.nv.constant0._ZN2at6native61_GLOBAL__N__44eb8e94_28_ForeachBinaryOpScalarList_cu_dda10a6925multi_tensor_apply_kernelINS1_28TensorListScalarListMetadataIfLi1EEENS1_25BinaryOpScalarListFunctorIfLi1ELi1ELi0EEEJSt7dividesIfEEEEvT_T0_DpT1_)
        /*0088*/ 	.short	0x0380
        /*008a*/ 	.short	0x0dc2


	//----- nvinfo : EIATTR_SW_WAR
	.align		4
.L_3055:
        /*008c*/ 	.byte	0x04, 0x36
        /*008e*/ 	.short	(.L_3057 - .L_3056)
.L_3056:
        /*0090*/ 	.word	0x00000008
.L_3057:


//--------------------- .nv.info._ZN2at6native61_GLOBAL__N__44eb8e94_28_ForeachBinaryOpScalarList_cu_dda10a6925multi_tensor_apply_kernelINS1_28TensorListScalarListMetadataIdLi1EEENS1_25BinaryOpScalarListFunctorIdLi1ELi1ELi0EEEJSt7dividesIdEEEEvT_T0_DpT1_ --------------------------
	.section	.nv.info._ZN2at6native61_GLOBAL__N__44eb8e94_28_ForeachBinaryOpScalarList_cu_dda10a6925multi_tensor_apply_kernelINS1_28TensorListScalarListMetadataIdLi1EEENS1_25BinaryOpScalarListFunctorIdLi1ELi1ELi0EEEJSt7dividesIdEEEEvT_T0_DpT1_,"",@"SHT_CUDA_INFO"
	.sectionflags	@""
	.align	4


	//----- nvinfo : EIATTR_CUDA_API_VERSION
	.align		4
        /*0000*/ 	.byte	0x04, 0x37
        /*0002*/ 	.short	(.L_3059 - .L_3058)
.L_3058:
        /*0004*/ 	.word	0x00000082


	//----- nvinfo : EIATTR_KPARAM_INFO
	.align		4
.L_3059:
        /*0008*/ 	.byte	0x04, 0x17
        /*000a*/ 	.short	(.L_3061 - .L_3060)
.L_3060:
        /*000c*/ 	.word	0x00000000
        /*0010*/ 	.short	0x0002
        /*0012*/ 	.short	0x0f41
        /*0014*/ 	.byte	0x00, 0xf0, 0x05, 0x00


	//----- nvinfo : EIATTR_KPARAM_INFO
	.align		4
.L_3061:
        /*0018*/ 	.byte	0x04, 0x17
        /*001a*/ 	.short	(.L_3063 - .L_3062)
.L_3062:
        /*001c*/ 	.word	0x00000000
        /*0020*/ 	.short	0x0001
        /*0022*/ 	.short	0x0f40
        /*0024*/ 	.byte	0x00, 0xf0, 0x05, 0x00


	//----- nvinfo : EIATTR_KPARAM_INFO
	.align		4
.L_3063:
        /*0028*/ 	.byte	0x04, 0x17
        /*002a*/ 	.short	(.L_3065 - .L_3064)
.L_3064:
        /*002c*/ 	.word	0x00000000
        /*0030*/ 	.short	0x0000
        /*0032*/ 	.short	0x0000
        /*0034*/ 	.byte	0x00, 0xf0, 0x01, 0x3d


	//----- nvinfo : EIATTR_SPARSE_MMA_MASK
	.align		4
.L_3065:
        /*0038*/ 	.byte	0x03, 0x50
        /*003a*/ 	.short	0x0000


	//----- nvinfo : EIATTR_MAXREG_COUNT
	.align		4
        /*003c*/ 	.byte	0x03, 0x1b
        /*003e*/ 	.short	0x0080


	//----- nvinfo : EIATTR_MERCURY_ISA_VERSION
	.align		4
        /*0040*/ 	.byte	0x03, 0x5f
        /*0042*/ 	.short	0x0101


	//----- nvinfo : EIATTR_VRC_CTA_INIT_COUNT
	.align		4
        /*0044*/ 	.byte	0x02, 0x4a
	.zero		1
	.zero		1


	//----- nvinfo : EIATTR_EXIT_INSTR_OFFSETS
	.align		4
        /*0048*/ 	.byte	0x04, 0x1c
        /*004a*/ 	.short	(.L_3067 - .L_3066)


	//   ....[0]....
.L_3066:
        /*004c*/ 	.word	0x00000150


	//   ....[1]....
        /*0050*/ 	.word	0x000019f0


	//   ....[2]....
        /*0054*/ 	.word	0x000023f0


	//   ....[3]....
        /*0058*/ 	.word	0x00002410


	//   ....[4]....
        /*005c*/ 	.word	0x00002460


	//   ....[5]....
        /*0060*/ 	.word	0x00002cd0


	//----- nvinfo : EIATTR_MAX_THREADS
	.align		4
.L_3067:
        /*0064*/ 	.byte	0x04, 0x05
        /*0066*/ 	.short	(.L_3069 - .L_3068)
.L_3068:
        /*0068*/ 	.word	0x00000200
        /*006c*/ 	.word	0x00000001
        /*0070*/ 	.word	0x00000001


	//----- nvinfo : EIATTR_CRS_STACK_SIZE
	.align		4
.L_3069:
        /*0074*/ 	.byte	0x04, 0x1e
        /*0076*/ 	.short	(.L_3071 - .L_3070)
.L_3070:
        /*0078*/ 	.word	0x00000000


	//----- nvinfo : EIATTR_CBANK_PARAM_SIZE
	.align		4
.L_3071:
        /*007c*/ 	.byte	0x03, 0x19
        /*007e*/ 	.short	0x0f42


	//----- nvinfo : EIATTR_PARAM_CBANK
	.align		4
        /*0080*/ 	.byte	0x04, 0x0a
        /*0082*/ 	.short	(.L_3073 - .L_3072)
	.align		4
.L_3072:
        /*0084*/ 	.word	index@(.nv.constant0._ZN2at6native61_GLOBAL__N__44eb8e94_28_ForeachBinaryOpScalarList_cu_dda10a6925multi_tensor_apply_kernelINS1_28TensorListScalarListMetadataIdLi1EEENS1_25BinaryOpScalarListFunctorIdLi1ELi1ELi0EEEJSt7dividesIdEEEEvT_T0_DpT1_)
        /*0088*/ 	.short	0x0380
        /*008a*/ 	.short	0x0f42


	//----- nvinfo : EIATTR_SW_WAR
	.align		4
.L_3073:
        /*008c*/ 	.byte	0x04, 0x36
        /*008e*/ 	.short	(.L_3075 - .L_3074)
.L_3074:
        /*0090*/ 	.word	0x00000008
.L_3075:


//--------------------- .nv.info._ZN2at6native61_GLOBAL__N__44eb8e94_28_ForeachBinaryOpScalarList_cu_dda10a6925multi_tensor_apply_kernelINS1_28TensorListScalarListMetadataIsLi1EEENS1_25BinaryOpScalarListFunctorIsLi1ELi1ELi0EEEJSt7dividesIsEEEEvT_T0_DpT1_ --------------------------
	.section	.nv.info._ZN2at6native61_GLOBAL__N__44eb8e94_28_ForeachBinaryOpScalarList_cu_dda10a6925multi_tensor_apply_kernelINS1_28TensorListScalarListMetadataIsLi1EEENS1_25BinaryOpScalarListFunctorIsLi1ELi1ELi0EEEJSt7dividesIsEEEEvT_T0_DpT1_,"",@"SHT_CUDA_INFO"
	.sectionflags	@""
	.align	4


	//----- nvinfo : EIATTR_CUDA_API_VERSION
	.align		4
        /*0000*/ 	.byte	0x04, 0x37
        /*0002*/ 	.short	(.L_3077 - .L_3076)
.L_3076:
        /*0004*/ 	.word	0x00000082


	//----- nvinfo : EIATTR_KPARAM_INFO
	.align		4
.L_3077:
        /*0008*/ 	.byte	0x04, 0x17
        /*000a*/ 	.short	(.L_3079 - .L_3078)
.L_3078:
        /*000c*/ 	.word	0x00000000
        /*0010*/ 	.short	0x0002
        /*0012*/ 	.short	0x0d01
        /*0014*/ 	.byte	0x00, 0xf0, 0x05, 0x00


	//----- nvinfo : EIATTR_KPARAM_INFO
	.align		4
.L_3079:
        /*0018*/ 	.byte	0x04, 0x17
        /*001a*/ 	.short	(.L_3081 - .L_3080)
.L_3080:
        /*001c*/ 	.word	0x00000000
        /*0020*/ 	.short	0x0001
        /*0022*/ 	.short	0x0d00
        /*0024*/ 	.byte	0x00, 0xf0, 0x05, 0x00


	//----- nvinfo : EIATTR_KPARAM_INFO
	.align		4
.L_3081:
        /*0028*/ 	.byte	0x04, 0x17
        /*002a*/ 	.short	(.L_3083 - .L_3082)
.L_3082:
        /*002c*/ 	.word	0x00000000
        /*0030*/ 	.short	0x0000
        /*0032*/ 	.short	0x0000
        /*0034*/ 	.byte	0x00, 0xf0, 0x01, 0x34


	//----- nvinfo : EIATTR_SPARSE_MMA_MASK
	.align		4
.L_3083:
        /*0038*/ 	.byte	0x03, 0x50
        /*003a*/ 	.short	0x0000


	//----- nvinfo : EIATTR_MAXREG_COUNT
	.align		4
        /*003c*/ 	.byte	0x03, 0x1b
        /*003e*/ 	.short	0x0080


	//----- nvinfo : EIATTR_MERCURY_ISA_VERSION
	.align		4
        /*0040*/ 	.byte	0x03, 0x5f
        /*0042*/ 	.short	0x0101


	//----- nvinfo : EIATTR_VRC_CTA_INIT_COUNT
	.align		4
        /*0044*/ 	.byte	0x02, 0x4a
	.zero		1
	.zero		1


	//----- nvinfo : EIATTR_EXIT_INSTR_OFFSETS
	.align		4
        /*0048*/ 	.byte	0x04, 0x1c
        /*004a*/ 	.short	(.L_3085 - .L_3084)


	//   ....[0]....
.L_3084:
        /*004c*/ 	.word	0x00000160


	//   ....[1]....
        /*0050*/ 	.word	0x000010c0


	//   ....[2]....
        /*0054*/ 	.word	0x00001700


	//   ....[3]....
        /*0058*/ 	.word	0x00001720


	//   ....[4]....
        /*005c*/ 	.word	0x00001770


	//   ....[5]....
        /*0060*/ 	.word	0x00001d60


	//----- nvinfo : EIATTR_MAX_THREADS
	.align		4
.L_3085:
        /*0064*/ 	.byte	0x04, 0x05
        /*0066*/ 	.short	(.L_3087 - .L_3086)
.L_3086:
        /*0068*/ 	.word	0x00000200
        /*006c*/ 	.word	0x00000001
        /*0070*/ 	.word	0x00000001


	//----- nvinfo : EIATTR_CRS_STACK_SIZE
	.align		4
.L_3087:
        /*0074*/ 	.byte	0x04, 0x1e
        /*0076*/ 	.short	(.L_3089 - .L_3088)
.L_3088:
        /*0078*/ 	.word	0x00000000


	//----- nvinfo : EIATTR_CBANK_PARAM_SIZE
	.align		4
.L_3089:
        /*007c*/ 	.byte	0x03, 0x19
        /*007e*/ 	.short	0x0d02


	//----- nvinfo : EIATTR_PARAM_CBANK
	.align		4
        /*0080*/ 	.byte	0x04, 0x0a
        /*0082*/ 	.short	(.L_3091 - .L_3090)
	.align		4
.L_3090:
        /*0084*/ 	.word	index@(.nv.constant0._ZN2at6native61_GLOBAL__N__44eb8e94_28_ForeachBinaryOpScalarList_cu_dda10a6925multi_tensor_apply_kernelINS1_28TensorListScalarListMetadataIsLi1EEENS1_25BinaryOpScalarListFunctorIsLi1ELi1ELi0EEEJSt7dividesIsEEEEvT_T0_DpT1_)
        /*0088*/ 	.short	0x0380
        /*008a*/ 	.short	0x0d02


	//----- nvinfo : EIATTR_SW_WAR
	.align		4
.L_3091:
        /*008c*/ 	.byte	0x04, 0x36
        /*008e*/ 	.short	(.L_3093 - .L_3092)
.L_3092:
        /*0090*/ 	.word	0x00000008
.L_3093:


//--------------------- .nv.info._ZN2at6native61_GLOBAL__N__44eb8e94_28_ForeachBinaryOpScalarList_cu_dda10a6925multi_tensor_apply_kernelINS1_28TensorListScalarListMetadataIlLi1EEENS1_25BinaryOpScalarListFunctorIlLi1ELi1ELi0EEEJSt7dividesIlEEEEvT_T0_DpT1_ --------------------------
	.section	.nv.info._ZN2at6native61_GLOBAL__N__44eb8e94_28_ForeachBinaryOpScalarList_cu_dda10a6925multi_tensor_apply_kernelINS1_28TensorListScalarListMetadataIlLi1EEENS1_25BinaryOpScalarListFunctorIlLi1ELi1ELi0EEEJSt7dividesIlEEEEvT_T0_DpT1_,"",@"SHT_CUDA_INFO"
	.sectionflags	@""
	.align	4


	//----- nvinfo : EIATTR_CUDA_API_VERSION
	.align		4
        /*0000*/ 	.byte	0x04, 0x37
        /*0002*/ 	.short	(.L_3095 - .L_3094)
.L_3094:
        /*0004*/ 	.word	0x00000082


	//----- nvinfo : EIATTR_KPARAM_INFO
	.align		4
.L_3095:
        /*0008*/ 	.byte	0x04, 0x17
        /*000a*/ 	.short	(.L_3097 - .L_3096)
.L_3096:
        /*000c*/ 	.word	0x00000000
        /*0010*/ 	.short	0x0002
        /*0012*/ 	.short	0x0f41
        /*0014*/ 	.byte	0x00, 0xf0, 0x05, 0x00


	//----- nvinfo : EIATTR_KPARAM_INFO
	.align		4
.L_3097:
        /*0018*/ 	.byte	0x04, 0x17
        /*001a*/ 	.short	(.L_3099 - .L_3098)
.L_3098:
        /*001c*/ 	.word	0x00000000
        /*0020*/ 	.short	0x0001
        /*0022*/ 	.short	0x0f40
        /*0024*/ 	.byte	0x00, 0xf0, 0x05, 0x00


	//----- nvinfo : EIATTR_KPARAM_INFO
	.align		4
.L_3099:
        /*0028*/ 	.byte	0x04, 0x17
        /*002a*/ 	.short	(.L_3101 - .L_3100)
.L_3100:
        /*002c*/ 	.word	0x00000000
        /*0030*/ 	.short	0x0000
        /*0032*/ 	.short	0x0000
        /*0034*/ 	.byte	0x00, 0xf0, 0x01, 0x3d


	//----- nvinfo : EIATTR_SPARSE_MMA_MASK
	.align		4
.L_3101:
        /*0038*/ 	.byte	0x03, 0x50
        /*003a*/ 	.short	0x0000


	//----- nvinfo : EIATTR_MAXREG_COUNT
	.align		4
        /*003c*/ 	.byte	0x03, 0x1b
        /*003e*/ 	.short	0x0080


	//----- nvinfo : EIATTR_MERCURY_ISA_VERSION
	.align		4
        /*0040*/ 	.byte	0x03, 0x5f
        /*0042*/ 	.short	0x0101


	//----- nvinfo : EIATTR_VRC_CTA_INIT_COUNT
	.align		4
        /*0044*/ 	.byte	0x02, 0x4a
	.zero		1
	.zero		1


	//----- nvinfo : EIATTR_EXIT_INSTR_OFFSETS
	.align		4
        /*0048*/ 	.byte	0x04, 0x1c
        /*004a*/ 	.short	(.L_3103 - .L_3102)


	//   ....[0]....
.L_3102:
        /*004c*/ 	.word	0x00000150


	//   ....[1]....
        /*0050*/ 	.word	0x00001db0


	//   ....[2]....
        /*0054*/ 	.word	0x00002a10


	//   ....[3]....
        /*0058*/ 	.word	0x00002a30


	//   ....[4]....
        /*005c*/ 	.word	0x00002a80


	//   ....[5]....
        /*0060*/ 	.word	0x00003500


	//----- nvinfo : EIATTR_MAX_THREADS
	.align		4
.L_3103:
        /*0064*/ 	.byte	0x04, 0x05
        /*0066*/ 	.short	(.L_3105 - .L_3104)
.L_3104:
        /*0068*/ 	.word	0x00000200
        /*006c*/ 	.word	0x00000001
        /*0070*/ 	.word	0x00000001


	//----- nvinfo : EIATTR_CRS_STACK_SIZE
	.align		4
.L_3105:
        /*0074*/ 	.byte	0x04, 0x1e
        /*0076*/ 	.short	(.L_3107 - .L_3106)
.L_3106:
        /*0078*/ 	.word	0x00000000


	//----- nvinfo : EIATTR_CBANK_PARAM_SIZE
	.align		4
.L_3107:
        /*007c*/ 	.byte	0x03, 0x19
        /*007e*/ 	.short	0x0f42


	//----- nvinfo : EIATTR_PARAM_CBANK
	.align		4
        /*0080*/ 	.byte	0x04, 0x0a
        /*0082*/ 	.short	(.L_3109 - .L_3108)
	.align		4
.L_3108:
        /*0084*/ 	.word	index@(.nv.constant0._ZN2at6native61_GLOBAL__N__44eb8e94_28_ForeachBinaryOpScalarList_cu_dda10a6925multi_tensor_apply_kernelINS1_28TensorListScalarListMetadataIlLi1EEENS1_25BinaryOpScalarListFunctorIlLi1ELi1ELi0EEEJSt7dividesIlEEEEvT_T0_DpT1_)
        /*0088*/ 	.short	0x0380
        /*008a*/ 	.short	0x0f42


	//----- nvinfo : EIATTR_SW_WAR
	.align		4
.L_3109:
        /*008c*/ 	.byte	0x04, 0x36
        /*008e*/ 	.short	(.L_3111 - .L_3110)
.L_3110:
        /*0090*/ 	.word	0x00000008
.L_3111:


//--------------------- .nv.info._ZN2at6native61_GLOBAL__N__44eb8e94_28_ForeachBinaryOpScalarList_cu_dda10a6925multi_tensor_apply_kernelINS1_28TensorListScalarListMetadataIiLi1EEENS1_25BinaryOpScalarListFunctorIiLi1ELi1ELi0EEEJSt7dividesIiEEEEvT_T0_DpT1_ --------------------------
	.section	.nv.info._ZN2at6native61_GLOBAL__N__44eb8e94_28_ForeachBinaryOpScalarList_cu_dda10a6925multi_tensor_apply_kernelINS1_28TensorListScalarListMetadataIiLi1EEENS1_25BinaryOpScalarListFunctorIiLi1ELi1ELi0EEEJSt7dividesIiEEEEvT_T0_DpT1_,"",@"SHT_CUDA_INFO"
	.sectionflags	@""
	.align	4


	//----- nvinfo : EIATTR_CUDA_API_VERSION
	.align		4
        /*0000*/ 	.byte	0x04, 0x37
        /*0002*/ 	.short	(.L_3113 - .L_3112)
.L_3112:
        /*0004*/ 	.word	0x00000082


	//----- nvinfo : EIATTR_KPARAM_INFO
	.align		4
.L_3113:
        /*0008*/ 	.byte	0x04, 0x17
        /*000a*/ 	.short	(.L_3115 - .L_3114)
.L_3114:
        /*000c*/ 	.word	0x00000000
        /*0010*/ 	.short	0x0002
        /*0012*/ 	.short	0x0dc1
        /*0014*/ 	.byte	0x00, 0xf0, 0x05, 0x00


	//----- nvinfo : EIATTR_KPARAM_INFO
	.align		4
.L_3115:
        /*0018*/ 	.byte	0x04, 0x17
        /*001a*/ 	.short	(.L_3117 - .L_3116)
.L_3116:
        /*001c*/ 	.word	0x00000000
        /*0020*/ 	.short	0x0001
        /*0022*/ 	.short	0x0dc0
        /*0024*/ 	.byte	0x00, 0xf0, 0x05, 0x00


	//----- nvinfo : EIATTR_KPARAM_INFO
	.align		4
.L_3117:
        /*0028*/ 	.byte	0x04, 0x17
        /*002a*/ 	.short	(.L_3119 - .L_3118)
.L_3118:
        /*002c*/ 	.word	0x00000000
        /*0030*/ 	.short	0x0000
        /*0032*/ 	.short	0x0000
        /*0034*/ 	.byte	0x00, 0xf0, 0x01, 0x37


	//----- nvinfo : EIATTR_SPARSE_MMA_MASK
	.align		4
.L_3119:
        /*0038*/ 	.byte	0x03, 0x50
        /*003a*/ 	.short	0x0000


	//----- nvinfo : EIATTR_MAXREG_COUNT
	.align		4
        /*003c*/ 	.byte	0x03, 0x1b
        /*003e*/ 	.short	0x0080


	//----- nvinfo : EIATTR_MERCURY_ISA_VERSION
	.align		4
        /*0040*/ 	.byte	0x03, 0x5f
        /*0042*/ 	.short	0x0101


	//----- nvinfo : EIATTR_VRC_CTA_INIT_COUNT
	.align		4
        /*0044*/ 	.byte	0x02, 0x4a
	.zero		1
	.zero		1


	//----- nvinfo : EIATTR_EXIT_INSTR_OFFSETS
	.align		4
        /*0048*/ 	.byte	0x04, 0x1c
        /*004a*/ 	.short	(.L_3121 - .L_3120)


	//   ....[0]....
.L_3120:
        /*004c*/ 	.word	0x00000150


	//   ....[1]....
        /*0050*/ 	.word	0x00001660


	//   ....[2]....
        /*0054*/ 	.word	0x00001c90


	//   ....[3]....
        /*0058*/ 	.word	0x00001cb0


	//   ....[4]....
        /*005c*/ 	.word	0x00001d00


	//   ....[5]....
        /*0060*/ 	.word	0x00002270


	//----- nvinfo : EIATTR_MAX_THREADS
	.align		4
.L_3121:
        /*0064*/ 	.byte	0x04, 0x05
        /*0066*/ 	.short	(.L_3123 - .L_3122)
.L_3122:
        /*0068*/ 	.word	0x00000200
        /*006c*/ 	.word	0x00000001
        /*0070*/ 	.word	0x00000001


	//----- nvinfo : EIATTR_CRS_STACK_SIZE
	.align		4
.L_3123:
        /*0074*/ 	.byte	0x04, 0x1e
        /*0076*/ 	.short	(.L_3125 - .L_3124)
.L_3124:
        /*0078*/ 	.word	0x00000000


	//----- nvinfo : EIATTR_CBANK_PARAM_SIZE
	.align		4
.L_3125:
        /*007c*/ 	.byte	0x03, 0x19
        /*007e*/ 	.short	0x0dc2


	//----- nvinfo : EIATTR_PARAM_CBANK
	.align		4
        /*0080*/ 	.byte	0x04, 0x0a
        /*0082*/ 	.short	(.L_3127 - .L_3126)
	.align		4
.L_3126:
        /*0084*/ 	.word	index@(.nv.constant0._ZN2at6native61_GLOBAL__N__44eb8e94_28_ForeachBinaryOpScalarList_cu_dda10a6925multi_tensor_apply_kernelINS1_28TensorListScalarListMetadataIiLi1EEENS1_25BinaryOpScalarListFunctorIiLi1ELi1ELi0EEEJSt7dividesIiEEEEvT_T0_DpT1_)
        /*0088*/ 	.short	0x0380
        /*008a*/ 	.short	0x0dc2


	//----- nvinfo : EIATTR_SW_WAR
	.align		4
.L_3127:
        /*008c*/ 	.byte	0x04, 0x36
        /*008e*/ 	.short	(.L_3129 - .L_3128)
.L_3128:
        /*0090*/ 	.word	0x00000008
.L_3129:


//--------------------- .nv.info._ZN2at6native61_GLOBAL__N__44eb8e94_28_ForeachBinaryOpScalarList_cu_dda10a6925multi_tensor_apply_kernelINS1_28TensorListScalarListMetadataIaLi1EEENS1_25BinaryOpScalarListFunctorIaLi1ELi1ELi0EEEJSt7dividesIaEEEEvT_T0_DpT1_ --------------------------
	.section	.nv.info._ZN2at6native61_GLOBAL__N__44eb8e94_28_ForeachBinaryOpScalarList_cu_dda10a6925multi_tensor_apply_kernelINS1_28TensorListScalarListMetadataIaLi1EEENS1_25BinaryOpScalarListFunctorIaLi1ELi1ELi0EEEJSt7dividesIaEEEEvT_T0_DpT1_,"",@"SHT_CUDA_INFO"
	.sectionflags	@""
	.align	4


	//----- nvinfo : EIATTR_CUDA_API_VERSION
	.align		4
        /*0000*/ 	.byte	0x04, 0x37
        /*0002*/ 	.short	(.L_3131 - .L_3130)
.L_3130:
        /*0004*/ 	.word	0x00000082


	//----- nvinfo : EIATTR_KPARAM_INFO
	.align		4
.L_3131:
        /*0008*/ 	.byte	0x04, 0x17
        /*000a*/ 	.short	(.L_3133 - .L_3132)
.L_3132:
        /*000c*/ 	.word	0x00000000
        /*0010*/ 	.short	0x0002
        /*0012*/ 	.short	0x0ca1
        /*0014*/ 	.byte	0x00, 0xf0, 0x05, 0x00


	//----- nvinfo : EIATTR_KPARAM_INFO
	.align		4
.L_3133:
        /*0018*/ 	.byte	0x04, 0x17
        /*001a*/ 	.short	(.L_3135 - .L_3134)
.L_3134:
        /*001c*/ 	.word	0x00000000
        /*0020*/ 	.short	0x0001
        /*0022*/ 	.short	0x0ca0
        /*0024*/ 	.byte	0x00, 0xf0, 0x05, 0x00


	//----- nvinfo : EIATTR_KPARAM_INFO
	.align		4
.L_3135:
        /*0028*/ 	.byte	0x04, 0x17
        /*002a*/ 	.short	(.L_3137 - .L_3136)
.L_3136:
        /*002c*/ 	.word	0x00000000
        /*0030*/ 	.short	0x0000
        /*0032*/ 	.short	0x0000
        /*0034*/ 	.byte	0x00, 0xf0, 0x81, 0x32


	//----- nvinfo : EIATTR_SPARSE_MMA_MASK
	.align		4
.L_3137:
        /*0038*/ 	.byte	0x03, 0x50
        /*003a*/ 	.short	0x0000


	//----- nvinfo : EIATTR_MAXREG_COUNT
	.align		4
        /*003c*/ 	.byte	0x03, 0x1b
        /*003e*/ 	.short	0x0080


	//----- nvinfo : EIATTR_MERCURY_ISA_VERSION
	.align		4
        /*0040*/ 	.byte	0x03, 0x5f
        /*0042*/ 	.short	0x0101


	//----- nvinfo : EIATTR_VRC_CTA_INIT_COUNT
	.align		4
        /*0044*/ 	.byte	0x02, 0x4a
	.zero		1
	.zero		1


	//----- nvinfo : EIATTR_EXIT_INSTR_OFFSETS
	.align		4
        /*0048*/ 	.byte	0x04, 0x1c
        /*004a*/ 	.short	(.L_3139 - .L_3138)


	//   ....[0]....
.L_3138:
        /*004c*/ 	.word	0x00000160


	//   ....[1]....
        /*0050*/ 	.word	0x00001050


	//   ....[2]....
        /*0054*/ 	.word	0x00001460


	//   ....[3]....
        /*0058*/ 	.word	0x00001480


	//   ....[4]....
        /*005c*/ 	.word	0x000014d0


	//   ....[5]....
        /*0060*/ 	.word	0x000017a0


	//----- nvinfo : EIATTR_MAX_THREADS
	.align		4
.L_3139:
        /*0064*/ 	.byte	0x04, 0x05
        /*0066*/ 	.short	(.L_3141 - .L_3140)
.L_3140:
        /*0068*/ 	.word	0x00000200
        /*006c*/ 	.word	0x00000001
        /*0070*/ 	.word	0x00000001


	//----- nvinfo : EIATTR_CRS_STACK_SIZE
	.align		4
.L_3141:
        /*0074*/ 	.byte	0x04, 0x1e
        /*0076*/ 	.short	(.L_3143 - .L_3142)
.L_3142:
        /*0078*/ 	.word	0x00000000


	//----- nvinfo : EIATTR_CBANK_PARAM_SIZE
	.align		4
.L_3143:
        /*007c*/ 	.byte	0x03, 0x19
        /*007e*/ 	.short	0x0ca2


	//----- nvinfo : EIATTR_PARAM_CBANK
	.align		4
        /*0080*/ 	.byte	0x04, 0x0a
        /*0082*/ 	.short	(.L_3145 - .L_3144)
	.align		4
.L_3144:
        /*0084*/ 	.word	index@(.nv.constant0._ZN2at6native61_GLOBAL__N__44eb8e94_28_ForeachBinaryOpScalarList_cu_dda10a6925multi_tensor_apply_kernelINS1_28TensorListScalarListMetadataIaLi1EEENS1_25BinaryOpScalarListFunctorIaLi1ELi1ELi0EEEJSt7dividesIaEEEEvT_T0_DpT1_)
        /*0088*/ 	.short	0x0380
        /*008a*/ 	.short	0x0ca2


	//----- nvinfo : EIATTR_SW_WAR
	.align		4
.L_3145:
        /*008c*/ 	.byte	0x04, 0x36
        /*008e*/ 	.short	(.L_3147 - .L_3146)
.L_3146:
        /*0090*/ 	.word	0x00000008
.L_3147:


//--------------------- .nv.info._ZN2at6native61_GLOBAL__N__44eb8e94_28_ForeachBinaryOpScalarList_cu_dda10a6925multi_tensor_apply_kernelINS1_28TensorListScalarListMetadataIhLi1EEENS1_25BinaryOpScalarListFunctorIhLi1ELi1ELi0EEEJSt7dividesIhEEEEvT_T0_DpT1_ --------------------------
	.section	.nv.info._ZN2at6native61_GLOBAL__N__44eb8e94_28_ForeachBinaryOpScalarList_cu_dda10a6925multi_tensor_apply_kernelINS1_28TensorListScalarListMetadataIhLi1EEENS1_25BinaryOpScalarListFunctorIhLi1ELi1ELi0EEEJSt7dividesIhEEEEvT_T0_DpT1_,"",@"SHT_CUDA_INFO"
	.sectionflags	@""
	.align	4


	//----- nvinfo : EIATTR_CUDA_API_VERSION
	.align		4
        /*0000*/ 	.byte	0x04, 0x37
        /*0002*/ 	.short	(.L_3149 - .L_3148)
.L_3148:
        /*0004*/ 	.word	0x00000082


	//----- nvinfo : EIATTR_KPARAM_INFO
	.align		4
.L_3149:
        /*0008*/ 	.byte	0x04, 0x17
        /*000a*/ 	.short	(.L_3151 - .L_3150)
.L_3150:
        /*000c*/ 	.word	0x00000000
        /*0010*/ 	.short	0x0002
        /*0012*/ 	.short	0x0ca1
        /*0014*/ 	.byte	0x00, 0xf0, 0x05, 0x00


	//----- nvinfo : EIATTR_KPARAM_INFO
	.align		4
.L_3151:
        /*0018*/ 	.byte	0x04, 0x17
        /*001a*/ 	.short	(.L_3153 - .L_3152)
.L_3152:
        /*001c*/ 	.word	0x00000000
        /*0020*/ 	.short	0x0001
        /*0022*/ 	.short	0x0ca0
        /*0024*/ 	.byte	0x00, 0xf0, 0x05, 0x00


	//----- nvinfo : EIATTR_KPARAM_INFO
	.align		4
.L_3153:
        /*0028*/ 	.byte	0x04, 0x17
        /*002a*/ 	.short	(.L_3155 - .L_3154)
.L_3154:
        /*002c*/ 	.word	0x00000000
        /*0030*/ 	.short	0x0000
        /*0032*/ 	.short	0x0000
        /*0034*/ 	.byte	0x00, 0xf0, 0x81, 0x32


	//----- nvinfo : EIATTR_SPARSE_MMA_MASK
	.align		4
.L_3155:
        /*0038*/ 	.byte	0x03, 0x50
        /*003a*/ 	.short	0x0000


	//----- nvinfo : EIATTR_MAXREG_COUNT
	.align		4
        /*003c*/ 	.byte	0x03, 0x1b
        /*003e*/ 	.short	0x0080


	//----- nvinfo : EIATTR_MERCURY_ISA_VERSION
	.align		4
        /*0040*/ 	.byte	0x03, 0x5f
        /*0042*/ 	.short	0x0101


	//----- nvinfo : EIATTR_VRC_CTA_INIT_COUNT
	.align		4
        /*0044*/ 	.byte	0x02, 0x4a
	.zero		1
	.zero		1


	//----- nvinfo : EIATTR_EXIT_INSTR_OFFSETS
	.align		4
        /*0048*/ 	.byte	0x04, 0x1c
        /*004a*/ 	.short	(.L_3157 - .L_3156)


	//   ....[0]....
.L_3156:
        /*004c*/ 	.word	0x00000160


	//   ....[1]....
        /*0050*/ 	.word	0x00001050


	//   ....[2]....
        /*0054*/ 	.word	0x00001430


	//   ....[3]....
        /*0058*/ 	.word	0x00001450


	//   ....[4]....
        /*005c*/ 	.word	0x000014a0


	//   ....[5]....
        /*0060*/ 	.word	0x00001770


	//----- nvinfo : EIATTR_MAX_THREADS
	.align		4
.L_3157:
        /*0064*/ 	.byte	0x04, 0x05
        /*0066*/ 	.short	(.L_3159 - .L_3158)
.L_3158:
        /*0068*/ 	.word	0x00000200
        /*006c*/ 	.word	0x00000001
        /*0070*/ 	.word	0x00000001


	//----- nvinfo : EIATTR_CRS_STACK_SIZE
	.align		4
.L_3159:
        /*0074*/ 	.byte	0x04, 0x1e
        /*0076*/ 	.short	(.L_3161 - .L_3160)
.L_3160:
        /*0078*/ 	.word	0x00000000


	//----- nvinfo : EIATTR_CBANK_PARAM_SIZE
	.align		4
.L_3161:
        /*007c*/ 	.byte	0x03, 0x19
        /*007e*/ 	.short	0x0ca2


	//----- nvinfo : EIATTR_PARAM_CBANK
	.align		4
        /*0080*/ 	.byte	0x04, 0x0a
        /*0082*/ 	.short	(.L_3163 - .L_3162)
	.align		4
.L_3162:
        /*0084*/ 	.word	index@(.nv.constant0._ZN2at6native61_GLOBAL__N__44eb8e94_28_ForeachBinaryOpScalarList_cu_dda10a6925multi_tensor_apply_kernelINS1_28TensorListScalarListMetadataIhLi1EEENS1_25BinaryOpScalarListFunctorIhLi1ELi1ELi0EEEJSt7dividesIhEEEEvT_T0_DpT1_)
        /*0088*/ 	.short	0x0380
        /*008a*/ 	.short	0x0ca2


	//----- nvinfo : EIATTR_SW_WAR
	.align		4
.L_3163:
        /*008c*/ 	.byte	0x04, 0x36
        /*008e*/ 	.short	(.L_3165 - .L_3164)
.L_3164:
        /*0090*/ 	.word	0x00000008
.L_3165:


//--------------------- .nv.info._ZN2at6native61_GLOBAL__N__44eb8e94_28_ForeachBinaryOpScalarList_cu_dda10a6925multi_tensor_apply_kernelINS1_28TensorListScalarListMetadataIfLi2EEENS1_25BinaryOpScalarListFunctorIN3c108BFloat16ELi2ELi1ELi1EEEJSt10multipliesIfEEEEvT_T0_DpT1_ --------------------------
	.section	.nv.info._ZN2at6native61_GLOBAL__N__44eb8e94_28_ForeachBinaryOpScalarList_cu_dda10a6925multi_tensor_apply_kernelINS1_28TensorListScalarListMetadataIfLi2EEENS1_25BinaryOpScalarListFunctorIN3c108BFloat16ELi2ELi1ELi1EEEJSt10multipliesIfEEEEvT_T0_DpT1_,"",@"SHT_CUDA_INFO"
	.sectionflags	@""
	.align	4


	//----- nvinfo : EIATTR_CUDA_API_VERSION
	.align		4
        /*0000*/ 	.byte	0x04, 0x37
        /*0002*/ 	.short	(.L_3167 - .L_3166)
.L_3166:
        /*0004*/ 	.word	0x00000082


	//----- nvinfo : EIATTR_KPARAM_INFO
	.align		4
.L_3167:
        /*0008*/ 	.byte	0x04, 0x17
        /*000a*/ 	.short	(.L_3169 - .L_3168)
.L_3168:
        /*000c*/ 	.word	0x00000000
        /*0010*/ 	.short	0x0002
        /*0012*/ 	.short	0x0d41
        /*0014*/ 	.byte	0x00, 0xf0, 0x05, 0x00


	//----- nvinfo : EIATTR_KPARAM_INFO
	.align		4
.L_3169:
        /*0018*/ 	.byte	0x04, 0x17
        /*001a*/ 	.short	(.L_3171 - .L_3170)
.L_3170:
        /*001c*/ 	.word	0x00000000
        /*0020*/ 	.short	0x0001
        /*0022*/ 	.short	0x0d40
        /*0024*/ 	.byte	0x00, 0xf0, 0x05, 0x00


	//----- nvinfo : EIATTR_KPARAM_INFO
	.align		4
.L_3171:
        /*0028*/ 	.byte	0x04, 0x17
        /*002a*/ 	.short	(.L_3173 - .L_3172)
.L_3172:
        /*002c*/ 	.word	0x00000000
        /*0030*/ 	.short	0x0000
        /*0032*/ 	.short	0x0000
        /*0034*/ 	.byte	0x00, 0xf0, 0x01, 0x35


	//----- nvinfo : EIATTR_SPARSE_MMA_MASK
	.align		4
.L_3173:
        /*0038*/ 	.byte	0x03, 0x50
        /*003a*/ 	.short	0x0000


	//----- nvinfo : EIATTR_MAXREG_COUNT
	.align		4
        /*003c*/ 	.byte	0x03, 0x1b
        /*003e*/ 	.short	0x0080


	//----- nvinfo : EIATTR_MERCURY_ISA_VERSION
	.align		4
        /*0040*/ 	.byte	0x03, 0x5f
        /*0042*/ 	.short	0x0101


	//----- nvinfo : EIATTR_VRC_CTA_INIT_COUNT
	.align		4
        /*0044*/ 	.byte	0x02, 0x4a
	.zero		1
	.zero		1


	//----- nvinfo : EIATTR_EXIT_INSTR_OFFSETS
	.align		4
        /*0048*/ 	.byte	0x04, 0x1c
        /*004a*/ 	.short	(.L_3175 - .L_3174)


	//   ....[0]....
.L_3174:
        /*004c*/ 	.word	0x00000180


	//   ....[1]....
        /*0050*/ 	.word	0x00000b30


	//   ....[2]....
        /*0054*/ 	.word	0x00000e70


	//   ....[3]....
        /*0058*/ 	.word	0x00000ec0


	//   ....[4]....
        /*005c*/ 	.word	0x00000f10


	//   ....[5]....
        /*0060*/ 	.word	0x00001110


	//----- nvinfo : EIATTR_MAX_THREADS
	.align		4
.L_3175:
        /*0064*/ 	.byte	0x04, 0x05
        /*0066*/ 	.short	(.L_3177 - .L_3176)
.L_3176:
        /*0068*/ 	.word	0x00000200
        /*006c*/ 	.word	0x00000001
        /*0070*/ 	.word	0x00000001


	//----- nvinfo : EIATTR_CRS_STACK_SIZE
	.align		4
.L_3177:
        /*0074*/ 	.byte	0x04, 0x1e
        /*0076*/ 	.short	(.L_3179 - .L_3178)
.L_3178:
        /*0078*/ 	.word	0x00000000


	//----- nvinfo : EIATTR_CBANK_PARAM_SIZE
	.align		4
.L_3179:
        /*007c*/ 	.byte	0x03, 0x19
        /*007e*/ 	.short	0x0d42


	//----- nvinfo : EIATTR_PARAM_CBANK
	.align		4
        /*0080*/ 	.byte	0x04, 0x0a
        /*0082*/ 	.short	(.L_3181 - .L_3180)
	.align		4
.L_3180:
        /*0084*/ 	.word	index@(.nv.constant0._ZN2at6native61_GLOBAL__N__44eb8e94_28_ForeachBinaryOpScalarList_cu_dda10a6925multi_tensor_apply_kernelINS1_28TensorListScalarListMetadataIfLi2EEENS1_25BinaryOpScalarListFunctorIN3c108BFloat16ELi2ELi1ELi1EEEJSt10multipliesIfEEEEvT_T0_DpT1_)
        /*0088*/ 	.short	0x0380
        /*008a*/ 	.short	0x0d42


	//----- nvinfo : EIATTR_SW_WAR
	.align		4
.L_3181:
        /*008c*/ 	.byte	0x04, 0x36
        /*008e*/ 	.short	(.L_3183 - .L_3182)
.L_3182:
        /*0090*/ 	.word	0x00000008
.L_3183:


//--------------------- .nv.info._ZN2at6native61_GLOBAL__N__44eb8e94_28_ForeachBinaryOpScalarList_cu_dda10a6925multi_tensor_apply_kernelINS1_28TensorListScalarListMetadataIfLi2EEENS1_25BinaryOpScalarListFunctorIN3c104HalfELi2ELi1ELi1EEEJSt10multipliesIfEEEEvT_T0_DpT1_ --------------------------
	.section	.nv.info._ZN2at6native61_GLOBAL__N__44eb8e94_28_ForeachBinaryOpScalarList_cu_dda10a6925multi_tensor_apply_kernelINS1_28TensorListScalarListMetadataIfLi2EEENS1_25BinaryOpScalarListFunctorIN3c104HalfELi2ELi1ELi1EEEJSt10multipliesIfEEEEvT_T0_DpT1_,"",@"SHT_CUDA_INFO"
	.sectionflags	@""
	.align	4


	//----- nvinfo : EIATTR_CUDA_API_VERSION
	.align		4
        /*0000*/ 	.byte	0x04, 0x37
        /*0002*/ 	.short	(.L_3185 - .L_3184)
.L_3184:
        /*0004*/ 	.word	0x00000082


	//----- nvinfo : EIATTR_KPARAM_INFO
	.align		4
.L_3185:
        /*0008*/ 	.byte	0x04, 0x17
        /*000a*/ 	.short	(.L_3187 - .L_3186)
.L_3186:
        /*000c*/ 	.word	0x00000000
        /*0010*/ 	.short	0x0002
        /*0012*/ 	.short	0x0d41
        /*0014*/ 	.byte	0x00, 0xf0, 0x05, 0x00


	//----- nvinfo : EIATTR_KPARAM_INFO
	.align		4
.L_3187:
        /*0018*/ 	.byte	0x04, 0x17
        /*001a*/ 	.short	(.L_3189 - .L_3188)
.L_3188:
        /*001c*/ 	.word	0x00000000
        /*0020*/ 	.short	0x0001
        /*0022*/ 	.short	0x0d40
        /*0024*/ 	.byte	0x00, 0xf0, 0x05, 0x00


	//----- nvinfo : EIATTR_KPARAM_INFO
	.align		4
.L_3189:
        /*0028*/ 	.byte	0x04, 0x17
        /*002a*/ 	.short	(.L_3191 - .L_3190)
.L_3190:
        /*002c*/ 	.word	0x00000000
        /*0030*/ 	.short	0x0000
        /*0032*/ 	.short	0x0000
        /*0034*/ 	.byte	0x00, 0xf0, 0x01, 0x35


	//----- nvinfo : EIATTR_SPARSE_MMA_MASK
	.align		4
.L_3191:
        /*0038*/ 	.byte	0x03, 0x50
        /*003a*/ 	.short	0x0000


	//----- nvinfo : EIATTR_MAXREG_COUNT
	.align		4
        /*003c*/ 	.byte	0x03, 0x1b
        /*003e*/ 	.short	0x0080


	//----- nvinfo : EIATTR_MERCURY_ISA_VERSION
	.align		4
        /*0040*/ 	.byte	0x03, 0x5f
        /*0042*/ 	.short	0x0101


	//----- nvinfo : EIATTR_VRC_CTA_INIT_COUNT
	.align		4
        /*0044*/ 	.byte	0x02, 0x4a
	.zero		1
	.zero		1


	//----- nvinfo : EIATTR_EXIT_INSTR_OFFSETS
	.align		4
        /*0048*/ 	.byte	0x04, 0x1c
        /*004a*/ 	.short	(.L_3193 - .L_3192)


	//   ....[0]....
.L_3192:
        /*004c*/ 	.word	0x00000180


	//   ....[1]....
        /*0050*/ 	.word	0x00000b30


	//   ....[2]....
        /*0054*/ 	.word	0x00000e70


	//   ....[3]....
        /*0058*/ 	.word	0x00000ec0


	//   ....[4]....
        /*005c*/ 	.word	0x00000f10


	//   ....[5]....
        /*0060*/ 	.word	0x000010f0


	//----- nvinfo : EIATTR_MAX_THREADS
	.align		4
.L_3193:
        /*0064*/ 	.byte	0x04, 0x05
        /*0066*/ 	.short	(.L_3195 - .L_3194)
.L_3194:
        /*0068*/ 	.word	0x00000200
        /*006c*/ 	.word	0x00000001
        /*0070*/ 	.word	0x00000001


	//----- nvinfo : EIATTR_CRS_STACK_SIZE
	.align		4
.L_3195:
        /*0074*/ 	.byte	0x04, 0x1e
        /*0076*/ 	.short	(.L_3197 - .L_3196)
.L_3196:
        /*0078*/ 	.word	0x00000000


	//----- nvinfo : EIATTR_CBANK_PARAM_SIZE
	.align		4
.L_3197:
        /*007c*/ 	.byte	0x03, 0x19
        /*007e*/ 	.short	0x0d42


	//----- nvinfo : EIATTR_PARAM_CBANK
	.align		4
        /*0080*/ 	.byte	0x04, 0x0a
        /*0082*/ 	.short	(.L_3199 - .L_3198)
	.align		4
.L_3198:
        /*0084*/ 	.word	index@(.nv.constant0._ZN2at6native61_GLOBAL__N__44eb8e94_28_ForeachBinaryOpScalarList_cu_dda10a6925multi_tensor_apply_kernelINS1_28TensorListScalarListMetadataIfLi2EEENS1_25BinaryOpScalarListFunctorIN3c104HalfELi2ELi1ELi1EEEJSt10multipliesIfEEEEvT_T0_DpT1_)
        /*0088*/ 	.short	0x0380
        /*008a*/ 	.short	0x0d42


	//----- nvinfo : EIATTR_SW_WAR
	.align		4
.L_3199:
        /*008c*/ 	.byte	0x04, 0x36
        /*008e*/ 	.short	(.L_3201 - .L_3200)
.L_3200:
        /*0090*/ 	.word	0x00000008
.L_3201:


//--------------------- .nv.info._ZN2at6native61_GLOBAL__N__44eb8e94_28_ForeachBinaryOpScalarList_cu_dda10a6925multi_tensor_apply_kernelINS1_28TensorListScalarListMetadataIbLi2EEENS1_25BinaryOpScalarListFunctorIbLi2ELi1ELi1EEEJSt10multipliesIbEEEEvT_T0_DpT1_ --------------------------
	.section	.nv.info._ZN2at6native61_GLOBAL__N__44eb8e94_28_ForeachBinaryOpScalarList_cu_dda10a6925multi_tensor_apply_kernelINS1_28TensorListScalarListMetadataIbLi2EEENS1_25BinaryOpScalarListFunctorIbLi2ELi1ELi1EEEJSt10multipliesIbEEEEvT_T0_DpT1_,"",@"SHT_CUDA_INFO"
	.sectionflags	@""
	.align	4


	//----- nvinfo : EIATTR_CUDA_API_VERSION
	.align		4
        /*0000*/ 	.byte	0x04, 0x37
        /*0002*/ 	.short	(.L_3203 - .L_3202)
.L_3202:
        /*0004*/ 	.word	0x00000082


	//----- nvinfo : EIATTR_KPARAM_INFO
	.align		4
.L_3203:
        /*0008*/ 	.byte	0x04, 0x17
        /*000a*/ 	.short	(.L_3205 - .L_3204)
.L_3204:
        /*000c*/ 	.word	0x00000000
        /*0010*/ 	.short	0x0002
        /*0012*/ 	.short	0x0c81
        /*0014*/ 	.byte	0x00, 0xf0, 0x05, 0x00


	//----- nvinfo : EIATTR_KPARAM_INFO
	.align		4
.L_3205:
        /*0018*/ 	.byte	0x04, 0x17
        /*001a*/ 	.short	(.L_3207 - .L_3206)
.L_3206:
        /*001c*/ 	.word	0x00000000
        /*0020*/ 	.short	0x0001
        /*0022*/ 	.short	0x0c80
        /*0024*/ 	.byte	0x00, 0xf0, 0x05, 0x00


	//----- nvinfo : EIATTR_KPARAM_INFO
	.align		4
.L_3207:
        /*0028*/ 	.byte	0x04, 0x17
        /*002a*/ 	.short	(.L_3209 - .L_3208)
.L_3208:
        /*002c*/ 	.word	0x00000000
        /*0030*/ 	.short	0x0000
        /*0032*/ 	.short	0x0000
        /*0034*/ 	.byte	0x00, 0xf0, 0x01, 0x32


	//----- nvinfo : EIATTR_SPARSE_MMA_MASK
	.align		4
.L_3209:
        /*0038*/ 	.byte	0x03, 0x50
        /*003a*/ 	.short	0x0000


	//----- nvinfo : EIATTR_MAXREG_COUNT
	.align		4
        /*003c*/ 	.byte	0x03, 0x1b
        /*003e*/ 	.short	0x0080


	//----- nvinfo : EIATTR_MERCURY_ISA_VERSION
	.align		4
        /*0040*/ 	.byte	0x03, 0x5f
        /*0042*/ 	.short	0x0101


	//----- nvinfo : EIATTR_VRC_CTA_INIT_COUNT
	.align		4
        /*0044*/ 	.byte	0x02, 0x4a
	.zero		1
	.zero		1


	//----- nvinfo : EIATTR_EXIT_INSTR_OFFSETS
	.align		4
        /*0048*/ 	.byte	0x04, 0x1c
        /*004a*/ 	.short	(.L_3211 - .L_3210)


	//   ....[0]....
.L_3210:
        /*004c*/ 	.word	0x000001a0


	//   ....[1]....
        /*0050*/ 	.word	0x00000de0


	//   ....[2]....
        /*0054*/ 	.word	0x00001170


	//   ....[3]....
        /*0058*/ 	.word	0x000011c0


	//   ....[4]....
        /*005c*/ 	.word	0x00001210


	//   ....[5]....
        /*0060*/ 	.word	0x00001450


	//----- nvinfo : EIATTR_MAX_THREADS
	.align		4
.L_3211:
        /*0064*/ 	.byte	0x04, 0x05
        /*0066*/ 	.short	(.L_3213 - .L_3212)
.L_3212:
        /*0068*/ 	.word	0x00000200
        /*006c*/ 	.word	0x00000001
        /*0070*/ 	.word	0x00000001


	//----- nvinfo : EIATTR_CRS_STACK_SIZE
	.align		4
.L_3213:
        /*0074*/ 	.byte	0x04, 0x1e
        /*0076*/ 	.short	(.L_3215 - .L_3214)
.L_3214:
        /*0078*/ 	.word	0x00000000


	//----- nvinfo : EIATTR_CBANK_PARAM_SIZE
	.align		4
.L_3215:
        /*007c*/ 	.byte	0x03, 0x19
        /*007e*/ 	.short	0x0c82


	//----- nvinfo : EIATTR_PARAM_CBANK
	.align		4
        /*0080*/ 	.byte	0x04, 0x0a
        /*0082*/ 	.short	(.L_3217 - .L_3216)
	.align		4
.L_3216:
        /*0084*/ 	.word	index@(.nv.constant0._ZN2at6native61_GLOBAL__N__44eb8e94_28_ForeachBinaryOpScalarList_cu_dda10a6925multi_tensor_apply_kernelINS1_28TensorListScalarListMetadataIbLi2EEENS1_25BinaryOpScalarListFunctorIbLi2ELi1ELi1EEEJSt10multipliesIbEEEEvT_T0_DpT1_)
        /*0088*/ 	.short	0x0380
        /*008a*/ 	.short	0x0c82


	//----- nvinfo : EIATTR_SW_WAR
	.align		4
.L_3217:
        /*008c*/ 	.byte	0x04, 0x36
        /*008e*/ 	.short	(.L_3219 - .L_3218)
.L_3218:
        /*0090*/ 	.word	0x00000008
.L_3219:


//--------------------- .nv.info._ZN2at6native61_GLOBAL__N__44eb8e94_28_ForeachBinaryOpScalarList_cu_dda10a6925multi_tensor_apply_kernelINS1_28TensorListScalarListMetadataIN3c107complexIfEELi2EEENS1_25BinaryOpScalarListFunctorIS6_Li2ELi1ELi1EEEJSt10multipliesIS6_EEEEvT_T0_DpT1_ --------------------------
	.section	.nv.info._ZN2at6native61_GLOBAL__N__44eb8e94_28_ForeachBinaryOpScalarList_cu_dda10a6925multi_tensor_apply_kernelINS1_28TensorListScalarListMetadataIN3c107complexIfEELi2EEENS1_25BinaryOpScalarListFunctorIS6_Li2ELi1ELi1EEEJSt10multipliesIS6_EEEEvT_T0_DpT1_,"",@"SHT_CUDA_INFO"
	.sectionflags	@""
	.align	4


	//----- nvinfo : EIATTR_CUDA_API_VERSION
	.align		4
        /*0000*/ 	.byte	0x04, 0x37
        /*0002*/ 	.short	(.L_3221 - .L_3220)
.L_3220:
        /*0004*/ 	.word	0x00000082


	//----- nvinfo : EIATTR_KPARAM_INFO
	.align		4
.L_3221:
        /*0008*/ 	.byte	0x04, 0x17
        /*000a*/ 	.short	(.L_3223 - .L_3222)
.L_3222:
        /*000c*/ 	.word	0x00000000
        /*0010*/ 	.short	0x0002
        /*0012*/ 	.short	0x0e41
        /*0014*/ 	.byte	0x00, 0xf0, 0x05, 0x00


	//----- nvinfo : EIATTR_KPARAM_INFO
	.align		4
.L_3223:
        /*0018*/ 	.byte	0x04, 0x17
        /*001a*/ 	.short	(.L_3225 - .L_3224)
.L_3224:
        /*001c*/ 	.word	0x00000000
        /*0020*/ 	.short	0x0001
        /*0022*/ 	.short	0x0e40
        /*0024*/ 	.byte	0x00, 0xf0, 0x05, 0x00


	//----- nvinfo : EIATTR_KPARAM_INFO
	.align		4
.L_3225:
        /*0028*/ 	.byte	0x04, 0x17
        /*002a*/ 	.short	(.L_3227 - .L_3226)
.L_3226:
        /*002c*/ 	.word	0x00000000
        /*0030*/ 	.short	0x0000
        /*0032*/ 	.short	0x0000
        /*0034*/ 	.byte	0x00, 0xf0, 0x01, 0x39


	//----- nvinfo : EIATTR_SPARSE_MMA_MASK
	.align		4
.L_3227:
        /*0038*/ 	.byte	0x03, 0x50
        /*003a*/ 	.short	0x0000


	//----- nvinfo : EIATTR_MAXREG_COUNT
	.align		4
        /*003c*/ 	.byte	0x03, 0x1b
        /*003e*/ 	.short	0x0080


	//----- nvinfo : EIATTR_MERCURY_ISA_VERSION
	.align		4
        /*0040*/ 	.byte	0x03, 0x5f
        /*0042*/ 	.short	0x0101


	//----- nvinfo : EIATTR_VRC_CTA_INIT_COUNT
	.align		4
        /*0044*/ 	.byte	0x02, 0x4a
	.zero		1
	.zero		1


	//----- nvinfo : EIATTR_EXIT_INSTR_OFFSETS
	.align		4
        /*0048*/ 	.byte	0x04, 0x1c
        /*004a*/ 	.short	(.L_3229 - .L_3228)


	//   ....[0]....
.L_3228:
        /*004c*/ 	.word	0x00000180


	//   ....[1]....
        /*0050*/ 	.word	0x00000620


	//   ....[2]....
        /*0054*/ 	.word	0x00000670


	//   ....[3]....
        /*0058*/ 	.word	0x000008b0


	//----- nvinfo : EIATTR_MAX_THREADS
	.align		4
.L_3229:
        /*005c*/ 	.byte	0x04, 0x05
        /*005e*/ 	.short	(.L_3231 - .L_3230)
.L_3230:
        /*0060*/ 	.word	0x00000200
        /*0064*/ 	.word	0x00000001
        /*0068*/ 	.word	0x00000001


	//----- nvinfo : EIATTR_CRS_STACK_SIZE
	.align		4
.L_3231:
        /*006c*/ 	.byte	0x04, 0x1e
        /*006e*/ 	.short	(.L_3233 - .L_3232)
.L_3232:
        /*0070*/ 	.word	0x00000000


	//----- nvinfo : EIATTR_CBANK_PARAM_SIZE
	.align		4
.L_3233:
        /*0074*/ 	.byte	0x03, 0x19
        /*0076*/ 	.short	0x0e42


	//----- nvinfo : EIATTR_PARAM_CBANK
	.align		4
        /*0078*/ 	.byte	0x04, 0x0a
        /*007a*/ 	.short	(.L_3235 - .L_3234)
	.align		4
.L_3234:
        /*007c*/ 	.word	index@(.nv.constant0._ZN2at6native61_GLOBAL__N__44eb8e94_28_ForeachBinaryOpScalarList_cu_dda10a6925multi_tensor_apply_kernelINS1_28TensorListScalarListMetadataIN3c107complexIfEELi2EEENS1_25BinaryOpScalarListFunctorIS6_Li2ELi1ELi1EEEJSt10multipliesIS6_EEEEvT_T0_DpT1_)
        /*0080*/ 	.short	0x0380
        /*0082*/ 	.short	0x0e42


	//----- nvinfo : EIATTR_SW_WAR
	.align		4
.L_3235:
        /*0084*/ 	.byte	0x04, 0x36
        /*0086*/ 	.short	(.L_3237 - .L_3236)
.L_3236:
        /*0088*/ 	.word	0x00000008
.L_3237:


//--------------------- .nv.info._ZN2at6native61_GLOBAL__N__44eb8e94_28_ForeachBinaryOpScalarList_cu_dda10a6925multi_tensor_apply_kernelINS1_28TensorListScalarListMetadataIN3c107complexIdEELi2EEENS1_25BinaryOpScalarListFunctorIS6_Li2ELi1ELi1EEEJSt10multipliesIS6_EEEEvT_T0_DpT1_ --------------------------
	.section	.nv.info._ZN2at6native61_GLOBAL__N__44eb8e94_28_ForeachBinaryOpScalarList_cu_dda10a6925multi_tensor_apply_kernelINS1_28TensorListScalarListMetadataIN3c107complexIdEELi2EEENS1_25BinaryOpScalarListFunctorIS6_Li2ELi1ELi1EEEJSt10multipliesIS6_EEEEvT_T0_DpT1_,"",@"SHT_CUDA_INFO"
	.sectionflags	@""
	.align	4


	//----- nvinfo : EIATTR_CUDA_API_VERSION
	.align		4
        /*0000*/ 	.byte	0x04, 0x37
        /*0002*/ 	.short	(.L_3239 - .L_3238)
.L_3238:
        /*0004*/ 	.word	0x00000082


	//----- nvinfo : EIATTR_KPARAM_INFO
	.align		4
.L_3239:
        /*0008*/ 	.byte	0x04, 0x17
        /*000a*/ 	.short	(.L_3241 - .L_3240)
.L_3240:
        /*000c*/ 	.word	0x00000000
        /*0010*/ 	.short	0x0002
        /*0012*/ 	.short	0x0fa1
        /*0014*/ 	.byte	0x00, 0xf0, 0x05, 0x00


	//----- nvinfo : EIATTR_KPARAM_INFO
	.align		4
.L_3241:
        /*0018*/ 	.byte	0x04, 0x17
        /*001a*/ 	.short	(.L_3243 - .L_3242)
.L_3242:
        /*001c*/ 	.word	0x00000000
        /*0020*/ 	.short	0x0001
        /*0022*/ 	.short	0x0fa0
        /*0024*/ 	.byte	0x00, 0xf0, 0x05, 0x00


	//----- nvinfo : EIATTR_KPARAM_INFO
	.align		4
.L_3243:
        /*0028*/ 	.byte	0x04, 0x17
        /*002a*/ 	.short	(.L_3245 - .L_3244)
.L_3244:
        /*002c*/ 	.word	0x00000000
        /*0030*/ 	.short	0x0000
        /*0032*/ 	.short	0x0000
        /*0034*/ 	.byte	0x00, 0xf0, 0x81, 0x3e


	//----- nvinfo : EIATTR_SPARSE_MMA_MASK
	.align		4
.L_3245:
        /*0038*/ 	.byte	0x03, 0x50
        /*003a*/ 	.short	0x0000


	//----- nvinfo : EIATTR_MAXREG_COUNT
	.align		4
        /*003c*/ 	.byte	0x03, 0x1b
        /*003e*/ 	.short	0x0080


	//----- nvinfo : EIATTR_MERCURY_ISA_VERSION
	.align		4
        /*0040*/ 	.byte	0x03, 0x5f
        /*0042*/ 	.short	0x0101


	//----- nvinfo : EIATTR_VRC_CTA_INIT_COUNT
	.align		4
        /*0044*/ 	.byte	0x02, 0x4a
	.zero		1
	.zero		1


	//----- nvinfo : EIATTR_EXIT_INSTR_OFFSETS
	.align		4
        /*0048*/ 	.byte	0x04, 0x1c
        /*004a*/ 	.short	(.L_3247 - .L_3246)


	//   ....[0]....
.L_3246:
        /*004c*/ 	.word	0x000001a0


	//   ....[1]....
        /*0050*/ 	.word	0x000006d0


	//   ....[2]....
        /*0054*/ 	.word	0x00000720


	//   ....[3]....
        /*0058*/ 	.word	0x00000980


	//----- nvinfo : EIATTR_MAX_THREADS
	.align		4
.L_3247:
        /*005c*/ 	.byte	0x04, 0x05
        /*005e*/ 	.short	(.L_3249 - .L_3248)
.L_3248:
        /*0060*/ 	.word	0x00000200
        /*0064*/ 	.word	0x00000001
        /*0068*/ 	.word	0x00000001


	//----- nvinfo : EIATTR_CRS_STACK_SIZE
	.align		4
.L_3249:
        /*006c*/ 	.byte	0x04, 0x1e
        /*006e*/ 	.short	(.L_3251 - .L_3250)
.L_3250:
        /*0070*/ 	.word	0x00000000


	//----- nvinfo : EIATTR_CBANK_PARAM_SIZE
	.align		4
.L_3251:
        /*0074*/ 	.byte	0x03, 0x19
        /*0076*/ 	.short	0x0fa2


	//----- nvinfo : EIATTR_PARAM_CBANK
	.align		4
        /*0078*/ 	.byte	0x04, 0x0a
        /*007a*/ 	.short	(.L_3253 - .L_3252)
	.align		4
.L_3252:
        /*007c*/ 	.word	index@(.nv.constant0._ZN2at6native61_GLOBAL__N__44eb8e94_28_ForeachBinaryOpScalarList_cu_dda10a6925multi_tensor_apply_kernelINS1_28TensorListScalarListMetadataIN3c107complexIdEELi2EEENS1_25BinaryOpScalarListFunctorIS6_Li2ELi1ELi1EEEJSt10multipliesIS6_EEEEvT_T0_DpT1_)
        /*0080*/ 	.short	0x0380
        /*0082*/ 	.short	0x0fa2


	//----- nvinfo : EIATTR_SW_WAR
	.align		4
.L_3253:
        /*0084*/ 	.byte	0x04, 0x36
        /*0086*/ 	.short	(.L_3255 - .L_3254)
.L_3254:
        /*0088*/ 	.word	0x00000008
.L_3255:


//--------------------- .nv.info._ZN2at6native61_GLOBAL__N__44eb8e94_28_ForeachBinaryOpScalarList_cu_dda10a6925multi_tensor_apply_kernelINS1_28TensorListScalarListMetadataIfLi2EEENS1_25BinaryOpScalarListFunctorIfLi2ELi1ELi1EEEJSt10multipliesIfEEEEvT_T0_DpT1_ --------------------------
	.section	.nv.info._ZN2at6native61_GLOBAL__N__44eb8e94_28_ForeachBinaryOpScalarList_cu_dda10a6925multi_tensor_apply_kernelINS1_28TensorListScalarListMetadataIfLi2EEENS1_25BinaryOpScalarListFunctorIfLi2ELi1ELi1EEEJSt10multipliesIfEEEEvT_T0_DpT1_,"",@"SHT_CUDA_INFO"
	.sectionflags	@""
	.align	4


	//----- nvinfo : EIATTR_CUDA_API_VERSION
	.align		4
        /*0000*/ 	.byte	0x04, 0x37
        /*0002*/ 	.short	(.L_3257 - .L_3256)
.L_3256:
        /*0004*/ 	.word	0x00000082


	//----- nvinfo : EIATTR_KPARAM_INFO
	.align		4
.L_3257:
        /*0008*/ 	.byte	0x04, 0x17
        /*000a*/ 	.short	(.L_3259 - .L_3258)
.L_3258:
        /*000c*/ 	.word	0x00000000
        /*0010*/ 	.short	0x0002
        /*0012*/ 	.short	0x0d41
        /*0014*/ 	.byte	0x00, 0xf0, 0x05, 0x00


	//----- nvinfo : EIATTR_KPARAM_INFO
	.align		4
.L_3259:
        /*0018*/ 	.byte	0x04, 0x17
        /*001a*/ 	.short	(.L_3261 - .L_3260)
.L_3260:
        /*001c*/ 	.word	0x00000000
        /*0020*/ 	.short	0x0001
        /*0022*/ 	.short	0x0d40
        /*0024*/ 	.byte	0x00, 0xf0, 0x05, 0x00


	//----- nvinfo : EIATTR_KPARAM_INFO
	.align		4
.L_3261:
        /*0028*/ 	.byte	0x04, 0x17
        /*002a*/ 	.short	(.L_3263 - .L_3262)
.L_3262:
        /*002c*/ 	.word	0x00000000
        /*0030*/ 	.short	0x0000
        /*0032*/ 	.short	0x0000
        /*0034*/ 	.byte	0x00, 0xf0, 0x01, 0x35


	//----- nvinfo : EIATTR_SPARSE_MMA_MASK
	.align		4
.L_3263:
        /*0038*/ 	.byte	0x03, 0x50
        /*003a*/ 	.short	0x0000


	//----- nvinfo : EIATTR_MAXREG_COUNT
	.align		4
        /*003c*/ 	.byte	0x03, 0x1b
        /*003e*/ 	.short	0x0080


	//----- nvinfo : EIATTR_MERCURY_ISA_VERSION
	.align		4
        /*0040*/ 	.byte	0x03, 0x5f
        /*0042*/ 	.short	0x0101


	//----- nvinfo : EIATTR_VRC_CTA_INIT_COUNT
	.align		4
        /*0044*/ 	.byte	0x02, 0x4a
	.zero		1
	.zero		1


	//----- nvinfo : EIATTR_EXIT_INSTR_OFFSETS
	.align		4
        /*0048*/ 	.byte	0x04, 0x1c
        /*004a*/ 	.short	(.L_3265 - .L_3264)


	//   ....[0]....
.L_3264:
        /*004c*/ 	.word	0x00000180


	//   ....[1]....
        /*0050*/ 	.word	0x000009e0


	//   ....[2]....
        /*0054*/ 	.word	0x00000cb0


	//   ....[3]....
        /*0058*/ 	.word	0x00000d00


	//   ....[4]....
        /*005c*/ 	.word	0x00000d50


	//   ....[5]....
        /*0060*/ 	.word	0x00000ed0


	//----- nvinfo : EIATTR_MAX_THREADS
	.align		4
.L_3265:
        /*0064*/ 	.byte	0x04, 0x05
        /*0066*/ 	.short	(.L_3267 - .L_3266)
.L_3266:
        /*0068*/ 	.word	0x00000200
        /*006c*/ 	.word	0x00000001
        /*0070*/ 	.word	0x00000001


	//----- nvinfo : EIATTR_CRS_STACK_SIZE
	.align		4
.L_3267:
        /*0074*/ 	.byte	0x04, 0x1e
        /*0076*/ 	.short	(.L_3269 - .L_3268)
.L_3268:
        /*0078*/ 	.word	0x00000000


	//----- nvinfo : EIATTR_CBANK_PARAM_SIZE
	.align		4
.L_3269:
        /*007c*/ 	.byte	0x03, 0x19
        /*007e*/ 	.short	0x0d42


	//----- nvinfo : EIATTR_PARAM_CBANK
	.align		4
        /*0080*/ 	.byte	0x04, 0x0a
        /*0082*/ 	.short	(.L_3271 - .L_3270)
	.align		4
.L_3270:
        /*0084*/ 	.word	index@(.nv.constant0._ZN2at6native61_GLOBAL__N__44eb8e94_28_ForeachBinaryOpScalarList_cu_dda10a6925multi_tensor_apply_kernelINS1_28TensorListScalarListMetadataIfLi2EEENS1_25BinaryOpScalarListFunctorIfLi2ELi1ELi1EEEJSt10multipliesIfEEEEvT_T0_DpT1_)
        /*0088*/ 	.short	0x0380
        /*008a*/ 	.short	0x0d42


	//----- nvinfo : EIATTR_SW_WAR
	.align		4
.L_3271:
        /*008c*/ 	.byte	0x04, 0x36
        /*008e*/ 	.short	(.L_3273 - .L_3272)
.L_3272:
        /*0090*/ 	.word	0x00000008
.L_3273:


//--------------------- .nv.info._ZN2at6native61_GLOBAL__N__44eb8e94_28_ForeachBinaryOpScalarList_cu_dda10a6925multi_tensor_apply_kernelINS1_28TensorListScalarListMetadataIdLi2EEENS1_25BinaryOpScalarListFunctorIdLi2ELi1ELi1EEEJSt10multipliesIdEEEEvT_T0_DpT1_ --------------------------
	.section	.nv.info._ZN2at6native61_GLOBAL__N__44eb8e94_28_ForeachBinaryOpScalarList_cu_dda10a6925multi_tensor_apply_kernelINS1_28TensorListScalarListMetadataIdLi2EEENS1_25BinaryOpScalarListFunctorIdLi2ELi1ELi1EEEJSt10multipliesIdEEEEvT_T0_DpT1_,"",@"SHT_CUDA_INFO"
	.sectionflags	@""
	.align	4


	//----- nvinfo : EIATTR_CUDA_API_VERSION
	.align		4
        /*0000*/ 	.byte	0x04, 0x37
        /*0002*/ 	.short	(.L_3275 - .L_3274)
.L_3274:
        /*0004*/ 	.word	0x00000082


	//----- nvinfo : EIATTR_KPARAM_INFO
	.align		4
.L_3275:
        /*0008*/ 	.byte	0x04, 0x17
        /*000a*/ 	.short	(.L_3277 - .L_3276)
.L_3276:
        /*000c*/ 	.word	0x00000000
        /*0010*/ 	.short	0x0002
        /*0012*/ 	.short	0x0e41
        /*0014*/ 	.byte	0x00, 0xf0, 0x05, 0x00


	//----- nvinfo : EIATTR_KPARAM_INFO
	.align		4
.L_3277:
        /*0018*/ 	.byte	0x04, 0x17
        /*001a*/ 	.short	(.L_3279 - .L_3278)
.L_3278:
        /*001c*/ 	.word	0x00000000
        /*0020*/ 	.short	0x0001
        /*0022*/ 	.short	0x0e40
        /*0024*/ 	.byte	0x00, 0xf0, 0x05, 0x00


	//----- nvinfo : EIATTR_KPARAM_INFO
	.align		4
.L_3279:
        /*0028*/ 	.byte	0x04, 0x17
        /*002a*/ 	.short	(.L_3281 - .L_3280)
.L_3280:
        /*002c*/ 	.word	0x00000000
        /*0030*/ 	.short	0x0000
        /*0032*/ 	.short	0x0000
        /*0034*/ 	.byte	0x00, 0xf0, 0x01, 0x39


	//----- nvinfo : EIATTR_SPARSE_MMA_MASK
	.align		4
.L_3281:
        /*0038*/ 	.byte	0x03, 0x50
        /*003a*/ 	.short	0x0000


	//----- nvinfo : EIATTR_MAXREG_COUNT
	.align		4
        /*003c*/ 	.byte	0x03, 0x1b
        /*003e*/ 	.short	0x0080


	//----- nvinfo : EIATTR_MERCURY_ISA_VERSION
	.align		4
        /*0040*/ 	.byte	0x03, 0x5f
        /*0042*/ 	.short	0x0101


	//----- nvinfo : EIATTR_VRC_CTA_INIT_COUNT
	.align		4
        /*0044*/ 	.byte	0x02, 0x4a
	.zero		1
	.zero		1


	//----- nvinfo : EIATTR_EXIT_INSTR_OFFSETS
	.align		4
        /*0048*/ 	.byte	0x04, 0x1c
        /*004a*/ 	.short	(.L_3283 - .L_3282)


	//   ....[0]....
.L_3282:
        /*004c*/ 	.word	0x00000180


	//   ....[1]....
        /*0050*/ 	.word	0x00000a00


	//   ....[2]....
        /*0054*/ 	.word	0x00000ce0


	//   ....[3]....
        /*0058*/ 	.word	0x00000d20


	//   ....[4]....
        /*005c*/ 	.word	0x00000d70


	//   ....[5]....
        /*0060*/ 	.word	0x00000ef0


	//----- nvinfo : EIATTR_MAX_THREADS
	.align		4
.L_3283:
        /*0064*/ 	.byte	0x04, 0x05
        /*0066*/ 	.short	(.L_3285 - .L_3284)
.L_3284:
        /*0068*/ 	.word	0x00000200
        /*006c*/ 	.word	0x00000001
        /*0070*/ 	.word	0x00000001


	//----- nvinfo : EIATTR_CRS_STACK_SIZE
	.align		4
.L_3285:
        /*0074*/ 	.byte	0x04, 0x1e
        /*0076*/ 	.short	(.L_3287 - .L_3286)
.L_3286:
        /*0078*/ 	.word	0x00000000


	//----- nvinfo : EIATTR_CBANK_PARAM_SIZE
	.align		4
.L_3287:
        /*007c*/ 	.byte	0x03, 0x19
        /*007e*/ 	.short	0x0e42


	//----- nvinfo : EIATTR_PARAM_CBANK
	.align		4
        /*0080*/ 	.byte	0x04, 0x0a
        /*0082*/ 	.short	(.L_3289 - .L_3288)
	.align		4
.L_3288:
        /*0084*/ 	.word	index@(.nv.constant0._ZN2at6native61_GLOBAL__N__44eb8e94_28_ForeachBinaryOpScalarList_cu_dda10a6925multi_tensor_apply_kernelINS1_28TensorListScalarListMetadataIdLi2EEENS1_25BinaryOpScalarListFunctorIdLi2ELi1ELi1EEEJSt10multipliesIdEEEEvT_T0_DpT1_)
        /*0088*/ 	.short	0x0380
        /*008a*/ 	.short	0x0e42


	//----- nvinfo : EIATTR_SW_WAR
	.align		4
.L_3289:
        /*008c*/ 	.byte	0x04, 0x36
        /*008e*/ 	.short	(.L_3291 - .L_3290)
.L_3290:
        /*0090*/ 	.word	0x00000008
.L_3291:


//--------------------- .nv.info._ZN2at6native61_GLOBAL__N__44eb8e94_28_ForeachBinaryOpScalarList_cu_dda10a6925multi_tensor_apply_kernelINS1_28TensorListScalarListMetadataIsLi2EEENS1_25BinaryOpScalarListFunctorIsLi2ELi1ELi1EEEJSt10multipliesIsEEEEvT_T0_DpT1_ --------------------------
	.section	.nv.info._ZN2at6native61_GLOBAL__N__44eb8e94_28_ForeachBinaryOpScalarList_cu_dda10a6925multi_tensor_apply_kernelINS1_28TensorListScalarListMetadataIsLi2EEENS1_25BinaryOpScalarListFunctorIsLi2ELi1ELi1EEEJSt10multipliesIsEEEEvT_T0_DpT1_,"",@"SHT_CUDA_INFO"
	.sectionflags	@""
	.align	4


	//----- nvinfo : EIATTR_CUDA_API_VERSION
	.align		4
        /*0000*/ 	.byte	0x04, 0x37
        /*0002*/ 	.short	(.L_3293 - .L_3292)
.L_3292:
        /*0004*/ 	.word	0x00000082


	//----- nvinfo : EIATTR_KPARAM_INFO
	.align		4
.L_3293:
        /*0008*/ 	.byte	0x04, 0x17
        /*000a*/ 	.short	(.L_3295 - .L_3294)
.L_3294:
        /*000c*/ 	.word	0x00000000
        /*0010*/ 	.short	0x0002
        /*0012*/ 	.short	0x0cc1
        /*0014*/ 	.byte	0x00, 0xf0, 0x05, 0x00


	//----- nvinfo : EIATTR_KPARAM_INFO
	.align		4
.L_3295:
        /*0018*/ 	.byte	0x04, 0x17
        /*001a*/ 	.short	(.L_3297 - .L_3296)
.L_3296:
        /*001c*/ 	.word	0x00000000
        /*0020*/ 	.short	0x0001
        /*0022*/ 	.short	0x0cc0
        /*0024*/ 	.byte	0x00, 0xf0, 0x05, 0x00


	//----- nvinfo : EIATTR_KPARAM_INFO
	.align		4
.L_3297:
        /*0028*/ 	.byte	0x04, 0x17
        /*002a*/ 	.short	(.L_3299 - .L_3298)
.L_3298:
        /*002c*/ 	.word	0x00000000
        /*0030*/ 	.short	0x0000
        /*0032*/ 	.short	0x0000
        /*0034*/ 	.byte	0x00, 0xf0, 0x01, 0x33


	//----- nvinfo : EIATTR_SPARSE_MMA_MASK
	.align		4
.L_3299:
        /*0038*/ 	.byte	0x03, 0x50
        /*003a*/ 	.short	0x0000


	//----- nvinfo : EIATTR_MAXREG_COUNT
	.align		4
        /*003c*/ 	.byte	0x03, 0x1b
        /*003e*/ 	.short	0x0080


	//----- nvinfo : EIATTR_MERCURY_ISA_VERSION
	.align		4
        /*0040*/ 	.byte	0x03, 0x5f
        /*0042*/ 	.short	0x0101


	//----- nvinfo : EIATTR_VRC_CTA_INIT_COUNT
	.align		4
        /*0044*/ 	.byte	0x02, 0x4a
	.zero		1
	.zero		1


	//----- nvinfo : EIATTR_EXIT_INSTR_OFFSETS
	.align		4
        /*0048*/ 	.byte	0x04, 0x1c
        /*004a*/ 	.short	(.L_3301 - .L_3300)


	//   ....[0]....
.L_3300:
        /*004c*/ 	.word	0x00000190


	//   ....[1]....
        /*0050*/ 	.word	0x00000b80


	//   ....[2]....
        /*0054*/ 	.word	0x00000ea0


	//   ....[3]....
        /*0058*/ 	.word	0x00000ef0


	//   ....[4]....
        /*005c*/ 	.word	0x00000f40


	//   ....[5]....
        /*0060*/ 	.word	0x00001130


	//----- nvinfo : EIATTR_MAX_THREADS
	.align		4
.L_3301:
        /*0064*/ 	.byte	0x04, 0x05
        /*0066*/ 	.short	(.L_3303 - .L_3302)
.L_3302:
        /*0068*/ 	.word	0x00000200
        /*006c*/ 	.word	0x00000001
        /*0070*/ 	.word	0x00000001


	//----- nvinfo : EIATTR_CRS_STACK_SIZE
	.align		4
.L_3303:
        /*0074*/ 	.byte	0x04, 0x1e
        /*0076*/ 	.short	(.L_3305 - .L_3304)
.L_3304:
        /*0078*/ 	.word	0x00000000


	//----- nvinfo : EIATTR_CBANK_PARAM_SIZE
	.align		4
.L_3305:
        /*007c*/ 	.byte	0x03, 0x19
        /*007e*/ 	.short	0x0cc2


	//----- nvinfo : EIATTR_PARAM_CBANK
	.align		4
        /*0080*/ 	.byte	0x04, 0x0a
        /*0082*/ 	.short	(.L_3307 - .L_3306)
	.align		4
.L_3306:
        /*0084*/ 	.word	index@(.nv.constant0._ZN2at6native61_GLOBAL__N__44eb8e94_28_ForeachBinaryOpScalarList_cu_dda10a6925multi_tensor_apply_kernelINS1_28TensorListScalarListMetadataIsLi2EEENS1_25BinaryOpScalarListFunctorIsLi2ELi1ELi1EEEJSt10multipliesIsEEEEvT_T0_DpT1_)
        /*0088*/ 	.short	0x0380
        /*008a*/ 	.short	0x0cc2


	//----- nvinfo : EIATTR_SW_WAR
	.align		4
.L_3307:
        /*008c*/ 	.byte	0x04, 0x36
        /*008e*/ 	.short	(.L_3309 - .L_3308)
.L_3308:
        /*0090*/ 	.word	0x00000008
.L_3309:


//--------------------- .nv.info._ZN2at6native61_GLOBAL__N__44eb8e94_28_ForeachBinaryOpScalarList_cu_dda10a6925multi_tensor_apply_kernelINS1_28TensorListScalarListMetadataIlLi2EEENS1_25BinaryOpScalarListFunctorIlLi2ELi1ELi1EEEJSt10multipliesIlEEEEvT_T0_DpT1_ --------------------------
	.section	.nv.info._ZN2at6native61_GLOBAL__N__44eb8e94_28_ForeachBinaryOpScalarList_cu_dda10a6925multi_tensor_apply_kernelINS1_28TensorListScalarListMetadataIlLi2EEENS1_25BinaryOpScalarListFunctorIlLi2ELi1ELi1EEEJSt10multipliesIlEEEEvT_T0_DpT1_,"",@"SHT_CUDA_INFO"
	.sectionflags	@""
	.align	4


	//----- nvinfo : EIATTR_CUDA_API_VERSION
	.align		4
        /*0000*/ 	.byte	0x04, 0x37
        /*0002*/ 	.short	(.L_3311 - .L_3310)
.L_3310:
        /*0004*/ 	.word	0x00000082


	//----- nvinfo : EIATTR_KPARAM_INFO
	.align		4
.L_3311:
        /*0008*/ 	.byte	0x04, 0x17
        /*000a*/ 	.short	(.L_3313 - .L_3312)
.L_3312:
        /*000c*/ 	.word	0x00000000
        /*0010*/ 	.short	0x0002
        /*0012*/ 	.short	0x0e41
        /*0014*/ 	.byte	0x00, 0xf0, 0x05, 0x00


	//----- nvinfo : EIATTR_KPARAM_INFO
	.align		4
.L_3313:
        /*0018*/ 	.byte	0x04, 0x17
        /*001a*/ 	.short	(.L_3315 - .L_3314)
.L_3314:
        /*001c*/ 	.word	0x00000000
        /*0020*/ 	.short	0x0001
        /*0022*/ 	.short	0x0e40
        /*0024*/ 	.byte	0x00, 0xf0, 0x05, 0x00


	//----- nvinfo : EIATTR_KPARAM_INFO
	.align		4
.L_3315:
        /*0028*/ 	.byte	0x04, 0x17
        /*002a*/ 	.short	(.L_3317 - .L_3316)
.L_3316:
        /*002c*/ 	.word	0x00000000
        /*0030*/ 	.short	0x0000
        /*0032*/ 	.short	0x0000
        /*0034*/ 	.byte	0x00, 0xf0, 0x01, 0x39


	//----- nvinfo : EIATTR_SPARSE_MMA_MASK
	.align		4
.L_3317:
        /*0038*/ 	.byte	0x03, 0x50
        /*003a*/ 	.short	0x0000


	//----- nvinfo : EIATTR_MAXREG_COUNT
	.align		4
        /*003c*/ 	.byte	0x03, 0x1b
        /*003e*/ 	.short	0x0080


	//----- nvinfo : EIATTR_MERCURY_ISA_VERSION
	.align		4
        /*0040*/ 	.byte	0x03, 0x5f
        /*0042*/ 	.short	0x0101


	//----- nvinfo : EIATTR_VRC_CTA_INIT_COUNT
	.align		4
        /*0044*/ 	.byte	0x02, 0x4a
	.zero		1
	.zero		1


	//----- nvinfo : EIATTR_EXIT_INSTR_OFFSETS
	.align		4
        /*0048*/ 	.byte	0x04, 0x1c
        /*004a*/ 	.short	(.L_3319 - .L_3318)


	//   ....[0]....
.L_3318:
        /*004c*/ 	.word	0x00000180


	//   ....[1]....
        /*0050*/ 	.word	0x00000d00


	//   ....[2]....
        /*0054*/ 	.word	0x00001090


	//   ....[3]....
        /*0058*/ 	.word	0x000010e0


	//   ....[4]....
        /*005c*/ 	.word	0x00001130


	//   ....[5]....
        /*0060*/ 	.word	0x000013a0


	//----- nvinfo : EIATTR_MAX_THREADS
	.align		4
.L_3319:
        /*0064*/ 	.byte	0x04, 0x05
        /*0066*/ 	.short	(.L_3321 - .L_3320)
.L_3320:
        /*0068*/ 	.word	0x00000200
        /*006c*/ 	.word	0x00000001
        /*0070*/ 	.word	0x00000001


	//----- nvinfo : EIATTR_CRS_STACK_SIZE
	.align		4
.L_3321:
        /*0074*/ 	.byte	0x04, 0x1e
        /*0076*/ 	.short	(.L_3323 - .L_3322)
.L_3322:
        /*0078*/ 	.word	0x00000000


	//----- nvinfo : EIATTR_CBANK_PARAM_SIZE
	.align		4
.L_3323:
        /*007c*/ 	.byte	0x03, 0x19
        /*007e*/ 	.short	0x0e42


	//----- nvinfo : EIATTR_PARAM_CBANK
	.align		4
        /*0080*/ 	.byte	0x04, 0x0a
        /*0082*/ 	.short	(.L_3325 - .L_3324)
	.align		4
.L_3324:
        /*0084*/ 	.word	index@(.nv.constant0._ZN2at6native61_GLOBAL__N__44eb8e94_28_ForeachBinaryOpScalarList_cu_dda10a6925multi_tensor_apply_kernelINS1_28TensorListScalarListMetadataIlLi2EEENS1_25BinaryOpScalarListFunctorIlLi2ELi1ELi1EEEJSt10multipliesIlEEEEvT_T0_DpT1_)
        /*0088*/ 	.short	0x0380
        /*008a*/ 	.short	0x0e42


	//----- nvinfo : EIATTR_SW_WAR
	.align		4
.L_3325:
        /*008c*/ 	.byte	0x04, 0x36
        /*008e*/ 	.short	(.L_3327 - .L_3326)
.L_3326:
        /*0090*/ 	.word	0x00000008
.L_3327:


//--------------------- .nv.info._ZN2at6native61_GLOBAL__N__44eb8e94_28_ForeachBinaryOpScalarList_cu_dda10a6925multi_tensor_apply_kernelINS1_28TensorListScalarListMetadataIiLi2EEENS1_25BinaryOpScalarListFunctorIiLi2ELi1ELi1EEEJSt10multipliesIiEEEEvT_T0_DpT1_ --------------------------
	.section	.nv.info._ZN2at6native61_GLOBAL__N__44eb8e94_28_ForeachBinaryOpScalarList_cu_dda10a6925multi_tensor_apply_kernelINS1_28TensorListScalarListMetadataIiLi2EEENS1_25BinaryOpScalarListFunctorIiLi2ELi1ELi1EEEJSt10multipliesIiEEEEvT_T0_DpT1_,"",@"SHT_CUDA_INFO"
	.sectionflags	@""
	.align	4


	//----- nvinfo : EIATTR_CUDA_API_VERSION
	.align		4
        /*0000*/ 	.byte	0x04, 0x37
        /*0002*/ 	.short	(.L_3329 - .L_3328)
.L_3328:
        /*0004*/ 	.word	0x00000082


	//----- nvinfo : EIATTR_KPARAM_INFO
	.align		4
.L_3329:
        /*0008*/ 	.byte	0x04, 0x17
        /*000a*/ 	.short	(.L_3331 - .L_3330)
.L_3330:
        /*000c*/ 	.word	0x00000000
        /*0010*/ 	.short	0x0002
        /*0012*/ 	.short	0x0d41
        /*0014*/ 	.byte	0x00, 0xf0, 0x05, 0x00


	//----- nvinfo : EIATTR_KPARAM_INFO
	.align		4
.L_3331:
        /*0018*/ 	.byte	0x04, 0x17
        /*001a*/ 	.short	(.L_3333 - .L_3332)
.L_3332:
        /*001c*/ 	.word	0x00000000
        /*0020*/ 	.short	0x0001
        /*0022*/ 	.short	0x0d40
        /*0024*/ 	.byte	0x00, 0xf0, 0x05, 0x00


	//----- nvinfo : EIATTR_KPARAM_INFO
	.align		4
.L_3333:
        /*0028*/ 	.byte	0x04, 0x17
        /*002a*/ 	.short	(.L_3335 - .L_3334)
.L_3334:
        /*002c*/ 	.word	0x00000000
        /*0030*/ 	.short	0x0000
        /*0032*/ 	.short	0x0000
        /*0034*/ 	.byte	0x00, 0xf0, 0x01, 0x35


	//----- nvinfo : EIATTR_SPARSE_MMA_MASK
	.align		4
.L_3335:
        /*0038*/ 	.byte	0x03, 0x50
        /*003a*/ 	.short	0x0000


	//----- nvinfo : EIATTR_MAXREG_COUNT
	.align		4
        /*003c*/ 	.byte	0x03, 0x1b
        /*003e*/ 	.short	0x0080


	//----- nvinfo : EIATTR_MERCURY_ISA_VERSION
	.align		4
        /*0040*/ 	.byte	0x03, 0x5f
        /*0042*/ 	.short	0x0101


	//----- nvinfo : EIATTR_VRC_CTA_INIT_COUNT
	.align		4
        /*0044*/ 	.byte	0x02, 0x4a
	.zero		1
	.zero		1


	//----- nvinfo : EIATTR_EXIT_INSTR_OFFSETS
	.align		4
        /*0048*/ 	.byte	0x04, 0x1c
        /*004a*/ 	.short	(.L_3337 - .L_3336)


	//   ....[0]....
.L_3336:
        /*004c*/ 	.word	0x00000180


	//   ....[1]....
        /*0050*/ 	.word	0x000009e0


	//   ....[2]....
        /*0054*/ 	.word	0x00000cb0


	//   ....[3]....
        /*0058*/ 	.word	0x00000d00


	//   ....[4]....
        /*005c*/ 	.word	0x00000d50


	//   ....[5]....
        /*0060*/ 	.word	0x00000ed0


	//----- nvinfo : EIATTR_MAX_THREADS
	.align		4
.L_3337:
        /*0064*/ 	.byte	0x04, 0x05
        /*0066*/ 	.short	(.L_3339 - .L_3338)
.L_3338:
        /*0068*/ 	.word	0x00000200
        /*006c*/ 	.word	0x00000001
        /*0070*/ 	.word	0x00000001


	//----- nvinfo : EIATTR_CRS_STACK_SIZE
	.align		4
.L_3339:
        /*0074*/ 	.byte	0x04, 0x1e
        /*0076*/ 	.short	(.L_3341 - .L_3340)
.L_3340:
        /*0078*/ 	.word	0x00000000


	//----- nvinfo : EIATTR_CBANK_PARAM_SIZE
	.align		4
.L_3341:
        /*007c*/ 	.byte	0x03, 0x19
        /*007e*/ 	.short	0x0d42


	//----- nvinfo : EIATTR_PARAM_CBANK
	.align		4
        /*0080*/ 	.byte	0x04, 0x0a
        /*0082*/ 	.short	(.L_3343 - .L_3342)
	.align		4
.L_3342:
        /*0084*/ 	.word	index@(.nv.constant0._ZN2at6native61_GLOBAL__N__44eb8e94_28_ForeachBinaryOpScalarList_cu_dda10a6925multi_tensor_apply_kernelINS1_28TensorListScalarListMetadataIiLi2EEENS1_25BinaryOpScalarListFunctorIiLi2ELi1ELi1EEEJSt10multipliesIiEEEEvT_T0_DpT1_)
        /*0088*/ 	.short	0x0380
        /*008a*/ 	.short	0x0d42


	//----- nvinfo : EIATTR_SW_WAR
	.align		4
.L_3343:
        /*008c*/ 	.byte	0x04, 0x36
        /*008e*/ 	.short	(.L_3345 - .L_3344)
.L_3344:
        /*0090*/ 	.word	0x00000008
.L_3345:


//--------------------- .nv.info._ZN2at6native61_GLOBAL__N__44eb8e94_28_ForeachBinaryOpScalarList_cu_dda10a6925multi_tensor_apply_kernelINS1_28TensorListScalarListMetadataIaLi2EEENS1_25BinaryOpScalarListFunctorIaLi2ELi1ELi1EEEJSt10multipliesIaEEEEvT_T0_DpT1_ --------------------------
	.section	.nv.info._ZN2at6native61_GLOBAL__N__44eb8e94_28_ForeachBinaryOpScalarList_cu_dda10a6925multi_tensor_apply_kernelINS1_28TensorListScalarListMetadataIaLi2EEENS1_25BinaryOpScalarListFunctorIaLi2ELi1ELi1EEEJSt10multipliesIaEEEEvT_T0_DpT1_,"",@"SHT_CUDA_INFO"
	.sectionflags	@""
	.align	4


	//----- nvinfo : EIATTR_CUDA_API_VERSION
	.align		4
        /*0000*/ 	.byte	0x04, 0x37
        /*0002*/ 	.short	(.L_3347 - .L_3346)
.L_3346:
        /*0004*/ 	.word	0x00000082


	//----- nvinfo : EIATTR_KPARAM_INFO
	.align		4
.L_3347:
        /*0008*/ 	.byte	0x04, 0x17
        /*000a*/ 	.short	(.L_3349 - .L_3348)
.L_3348:
        /*000c*/ 	.word	0x00000000
        /*0010*/ 	.short	0x0002
        /*0012*/ 	.short	0x0c81
        /*0014*/ 	.byte	0x00, 0xf0, 0x05, 0x00


	//----- nvinfo : EIATTR_KPARAM_INFO
	.align		4
.L_3349:
        /*0018*/ 	.byte	0x04, 0x17
        /*001a*/ 	.short	(.L_3351 - .L_3350)
.L_3350:
        /*001c*/ 	.word	0x00000000
        /*0020*/ 	.short	0x0001
        /*0022*/ 	.short	0x0c80
        /*0024*/ 	.byte	0x00, 0xf0, 0x05, 0x00


	//----- nvinfo : EIATTR_KPARAM_INFO
	.align		4
.L_3351:
        /*0028*/ 	.byte	0x04, 0x17
        /*002a*/ 	.short	(.L_3353 - .L_3352)
.L_3352:
        /*002c*/ 	.word	0x00000000
        /*0030*/ 	.short	0x0000
        /*0032*/ 	.short	0x0000
        /*0034*/ 	.byte	0x00, 0xf0, 0x01, 0x32


	//----- nvinfo : EIATTR_SPARSE_MMA_MASK
	.align		4
.L_3353:
        /*0038*/ 	.byte	0x03, 0x50
        /*003a*/ 	.short	0x0000


	//----- nvinfo : EIATTR_MAXREG_COUNT
	.align		4
        /*003c*/ 	.byte	0x03, 0x1b
        /*003e*/ 	.short	0x0080


	//----- nvinfo : EIATTR_MERCURY_ISA_VERSION
	.align		4
        /*0040*/ 	.byte	0x03, 0x5f
        /*0042*/ 	.short	0x0101


	//----- nvinfo : EIATTR_VRC_CTA_INIT_COUNT
	.align		4
        /*0044*/ 	.byte	0x02, 0x4a
	.zero		1
	.zero		1


	//----- nvinfo : EIATTR_EXIT_INSTR_OFFSETS
	.align		4
        /*0048*/ 	.byte	0x04, 0x1c
        /*004a*/ 	.short	(.L_3355 - .L_3354)


	//   ....[0]....
.L_3354:
        /*004c*/ 	.word	0x000001a0


	//   ....[1]....
        /*0050*/ 	.word	0x00001190


	//   ....[2]....
        /*0054*/ 	.word	0x00001530


	//   ....[3]....
        /*0058*/ 	.word	0x00001570


	//   ....[4]....
        /*005c*/ 	.word	0x000015c0


	//   ....[5]....
        /*0060*/ 	.word	0x000017f0


	//----- nvinfo : EIATTR_MAX_THREADS
	.align		4
.L_3355:
        /*0064*/ 	.byte	0x04, 0x05
        /*0066*/ 	.short	(.L_3357 - .L_3356)
.L_3356:
        /*0068*/ 	.word	0x00000200
        /*006c*/ 	.word	0x00000001
        /*0070*/ 	.word	0x00000001


	//----- nvinfo : EIATTR_CRS_STACK_SIZE
	.align		4
.L_3357:
        /*0074*/ 	.byte	0x04, 0x1e
        /*0076*/ 	.short	(.L_3359 - .L_3358)
.L_3358:
        /*0078*/ 	.word	0x00000000


	//----- nvinfo : EIATTR_CBANK_PARAM_SIZE
	.align		4
.L_3359:
        /*007c*/ 	.byte	0x03, 0x19
        /*007e*/ 	.short	0x0c82


	//----- nvinfo : EIATTR_PARAM_CBANK
	.align		4
        /*0080*/ 	.byte	0x04, 0x0a
        /*0082*/ 	.short	(.L_3361 - .L_3360)
	.align		4
.L_3360:
        /*0084*/ 	.word	index@(.nv.constant0._ZN2at6native61_GLOBAL__N__44eb8e94_28_ForeachBinaryOpScalarList_cu_dda10a6925multi_tensor_apply_kernelINS1_28TensorListScalarListMetadataIaLi2EEENS1_25BinaryOpScalarListFunctorIaLi2ELi1ELi1EEEJSt10multipliesIaEEEEvT_T0_DpT1_)
        /*0088*/ 	.short	0x0380
        /*008a*/ 	.short	0x0c82


	//----- nvinfo : EIATTR_SW_WAR
	.align		4
.L_3361:
        /*008c*/ 	.byte	0x04, 0x36
        /*008e*/ 	.short	(.L_3363 - .L_3362)
.L_3362:
        /*0090*/ 	.word	0x00000008
.L_3363:


//--------------------- .nv.info._ZN2at6native61_GLOBAL__N__44eb8e94_28_ForeachBinaryOpScalarList_cu_dda10a6925multi_tensor_apply_kernelINS1_28TensorListScalarListMetadataIhLi2EEENS1_25BinaryOpScalarListFunctorIhLi2ELi1ELi1EEEJSt10multipliesIhEEEEvT_T0_DpT1_ --------------------------
	.section	.nv.info._ZN2at6native61_GLOBAL__N__44eb8e94_28_ForeachBinaryOpScalarList_cu_dda10a6925multi_tensor_apply_kernelINS1_28TensorListScalarListMetadataIhLi2EEENS1_25BinaryOpScalarListFunctorIhLi2ELi1ELi1EEEJSt10multipliesIhEEEEvT_T0_DpT1_,"",@"SHT_CUDA_INFO"
	.sectionflags	@""
	.align	4


	//----- nvinfo : EIATTR_CUDA_API_VERSION
	.align		4
        /*0000*/ 	.byte	0x04, 0x37
        /*0002*/ 	.short	(.L_3365 - .L_3364)
.L_3364:
        /*0004*/ 	.word	0x00000082


	//----- nvinfo : EIATTR_KPARAM_INFO
	.align		4
.L_3365:
        /*0008*/ 	.byte	0x04, 0x17
        /*000a*/ 	.short	(.L_3367 - .L_3366)
.L_3366:
        /*000c*/ 	.word	0x00000000
        /*0010*/ 	.short	0x0002
        /*0012*/ 	.short	0x0c81
        /*0014*/ 	.byte	0x00, 0xf0, 0x05, 0x00


	//----- nvinfo : EIATTR_KPARAM_INFO
	.align		4
.L_3367:
        /*0018*/ 	.byte	0x04, 0x17
        /*001a*/ 	.short	(.L_3369 - .L_3368)
.L_3368:
        /*001c*/ 	.word	0x00000000
        /*0020*/ 	.short	0x0001
        /*0022*/ 	.short	0x0c80
        /*0024*/ 	.byte	0x00, 0xf0, 0x05, 0x00


	//----- nvinfo : EIATTR_KPARAM_INFO
	.align		4
.L_3369:
        /*0028*/ 	.byte	0x04, 0x17
        /*002a*/ 	.short	(.L_3371 - .L_3370)
.L_3370:
        /*002c*/ 	.word	0x00000000
        /*0030*/ 	.short	0x0000
        /*0032*/ 	.short	0x0000
        /*0034*/ 	.byte	0x00, 0xf0, 0x01, 0x32


	//----- nvinfo : EIATTR_SPARSE_MMA_MASK
	.align		4
.L_3371:
        /*0038*/ 	.byte	0x03, 0x50
        /*003a*/ 	.short	0x0000


	//----- nvinfo : EIATTR_MAXREG_COUNT
	.align		4
        /*003c*/ 	.byte	0x03, 0x1b
        /*003e*/ 	.short	0x0080


	//----- nvinfo : EIATTR_MERCURY_ISA_VERSION
	.align		4
        /*0040*/ 	.byte	0x03, 0x5f
        /*0042*/ 	.short	0x0101


	//----- nvinfo : EIATTR_VRC_CTA_INIT_COUNT
	.align		4
        /*0044*/ 	.byte	0x02, 0x4a
	.zero		1
	.zero		1


	//----- nvinfo : EIATTR_EXIT_INSTR_OFFSETS
	.align		4
        /*0048*/ 	.byte	0x04, 0x1c
        /*004a*/ 	.short	(.L_3373 - .L_3372)


	//   ....[0]....
.L_3372:
        /*004c*/ 	.word	0x000001a0


	//   ....[1]....
        /*0050*/ 	.word	0x00001190


	//   ....[2]....
        /*0054*/ 	.word	0x00001530


	//   ....[3]....
        /*0058*/ 	.word	0x00001570


	//   ....[4]....
        /*005c*/ 	.word	0x000015c0


	//   ....[5]....
        /*0060*/ 	.word	0x000017f0


	//----- nvinfo : EIATTR_MAX_THREADS
	.align		4
.L_3373:
        /*0064*/ 	.byte	0x04, 0x05
        /*0066*/ 	.short	(.L_3375 - .L_3374)
.L_3374:
        /*0068*/ 	.word	0x00000200
        /*006c*/ 	.word	0x00000001
        /*0070*/ 	.word	0x00000001


	//----- nvinfo : EIATTR_CRS_STACK_SIZE
	.align		4
.L_3375:
        /*0074*/ 	.byte	0x04, 0x1e
        /*0076*/ 	.short	(.L_3377 - .L_3376)
.L_3376:
        /*0078*/ 	.word	0x00000000


	//----- nvinfo : EIATTR_CBANK_PARAM_SIZE
	.align		4
.L_3377:
        /*007c*/ 	.byte	0x03, 0x19
        /*007e*/ 	.short	0x0c82


	//----- nvinfo : EIATTR_PARAM_CBANK
	.align		4
        /*0080*/ 	.byte	0x04, 0x0a
        /*0082*/ 	.short	(.L_3379 - .L_3378)
	.align		4
.L_3378:
        /*0084*/ 	.word	index@(.nv.constant0._ZN2at6native61_GLOBAL__N__44eb8e94_28_ForeachBinaryOpScalarList_cu_dda10a6925multi_tensor_apply_kernelINS1_28TensorListScalarListMetadataIhLi2EEENS1_25BinaryOpScalarListFunctorIhLi2ELi1ELi1EEEJSt10multipliesIhEEEEvT_T0_DpT1_)
        /*0088*/ 	.short	0x0380
        /*008a*/ 	.short	0x0c82


	//----- nvinfo : EIATTR_SW_WAR
	.align		4
.L_3379:
        /*008c*/ 	.byte	0x04, 0x36
        /*008e*/ 	.short	(.L_3381 - .L_3380)
.L_3380:
        /*0090*/ 	.word	0x00000008
.L_3381:


//--------------------- .nv.info._ZN2at6native61_GLOBAL__N__44eb8e94_28_ForeachBinaryOpScalarList_cu_dda10a6925multi_tensor_apply_kernelINS1_28TensorListScalarListMetadataIfLi1EEENS1_25BinaryOpScalarListFunctorIN3c108BFloat16ELi1ELi1ELi0EEEJSt10multipliesIfEEEEvT_T0_DpT1_ --------------------------
	.section	.nv.info._ZN2at6native61_GLOBAL__N__44eb8e94_28_ForeachBinaryOpScalarList_cu_dda10a6925multi_tensor_apply_kernelINS1_28TensorListScalarListMetadataIfLi1EEENS1_25BinaryOpScalarListFunctorIN3c108BFloat16ELi1ELi1ELi0EEEJSt10multipliesIfEEEEvT_T0_DpT1_,"",@"SHT_CUDA_INFO"
	.sectionflags	@""
	.align	4


	//----- nvinfo : EIATTR_CUDA_API_VERSION
	.align		4
        /*0000*/ 	.byte	0x04, 0x37
        /*0002*/ 	.short	(.L_3383 - .L_3382)
.L_3382:
        /*0004*/ 	.word	0x00000082


	//----- nvinfo : EIATTR_KPARAM_INFO
	.align		4
.L_3383:
        /*0008*/ 	.byte	0x04, 0x17
        /*000a*/ 	.short	(.L_3385 - .L_3384)
.L_3384:
        /*000c*/ 	.word	0x00000000
        /*0010*/ 	.short	0x0002
        /*0012*/ 	.short	0x0dc1
        /*0014*/ 	.byte	0x00, 0xf0, 0x05, 0x00


	//----- nvinfo : EIATTR_KPARAM_INFO
	.align		4
.L_3385:
        /*0018*/ 	.byte	0x04, 0x17
        /*001a*/ 	.short	(.L_3387 - .L_3386)
.L_3386:
        /*001c*/ 	.word	0x00000000
        /*0020*/ 	.short	0x0001
        /*0022*/ 	.short	0x0dc0
        /*0024*/ 	.byte	0x00, 0xf0, 0x05, 0x00


	//----- nvinfo : EIATTR_KPARAM_INFO
	.align		4
.L_3387:
        /*0028*/ 	.byte	0x04, 0x17
        /*002a*/ 	.short	(.L_3389 - .L_3388)
.L_3388:
        /*002c*/ 	.word	0x00000000
        /*0030*/ 	.short	0x0000
        /*0032*/ 	.short	0x0000
        /*0034*/ 	.byte	0x00, 0xf0, 0x01, 0x37


	//----- nvinfo : EIATTR_SPARSE_MMA_MASK
	.align		4
.L_3389:
        /*0038*/ 	.byte	0x03, 0x50
        /*003a*/ 	.short	0x0000


	//----- nvinfo : EIATTR_MAXREG_COUNT
	.align		4
        /*003c*/ 	.byte	0x03, 0x1b
        /*003e*/ 	.short	0x0080


	//----- nvinfo : EIATTR_MERCURY_ISA_VERSION
	.align		4
        /*0040*/ 	.byte	0x03, 0x5f
        /*0042*/ 	.short	0x0101


	//----- nvinfo : EIATTR_VRC_CTA_INIT_COUNT
	.align		4
        /*0044*/ 	.byte	0x02, 0x4a
	.zero		1
	.zero		1


	//----- nvinfo : EIATTR_EXIT_INSTR_OFFSETS
	.align		4
        /*0048*/ 	.byte	0x04, 0x1c
        /*004a*/ 	.short	(.L_3391 - .L_3390)


	//   ....[0]....
.L_3390:
        /*004c*/ 	.word	0x00000160


	//   ....[1]....
        /*0050*/ 	.word	0x00000b10


	//   ....[2]....
        /*0054*/ 	.word	0x00000e10


	//   ....[3]....
        /*0058*/ 	.word	0x00000e40


	//   ....[4]....
        /*005c*/ 	.word	0x00000e90


	//   ....[5]....
        /*0060*/ 	.word	0x00001050


	//----- nvinfo : EIATTR_MAX_THREADS
	.align		4
.L_3391:
        /*0064*/ 	.byte	0x04, 0x05
        /*0066*/ 	.short	(.L_3393 - .L_3392)
.L_3392:
        /*0068*/ 	.word	0x00000200
        /*006c*/ 	.word	0x00000001
        /*0070*/ 	.word	0x00000001


	//----- nvinfo : EIATTR_CRS_STACK_SIZE
	.align		4
.L_3393:
        /*0074*/ 	.byte	0x04, 0x1e
        /*0076*/ 	.short	(.L_3395 - .L_3394)
.L_3394:
        /*0078*/ 	.word	0x00000000


	//----- nvinfo : EIATTR_CBANK_PARAM_SIZE
	.align		4
.L_3395:
        /*007c*/ 	.byte	0x03, 0x19
        /*007e*/ 	.short	0x0dc2


	//----- nvinfo : EIATTR_PARAM_CBANK
	.align		4
        /*0080*/ 	.byte	0x04, 0x0a
        /*0082*/ 	.short	(.L_3397 - .L_3396)
	.align		4
.L_3396:
        /*0084*/ 	.word	index@(.nv.constant0._ZN2at6native61_GLOBAL__N__44eb8e94_28_ForeachBinaryOpScalarList_cu_dda10a6925multi_tensor_apply_kernelINS1_28TensorListScalarListMetadataIfLi1EEENS1_25BinaryOpScalarListFunctorIN3c108BFloat16ELi1ELi1ELi0EEEJSt10multipliesIfEEEEvT_T0_DpT1_)
        /*0088*/ 	.short	0x0380
        /*008a*/ 	.short	0x0dc2


	//----- nvinfo : EIATTR_SW_WAR
	.align		4
.L_3397:
        /*008c*/ 	.byte	0x04, 0x36
        /*008e*/ 	.short	(.L_3399 - .L_3398)
.L_3398:
        /*0090*/ 	.word	0x00000008
.L_3399:


//--------------------- .nv.info._ZN2at6native61_GLOBAL__N__44eb8e94_28_ForeachBinaryOpScalarList_cu_dda10a6925multi_tensor_apply_kernelINS1_28TensorListScalarListMetadataIfLi1EEENS1_25BinaryOpScalarListFunctorIN3c104HalfELi1ELi1ELi0EEEJSt10multipliesIfEEEEvT_T0_DpT1_ --------------------------
	.section	.nv.info._ZN2at6native61_GLOBAL__N__44eb8e94_28_ForeachBinaryOpScalarList_cu_dda10a6925multi_tensor_apply_kernelINS1_28TensorListScalarListMetadataIfLi1EEENS1_25BinaryOpScalarListFunctorIN3c104HalfELi1ELi1ELi0EEEJSt10multipliesIfEEEEvT_T0_DpT1_,"",@"SHT_CUDA_INFO"
	.sectionflags	@""
	.align	4


	//----- nvinfo : EIATTR_CUDA_API_VERSION
	.align		4
        /*0000*/ 	.byte	0x04, 0x37
        /*0002*/ 	.short	(.L_3401 - .L_3400)
.L_3400:
        /*0004*/ 	.word	0x00000082


	//----- nvinfo : EIATTR_KPARAM_INFO
	.align		4
.L_3401:
        /*0008*/ 	.byte	0x04, 0x17
        /*000a*/ 	.short	(.L_3403 - .L_3402)
.L_3402:
        /*000c*/ 	.word	0x00000000
        /*0010*/ 	.short	0x0002
        /*0012*/ 	.short	0x0dc1
        /*0014*/ 	.byte	0x00, 0xf0, 0x05, 0x00


	//----- nvinfo : EIATTR_KPARAM_INFO
	.align		4
.L_3403:
        /*0018*/ 	.byte	0x04, 0x17
        /*001a*/ 	.short	(.L_3405 - .L_3404)
.L_3404:
        /*001c*/ 	.word	0x00000000
        /*0020*/ 	.short	0x0001
        /*0022*/ 	.short	0x0dc0
        /*0024*/ 	.byte	0x00, 0xf0, 0x05, 0x00


	//----- nvinfo : EIATTR_KPARAM_INFO
	.align		4
.L_3405:
        /*0028*/ 	.byte	0x04, 0x17
        /*002a*/ 	.short	(.L_3407 - .L_3406)
.L_3406:
        /*002c*/ 	.word	0x00000000
        /*0030*/ 	.short	0x0000
        /*0032*/ 	.short	0x0000
        /*0034*/ 	.byte	0x00, 0xf0, 0x01, 0x37


	//----- nvinfo : EIATTR_SPARSE_MMA_MASK
	.align		4
.L_3407:
        /*0038*/ 	.byte	0x03, 0x50
        /*003a*/ 	.short	0x0000


	//----- nvinfo : EIATTR_MAXREG_COUNT
	.align		4
        /*003c*/ 	.byte	0x03, 0x1b
        /*003e*/ 	.short	0x0080


	//----- nvinfo : EIATTR_MERCURY_ISA_VERSION
	.align		4
        /*0040*/ 	.byte	0x03, 0x5f
        /*0042*/ 	.short	0x0101


	//----- nvinfo : EIATTR_VRC_CTA_INIT_COUNT
	.align		4
        /*0044*/ 	.byte	0x02, 0x4a
	.zero		1
	.zero		1


	//----- nvinfo : EIATTR_EXIT_INSTR_OFFSETS
	.align		4
        /*0048*/ 	.byte	0x04, 0x1c
        /*004a*/ 	.short	(.L_3409 - .L_3408)


	//   ....[0]....
.L_3408:
        /*004c*/ 	.word	0x00000160


	//   ....[1]....
        /*0050*/ 	.word	0x00000b10


	//   ....[2]....
        /*0054*/ 	.word	0x00000e10


	//   ....[3]....
        /*0058*/ 	.word	0x00000e40


	//   ....[4]....
        /*005c*/ 	.word	0x00000e90


	//   ....[5]....
        /*0060*/ 	.word	0x00001030


	//----- nvinfo : EIATTR_MAX_THREADS
	.align		4
.L_3409:
        /*0064*/ 	.byte	0x04, 0x05
        /*0066*/ 	.short	(.L_3411 - .L_3410)
.L_3410:
        /*0068*/ 	.word	0x00000200
        /*006c*/ 	.word	0x00000001
        /*0070*/ 	.word	0x00000001


	//----- nvinfo : EIATTR_CRS_STACK_SIZE
	.align		4
.L_3411:
        /*0074*/ 	.byte	0x04, 0x1e
        /*0076*/ 	.short	(.L_3413 - .L_3412)
.L_3412:
        /*0078*/ 	.word	0x00000000


	//----- nvinfo : EIATTR_CBANK_PARAM_SIZE
	.align		4
.L_3413:
        /*007c*/ 	.byte	0x03, 0x19
        /*007e*/ 	.short	0x0dc2


	//----- nvinfo : EIATTR_PARAM_CBANK
	.align		4
        /*0080*/ 	.byte	0x04, 0x0a
        /*0082*/ 	.short	(.L_3415 - .L_3414)
	.align		4
.L_3414:
        /*0084*/ 	.word	index@(.nv.constant0._ZN2at6native61_GLOBAL__N__44eb8e94_28_ForeachBinaryOpScalarList_cu_dda10a6925multi_tensor_apply_kernelINS1_28TensorListScalarListMetadataIfLi1EEENS1_25BinaryOpScalarListFunctorIN3c104HalfELi1ELi1ELi0EEEJSt10multipliesIfEEEEvT_T0_DpT1_)
        /*0088*/ 	.short	0x0380
        /*008a*/ 	.short	0x0dc2


	//----- nvinfo : EIATTR_SW_WAR
	.align		4
.L_3415:
        /*008c*/ 	.byte	0x04, 0x36
        /*008e*/ 	.short	(.L_3417 - .L_3416)
.L_3416:
        /*0090*/ 	.word	0x00000008
.L_3417:


//--------------------- .nv.info._ZN2at6native61_GLOBAL__N__44eb8e94_28_ForeachBinaryOpScalarList_cu_dda10a6925multi_tensor_apply_kernelINS1_28TensorListScalarListMetadataIbLi1EEENS1_25BinaryOpScalarListFunctorIbLi1ELi1ELi0EEEJSt10multipliesIbEEEEvT_T0_DpT1_ --------------------------
	.section	.nv.info._ZN2at6native61_GLOBAL__N__44eb8e94_28_ForeachBinaryOpScalarList_cu_dda10a6925multi_tensor_apply_kernelINS1_28TensorListScalarListMetadataIbLi1EEENS1_25BinaryOpScalarListFunctorIbLi1ELi1ELi0EEEJSt10multipliesIbEEEEvT_T0_DpT1_,"",@"SHT_CUDA_INFO"
	.sectionflags	@""
	.align	4


	//----- nvinfo : EIATTR_CUDA_API_VERSION
	.align		4
        /*0000*/ 	.byte	0x04, 0x37
        /*0002*/ 	.short	(.L_3419 - .L_3418)
.L_3418:
        /*0004*/ 	.word	0x00000082


	//----- nvinfo : EIATTR_KPARAM_INFO
	.align		4
.L_3419:
        /*0008*/ 	.byte	0x04, 0x17
        /*000a*/ 	.short	(.L_3421 - .L_3420)
.L_3420:
        /*000c*/ 	.word	0x00000000
        /*0010*/ 	.short	0x0002
        /*0012*/ 	.short	0x0ca1
        /*0014*/ 	.byte	0x00, 0xf0, 0x05, 0x00


	//----- nvinfo : EIATTR_KPARAM_INFO
	.align		4
.L_3421:
        /*0018*/ 	.byte	0x04, 0x17
        /*001a*/ 	.short	(.L_3423 - .L_3422)
.L_3422:
        /*001c*/ 	.word	0x00000000
        /*0020*/ 	.short	0x0001
        /*0022*/ 	.short	0x0ca0
        /*0024*/ 	.byte	0x00, 0xf0, 0x05, 0x00


	//----- nvinfo : EIATTR_KPARAM_INFO
	.align		4
.L_3423:
        /*0028*/ 	.byte	0x04, 0x17
        /*002a*/ 	.short	(.L_3425 - .L_3424)
.L_3424:
        /*002c*/ 	.word	0x00000000
        /*0030*/ 	.short	0x0000
        /*0032*/ 	.short	0x0000
        /*0034*/ 	.byte	0x00, 0xf0, 0x81, 0x32


	//----- nvinfo : EIATTR_SPARSE_MMA_MASK
	.align		4
.L_3425:
        /*0038*/ 	.byte	0x03, 0x50
        /*003a*/ 	.short	0x0000


	//----- nvinfo : EIATTR_MAXREG_COUNT
	.align		4
        /*003c*/ 	.byte	0x03, 0x1b
        /*003e*/ 	.short	0x0080


	//----- nvinfo : EIATTR_MERCURY_ISA_VERSION
	.align		4
        /*0040*/ 	.byte	0x03, 0x5f
        /*0042*/ 	.short	0x0101


	//----- nvinfo : EIATTR_VRC_CTA_INIT_COUNT
	.align		4
        /*0044*/ 	.byte	0x02, 0x4a
	.zero		1
	.zero		1


	//----- nvinfo : EIATTR_EXIT_INSTR_OFFSETS
	.align		4
        /*0048*/ 	.byte	0x04, 0x1c
        /*004a*/ 	.short	(.L_3427 - .L_3426)


	//   ....[0]....
.L_3426:
        /*004c*/ 	.word	0x00000160


	//   ....[1]....
        /*0050*/ 	.word	0x00000b70


	//   ....[2]....
        /*0054*/ 	.word	0x00000e40


	//   ....[3]....
        /*0058*/ 	.word	0x00000e60


	//   ....[4]....
        /*005c*/ 	.word	0x00000eb0


	//   ....[5]....
        /*0060*/ 	.word	0x000010b0


	//----- nvinfo : EIATTR_MAX_THREADS
	.align		4
.L_3427:
        /*0064*/ 	.byte	0x04, 0x05
        /*0066*/ 	.short	(.L_3429 - .L_3428)
.L_3428:
        /*0068*/ 	.word	0x00000200
        /*006c*/ 	.word	0x00000001
        /*0070*/ 	.word	0x00000001


	//----- nvinfo : EIATTR_CRS_STACK_SIZE
	.align		4
.L_3429:
        /*0074*/ 	.byte	0x04, 0x1e
        /*0076*/ 	.short	(.L_3431 - .L_3430)
.L_3430:
        /*0078*/ 	.word	0x00000000


	//----- nvinfo : EIATTR_CBANK_PARAM_SIZE
	.align		4
.L_3431:
        /*007c*/ 	.byte	0x03, 0x19
        /*007e*/ 	.short	0x0ca2


	//----- nvinfo : EIATTR_PARAM_CBANK
	.align		4
        /*0080*/ 	.byte	0x04, 0x0a
        /*0082*/ 	.short	(.L_3433 - .L_3432)
	.align		4
.L_3432:
        /*0084*/ 	.word	index@(.nv.constant0._ZN2at6native61_GLOBAL__N__44eb8e94_28_ForeachBinaryOpScalarList_cu_dda10a6925multi_tensor_apply_kernelINS1_28TensorListScalarListMetadataIbLi1EEENS1_25BinaryOpScalarListFunctorIbLi1ELi1ELi0EEEJSt10multipliesIbEEEEvT_T0_DpT1_)
        /*0088*/ 	.short	0x0380
        /*008a*/ 	.short	0x0ca2


	//----- nvinfo : EIATTR_SW_WAR
	.align		4
.L_3433:
        /*008c*/ 	.byte	0x04, 0x36
        /*008e*/ 	.short	(.L_3435 - .L_3434)
.L_3434:
        /*0090*/ 	.word	0x00000008
.L_3435:


//--------------------- .nv.info._ZN2at6native61_GLOBAL__N__44eb8e94_28_ForeachBinaryOpScalarList_cu_dda10a6925multi_tensor_apply_kernelINS1_28TensorListScalarListMetadataIN3c107complexIfEELi1EEENS1_25BinaryOpScalarListFunctorIS6_Li1ELi1ELi0EEEJSt10multipliesIS6_EEEEvT_T0_DpT1_ --------------------------
	.section	.nv.info._ZN2at6native61_GLOBAL__N__44eb8e94_28_ForeachBinaryOpScalarList_cu_dda10a6925multi_tensor_apply_kernelINS1_28TensorListScalarListMetadataIN3c107complexIfEELi1EEENS1_25BinaryOpScalarListFunctorIS6_Li1ELi1ELi0EEEJSt10multipliesIS6_EEEEvT_T0_DpT1_,"",@"SHT_CUDA_INFO"
	.sectionflags	@""
	.align	4


	//----- nvinfo : EIATTR_CUDA_API_VERSION
	.align		4
        /*0000*/ 	.byte	0x04, 0x37
        /*0002*/ 	.short	(.L_3437 - .L_3436)
.L_3436:
        /*0004*/ 	.word	0x00000082


	//----- nvinfo : EIATTR_KPARAM_INFO
	.align		4
.L_3437:
        /*0008*/ 	.byte	0x04, 0x17
        /*000a*/ 	.short	(.L_3439 - .L_3438)
.L_3438:
        /*000c*/ 	.word	0x00000000
        /*0010*/ 	.short	0x0002
        /*0012*/ 	.short	0x0f41
        /*0014*/ 	.byte	0x00, 0xf0, 0x05, 0x00


	//----- nvinfo : EIATTR_KPARAM_INFO
	.align		4
.L_3439:
        /*0018*/ 	.byte	0x04, 0x17
        /*001a*/ 	.short	(.L_3441 - .L_3440)
.L_3440:
        /*001c*/ 	.word	0x00000000
        /*0020*/ 	.short	0x0001
        /*0022*/ 	.short	0x0f40
        /*0024*/ 	.byte	0x00, 0xf0, 0x05, 0x00


	//----- nvinfo : EIATTR_KPARAM_INFO
	.align		4
.L_3441:
        /*0028*/ 	.byte	0x04, 0x17
        /*002a*/ 	.short	(.L_3443 - .L_3442)
.L_3442:
        /*002c*/ 	.word	0x00000000
        /*0030*/ 	.short	0x0000
        /*0032*/ 	.short	0x0000
        /*0034*/ 	.byte	0x00, 0xf0, 0x01, 0x3d


	//----- nvinfo : EIATTR_SPARSE_MMA_MASK
	.align		4
.L_3443:
        /*0038*/ 	.byte	0x03, 0x50
        /*003a*/ 	.short	0x0000


	//----- nvinfo : EIATTR_MAXREG_COUNT
	.align		4
        /*003c*/ 	.byte	0x03, 0x1b
        /*003e*/ 	.short	0x0080


	//----- nvinfo : EIATTR_MERCURY_ISA_VERSION
	.align		4
        /*0040*/ 	.byte	0x03, 0x5f
        /*0042*/ 	.short	0x0101


	//----- nvinfo : EIATTR_VRC_CTA_INIT_COUNT
	.align		4
        /*0044*/ 	.byte	0x02, 0x4a
	.zero		1
	.zero		1


	//----- nvinfo : EIATTR_EXIT_INSTR_OFFSETS
	.align		4
        /*0048*/ 	.byte	0x04, 0x1c
        /*004a*/ 	.short	(.L_3445 - .L_3444)


	//   ....[0]....
.L_3444:
        /*004c*/ 	.word	0x00000150


	//   ....[1]....
        /*0050*/ 	.word	0x000005b0


	//   ....[2]....
        /*0054*/ 	.word	0x00000600


	//   ....[3]....
        /*0058*/ 	.word	0x00000800


	//----- nvinfo : EIATTR_MAX_THREADS
	.align		4
.L_3445:
        /*005c*/ 	.byte	0x04, 0x05
        /*005e*/ 	.short	(.L_3447 - .L_3446)
.L_3446:
        /*0060*/ 	.word	0x00000200
        /*0064*/ 	.word	0x00000001
        /*0068*/ 	.word	0x00000001


	//----- nvinfo : EIATTR_CRS_STACK_SIZE
	.align		4
.L_3447:
        /*006c*/ 	.byte	0x04, 0x1e
        /*006e*/ 	.short	(.L_3449 - .L_3448)
.L_3448:
        /*0070*/ 	.word	0x00000000


	//----- nvinfo : EIATTR_CBANK_PARAM_SIZE
	.align		4
.L_3449:
        /*0074*/ 	.byte	0x03, 0x19
        /*0076*/ 	.short	0x0f42


	//----- nvinfo : EIATTR_PARAM_CBANK
	.align		4
        /*0078*/ 	.byte	0x04, 0x0a
        /*007a*/ 	.short	(.L_3451 - .L_3450)
	.align		4
.L_3450:
        /*007c*/ 	.word	index@(.nv.constant0._ZN2at6native61_GLOBAL__N__44eb8e94_28_ForeachBinaryOpScalarList_cu_dda10a6925multi_tensor_apply_kernelINS1_28TensorListScalarListMetadataIN3c107complexIfEELi1EEENS1_25BinaryOpScalarListFunctorIS6_Li1ELi1ELi0EEEJSt10multipliesIS6_EEEEvT_T0_DpT1_)
        /*0080*/ 	.short	0x0380
        /*0082*/ 	.short	0x0f42


	//----- nvinfo : EIATTR_SW_WAR
	.align		4
.L_3451:
        /*0084*/ 	.byte	0x04, 0x36
        /*0086*/ 	.short	(.L_3453 - .L_3452)
.L_3452:
        /*0088*/ 	.word	0x00000008
.L_3453:


//--------------------- .nv.info._ZN2at6native61_GLOBAL__N__44eb8e94_28_ForeachBinaryOpScalarList_cu_dda10a6925multi_tensor_apply_kernelINS1_28TensorListScalarListMetadataIN3c107complexIdEELi1EEENS1_25BinaryOpScalarListFunctorIS6_Li1ELi1ELi0EEEJSt10multipliesIS6_EEEEvT_T0_DpT1_ --------------------------
	.section	.nv.info._ZN2at6native61_GLOBAL__N__44eb8e94_28_ForeachBinaryOpScalarList_cu_dda10a6925multi_tensor_apply_kernelINS1_28TensorListScalarListMetadataIN3c107complexIdEELi1EEENS1_25BinaryOpScalarListFunctorIS6_Li1ELi1ELi0EEEJSt10multipliesIS6_EEEEvT_T0_DpT1_,"",@"SHT_CUDA_INFO"
	.sectionflags	@""
	.align	4


	//----- nvinfo : EIATTR_CUDA_API_VERSION
	.align		4
        /*0000*/ 	.byte	0x04, 0x37
        /*0002*/ 	.short	(.L_3455 - .L_3454)
.L_3454:
        /*0004*/ 	.word	0x00000082


	//----- nvinfo : EIATTR_KPARAM_INFO
	.align		4
.L_3455:
        /*0008*/ 	.byte	0x04, 0x17
        /*000a*/ 	.short	(.L_3457 - .L_3456)
.L_3456:
        /*000c*/ 	.word	0x00000000
        /*0010*/ 	.short	0x0002
        /*0012*/ 	.short	0x0f41
        /*0014*/ 	.byte	0x00, 0xf0, 0x05, 0x00


	//----- nvinfo : EIATTR_KPARAM_INFO
	.align		4
.L_3457:
        /*0018*/ 	.byte	0x04, 0x17
        /*001a*/ 	.short	(.L_3459 - .L_3458)
.L_3458:
        /*001c*/ 	.word	0x00000000
        /*0020*/ 	.short	0x0001
        /*0022*/ 	.short	0x0f40
        /*0024*/ 	.byte	0x00, 0xf0, 0x05, 0x00


	//----- nvinfo : EIATTR_KPARAM_INFO
	.align		4
.L_3459:
        /*0028*/ 	.byte	0x04, 0x17
        /*002a*/ 	.short	(.L_3461 - .L_3460)
.L_3460:
        /*002c*/ 	.word	0x00000000
        /*0030*/ 	.short	0x0000
        /*0032*/ 	.short	0x0000
        /*0034*/ 	.byte	0x00, 0xf0, 0x01, 0x3d


	//----- nvinfo : EIATTR_SPARSE_MMA_MASK
	.align		4
.L_3461:
        /*0038*/ 	.byte	0x03, 0x50
        /*003a*/ 	.short	0x0000


	//----- nvinfo : EIATTR_MAXREG_COUNT
	.align		4
        /*003c*/ 	.byte	0x03, 0x1b
        /*003e*/ 	.short	0x0080


	//----- nvinfo : EIATTR_MERCURY_ISA_VERSION
	.align		4
        /*0040*/ 	.byte	0x03, 0x5f
        /*0042*/ 	.short	0x0101


	//----- nvinfo : EIATTR_VRC_CTA_INIT_COUNT
	.align		4
        /*0044*/ 	.byte	0x02, 0x4a
	.zero		1
	.zero		1


	//----- nvinfo : EIATTR_EXIT_INSTR_OFFSETS
	.align		4
        /*0048*/ 	.byte	0x04, 0x1c
        /*004a*/ 	.short	(.L_3463 - .L_3462)


	//   ....[0]....
.L_3462:
        /*004c*/ 	.word	0x00000170


	//   ....[1]....
        /*0050*/ 	.word	0x00000710


	//   ....[2]....
        /*0054*/ 	.word	0x00000760


	//   ....[3]....
        /*0058*/ 	.word	0x00000980


	//----- nvinfo : EIATTR_MAX_THREADS
	.align		4
.L_3463:
        /*005c*/ 	.byte	0x04, 0x05
        /*005e*/ 	.short	(.L_3465 - .L_3464)
.L_3464:
        /*0060*/ 	.word	0x00000200
        /*0064*/ 	.word	0x00000001
        /*0068*/ 	.word	0x00000001


	//----- nvinfo : EIATTR_CRS_STACK_SIZE
	.align		4
.L_3465:
        /*006c*/ 	.byte	0x04, 0x1e
        /*006e*/ 	.short	(.L_3467 - .L_3466)
.L_3466:
        /*0070*/ 	.word	0x00000000


	//----- nvinfo : EIATTR_CBANK_PARAM_SIZE
	.align		4
.L_3467:
        /*0074*/ 	.byte	0x03, 0x19
        /*0076*/ 	.short	0x0f42


	//----- nvinfo : EIATTR_PARAM_CBANK
	.align		4
        /*0078*/ 	.byte	0x04, 0x0a
        /*007a*/ 	.short	(.L_3469 - .L_3468)
	.align		4
.L_3468:
        /*007c*/ 	.word	index@(.nv.constant0._ZN2at6native61_GLOBAL__N__44eb8e94_28_ForeachBinaryOpScalarList_cu_dda10a6925multi_tensor_apply_kernelINS1_28TensorListScalarListMetadataIN3c107complexIdEELi1EEENS1_25BinaryOpScalarListFunctorIS6_Li1ELi1ELi0EEEJSt10multipliesIS6_EEEEvT_T0_DpT1_)
        /*0080*/ 	.short	0x0380
        /*0082*/ 	.short	0x0f42


	//----- nvinfo : EIATTR_SW_WAR
	.align		4
.L_3469:
        /*0084*/ 	.byte	0x04, 0x36
        /*0086*/ 	.short	(.L_3471 - .L_3470)
.L_3470:
        /*0088*/ 	.word	0x00000008
.L_3471:


//--------------------- .nv.info._ZN2at6native61_GLOBAL__N__44eb8e94_28_ForeachBinaryOpScalarList_cu_dda10a6925multi_tensor_apply_kernelINS1_28TensorListScalarListMetadataIfLi1EEENS1_25BinaryOpScalarListFunctorIfLi1ELi1ELi0EEEJSt10multipliesIfEEEEvT_T0_DpT1_ --------------------------
	.section	.nv.info._ZN2at6native61_GLOBAL__N__44eb8e94_28_ForeachBinaryOpScalarList_cu_dda10a6925multi_tensor_apply_kernelINS1_28TensorListScalarListMetadataIfLi1EEENS1_25BinaryOpScalarListFunctorIfLi1ELi1ELi0EEEJSt10multipliesIfEEEEvT_T0_DpT1_,"",@"SHT_CUDA_INFO"
	.sectionflags	@""
	.align	4


	//----- nvinfo : EIATTR_CUDA_API_VERSION
	.align		4
        /*0000*/ 	.byte	0x04, 0x37
        /*0002*/ 	.short	(.L_3473 - .L_3472)
.L_3472:
        /*0004*/ 	.word	0x00000082


	//----- nvinfo : EIATTR_KPARAM_INFO
	.align		4
.L_3473:
        /*0008*/ 	.byte	0x04, 0x17
        /*000a*/ 	.short	(.L_3475 - .L_3474)
.L_3474:
        /*000c*/ 	.word	0x00000000
        /*0010*/ 	.short	0x0002
        /*0012*/ 	.short	0x0dc1
        /*0014*/ 	.byte	0x00, 0xf0, 0x05, 0x00


	//----- nvinfo : EIATTR_KPARAM_INFO
	.align		4
.L_3475:
        /*0018*/ 	.byte	0x04, 0x17
        /*001a*/ 	.short	(.L_3477 - .L_3476)
.L_3476:
        /*001c*/ 	.word	0x00000000
        /*0020*/ 	.short	0x0001
        /*0022*/ 	.short	0x0dc0
        /*0024*/ 	.byte	0x00, 0xf0, 0x05, 0x00


	//----- nvinfo : EIATTR_KPARAM_INFO
	.align		4
.L_3477:
        /*0028*/ 	.byte	0x04, 0x17
        /*002a*/ 	.short	(.L_3479 - .L_3478)
.L_3478:
        /*002c*/ 	.word	0x00000000
        /*0030*/ 	.short	0x0000
        /*0032*/ 	.short	0x0000
        /*0034*/ 	.byte	0x00, 0xf0, 0x01, 0x37


	//----- nvinfo : EIATTR_SPARSE_MMA_MASK
	.align		4
.L_3479:
        /*0038*/ 	.byte	0x03, 0x50
        /*003a*/ 	.short	0x0000


	//----- nvinfo : EIATTR_MAXREG_COUNT
	.align		4
        /*003c*/ 	.byte	0x03, 0x1b
        /*003e*/ 	.short	0x0080


	//----- nvinfo : EIATTR_MERCURY_ISA_VERSION
	.align		4
        /*0040*/ 	.byte	0x03, 0x5f
        /*0042*/ 	.short	0x0101


	//----- nvinfo : EIATTR_VRC_CTA_INIT_COUNT
	.align		4
        /*0044*/ 	.byte	0x02, 0x4a
	.zero		1
	.zero		1


	//----- nvinfo : EIATTR_EXIT_INSTR_OFFSETS
	.align		4
        /*0048*/ 	.byte	0x04, 0x1c
        /*004a*/ 	.short	(.L_3481 - .L_3480)


	//   ....[0]....
.L_3480:
        /*004c*/ 	.word	0x00000150


	//   ....[1]....
        /*0050*/ 	.word	0x00000950


	//   ....[2]....
        /*0054*/ 	.word	0x00000be0


	//   ....[3]....
        /*0058*/ 	.word	0x00000c00


	//   ....[4]....
        /*005c*/ 	.word	0x00000c50


	//   ....[5]....
        /*0060*/ 	.word	0x00000d90


	//----- nvinfo : EIATTR_MAX_THREADS
	.align		4
.L_3481:
        /*0064*/ 	.byte	0x04, 0x05
        /*0066*/ 	.short	(.L_3483 - .L_3482)
.L_3482:
        /*0068*/ 	.word	0x00000200
        /*006c*/ 	.word	0x00000001
        /*0070*/ 	.word	0x00000001


	//----- nvinfo : EIATTR_CRS_STACK_SIZE
	.align		4
.L_3483:
        /*0074*/ 	.byte	0x04, 0x1e
        /*0076*/ 	.short	(.L_3485 - .L_3484)
.L_3484:
        /*0078*/ 	.word	0x00000000


	//----- nvinfo : EIATTR_CBANK_PARAM_SIZE
	.align		4
.L_3485:
        /*007c*/ 	.byte	0x03, 0x19
        /*007e*/ 	.short	0x0dc2


	//----- nvinfo : EIATTR_PARAM_CBANK
	.align		4
        /*0080*/ 	.byte	0x04, 0x0a
        /*0082*/ 	.short	(.L_3487 - .L_3486)
	.align		4
.L_3486:
        /*0084*/ 	.word	index@(.nv.constant0._ZN2at6native61_GLOBAL__N__44eb8e94_28_ForeachBinaryOpScalarList_cu_dda10a6925multi_tensor_apply_kernelINS1_28TensorListScalarListMetadataIfLi1EEENS1_25BinaryOpScalarListFunctorIfLi1ELi1ELi0EEEJSt10multipliesIfEEEEvT_T0_DpT1_)
        /*0088*/ 	.short	0x0380
        /*008a*/ 	.short	0x0dc2


	//----- nvinfo : EIATTR_SW_WAR
	.align		4
.L_3487:
        /*008c*/ 	.byte	0x04, 0x36
        /*008e*/ 	.short	(.L_3489 - .L_3488)
.L_3488:
        /*0090*/ 	.word	0x00000008
.L_3489:


//--------------------- .nv.info._ZN2at6native61_GLOBAL__N__44eb8e94_28_ForeachBinaryOpScalarList_cu_dda10a6925multi_tensor_apply_kernelINS1_28TensorListScalarListMetadataIdLi1EEENS1_25BinaryOpScalarListFunctorIdLi1ELi1ELi0EEEJSt10multipliesIdEEEEvT_T0_DpT1_ --------------------------
	.section	.nv.info._ZN2at6native61_GLOBAL__N__44eb8e94_28_ForeachBinaryOpScalarList_cu_dda10a6925multi_tensor_apply_kernelINS1_28TensorListScalarListMetadataIdLi1EEENS1_25BinaryOpScalarListFunctorIdLi1ELi1ELi0EEEJSt10multipliesIdEEEEvT_T0_DpT1_,"",@"SHT_CUDA_INFO"
	.sectionflags	@""
	.align	4


	//----- nvinfo : EIATTR_CUDA_API_VERSION
	.align		4
        /*0000*/ 	.byte	0x04, 0x37
        /*0002*/ 	.short	(.L_3491 - .L_3490)
.L_3490:
        /*0004*/ 	.word	0x00000082


	//----- nvinfo : EIATTR_KPARAM_INFO
	.align		4
.L_3491:
        /*0008*/ 	.byte	0x04, 0x17
        /*000a*/ 	.short	(.L_3493 - .L_3492)
.L_3492:
        /*000c*/ 	.word	0x00000000
        /*0010*/ 	.short	0x0002
        /*0012*/ 	.short	0x0f41
        /*0014*/ 	.byte	0x00, 0xf0, 0x05, 0x00


	//----- nvinfo : EIATTR_KPARAM_INFO
	.align		4
.L_3493:
        /*0018*/ 	.byte	0x04, 0x17
        /*001a*/ 	.short	(.L_3495 - .L_3494)
.L_3494:
        /*001c*/ 	.word	0x00000000
        /*0020*/ 	.short	0x0001
        /*0022*/ 	.short	0x0f40
        /*0024*/ 	.byte	0x00, 0xf0, 0x05, 0x00


	//----- nvinfo : EIATTR_KPARAM_INFO
	.align		4
.L_3495:
        /*0028*/ 	.byte	0x04, 0x17
        /*002a*/ 	.short	(.L_3497 - .L_3496)
.L_3496:
        /*002c*/ 	.word	0x00000000
        /*0030*/ 	.short	0x0000
        /*0032*/ 	.short	0x0000
        /*0034*/ 	.byte	0x00, 0xf0, 0x01, 0x3d


	//----- nvinfo : EIATTR_SPARSE_MMA_MASK
	.align		4
.L_3497:
        /*0038*/ 	.byte	0x03, 0x50
        /*003a*/ 	.short	0x0000


	//----- nvinfo : EIATTR_MAXREG_COUNT
	.align		4
        /*003c*/ 	.byte	0x03, 0x1b
        /*003e*/ 	.short	0x0080


	//----- nvinfo : EIATTR_MERCURY_ISA_VERSION
	.align		4
        /*0040*/ 	.byte	0x03, 0x5f
        /*0042*/ 	.short	0x0101


	//----- nvinfo : EIATTR_VRC_CTA_INIT_COUNT
	.align		4
        /*0044*/ 	.byte	0x02, 0x4a
	.zero		1
	.zero		1


	//----- nvinfo : EIATTR_EXIT_INSTR_OFFSETS
	.align		4
        /*0048*/ 	.byte	0x04, 0x1c
        /*004a*/ 	.short	(.L_3499 - .L_3498)


	//   ....[0]....
.L_3498:
        /*004c*/ 	.word	0x00000140


	//   ....[1]....
        /*0050*/ 	.word	0x00000a00


	//   ....[2]....
        /*0054*/ 	.word	0x00000ca0


	//   ....[3]....
        /*0058*/ 	.word	0x00000cc0


	//   ....[4]....
        /*005c*/ 	.word	0x00000d10


	//   ....[5]....
        /*0060*/ 	.word	0x00000e50


	//----- nvinfo : EIATTR_MAX_THREADS
	.align		4
.L_3499:
        /*0064*/ 	.byte	0x04, 0x05
        /*0066*/ 	.short	(.L_3501 - .L_3500)
.L_3500:
        /*0068*/ 	.word	0x00000200
        /*006c*/ 	.word	0x00000001
        /*0070*/ 	.word	0x00000001


	//----- nvinfo : EIATTR_CRS_STACK_SIZE
	.align		4
.L_3501:
        /*0074*/ 	.byte	0x04, 0x1e
        /*0076*/ 	.short	(.L_3503 - .L_3502)
.L_3502:
        /*0078*/ 	.word	0x00000000


	//----- nvinfo : EIATTR_CBANK_PARAM_SIZE
	.align		4
.L_3503:
        /*007c*/ 	.byte	0x03, 0x19
        /*007e*/ 	.short	0x0f42


	//----- nvinfo : EIATTR_PARAM_CBANK
	.align		4
        /*0080*/ 	.byte	0x04, 0x0a
        /*0082*/ 	.short	(.L_3505 - .L_3504)
	.align		4
.L_3504:
        /*0084*/ 	.word	index@(.nv.constant0._ZN2at6native61_GLOBAL__N__44eb8e94_28_ForeachBinaryOpScalarList_cu_dda10a6925multi_tensor_apply_kernelINS1_28TensorListScalarListMetadataIdLi1EEENS1_25BinaryOpScalarListFunctorIdLi1ELi1ELi0EEEJSt10multipliesIdEEEEvT_T0_DpT1_)
        /*0088*/ 	.short	0x0380
        /*008a*/ 	.short	0x0f42


	//----- nvinfo : EIATTR_SW_WAR
	.align		4
.L_3505:
        /*008c*/ 	.byte	0x04, 0x36
        /*008e*/ 	.short	(.L_3507 - .L_3506)
.L_3506:
        /*0090*/ 	.word	0x00000008
.L_3507:


//--------------------- .nv.info._ZN2at6native61_GLOBAL__N__44eb8e94_28_ForeachBinaryOpScalarList_cu_dda10a6925multi_tensor_apply_kernelINS1_28TensorListScalarListMetadataIsLi1EEENS1_25BinaryOpScalarListFunctorIsLi1ELi1ELi0EEEJSt10multipliesIsEEEEvT_T0_DpT1_ --------------------------
	.section	.nv.info._ZN2at6native61_GLOBAL__N__44eb8e94_28_ForeachBinaryOpScalarList_cu_dda10a6925multi_tensor_apply_kernelINS1_28TensorListScalarListMetadataIsLi1EEENS1_25BinaryOpScalarListFunctorIsLi1ELi1ELi0EEEJSt10multipliesIsEEEEvT_T0_DpT1_,"",@"SHT_CUDA_INFO"
	.sectionflags	@""
	.align	4


	//----- nvinfo : EIATTR_CUDA_API_VERSION
	.align		4
        /*0000*/ 	.byte	0x04, 0x37
        /*0002*/ 	.short	(.L_3509 - .L_3508)
.L_3508:
        /*0004*/ 	.word	0x00000082


	//----- nvinfo : EIATTR_KPARAM_INFO
	.align		4
.L_3509:
        /*0008*/ 	.byte	0x04, 0x17
        /*000a*/ 	.short	(.L_3511 - .L_3510)
.L_3510:
        /*000c*/ 	.word	0x00000000
        /*0010*/ 	.short	0x0002
        /*0012*/ 	.short	0x0d01
        /*0014*/ 	.byte	0x00, 0xf0, 0x05, 0x00


	//----- nvinfo : EIATTR_KPARAM_INFO
	.align		4
.L_3511:
        /*0018*/ 	.byte	0x04, 0x17
        /*001a*/ 	.short	(.L_3513 - .L_3512)
.L_3512:
        /*001c*/ 	.word	0x00000000
        /*0020*/ 	.short	0x0001
        /*0022*/ 	.short	0x0d00
        /*0024*/ 	.byte	0x00, 0xf0, 0x05, 0x00


	//----- nvinfo : EIATTR_KPARAM_INFO
	.align		4
.L_3513:
        /*0028*/ 	.byte	0x04, 0x17
        /*002a*/ 	.short	(.L_3515 - .L_3514)
.L_3514:
        /*002c*/ 	.word	0x00000000
        /*0030*/ 	.short	0x0000
        /*0032*/ 	.short	0x0000
        /*0034*/ 	.byte	0x00, 0xf0, 0x01, 0x34


	//----- nvinfo : EIATTR_SPARSE_MMA_MASK
	.align		4
.L_3515:
        /*0038*/ 	.byte	0x03, 0x50
        /*003a*/ 	.short	0x0000


	//----- nvinfo : EIATTR_MAXREG_COUNT
	.align		4
        /*003c*/ 	.byte	0x03, 0x1b
        /*003e*/ 	.short	0x0080


	//----- nvinfo : EIATTR_MERCURY_ISA_VERSION
	.align		4
        /*0040*/ 	.byte	0x03, 0x5f
        /*0042*/ 	.short	0x0101


	//----- nvinfo : EIATTR_VRC_CTA_INIT_COUNT
	.align		4
        /*0044*/ 	.byte	0x02, 0x4a
	.zero		1
	.zero		1


	//----- nvinfo : EIATTR_EXIT_INSTR_OFFSETS
	.align		4
        /*0048*/ 	.byte	0x04, 0x1c
        /*004a*/ 	.short	(.L_3517 - .L_3516)


	//   ....[0]....
.L_3516:
        /*004c*/ 	.word	0x00000160


	//   ....[1]....
        /*0050*/ 	.word	0x00000af0


	//   ....[2]....
        /*0054*/ 	.word	0x00000df0


	//   ....[3]....
        /*0058*/ 	.word	0x00000e10


	//   ....[4]....
        /*005c*/ 	.word	0x00000e60


	//   ....[5]....
        /*0060*/ 	.word	0x00001010


	//----- nvinfo : EIATTR_MAX_THREADS
	.align		4
.L_3517:
        /*0064*/ 	.byte	0x04, 0x05
        /*0066*/ 	.short	(.L_3519 - .L_3518)
.L_3518:
        /*0068*/ 	.word	0x00000200
        /*006c*/ 	.word	0x00000001
        /*0070*/ 	.word	0x00000001


	//----- nvinfo : EIATTR_CRS_STACK_SIZE
	.align		4
.L_3519:
        /*0074*/ 	.byte	0x04, 0x1e
        /*0076*/ 	.short	(.L_3521 - .L_3520)
.L_3520:
        /*0078*/ 	.word	0x00000000


	//----- nvinfo : EIATTR_CBANK_PARAM_SIZE
	.align		4
.L_3521:
        /*007c*/ 	.byte	0x03, 0x19
        /*007e*/ 	.short	0x0d02


	//----- nvinfo : EIATTR_PARAM_CBANK
	.align		4
        /*0080*/ 	.byte	0x04, 0x0a
        /*0082*/ 	.short	(.L_3523 - .L_3522)
	.align		4
.L_3522:
        /*0084*/ 	.word	index@(.nv.constant0._ZN2at6native61_GLOBAL__N__44eb8e94_28_ForeachBinaryOpScalarList_cu_dda10a6925multi_tensor_apply_kernelINS1_28TensorListScalarListMetadataIsLi1EEENS1_25BinaryOpScalarListFunctorIsLi1ELi1ELi0EEEJSt10multipliesIsEEEEvT_T0_DpT1_)
        /*0088*/ 	.short	0x0380
        /*008a*/ 	.short	0x0d02


	//----- nvinfo : EIATTR_SW_WAR
	.align		4
.L_3523:
        /*008c*/ 	.byte	0x04, 0x36
        /*008e*/ 	.short	(.L_3525 - .L_3524)
.L_3524:
        /*0090*/ 	.word	0x00000008
.L_3525:


//--------------------- .nv.info._ZN2at6native61_GLOBAL__N__44eb8e94_28_ForeachBinaryOpScalarList_cu_dda10a6925multi_tensor_apply_kernelINS1_28TensorListScalarListMetadataIlLi1EEENS1_25BinaryOpScalarListFunctorIlLi1ELi1ELi0EEEJSt10multipliesIlEEEEvT_T0_DpT1_ --------------------------
	.section	.nv.info._ZN2at6native61_GLOBAL__N__44eb8e94_28_ForeachBinaryOpScalarList_cu_dda10a6925multi_tensor_apply_kernelINS1_28TensorListScalarListMetadataIlLi1EEENS1_25BinaryOpScalarListFunctorIlLi1ELi1ELi0EEEJSt10multipliesIlEEEEvT_T0_DpT1_,"",@"SHT_CUDA_INFO"
	.sectionflags	@""
	.align	4


	//----- nvinfo : EIATTR_CUDA_API_VERSION
	.align		4
        /*0000*/ 	.byte	0x04, 0x37
        /*0002*/ 	.short	(.L_3527 - .L_3526)
.L_3526:
        /*0004*/ 	.word	0x00000082


	//----- nvinfo : EIATTR_KPARAM_INFO
	.align		4
.L_3527:
        /*0008*/ 	.byte	0x04, 0x17
        /*000a*/ 	.short	(.L_3529 - .L_3528)
.L_3528:
        /*000c*/ 	.word	0x00000000
        /*0010*/ 	.short	0x0002
        /*0012*/ 	.short	0x0f41
        /*0014*/ 	.byte	0x00, 0xf0, 0x05, 0x00


	//----- nvinfo : EIATTR_KPARAM_INFO
	.align		4
.L_3529:
        /*0018*/ 	.byte	0x04, 0x17
        /*001a*/ 	.short	(.L_3531 - .L_3530)
.L_3530:
        /*001c*/ 	.word	0x00000000
        /*0020*/ 	.short	0x0001
        /*0022*/ 	.short	0x0f40
        /*0024*/ 	.byte	0x00, 0xf0, 0x05, 0x00


	//----- nvinfo : EIATTR_KPARAM_INFO
	.align		4
.L_3531:
        /*0028*/ 	.byte	0x04, 0x17
        /*002a*/ 	.short	(.L_3533 - .L_3532)
.L_3532:
        /*002c*/ 	.word	0x00000000
        /*0030*/ 	.short	0x0000
        /*0032*/ 	.short	0x0000
        /*0034*/ 	.byte	0x00, 0xf0, 0x01, 0x3d


	//----- nvinfo : EIATTR_SPARSE_MMA_MASK
	.align		4
.L_3533:
        /*0038*/ 	.byte	0x03, 0x50
        /*003a*/ 	.short	0x0000


	//----- nvinfo : EIATTR_MAXREG_COUNT
	.align		4
        /*003c*/ 	.byte	0x03, 0x1b
        /*003e*/ 	.short	0x0080


	//----- nvinfo : EIATTR_MERCURY_ISA_VERSION
	.align		4
        /*0040*/ 	.byte	0x03, 0x5f
        /*0042*/ 	.short	0x0101


	//----- nvinfo : EIATTR_VRC_CTA_INIT_COUNT
	.align		4
        /*0044*/ 	.byte	0x02, 0x4a
	.zero		1
	.zero		1


	//----- nvinfo : EIATTR_EXIT_INSTR_OFFSETS
	.align		4
        /*0048*/ 	.byte	0x04, 0x1c
        /*004a*/ 	.short	(.L_3535 - .L_3534)


	//   ....[0]....
.L_3534:
        /*004c*/ 	.word	0x00000140


	//   ....[1]....
        /*0050*/ 	.word	0x00000ca0


	//   ....[2]....
        /*0054*/ 	.word	0x00000ff0


	//   ....[3]....
        /*0058*/ 	.word	0x00001030


	//   ....[4]....
        /*005c*/ 	.word	0x00001080


	//   ....[5]....
        /*0060*/ 	.word	0x00001290


	//----- nvinfo : EIATTR_MAX_THREADS
	.align		4
.L_3535:
        /*0064*/ 	.byte	0x04, 0x05
        /*0066*/ 	.short	(.L_3537 - .L_3536)
.L_3536:
        /*0068*/ 	.word	0x00000200
        /*006c*/ 	.word	0x00000001
        /*0070*/ 	.word	0x00000001


	//----- nvinfo : EIATTR_CRS_STACK_SIZE
	.align		4
.L_3537:
        /*0074*/ 	.byte	0x04, 0x1e
        /*0076*/ 	.short	(.L_3539 - .L_3538)
.L_3538:
        /*0078*/ 	.word	0x00000000


	//----- nvinfo : EIATTR_CBANK_PARAM_SIZE
	.align		4
.L_3539:
        /*007c*/ 	.byte	0x03, 0x19
        /*007e*/ 	.short	0x0f42


	//----- nvinfo : EIATTR_PARAM_CBANK
	.align		4
        /*0080*/ 	.byte	0x04, 0x0a
        /*0082*/ 	.short	(.L_3541 - .L_3540)
	.align		4
.L_3540:
        /*0084*/ 	.word	index@(.nv.constant0._ZN2at6native61_GLOBAL__N__44eb8e94_28_ForeachBinaryOpScalarList_cu_dda10a6925multi_tensor_apply_kernelINS1_28TensorListScalarListMetadataIlLi1EEENS1_25BinaryOpScalarListFunctorIlLi1ELi1ELi0EEEJSt10multipliesIlEEEEvT_T0_DpT1_)
        /*0088*/ 	.short	0x0380
        /*008a*/ 	.short	0x0f42


	//----- nvinfo : EIATTR_SW_WAR
	.align		4
.L_3541:
        /*008c*/ 	.byte	0x04, 0x36
        /*008e*/ 	.short	(.L_3543 - .L_3542)
.L_3542:
        /*0090*/ 	.word	0x00000008
.L_3543:


//--------------------- .nv.info._ZN2at6native61_GLOBAL__N__44eb8e94_28_ForeachBinaryOpScalarList_cu_dda10a6925multi_tensor_apply_kernelINS1_28TensorListScalarListMetadataIiLi1EEENS1_25BinaryOpScalarListFunctorIiLi1ELi1ELi0EEEJSt10multipliesIiEEEEvT_T0_DpT1_ --------------------------
	.section	.nv.info._ZN2at6native61_GLOBAL__N__44eb8e94_28_ForeachBinaryOpScalarList_cu_dda10a6925multi_tensor_apply_kernelINS1_28TensorListScalarListMetadataIiLi1EEENS1_25BinaryOpScalarListFunctorIiLi1ELi1ELi0EEEJSt10multipliesIiEEEEvT_T0_DpT1_,"",@"SHT_CUDA_INFO"
	.sectionflags	@""
	.align	4


	//----- nvinfo : EIATTR_CUDA_API_VERSION
	.align		4
        /*0000*/ 	.byte	0x04, 0x37
        /*0002*/ 	.short	(.L_3545 - .L_3544)
.L_3544:
        /*0004*/ 	.word	0x00000082


	//----- nvinfo : EIATTR_KPARAM_INFO
	.align		4
.L_3545:
        /*0008*/ 	.byte	0x04, 0x17
        /*000a*/ 	.short	(.L_3547 - .L_3546)
.L_3546:
        /*000c*/ 	.word	0x00000000
        /*0010*/ 	.short	0x0002
        /*0012*/ 	.short	0x0dc1
        /*0014*/ 	.byte	0x00, 0xf0, 0x05, 0x00


	//----- nvinfo : EIATTR_KPARAM_INFO
	.align		4
.L_3547:
        /*0018*/ 	.byte	0x04, 0x17
        /*001a*/ 	.short	(.L_3549 - .L_3548)
.L_3548:
        /*001c*/ 	.word	0x00000000
        /*0020*/ 	.short	0x0001
        /*0022*/ 	.short	0x0dc0
        /*0024*/ 	.byte	0x00, 0xf0, 0x05, 0x00


	//----- nvinfo : EIATTR_KPARAM_INFO
	.align		4
.L_3549:
        /*0028*/ 	.byte	0x04, 0x17
        /*002a*/ 	.short	(.L_3551 - .L_3550)
.L_3550:
        /*002c*/ 	.word	0x00000000
        /*0030*/ 	.short	0x0000
        /*0032*/ 	.short	0x0000
        /*0034*/ 	.byte	0x00, 0xf0, 0x01, 0x37


	//----- nvinfo : EIATTR_SPARSE_MMA_MASK
	.align		4
.L_3551:
        /*0038*/ 	.byte	0x03, 0x50
        /*003a*/ 	.short	0x0000


	//----- nvinfo : EIATTR_MAXREG_COUNT
	.align		4
        /*003c*/ 	.byte	0x03, 0x1b
        /*003e*/ 	.short	0x0080


	//----- nvinfo : EIATTR_MERCURY_ISA_VERSION
	.align		4
        /*0040*/ 	.byte	0x03, 0x5f
        /*0042*/ 	.short	0x0101


	//----- nvinfo : EIATTR_VRC_CTA_INIT_COUNT
	.align		4
        /*0044*/ 	.byte	0x02, 0x4a
	.zero		1
	.zero		1


	//----- nvinfo : EIATTR_EXIT_INSTR_OFFSETS
	.align		4
        /*0048*/ 	.byte	0x04, 0x1c
        /*004a*/ 	.short	(.L_3553 - .L_3552)


	//   ....[0]....
.L_3552:
        /*004c*/ 	.word	0x00000150


	//   ....[1]....
        /*0050*/ 	.word	0x00000950


	//   ....[2]....
        /*0054*/ 	.word	0x00000be0


	//   ....[3]....
        /*0058*/ 	.word	0x00000c00


	//   ....[4]....
        /*005c*/ 	.word	0x00000c50


	//   ....[5]....
        /*0060*/ 	.word	0x00000d90


	//----- nvinfo : EIATTR_MAX_THREADS
	.align		4
.L_3553:
        /*0064*/ 	.byte	0x04, 0x05
        /*0066*/ 	.short	(.L_3555 - .L_3554)
.L_3554:
        /*0068*/ 	.word	0x00000200
        /*006c*/ 	.word	0x00000001
        /*0070*/ 	.word	0x00000001


	//----- nvinfo : EIATTR_CRS_STACK_SIZE
	.align		4
.L_3555:
        /*0074*/ 	.byte	0x04, 0x1e
        /*0076*/ 	.short	(.L_3557 - .L_3556)
.L_3556:
        /*0078*/ 	.word	0x00000000


	//----- nvinfo : EIATTR_CBANK_PARAM_SIZE
	.align		4
.L_3557:
        /*007c*/ 	.byte	0x03, 0x19
        /*007e*/ 	.short	0x0dc2


	//----- nvinfo : EIATTR_PARAM_CBANK
	.align		4
        /*0080*/ 	.byte	0x04, 0x0a
        /*0082*/ 	.short	(.L_3559 - .L_3558)
	.align		4
.L_3558:
        /*0084*/ 	.word	index@(.nv.constant0._ZN2at6native61_GLOBAL__N__44eb8e94_28_ForeachBinaryOpScalarList_cu_dda10a6925multi_tensor_apply_kernelINS1_28TensorListScalarListMetadataIiLi1EEENS1_25BinaryOpScalarListFunctorIiLi1ELi1ELi0EEEJSt10multipliesIiEEEEvT_T0_DpT1_)
        /*0088*/ 	.short	0x0380
        /*008a*/ 	.short	0x0dc2


	//----- nvinfo : EIATTR_SW_WAR
	.align		4
.L_3559:
        /*008c*/ 	.byte	0x04, 0x36
        /*008e*/ 	.short	(.L_3561 - .L_3560)
.L_3560:
        /*0090*/ 	.word	0x00000008
.L_3561:


//--------------------- .nv.info._ZN2at6native61_GLOBAL__N__44eb8e94_28_ForeachBinaryOpScalarList_cu_dda10a6925multi_tensor_apply_kernelINS1_28TensorListScalarListMetadataIaLi1EEENS1_25BinaryOpScalarListFunctorIaLi1ELi1ELi0EEEJSt10multipliesIaEEEEvT_T0_DpT1_ --------------------------
	.section	.nv.info._ZN2at6native61_GLOBAL__N__44eb8e94_28_ForeachBinaryOpScalarList_cu_dda10a6925multi_tensor_apply_kernelINS1_28TensorListScalarListMetadataIaLi1EEENS1_25BinaryOpScalarListFunctorIaLi1ELi1ELi0EEEJSt10multipliesIaEEEEvT_T0_DpT1_,"",@"SHT_CUDA_INFO"
	.sectionflags	@""
	.align	4


	//----- nvinfo : EIATTR_CUDA_API_VERSION
	.align		4
        /*0000*/ 	.byte	0x04, 0x37
        /*0002*/ 	.short	(.L_3563 - .L_3562)
.L_3562:
        /*0004*/ 	.word	0x00000082


	//----- nvinfo : EIATTR_KPARAM_INFO
	.align		4
.L_3563:
        /*0008*/ 	.byte	0x04, 0x17
        /*000a*/ 	.short	(.L_3565 - .L_3564)
.L_3564:
        /*000c*/ 	.word	0x00000000
        /*0010*/ 	.short	0x0002
        /*0012*/ 	.short	0x0ca1
        /*0014*/ 	.byte	0x00, 0xf0, 0x05, 0x00


	//----- nvinfo : EIATTR_KPARAM_INFO
	.align		4
.L_3565:
        /*0018*/ 	.byte	0x04, 0x17
        /*001a*/ 	.short	(.L_3567 - .L_3566)
.L_3566:
        /*001c*/ 	.word	0x00000000
        /*0020*/ 	.short	0x0001
        /*0022*/ 	.short	0x0ca0
        /*0024*/ 	.byte	0x00, 0xf0, 0x05, 0x00


	//----- nvinfo : EIATTR_KPARAM_INFO
	.align		4
.L_3567:
        /*0028*/ 	.byte	0x04, 0x17
        /*002a*/ 	.short	(.L_3569 - .L_3568)
.L_3568:
        /*002c*/ 	.word	0x00000000
        /*0030*/ 	.short	0x0000
        /*0032*/ 	.short	0x0000
        /*0034*/ 	.byte	0x00, 0xf0, 0x81, 0x32


	//----- nvinfo : EIATTR_SPARSE_MMA_MASK
	.align		4
.L_3569:
        /*0038*/ 	.byte	0x03, 0x50
        /*003a*/ 	.short	0x0000


	//----- nvinfo : EIATTR_MAXREG_COUNT
	.align		4
        /*003c*/ 	.byte	0x03, 0x1b
        /*003e*/ 	.short	0x0080


	//----- nvinfo : EIATTR_MERCURY_ISA_VERSION
	.align		4
        /*0040*/ 	.byte	0x03, 0x5f
        /*0042*/ 	.short	0x0101


	//----- nvinfo : EIATTR_VRC_CTA_INIT_COUNT
	.align		4
        /*0044*/ 	.byte	0x02, 0x4a
	.zero		1
	.zero		1


	//----- nvinfo : EIATTR_EXIT_INSTR_OFFSETS
	.align		4
        /*0048*/ 	.byte	0x04, 0x1c
        /*004a*/ 	.short	(.L_3571 - .L_3570)


	//   ....[0]....
.L_3570:
        /*004c*/ 	.word	0x00000160


	//   ....[1]....
        /*0050*/ 	.word	0x00000c80


	//   ....[2]....
        /*0054*/ 	.word	0x00000f60


	//   ....[3]....
        /*0058*/ 	.word	0x00000f80


	//   ....[4]....
        /*005c*/ 	.word	0x00000fd0


	//   ....[5]....
        /*0060*/ 	.word	0x000011c0


	//----- nvinfo : EIATTR_MAX_THREADS
	.align		4
.L_3571:
        /*0064*/ 	.byte	0x04, 0x05
        /*0066*/ 	.short	(.L_3573 - .L_3572)
.L_3572:
        /*0068*/ 	.word	0x00000200
        /*006c*/ 	.word	0x00000001
        /*0070*/ 	.word	0x00000001


	//----- nvinfo : EIATTR_CRS_STACK_SIZE
	.align		4
.L_3573:
        /*0074*/ 	.byte	0x04, 0x1e
        /*0076*/ 	.short	(.L_3575 - .L_3574)
.L_3574:
        /*0078*/ 	.word	0x00000000


	//----- nvinfo : EIATTR_CBANK_PARAM_SIZE
	.align		4
.L_3575:
        /*007c*/ 	.byte	0x03, 0x19
        /*007e*/ 	.short	0x0ca2


	//----- nvinfo : EIATTR_PARAM_CBANK
	.align		4
        /*0080*/ 	.byte	0x04, 0x0a
        /*0082*/ 	.short	(.L_3577 - .L_3576)
	.align		4
.L_3576:
        /*0084*/ 	.word	index@(.nv.constant0._ZN2at6native61_GLOBAL__N__44eb8e94_28_ForeachBinaryOpScalarList_cu_dda10a6925multi_tensor_apply_kernelINS1_28TensorListScalarListMetadataIaLi1EEENS1_25BinaryOpScalarListFunctorIaLi1ELi1ELi0EEEJSt10multipliesIaEEEEvT_T0_DpT1_)
        /*0088*/ 	.short	0x0380
        /*008a*/ 	.short	0x0ca2


	//----- nvinfo : EIATTR_SW_WAR
	.align		4
.L_3577:
        /*008c*/ 	.byte	0x04, 0x36
        /*008e*/ 	.short	(.L_3579 - .L_3578)
.L_3578:
        /*0090*/ 	.word	0x00000008
.L_3579:


//--------------------- .nv.info._ZN2at6native61_GLOBAL__N__44eb8e94_28_ForeachBinaryOpScalarList_cu_dda10a6925multi_tensor_apply_kernelINS1_28TensorListScalarListMetadataIhLi1EEENS1_25BinaryOpScalarListFunctorIhLi1ELi1ELi0EEEJSt10multipliesIhEEEEvT_T0_DpT1_ --------------------------
	.section	.nv.info._ZN2at6native61_GLOBAL__N__44eb8e94_28_ForeachBinaryOpScalarList_cu_dda10a6925multi_tensor_apply_kernelINS1_28TensorListScalarListMetadataIhLi1EEENS1_25BinaryOpScalarListFunctorIhLi1ELi1ELi0EEEJSt10multipliesIhEEEEvT_T0_DpT1_,"",@"SHT_CUDA_INFO"
	.sectionflags	@""
	.align	4


	//----- nvinfo : EIATTR_CUDA_API_VERSION
	.align		4
        /*0000*/ 	.byte	0x04, 0x37
        /*0002*/ 	.short	(.L_3581 - .L_3580)
.L_3580:
        /*0004*/ 	.word	0x00000082


	//----- nvinfo : EIATTR_KPARAM_INFO
	.align		4
.L_3581:
        /*0008*/ 	.byte	0x04, 0x17
        /*000a*/ 	.short	(.L_3583 - .L_3582)
.L_3582:
        /*000c*/ 	.word	0x00000000
        /*0010*/ 	.short	0x0002
        /*0012*/ 	.short	0x0ca1
        /*0014*/ 	.byte	0x00, 0xf0, 0x05, 0x00


	//----- nvinfo : EIATTR_KPARAM_INFO
	.align		4
.L_3583:
        /*0018*/ 	.byte	0x04, 0x17
        /*001a*/ 	.short	(.L_3585 - .L_3584)
.L_3584:
        /*001c*/ 	.word	0x00000000
        /*0020*/ 	.short	0x0001
        /*0022*/ 	.short	0x0ca0
        /*0024*/ 	.byte	0x00, 0xf0, 0x05, 0x00


	//----- nvinfo : EIATTR_KPARAM_INFO
	.align		4
.L_3585:
        /*0028*/ 	.byte	0x04, 0x17
        /*002a*/ 	.short	(.L_3587 - .L_3586)
.L_3586:
        /*002c*/ 	.word	0x00000000
        /*0030*/ 	.short	0x0000
        /*0032*/ 	.short	0x0000
        /*0034*/ 	.byte	0x00, 0xf0, 0x81, 0x32


	//----- nvinfo : EIATTR_SPARSE_MMA_MASK
	.align		4
.L_3587:
        /*0038*/ 	.byte	0x03, 0x50
        /*003a*/ 	.short	0x0000


	//----- nvinfo : EIATTR_MAXREG_COUNT
	.align		4
        /*003c*/ 	.byte	0x03, 0x1b
        /*003e*/ 	.short	0x0080


	//----- nvinfo : EIATTR_MERCURY_ISA_VERSION
	.align		4
        /*0040*/ 	.byte	0x03, 0x5f
        /*0042*/ 	.short	0x0101


	//----- nvinfo : EIATTR_VRC_CTA_INIT_COUNT
	.align		4
        /*0044*/ 	.byte	0x02, 0x4a
	.zero		1
	.zero		1


	//----- nvinfo : EIATTR_EXIT_INSTR_OFFSETS
	.align		4
        /*0048*/ 	.byte	0x04, 0x1c
        /*004a*/ 	.short	(.L_3589 - .L_3588)


	//   ....[0]....
.L_3588:
        /*004c*/ 	.word	0x00000160


	//   ....[1]....
        /*0050*/ 	.word	0x00000c80


	//   ....[2]....
        /*0054*/ 	.word	0x00000f60


	//   ....[3]....
        /*0058*/ 	.word	0x00000f80


	//   ....[4]....
        /*005c*/ 	.word	0x00000fd0


	//   ....[5]....
        /*0060*/ 	.word	0x000011c0


	//----- nvinfo : EIATTR_MAX_THREADS
	.align		4
.L_3589:
        /*0064*/ 	.byte	0x04, 0x05
        /*0066*/ 	.short	(.L_3591 - .L_3590)
.L_3590:
        /*0068*/ 	.word	0x00000200
        /*006c*/ 	.word	0x00000001
        /*0070*/ 	.word	0x00000001


	//----- nvinfo : EIATTR_CRS_STACK_SIZE
	.align		4
.L_3591:
        /*0074*/ 	.byte	0x04, 0x1e
        /*0076*/ 	.short	(.L_3593 - .L_3592)
.L_3592:
        /*0078*/ 	.word	0x00000000


	//----- nvinfo : EIATTR_CBANK_PARAM_SIZE
	.align		4
.L_3593:
        /*007c*/ 	.byte	0x03, 0x19
        /*007e*/ 	.short	0x0ca2


	//----- nvinfo : EIATTR_PARAM_CBANK
	.align		4
        /*0080*/ 	.byte	0x04, 0x0a
        /*0082*/ 	.short	(.L_3595 - .L_3594)
	.align		4
.L_3594:
        /*0084*/ 	.word	index@(.nv.constant0._ZN2at6native61_GLOBAL__N__44eb8e94_28_ForeachBinaryOpScalarList_cu_dda10a6925multi_tensor_apply_kernelINS1_28TensorListScalarListMetadataIhLi1EEENS1_25BinaryOpScalarListFunctorIhLi1ELi1ELi0EEEJSt10multipliesIhEEEEvT_T0_DpT1_)
        /*0088*/ 	.short	0x0380
        /*008a*/ 	.short	0x0ca2


	//----- nvinfo : EIATTR_SW_WAR
	.align		4
.L_3595:
        /*008c*/ 	.byte	0x04, 0x36
        /*008e*/ 	.short	(.L_3597 - .L_3596)
.L_3596:
        /*0090*/ 	.word	0x00000008
.L_3597:


//--------------------- .nv.info._ZN2at6native61_GLOBAL__N__44eb8e94_28_ForeachBinaryOpScalarList_cu_dda10a6925multi_tensor_apply_kernelINS1_28TensorListScalarListMetadataIfLi2EEENS1_25BinaryOpScalarListFunctorIN3c108BFloat16ELi2ELi1ELi1EEEJSt4plusIfEEEEvT_T0_DpT1_ --------------------------
	.section	.nv.info._ZN2at6native61_GLOBAL__N__44eb8e94_28_ForeachBinaryOpScalarList_cu_dda10a6925multi_tensor_apply_kernelINS1_28TensorListScalarListMetadataIfLi2EEENS1_25BinaryOpScalarListFunctorIN3c108BFloat16ELi2ELi1ELi1EEEJSt4plusIfEEEEvT_T0_DpT1_,"",@"SHT_CUDA_INFO"
	.sectionflags	@""
	.align	4


	//----- nvinfo : EIATTR_CUDA_API_VERSION
	.align		4
        /*0000*/ 	.byte	0x04, 0x37
        /*0002*/ 	.short	(.L_3599 - .L_3598)
.L_3598:
        /*0004*/ 	.word	0x00000082


	//----- nvinfo : EIATTR_KPARAM_INFO
	.align		4
.L_3599:
        /*0008*/ 	.byte	0x04, 0x17
        /*000a*/ 	.short	(.L_3601 - .L_3600)
.L_3600:
        /*000c*/ 	.word	0x00000000
        /*0010*/ 	.short	0x0002
        /*0012*/ 	.short	0x0d41
        /*0014*/ 	.byte	0x00, 0xf0, 0x05, 0x00


	//----- nvinfo : EIATTR_KPARAM_INFO
	.align		4
.L_3601:
        /*0018*/ 	.byte	0x04, 0x17
        /*001a*/ 	.short	(.L_3603 - .L_3602)
.L_3602:
        /*001c*/ 	.word	0x00000000
        /*0020*/ 	.short	0x0001
        /*0022*/ 	.short	0x0d40
        /*0024*/ 	.byte	0x00, 0xf0, 0x05, 0x00


	//----- nvinfo : EIATTR_KPARAM_INFO
	.align		4
.L_3603:
        /*0028*/ 	.byte	0x04, 0x17
        /*002a*/ 	.short	(.L_3605 - .L_3604)
.L_3604:
        /*002c*/ 	.word	0x00000000
        /*0030*/ 	.short	0x0000
        /*0032*/ 	.short	0x0000
        /*0034*/ 	.byte	0x00, 0xf0, 0x01, 0x35


	//----- nvinfo : EIATTR_SPARSE_MMA_MASK
	.align		4
.L_3605:
        /*0038*/ 	.byte	0x03, 0x50
        /*003a*/ 	.short	0x0000


	//----- nvinfo : EIATTR_MAXREG_COUNT
	.align		4
        /*003c*/ 	.byte	0x03, 0x1b
        /*003e*/ 	.short	0x0080


	//----- nvinfo : EIATTR_MERCURY_ISA_VERSION
	.align		4
        /*0040*/ 	.byte	0x03, 0x5f
        /*0042*/ 	.short	0x0101


	//----- nvinfo : EIATTR_VRC_CTA_INIT_COUNT
	.align		4
        /*0044*/ 	.byte	0x02, 0x4a
	.zero		1
	.zero		1


	//----- nvinfo : EIATTR_EXIT_INSTR_OFFSETS
	.align		4
        /*0048*/ 	.byte	0x04, 0x1c
        /*004a*/ 	.short	(.L_3607 - .L_3606)


	//   ....[0]....
.L_3606:
        /*004c*/ 	.word	0x00000180


	//   ....[1]....
        /*0050*/ 	.word	0x00000b30


	//   ....[2]....
        /*0054*/ 	.word	0x00000e70


	//   ....[3]....
        /*0058*/ 	.word	0x00000ec0


	//   ....[4]....
        /*005c*/ 	.word	0x00000f10


	//   ....[5]....
        /*0060*/ 	.word	0x00001110


	//----- nvinfo : EIATTR_MAX_THREADS
	.align		4
.L_3607:
        /*0064*/ 	.byte	0x04, 0x05
        /*0066*/ 	.short	(.L_3609 - .L_3608)
.L_3608:
        /*0068*/ 	.word	0x00000200
        /*006c*/ 	.word	0x00000001
        /*0070*/ 	.word	0x00000001


	//----- nvinfo : EIATTR_CRS_STACK_SIZE
	.align		4
.L_3609:
        /*0074*/ 	.byte	0x04, 0x1e
        /*0076*/ 	.short	(.L_3611 - .L_3610)
.L_3610:
        /*0078*/ 	.word	0x00000000


	//----- nvinfo : EIATTR_CBANK_PARAM_SIZE
	.align		4
.L_3611:
        /*007c*/ 	.byte	0x03, 0x19
        /*007e*/ 	.short	0x0d42


	//----- nvinfo : EIATTR_PARAM_CBANK
	.align		4
        /*0080*/ 	.byte	0x04, 0x0a
        /*0082*/ 	.short	(.L_3613 - .L_3612)
	.align		4
.L_3612:
        /*0084*/ 	.word	index@(.nv.constant0._ZN2at6native61_GLOBAL__N__44eb8e94_28_ForeachBinaryOpScalarList_cu_dda10a6925multi_tensor_apply_kernelINS1_28TensorListScalarListMetadataIfLi2EEENS1_25BinaryOpScalarListFunctorIN3c108BFloat16ELi2ELi1ELi1EEEJSt4plusIfEEEEvT_T0_DpT1_)
        /*0088*/ 	.short	0x0380
        /*008a*/ 	.short	0x0d42


	//----- nvinfo : EIATTR_SW_WAR
	.align		4
.L_3613:
        /*008c*/ 	.byte	0x04, 0x36
        /*008e*/ 	.short	(.L_3615 - .L_3614)
.L_3614:
        /*0090*/ 	.word	0x00000008
.L_3615:


//--------------------- .nv.info._ZN2at6native61_GLOBAL__N__44eb8e94_28_ForeachBinaryOpScalarList_cu_dda10a6925multi_tensor_apply_kernelINS1_28TensorListScalarListMetadataIfLi2EEENS1_25BinaryOpScalarListFunctorIN3c104HalfELi2ELi1ELi1EEEJSt4plusIfEEEEvT_T0_DpT1_ --------------------------
	.section	.nv.info._ZN2at6native61_GLOBAL__N__44eb8e94_28_ForeachBinaryOpScalarList_cu_dda10a6925multi_tensor_apply_kernelINS1_28TensorListScalarListMetadataIfLi2EEENS1_25BinaryOpScalarListFunctorIN3c104HalfELi2ELi1ELi1EEEJSt4plusIfEEEEvT_T0_DpT1_,"",@"SHT_CUDA_INFO"
	.sectionflags	@""
	.align	4


	//----- nvinfo : EIATTR_CUDA_API_VERSION
	.align		4
        /*0000*/ 	.byte	0x04, 0x37
        /*0002*/ 	.short	(.L_3617 - .L_3616)
.L_3616:
        /*0004*/ 	.word	0x00000082


	//----- nvinfo : EIATTR_KPARAM_INFO
	.align		4
.L_3617:
        /*0008*/ 	.byte	0x04, 0x17
        /*000a*/ 	.short	(.L_3619 - .L_3618)
.L_3618:
        /*000c*/ 	.word	0x00000000
        /*0010*/ 	.short	0x0002
        /*0012*/ 	.short	0x0d41
        /*0014*/ 	.byte	0x00, 0xf0, 0x05, 0x00


	//----- nvinfo : EIATTR_KPARAM_INFO
	.align		4
.L_3619:
        /*0018*/ 	.byte	0x04, 0x17
        /*001a*/ 	.short	(.L_3621 - .L_3620)
.L_3620:
        /*001c*/ 	.word	0x00000000
        /*0020*/ 	.short	0x0001
        /*0022*/ 	.short	0x0d40
        /*0024*/ 	.byte	0x00, 0xf0, 0x05, 0x00


	//----- nvinfo : EIATTR_KPARAM_INFO
	.align		4
.L_3621:
        /*0028*/ 	.byte	0x04, 0x17
        /*002a*/ 	.short	(.L_3623 - .L_3622)
.L_3622:
        /*002c*/ 	.word	0x00000000
        /*0030*/ 	.short	0x0000
        /*0032*/ 	.short	0x0000
        /*0034*/ 	.byte	0x00, 0xf0, 0x01, 0x35


	//----- nvinfo : EIATTR_SPARSE_MMA_MASK
	.align		4
.L_3623:
        /*0038*/ 	.byte	0x03, 0x50
        /*003a*/ 	.short	0x0000


	//----- nvinfo : EIATTR_MAXREG_COUNT
	.align		4
        /*003c*/ 	.byte	0x03, 0x1b
        /*003e*/ 	.short	0x0080


	//----- nvinfo : EIATTR_MERCURY_ISA_VERSION
	.align		4
        /*0040*/ 	.byte	0x03, 0x5f
        /*0042*/ 	.short	0x0101


	//----- nvinfo : EIATTR_VRC_CTA_INIT_COUNT
	.align		4
        /*0044*/ 	.byte	0x02, 0x4a
	.zero		1
	.zero		1


	//----- nvinfo : EIATTR_EXIT_INSTR_OFFSETS
	.align		4
        /*0048*/ 	.byte	0x04, 0x1c
        /*004a*/ 	.short	(.L_3625 - .L_3624)


	//   ....[0]....
.L_3624:
        /*004c*/ 	.word	0x00000180


	//   ....[1]....
        /*0050*/ 	.word	0x00000b30


	//   ....[2]....
        /*0054*/ 	.word	0x00000e70


	//   ....[3]....
        /*0058*/ 	.word	0x00000ec0


	//   ....[4]....
        /*005c*/ 	.word	0x00000f10


	//   ....[5]....
        /*0060*/ 	.word	0x000010f0


	//----- nvinfo : EIATTR_MAX_THREADS
	.align		4
.L_3625:
        /*0064*/ 	.byte	0x04, 0x05
        /*0066*/ 	.short	(.L_3627 - .L_3626)
.L_3626:
        /*0068*/ 	.word	0x00000200
        /*006c*/ 	.word	0x00000001
        /*0070*/ 	.word	0x00000001


	//----- nvinfo : EIATTR_CRS_STACK_SIZE
	.align		4
.L_3627:
        /*0074*/ 	.byte	0x04, 0x1e
        /*0076*/ 	.short	(.L_3629 - .L_3628)
.L_3628:
        /*0078*/ 	.word	0x00000000


	//----- nvinfo : EIATTR_CBANK_PARAM_SIZE
	.align		4
.L_3629:
        /*007c*/ 	.byte	0x03, 0x19
        /*007e*/ 	.short	0x0d42


	//----- nvinfo : EIATTR_PARAM_CBANK
	.align		4
        /*0080*/ 	.byte	0x04, 0x0a
        /*0082*/ 	.short	(.L_3631 - .L_3630)
	.align		4
.L_3630:
        /*0084*/ 	.word	index@(.nv.constant0._ZN2at6native61_GLOBAL__N__44eb8e94_28_ForeachBinaryOpScalarList_cu_dda10a6925multi_tensor_apply_kernelINS1_28TensorListScalarListMetadataIfLi2EEENS1_25BinaryOpScalarListFunctorIN3c104HalfELi2ELi1ELi1EEEJSt4plusIfEEEEvT_T0_DpT1_)
        /*0088*/ 	.short	0x0380
        /*008a*/ 	.short	0x0d42


	//----- nvinfo : EIATTR_SW_WAR
	.align		4
.L_3631:
        /*008c*/ 	.byte	0x04, 0x36
        /*008e*/ 	.short	(.L_3633 - .L_3632)
.L_3632:
        /*0090*/ 	.word	0x00000008
.L_3633:


//--------------------- .nv.info._ZN2at6native61_GLOBAL__N__44eb8e94_28_ForeachBinaryOpScalarList_cu_dda10a6925multi_tensor_apply_kernelINS1_28TensorListScalarListMetadataIbLi2EEENS1_25BinaryOpScalarListFunctorIbLi2ELi1ELi1EEEJSt4plusIbEEEEvT_T0_DpT1_ --------------------------
	.section	.nv.info._ZN2at6native61_GLOBAL__N__44eb8e94_28_ForeachBinaryOpScalarList_cu_dda10a6925multi_tensor_apply_kernelINS1_28TensorListScalarListMetadataIbLi2EEENS1_25BinaryOpScalarListFunctorIbLi2ELi1ELi1EEEJSt4plusIbEEEEvT_T0_DpT1_,"",@"SHT_CUDA_INFO"
	.sectionflags	@""
	.align	4


	//----- nvinfo : EIATTR_CUDA_API_VERSION
	.align		4
        /*0000*/ 	.byte	0x04, 0x37
        /*0002*/ 	.short	(.L_3635 - .L_3634)
.L_3634:
        /*0004*/ 	.word	0x00000082


	//----- nvinfo : EIATTR_KPARAM_INFO
	.align		4
.L_3635:
        /*0008*/ 	.byte	0x04, 0x17
        /*000a*/ 	.short	(.L_3637 - .L_3636)
.L_3636:
        /*000c*/ 	.word	0x00000000
        /*0010*/ 	.short	0x0002
        /*0012*/ 	.short	0x0c81
        /*0014*/ 	.byte	0x00, 0xf0, 0x05, 0x00


	//----- nvinfo : EIATTR_KPARAM_INFO
	.align		4
.L_3637:
        /*0018*/ 	.byte	0x04, 0x17
        /*001a*/ 	.short	(.L_3639 - .L_3638)
.L_3638:
        /*001c*/ 	.word	0x00000000
        /*0020*/ 	.short	0x0001
        /*0022*/ 	.short	0x0c80
        /*0024*/ 	.byte	0x00, 0xf0, 0x05, 0x00


	//----- nvinfo : EIATTR_KPARAM_INFO
	.align		4
.L_3639:
        /*0028*/ 	.byte	0x04, 0x17
        /*002a*/ 	.short	(.L_3641 - .L_3640)
.L_3640:
        /*002c*/ 	.word	0x00000000
        /*0030*/ 	.short	0x0000
        /*0032*/ 	.short	0x0000
        /*0034*/ 	.byte	0x00, 0xf0, 0x01, 0x32


	//----- nvinfo : EIATTR_SPARSE_MMA_MASK
	.align		4
.L_3641:
        /*0038*/ 	.byte	0x03, 0x50
        /*003a*/ 	.short	0x0000


	//----- nvinfo : EIATTR_MAXREG_COUNT
	.align		4
        /*003c*/ 	.byte	0x03, 0x1b
        /*003e*/ 	.short	0x0080


	//----- nvinfo : EIATTR_MERCURY_ISA_VERSION
	.align		4
        /*0040*/ 	.byte	0x03, 0x5f
        /*0042*/ 	.short	0x0101


	//----- nvinfo : EIATTR_VRC_CTA_INIT_COUNT
	.align		4
        /*0044*/ 	.byte	0x02, 0x4a
	.zero		1
	.zero		1


	//----- nvinfo : EIATTR_EXIT_INSTR_OFFSETS
	.align		4
        /*0048*/ 	.byte	0x04, 0x1c
        /*004a*/ 	.short	(.L_3643 - .L_3642)


	//   ....[0]....
.L_3642:
        /*004c*/ 	.word	0x000001a0


	//   ....[1]....
        /*0050*/ 	.word	0x00000e70


	//   ....[2]....
        /*0054*/ 	.word	0x00001210


	//   ....[3]....
        /*0058*/ 	.word	0x00001270


	//   ....[4]....
        /*005c*/ 	.word	0x000012c0


	//   ....[5]....
        /*0060*/ 	.word	0x00001500


	//----- nvinfo : EIATTR_MAX_THREADS
	.align		4
.L_3643:
        /*0064*/ 	.byte	0x04, 0x05
        /*0066*/ 	.short	(.L_3645 - .L_3644)
.L_3644:
        /*0068*/ 	.word	0x00000200
        /*006c*/ 	.word	0x00000001
        /*0070*/ 	.word	0x00000001


	//----- nvinfo : EIATTR_CRS_STACK_SIZE
	.align		4
.L_3645:
        /*0074*/ 	.byte	0x04, 0x1e
        /*0076*/ 	.short	(.L_3647 - .L_3646)
.L_3646:
        /*0078*/ 	.word	0x00000000


	//----- nvinfo : EIATTR_CBANK_PARAM_SIZE
	.align		4
.L_3647:
        /*007c*/ 	.byte	0x03, 0x19
        /*007e*/ 	.short	0x0c82


	//----- nvinfo : EIATTR_PARAM_CBANK
	.align		4
        /*0080*/ 	.byte	0x04, 0x0a
        /*0082*/ 	.short	(.L_3649 - .L_3648)
	.align		4
.L_3648:
        /*0084*/ 	.word	index@(.nv.constant0._ZN2at6native61_GLOBAL__N__44eb8e94_28_ForeachBinaryOpScalarList_cu_dda10a6925multi_tensor_apply_kernelINS1_28TensorListScalarListMetadataIbLi2EEENS1_25BinaryOpScalarListFunctorIbLi2ELi1ELi1EEEJSt4plusIbEEEEvT_T0_DpT1_)
        /*0088*/ 	.short	0x0380
        /*008a*/ 	.short	0x0c82


	//----- nvinfo : EIATTR_SW_WAR
	.align		4
.L_3649:
        /*008c*/ 	.byte	0x04, 0x36
        /*008e*/ 	.short	(.L_3651 - .L_3650)
.L_3650:
        /*0090*/ 	.word	0x00000008
.L_3651:


//--------------------- .nv.info._ZN2at6native61_GLOBAL__N__44eb8e94_28_ForeachBinaryOpScalarList_cu_dda10a6925multi_tensor_apply_kernelINS1_28TensorListScalarListMetadataIN3c107complexIfEELi2EEENS1_25BinaryOpScalarListFunctorIS6_Li2ELi1ELi1EEEJSt4plusIS6_EEEEvT_T0_DpT1_ --------------------------
	.section	.nv.info._ZN2at6native61_GLOBAL__N__44eb8e94_28_ForeachBinaryOpScalarList_cu_dda10a6925multi_tensor_apply_kernelINS1_28TensorListScalarListMetadataIN3c107complexIfEELi2EEENS1_25BinaryOpScalarListFunctorIS6_Li2ELi1ELi1EEEJSt4plusIS6_EEEEvT_T0_DpT1_,"",@"SHT_CUDA_INFO"
	.sectionflags	@""
	.align	4


	//----- nvinfo : EIATTR_CUDA_API_VERSION
	.align		4
        /*0000*/ 	.byte	0x04, 0x37
        /*0002*/ 	.short	(.L_3653 - .L_3652)
.L_3652:
        /*0004*/ 	.word	0x00000082


	//----- nvinfo : EIATTR_KPARAM_INFO
	.align		4
.L_3653:
        /*0008*/ 	.byte	0x04, 0x17
        /*000a*/ 	.short	(.L_3655 - .L_3654)
.L_3654:
        /*000c*/ 	.word	0x00000000
        /*0010*/ 	.short	0x0002
        /*0012*/ 	.short	0x0e41
        /*0014*/ 	.byte	0x00, 0xf0, 0x05, 0x00


	//----- nvinfo : EIATTR_KPARAM_INFO
	.align		4
.L_3655:
        /*0018*/ 	.byte	0x04, 0x17
        /*001a*/ 	.short	(.L_3657 - .L_3656)
.L_3656:
        /*001c*/ 	.word	0x00000000
        /*0020*/ 	.short	0x0001
        /*0022*/ 	.short	0x0e40
        /*0024*/ 	.byte	0x00, 0xf0, 0x05, 0x00


	//----- nvinfo : EIATTR_KPARAM_INFO
	.align		4
.L_3657:
        /*0028*/ 	.byte	0x04, 0x17
        /*002a*/ 	.short	(.L_3659 - .L_3658)
.L_3658:
        /*002c*/ 	.word	0x00000000
        /*0030*/ 	.short	0x0000
        /*0032*/ 	.short	0x0000
        /*0034*/ 	.byte	0x00, 0xf0, 0x01, 0x39


	//----- nvinfo : EIATTR_SPARSE_MMA_MASK
	.align		4
.L_3659:
        /*0038*/ 	.byte	0x03, 0x50
        /*003a*/ 	.short	0x0000


	//----- nvinfo : EIATTR_MAXREG_COUNT
	.align		4
        /*003c*/ 	.byte	0x03, 0x1b
        /*003e*/ 	.short	0x0080


	//----- nvinfo : EIATTR_MERCURY_ISA_VERSION
	.align		4
        /*0040*/ 	.byte	0x03, 0x5f
        /*0042*/ 	.short	0x0101


	//----- nvinfo : EIATTR_VRC_CTA_INIT_COUNT
	.align		4
        /*0044*/ 	.byte	0x02, 0x4a
	.zero		1
	.zero		1


	//----- nvinfo : EIATTR_EXIT_INSTR_OFFSETS
	.align		4
        /*0048*/ 	.byte	0x04, 0x1c
        /*004a*/ 	.short	(.L_3661 - .L_3660)


	//   ....[0]....
.L_3660:
        /*004c*/ 	.word	0x00000180


	//   ....[1]....
        /*0050*/ 	.word	0x00000a80


	//   ....[2]....
        /*0054*/ 	.word	0x00000da0


	//   ....[3]....
        /*0058*/ 	.word	0x00000de0


	//   ....[4]....
        /*005c*/ 	.word	0x00000e30


	//   ....[5]....
        /*0060*/ 	.word	0x00000ff0


	//----- nvinfo : EIATTR_MAX_THREADS
	.align		4
.L_3661:
        /*0064*/ 	.byte	0x04, 0x05
        /*0066*/ 	.short	(.L_3663 - .L_3662)
.L_3662:
        /*0068*/ 	.word	0x00000200
        /*006c*/ 	.word	0x00000001
        /*0070*/ 	.word	0x00000001


	//----- nvinfo : EIATTR_CRS_STACK_SIZE
	.align		4
.L_3663:
        /*0074*/ 	.byte	0x04, 0x1e
        /*0076*/ 	.short	(.L_3665 - .L_3664)
.L_3664:
        /*0078*/ 	.word	0x00000000


	//----- nvinfo : EIATTR_CBANK_PARAM_SIZE
	.align		4
.L_3665:
        /*007c*/ 	.byte	0x03, 0x19
        /*007e*/ 	.short	0x0e42


	//----- nvinfo : EIATTR_PARAM_CBANK
	.align		4
        /*0080*/ 	.byte	0x04, 0x0a
        /*0082*/ 	.short	(.L_3667 - .L_3666)
	.align		4
.L_3666:
        /*0084*/ 	.word	index@(.nv.constant0._ZN2at6native61_GLOBAL__N__44eb8e94_28_ForeachBinaryOpScalarList_cu_dda10a6925multi_tensor_apply_kernelINS1_28TensorListScalarListMetadataIN3c107complexIfEELi2EEENS1_25BinaryOpScalarListFunctorIS6_Li2ELi1ELi1EEEJSt4plusIS6_EEEEvT_T0_DpT1_)
        /*0088*/ 	.short	0x0380
        /*008a*/ 	.short	0x0e42


	//----- nvinfo : EIATTR_SW_WAR
	.align		4
.L_3667:
        /*008c*/ 	.byte	0x04, 0x36
        /*008e*/ 	.short	(.L_3669 - .L_3668)
.L_3668:
        /*0090*/ 	.word	0x00000008
.L_3669:


//--------------------- .nv.info._ZN2at6native61_GLOBAL__N__44eb8e94_28_ForeachBinaryOpScalarList_cu_dda10a6925multi_tensor_apply_kernelINS1_28TensorListScalarListMetadataIN3c107complexIdEELi2EEENS1_25BinaryOpScalarListFunctorIS6_Li2ELi1ELi1EEEJSt4plusIS6_EEEEvT_T0_DpT1_ --------------------------
	.section	.nv.info._ZN2at6native61_GLOBAL__N__44eb8e94_28_ForeachBinaryOpScalarList_cu_dda10a6925multi_tensor_apply_kernelINS1_28TensorListScalarListMetadataIN3c107complexIdEELi2EEENS1_25BinaryOpScalarListFunctorIS6_Li2ELi1ELi1EEEJSt4plusIS6_EEEEvT_T0_DpT1_,"",@"SHT_CUDA_INFO"
	.sectionflags	@""
	.align	4


	//----- nvinfo : EIATTR_CUDA_API_VERSION
	.align		4
        /*0000*/ 	.byte	0x04, 0x37
        /*0002*/ 	.short	(.L_3671 - .L_3670)
.L_3670:
        /*0004*/ 	.word	0x00000082


	//----- nvinfo : EIATTR_KPARAM_INFO
	.align		4
.L_3671:
        /*0008*/ 	.byte	0x04, 0x17
        /*000a*/ 	.short	(.L_3673 - .L_3672)
.L_3672:
        /*000c*/ 	.word	0x00000000
        /*0010*/ 	.short	0x0002
        /*0012*/ 	.short	0x0fa1
        /*0014*/ 	.byte	0x00, 0xf0, 0x05, 0x00


	//----- nvinfo : EIATTR_KPARAM_INFO
	.align		4
.L_3673:
        /*0018*/ 	.byte	0x04, 0x17
        /*001a*/ 	.short	(.L_3675 - .L_3674)
.L_3674:
        /*001c*/ 	.word	0x00000000
        /*0020*/ 	.short	0x0001
        /*0022*/ 	.short	0x0fa0
        /*0024*/ 	.byte	0x00, 0xf0, 0x05, 0x00


	//----- nvinfo : EIATTR_KPARAM_INFO
	.align		4
.L_3675:
        /*0028*/ 	.byte	0x04, 0x17
        /*002a*/ 	.short	(.L_3677 - .L_3676)
.L_3676:
        /*002c*/ 	.word	0x00000000
        /*0030*/ 	.short	0x0000
        /*0032*/ 	.short	0x0000
        /*0034*/ 	.byte	0x00, 0xf0, 0x81, 0x3e


	//----- nvinfo : EIATTR_SPARSE_MMA_MASK
	.align		4
.L_3677:
        /*0038*/ 	.byte	0x03, 0x50
        /*003a*/ 	.short	0x0000


	//----- nvinfo : EIATTR_MAXREG_COUNT
	.align		4
        /*003c*/ 	.byte	0x03, 0x1b
        /*003e*/ 	.short	0x0080


	//----- nvinfo : EIATTR_MERCURY_ISA_VERSION
	.align		4
        /*0040*/ 	.byte	0x03, 0x5f
        /*0042*/ 	.short	0x0101


	//----- nvinfo : EIATTR_VRC_CTA_INIT_COUNT
	.align		4
        /*0044*/ 	.byte	0x02, 0x4a
	.zero		1
	.zero		1


	//----- nvinfo : EIATTR_EXIT_INSTR_OFFSETS
	.align		4
        /*0048*/ 	.byte	0x04, 0x1c
        /*004a*/ 	.short	(.L_3679 - .L_3678)


	//   ....[0]....
.L_3678:
        /*004c*/ 	.word	0x000001a0


	//   ....[1]....
        /*0050*/ 	.word	0x00000bf0


	//   ....[2]....
        /*0054*/ 	.word	0x00000f60


	//   ....[3]....
        /*0058*/ 	.word	0x00000fa0


	//   ....[4]....
        /*005c*/ 	.word	0x00000ff0


	//   ....[5]....
        /*0060*/ 	.word	0x000011d0


	//----- nvinfo : EIATTR_MAX_THREADS
	.align		4
.L_3679:
        /*0064*/ 	.byte	0x04, 0x05
        /*0066*/ 	.short	(.L_3681 - .L_3680)
.L_3680:
        /*0068*/ 	.word	0x00000200
        /*006c*/ 	.word	0x00000001
        /*0070*/ 	.word	0x00000001


	//----- nvinfo : EIATTR_CRS_STACK_SIZE
	.align		4
.L_3681:
        /*0074*/ 	.byte	0x04, 0x1e
        /*0076*/ 	.short	(.L_3683 - .L_3682)
.L_3682:
        /*0078*/ 	.word	0x00000000


	//----- nvinfo : EIATTR_CBANK_PARAM_SIZE
	.align		4
.L_3683:
        /*007c*/ 	.byte	0x03, 0x19
        /*007e*/ 	.short	0x0fa2


	//----- nvinfo : EIATTR_PARAM_CBANK
	.align		4
        /*0080*/ 	.byte	0x04, 0x0a
        /*0082*/ 	.short	(.L_3685 - .L_3684)
	.align		4
.L_3684:
        /*0084*/ 	.word	index@(.nv.constant0._ZN2at6native61_GLOBAL__N__44eb8e94_28_ForeachBinaryOpScalarList_cu_dda10a6925multi_tensor_apply_kernelINS1_28TensorListScalarListMetadataIN3c107complexIdEELi2EEENS1_25BinaryOpScalarListFunctorIS6_Li2ELi1ELi1EEEJSt4plusIS6_EEEEvT_T0_DpT1_)
        /*0088*/ 	.short	0x0380
        /*008a*/ 	.short	0x0fa2


	//----- nvinfo : EIATTR_SW_WAR
	.align		4
.L_3685:
        /*008c*/ 	.byte	0x04, 0x36
        /*008e*/ 	.short	(.L_3687 - .L_3686)
.L_3686:
        /*0090*/ 	.word	0x00000008
.L_3687:


//--------------------- .nv.info._ZN2at6native61_GLOBAL__N__44eb8e94_28_ForeachBinaryOpScalarList_cu_dda10a6925multi_tensor_apply_kernelINS1_28TensorListScalarListMetadataIfLi2EEENS1_25BinaryOpScalarListFunctorIfLi2ELi1ELi1EEEJSt4plusIfEEEEvT_T0_DpT1_ --------------------------
	.section	.nv.info._ZN2at6native61_GLOBAL__N__44eb8e94_28_ForeachBinaryOpScalarList_cu_dda10a6925multi_tensor_apply_kernelINS1_28TensorListScalarListMetadataIfLi2EEENS1_25BinaryOpScalarListFunctorIfLi2ELi1ELi1EEEJSt4plusIfEEEEvT_T0_DpT1_,"",@"SHT_CUDA_INFO"
	.sectionflags	@""
	.align	4


	//----- nvinfo : EIATTR_CUDA_API_VERSION
	.align		4
        /*0000*/ 	.byte	0x04, 0x37
        /*0002*/ 	.short	(.L_3689 - .L_3688)
.L_3688:
        /*0004*/ 	.word	0x00000082


	//----- nvinfo : EIATTR_KPARAM_INFO
	.align		4
.L_3689:
        /*0008*/ 	.byte	0x04, 0x17
        /*000a*/ 	.short	(.L_3691 - .L_3690)
.L_3690:
        /*000c*/ 	.word	0x00000000
        /*0010*/ 	.short	0x0002
        /*0012*/ 	.short	0x0d41
        /*0014*/ 	.byte	0x00, 0xf0, 0x05, 0x00


	//----- nvinfo : EIATTR_KPARAM_INFO
	.align		4
.L_3691:
        /*0018*/ 	.byte	0x04, 0x17
        /*001a*/ 	.short	(.L_3693 - .L_3692)
.L_3692:
        /*001c*/ 	.word	0x00000000
        /*0020*/ 	.short	0x0001
        /*0022*/ 	.short	0x0d40
        /*0024*/ 	.byte	0x00, 0xf0, 0x05, 0x00


	//----- nvinfo : EIATTR_KPARAM_INFO
	.align		4
.L_3693:
        /*0028*/ 	.byte	0x04, 0x17
        /*002a*/ 	.short	(.L_3695 - .L_3694)
.L_3694:
        /*002c*/ 	.word	0x00000000
        /*0030*/ 	.short	0x0000
        /*0032*/ 	.short	0x0000
        /*0034*/ 	.byte	0x00, 0xf0, 0x01, 0x35


	//----- nvinfo : EIATTR_SPARSE_MMA_MASK
	.align		4
.L_3695:
        /*0038*/ 	.byte	0x03, 0x50
        /*003a*/ 	.short	0x0000


	//----- nvinfo : EIATTR_MAXREG_COUNT
	.align		4
        /*003c*/ 	.byte	0x03, 0x1b
        /*003e*/ 	.short	0x0080


	//----- nvinfo : EIATTR_MERCURY_ISA_VERSION
	.align		4
        /*0040*/ 	.byte	0x03, 0x5f
        /*0042*/ 	.short	0x0101


	//----- nvinfo : EIATTR_VRC_CTA_INIT_COUNT
	.align		4
        /*0044*/ 	.byte	0x02, 0x4a
	.zero		1
	.zero		1


	//----- nvinfo : EIATTR_EXIT_INSTR_OFFSETS
	.align		4
        /*0048*/ 	.byte	0x04, 0x1c
        /*004a*/ 	.short	(.L_3697 - .L_3696)


	//   ....[0]....
.L_3696:
        /*004c*/ 	.word	0x00000180


	//   ....[1]....
        /*0050*/ 	.word	0x000009e0


	//   ....[2]....
        /*0054*/ 	.word	0x00000cb0


	//   ....[3]....
        /*0058*/ 	.word	0x00000d00


	//   ....[4]....
        /*005c*/ 	.word	0x00000d50


	//   ....[5]....
        /*0060*/ 	.word	0x00000ed0


	//----- nvinfo : EIATTR_MAX_THREADS
	.align		4
.L_3697:
        /*0064*/ 	.byte	0x04, 0x05
        /*0066*/ 	.short	(.L_3699 - .L_3698)
.L_3698:
        /*0068*/ 	.word	0x00000200
        /*006c*/ 	.word	0x00000001
        /*0070*/ 	.word	0x00000001


	//----- nvinfo : EIATTR_CRS_STACK_SIZE
	.align		4
.L_3699:
        /*0074*/ 	.byte	0x04, 0x1e
        /*0076*/ 	.short	(.L_3701 - .L_3700)
.L_3700:
        /*0078*/ 	.word	0x00000000


	//----- nvinfo : EIATTR_CBANK_PARAM_SIZE
	.align		4
.L_3701:
        /*007c*/ 	.byte	0x03, 0x19
        /*007e*/ 	.short	0x0d42


	//----- nvinfo : EIATTR_PARAM_CBANK
	.align		4
        /*0080*/ 	.byte	0x04, 0x0a
        /*0082*/ 	.short	(.L_3703 - .L_3702)
	.align		4
.L_3702:
        /*0084*/ 	.word	index@(.nv.constant0._ZN2at6native61_GLOBAL__N__44eb8e94_28_ForeachBinaryOpScalarList_cu_dda10a6925multi_tensor_apply_kernelINS1_28TensorListScalarListMetadataIfLi2EEENS1_25BinaryOpScalarListFunctorIfLi2ELi1ELi1EEEJSt4plusIfEEEEvT_T0_DpT1_)
        /*0088*/ 	.short	0x0380
        /*008a*/ 	.short	0x0d42


	//----- nvinfo : EIATTR_SW_WAR
	.align		4
.L_3703:
        /*008c*/ 	.byte	0x04, 0x36
        /*008e*/ 	.short	(.L_3705 - .L_3704)
.L_3704:
        /*0090*/ 	.word	0x00000008
.L_3705:


//--------------------- .nv.info._ZN2at6native61_GLOBAL__N__44eb8e94_28_ForeachBinaryOpScalarList_cu_dda10a6925multi_tensor_apply_kernelINS1_28TensorListScalarListMetadataIdLi2EEENS1_25BinaryOpScalarListFunctorIdLi2ELi1ELi1EEEJSt4plusIdEEEEvT_T0_DpT1_ --------------------------
	.section	.nv.info._ZN2at6native61_GLOBAL__N__44eb8e94_28_ForeachBinaryOpScalarList_cu_dda10a6925multi_tensor_apply_kernelINS1_28TensorListScalarListMetadataIdLi2EEENS1_25BinaryOpScalarListFunctorIdLi2ELi1ELi1EEEJSt4plusIdEEEEvT_T0_DpT1_,"",@"SHT_CUDA_INFO"
	.sectionflags	@""
	.align	4


	//----- nvinfo : EIATTR_CUDA_API_VERSION
	.align		4
        /*0000*/ 	.byte	0x04, 0x37
        /*0002*/ 	.short	(.L_3707 - .L_3706)
.L_3706:
        /*0004*/ 	.word	0x00000082


	//----- nvinfo : EIATTR_KPARAM_INFO
	.align		4
.L_3707:
        /*0008*/ 	.byte	0x04, 0x17
        /*000a*/ 	.short	(.L_3709 - .L_3708)
.L_3708:
        /*000c*/ 	.word	0x00000000
        /*0010*/ 	.short	0x0002
        /*0012*/ 	.short	0x0e41
        /*0014*/ 	.byte	0x00, 0xf0, 0x05, 0x00


	//----- nvinfo : EIATTR_KPARAM_INFO
	.align		4
.L_3709:
        /*0018*/ 	.byte	0x04, 0x17
        /*001a*/ 	.short	(.L_3711 - .L_3710)
.L_3710:
        /*001c*/ 	.word	0x00000000
        /*0020*/ 	.short	0x0001
        /*0022*/ 	.short	0x0e40
        /*0024*/ 	.byte	0x00, 0xf0, 0x05, 0x00


	//----- nvinfo : EIATTR_KPARAM_INFO
	.align		4
.L_3711:
        /*0028*/ 	.byte	0x04, 0x17
        /*002a*/ 	.short	(.L_3713 - .L_3712)
.L_3712:
        /*002c*/ 	.word	0x00000000
        /*0030*/ 	.short	0x0000
        /*0032*/ 	.short	0x0000
        /*0034*/ 	.byte	0x00, 0xf0, 0x01, 0x39


	//----- nvinfo : EIATTR_SPARSE_MMA_MASK
	.align		4
.L_3713:
        /*0038*/ 	.byte	0x03, 0x50
        /*003a*/ 	.short	0x0000


	//----- nvinfo : EIATTR_MAXREG_COUNT
	.align		4
        /*003c*/ 	.byte	0x03, 0x1b
        /*003e*/ 	.short	0x0080


	//----- nvinfo : EIATTR_MERCURY_ISA_VERSION
	.align		4
        /*0040*/ 	.byte	0x03, 0x5f
        /*0042*/ 	.short	0x0101


	//----- nvinfo : EIATTR_VRC_CTA_INIT_COUNT
	.align		4
        /*0044*/ 	.byte	0x02, 0x4a
	.zero		1
	.zero		1


	//----- nvinfo : EIATTR_EXIT_INSTR_OFFSETS
	.align		4
        /*0048*/ 	.byte	0x04, 0x1c
        /*004a*/ 	.short	(.L_3715 - .L_3714)


	//   ....[0]....
.L_3714:
        /*004c*/ 	.word	0x00000180


	//   ....[1]....
        /*0050*/ 	.word	0x00000a00


	//   ....[2]....
        /*0054*/ 	.word	0x00000ce0


	//   ....[3]....
        /*0058*/ 	.word	0x00000d20


	//   ....[4]....
        /*005c*/ 	.word	0x00000d70


	//   ....[5]....
        /*0060*/ 	.word	0x00000ef0


	//----- nvinfo : EIATTR_MAX_THREADS
	.align		4
.L_3715:
        /*0064*/ 	.byte	0x04, 0x05
        /*0066*/ 	.short	(.L_3717 - .L_3716)
.L_3716:
        /*0068*/ 	.word	0x00000200
        /*006c*/ 	.word	0x00000001
        /*0070*/ 	.word	0x00000001


	//----- nvinfo : EIATTR_CRS_STACK_SIZE
	.align		4
.L_3717:
        /*0074*/ 	.byte	0x04, 0x1e
        /*0076*/ 	.short	(.L_3719 - .L_3718)
.L_3718:
        /*0078*/ 	.word	0x00000000


	//----- nvinfo : EIATTR_CBANK_PARAM_SIZE
	.align		4
.L_3719:
        /*007c*/ 	.byte	0x03, 0x19
        /*007e*/ 	.short	0x0e42


	//----- nvinfo : EIATTR_PARAM_CBANK
	.align		4
        /*0080*/ 	.byte	0x04, 0x0a
        /*0082*/ 	.short	(.L_3721 - .L_3720)
	.align		4
.L_3720:
        /*0084*/ 	.word	index@(.nv.constant0._ZN2at6native61_GLOBAL__N__44eb8e94_28_ForeachBinaryOpScalarList_cu_dda10a6925multi_tensor_apply_kernelINS1_28TensorListScalarListMetadataIdLi2EEENS1_25BinaryOpScalarListFunctorIdLi2ELi1ELi1EEEJSt4plusIdEEEEvT_T0_DpT1_)
        /*0088*/ 	.short	0x0380
        /*008a*/ 	.short	0x0e42


	//----- nvinfo : EIATTR_SW_WAR
	.align		4
.L_3721:
        /*008c*/ 	.byte	0x04, 0x36
        /*008e*/ 	.short	(.L_3723 - .L_3722)
.L_3722:
        /*0090*/ 	.word	0x00000008
.L_3723:


//--------------------- .nv.info._ZN2at6native61_GLOBAL__N__44eb8e94_28_ForeachBinaryOpScalarList_cu_dda10a6925multi_tensor_apply_kernelINS1_28TensorListScalarListMetadataIsLi2EEENS1_25BinaryOpScalarListFunctorIsLi2ELi1ELi1EEEJSt4plusIsEEEEvT_T0_DpT1_ --------------------------
	.section	.nv.info._ZN2at6native61_GLOBAL__N__44eb8e94_28_ForeachBinaryOpScalarList_cu_dda10a6925multi_tensor_apply_kernelINS1_28TensorListScalarListMetadataIsLi2EEENS1_25BinaryOpScalarListFunctorIsLi2ELi1ELi1EEEJSt4plusIsEEEEvT_T0_DpT1_,"",@"SHT_CUDA_INFO"
	.sectionflags	@""
	.align	4


	//----- nvinfo : EIATTR_CUDA_API_VERSION
	.align		4
        /*0000*/ 	.byte	0x04, 0x37
        /*0002*/ 	.short	(.L_3725 - .L_3724)
.L_3724:
        /*0004*/ 	.word	0x00000082


	//----- nvinfo : EIATTR_KPARAM_INFO
	.align		4
.L_3725:
        /*0008*/ 	.byte	0x04, 0x17
        /*000a*/ 	.short	(.L_3727 - .L_3726)
.L_3726:
        /*000c*/ 	.word	0x00000000
        /*0010*/ 	.short	0x0002
        /*0012*/ 	.short	0x0cc1
        /*0014*/ 	.byte	0x00, 0xf0, 0x05, 0x00


	//----- nvinfo : EIATTR_KPARAM_INFO
	.align		4
.L_3727:
        /*0018*/ 	.byte	0x04, 0x17
        /*001a*/ 	.short	(.L_3729 - .L_3728)
.L_3728:
        /*001c*/ 	.word	0x00000000
        /*0020*/ 	.short	0x0001
        /*0022*/ 	.short	0x0cc0
        /*0024*/ 	.byte	0x00, 0xf0, 0x05, 0x00


	//----- nvinfo : EIATTR_KPARAM_INFO
	.align		4
.L_3729:
        /*0028*/ 	.byte	0x04, 0x17
        /*002a*/ 	.short	(.L_3731 - .L_3730)
.L_3730:
        /*002c*/ 	.word	0x00000000
        /*0030*/ 	.short	0x0000
        /*0032*/ 	.short	0x0000
        /*0034*/ 	.byte	0x00, 0xf0, 0x01, 0x33


	//----- nvinfo : EIATTR_SPARSE_MMA_MASK
	.align		4
.L_3731:
        /*0038*/ 	.byte	0x03, 0x50
        /*003a*/ 	.short	0x0000


	//----- nvinfo : EIATTR_MAXREG_COUNT
	.align		4
        /*003c*/ 	.byte	0x03, 0x1b
        /*003e*/ 	.short	0x0080


	//----- nvinfo : EIATTR_MERCURY_ISA_VERSION
	.align		4
        /*0040*/ 	.byte	0x03, 0x5f
        /*0042*/ 	.short	0x0101


	//----- nvinfo : EIATTR_VRC_CTA_INIT_COUNT
	.align		4
        /*0044*/ 	.byte	0x02, 0x4a
	.zero		1
	.zero		1


	//----- nvinfo : EIATTR_EXIT_INSTR_OFFSETS
	.align		4
        /*0048*/ 	.byte	0x04, 0x1c
        /*004a*/ 	.short	(.L_3733 - .L_3732)


	//   ....[0]....
.L_3732:
        /*004c*/ 	.word	0x00000190


	//   ....[1]....
        /*0050*/ 	.word	0x00000a10


	//   ....[2]....
        /*0054*/ 	.word	0x00000ce0


	//   ....[3]....
        /*0058*/ 	.word	0x00000d30


	//   ....[4]....
        /*005c*/ 	.word	0x00000d80


	//   ....[5]....
        /*0060*/ 	.word	0x00000f40


	//----- nvinfo : EIATTR_MAX_THREADS
	.align		4
.L_3733:
        /*0064*/ 	.byte	0x04, 0x05
        /*0066*/ 	.short	(.L_3735 - .L_3734)
.L_3734:
        /*0068*/ 	.word	0x00000200
        /*006c*/ 	.word	0x00000001
        /*0070*/ 	.word	0x00000001


	//----- nvinfo : EIATTR_CRS_STACK_SIZE
	.align		4
.L_3735:
        /*0074*/ 	.byte	0x04, 0x1e
        /*0076*/ 	.short	(.L_3737 - .L_3736)
.L_3736:
        /*0078*/ 	.word	0x00000000


	//----- nvinfo : EIATTR_CBANK_PARAM_SIZE
	.align		4
.L_3737:
        /*007c*/ 	.byte	0x03, 0x19
        /*007e*/ 	.short	0x0cc2


	//----- nvinfo : EIATTR_PARAM_CBANK
	.align		4
        /*0080*/ 	.byte	0x04, 0x0a
        /*0082*/ 	.short	(.L_3739 - .L_3738)
	.align		4
.L_3738:
        /*0084*/ 	.word	index@(.nv.constant0._ZN2at6native61_GLOBAL__N__44eb8e94_28_ForeachBinaryOpScalarList_cu_dda10a6925multi_tensor_apply_kernelINS1_28TensorListScalarListMetadataIsLi2EEENS1_25BinaryOpScalarListFunctorIsLi2ELi1ELi1EEEJSt4plusIsEEEEvT_T0_DpT1_)
        /*0088*/ 	.short	0x0380
        /*008a*/ 	.short	0x0cc2


	//----- nvinfo : EIATTR_SW_WAR
	.align		4
.L_3739:
        /*008c*/ 	.byte	0x04, 0x36
        /*008e*/ 	.short	(.L_3741 - .L_3740)
.L_3740:
        /*0090*/ 	.word	0x00000008
.L_3741:


//--------------------- .nv.info._ZN2at6native61_GLOBAL__N__44eb8e94_28_ForeachBinaryOpScalarList_cu_dda10a6925multi_tensor_apply_kernelINS1_28TensorListScalarListMetadataIlLi2EEENS1_25BinaryOpScalarListFunctorIlLi2ELi1ELi1EEEJSt4plusIlEEEEvT_T0_DpT1_ --------------------------
	.section	.nv.info._ZN2at6native61_GLOBAL__N__44eb8e94_28_ForeachBinaryOpScalarList_cu_dda10a6925multi_tensor_apply_kernelINS1_28TensorListScalarListMetadataIlLi2EEENS1_25BinaryOpScalarListFunctorIlLi2ELi1ELi1EEEJSt4plusIlEEEEvT_T0_DpT1_,"",@"SHT_CUDA_INFO"
	.sectionflags	@""
	.align	4


	//----- nvinfo : EIATTR_CUDA_API_VERSION
	.align		4
        /*0000*/ 	.byte	0x04, 0x37
        /*0002*/ 	.short	(.L_3743 - .L_3742)
.L_3742:
        /*0004*/ 	.word	0x00000082


	//----- nvinfo : EIATTR_KPARAM_INFO
	.align		4
.L_3743:
        /*0008*/ 	.byte	0x04, 0x17
        /*000a*/ 	.short	(.L_3745 - .L_3744)
.L_3744:
        /*000c*/ 	.word	0x00000000
        /*0010*/ 	.short	0x0002
        /*0012*/ 	.short	0x0e41
        /*0014*/ 	.byte	0x00, 0xf0, 0x05, 0x00


	//----- nvinfo : EIATTR_KPARAM_INFO
	.align		4
.L_3745:
        /*0018*/ 	.byte	0x04, 0x17
        /*001a*/ 	.short	(.L_3747 - .L_3746)
.L_3746:
        /*001c*/ 	.word	0x00000000
        /*0020*/ 	.short	0x0001
        /*0022*/ 	.short	0x0e40
        /*0024*/ 	.byte	0x00, 0xf0, 0x05, 0x00


	//----- nvinfo : EIATTR_KPARAM_INFO
	.align		4
.L_3747:
        /*0028*/ 	.byte	0x04, 0x17
        /*002a*/ 	.short	(.L_3749 - .L_3748)
.L_3748:
        /*002c*/ 	.word	0x00000000
        /*0030*/ 	.short	0x0000
        /*0032*/ 	.short	0x0000
        /*0034*/ 	.byte	0x00, 0xf0, 0x01, 0x39


	//----- nvinfo : EIATTR_SPARSE_MMA_MASK
	.align		4
.L_3749:
        /*0038*/ 	.byte	0x03, 0x50
        /*003a*/ 	.short	0x0000


	//----- nvinfo : EIATTR_MAXREG_COUNT
	.align		4
        /*003c*/ 	.byte	0x03, 0x1b
        /*003e*/ 	.short	0x0080


	//----- nvinfo : EIATTR_MERCURY_ISA_VERSION
	.align		4
        /*0040*/ 	.byte	0x03, 0x5f
        /*0042*/ 	.short	0x0101


	//----- nvinfo : EIATTR_VRC_CTA_INIT_COUNT
	.align		4
        /*0044*/ 	.byte	0x02, 0x4a
	.zero		1
	.zero		1


	//----- nvinfo : EIATTR_EXIT_INSTR_OFFSETS
	.align		4
        /*0048*/ 	.byte	0x04, 0x1c
        /*004a*/ 	.short	(.L_3751 - .L_3750)


	//   ....[0]....
.L_3750:
        /*004c*/ 	.word	0x00000180


	//   ....[1]....
        /*0050*/ 	.word	0x00000a80


	//   ....[2]....
        /*0054*/ 	.word	0x00000da0


	//   ....[3]....
        /*0058*/ 	.word	0x00000de0


	//   ....[4]....
        /*005c*/ 	.word	0x00000e30


	//   ....[5]....
        /*0060*/ 	.word	0x00001030


	//----- nvinfo : EIATTR_MAX_THREADS
	.align		4
.L_3751:
        /*0064*/ 	.byte	0x04, 0x05
        /*0066*/ 	.short	(.L_3753 - .L_3752)
.L_3752:
        /*0068*/ 	.word	0x00000200
        /*006c*/ 	.word	0x00000001
        /*0070*/ 	.word	0x00000001


	//----- nvinfo : EIATTR_CRS_STACK_SIZE
	.align		4
.L_3753:
        /*0074*/ 	.byte	0x04, 0x1e
        /*0076*/ 	.short	(.L_3755 - .L_3754)
.L_3754:
        /*0078*/ 	.word	0x00000000


	//----- nvinfo : EIATTR_CBANK_PARAM_SIZE
	.align		4
.L_3755:
        /*007c*/ 	.byte	0x03, 0x19
        /*007e*/ 	.short	0x0e42


	//----- nvinfo : EIATTR_PARAM_CBANK
	.align		4
        /*0080*/ 	.byte	0x04, 0x0a
        /*0082*/ 	.short	(.L_3757 - .L_3756)
	.align		4
.L_3756:
        /*0084*/ 	.word	index@(.nv.constant0._ZN2at6native61_GLOBAL__N__44eb8e94_28_ForeachBinaryOpScalarList_cu_dda10a6925multi_tensor_apply_kernelINS1_28TensorListScalarListMetadataIlLi2EEENS1_25BinaryOpScalarListFunctorIlLi2ELi1ELi1EEEJSt4plusIlEEEEvT_T0_DpT1_)
        /*0088*/ 	.short	0x0380
        /*008a*/ 	.short	0x0e42


	//----- nvinfo : EIATTR_SW_WAR
	.align		4
.L_3757:
        /*008c*/ 	.byte	0x04, 0x36
        /*008e*/ 	.short	(.L_3759 - .L_3758)
.L_3758:
        /*0090*/ 	.word	0x00000008
.L_3759:


//--------------------- .nv.info._ZN2at6native61_GLOBAL__N__44eb8e94_28_ForeachBinaryOpScalarList_cu_dda10a6925multi_tensor_apply_kernelINS1_28TensorListScalarListMetadataIiLi2EEENS1_25BinaryOpScalarListFunctorIiLi2ELi1ELi1EEEJSt4plusIiEEEEvT_T0_DpT1_ --------------------------
	.section	.nv.info._ZN2at6native61_GLOBAL__N__44eb8e94_28_ForeachBinaryOpScalarList_cu_dda10a6925multi_tensor_apply_kernelINS1_28TensorListScalarListMetadataIiLi2EEENS1_25BinaryOpScalarListFunctorIiLi2ELi1ELi1EEEJSt4plusIiEEEEvT_T0_DpT1_,"",@"SHT_CUDA_INFO"
	.sectionflags	@""
	.align	4


	//----- nvinfo : EIATTR_CUDA_API_VERSION
	.align		4
        /*0000*/ 	.byte	0x04, 0x37
        /*0002*/ 	.short	(.L_3761 - .L_3760)
.L_3760:
        /*0004*/ 	.word	0x00000082


	//----- nvinfo : EIATTR_KPARAM_INFO
	.align		4
.L_3761:
        /*0008*/ 	.byte	0x04, 0x17
        /*000a*/ 	.short	(.L_3763 - .L_3762)
.L_3762:
        /*000c*/ 	.word	0x00000000
        /*0010*/ 	.short	0x0002
        /*0012*/ 	.short	0x0d41
        /*0014*/ 	.byte	0x00, 0xf0, 0x05, 0x00


	//----- nvinfo : EIATTR_KPARAM_INFO
	.align		4
.L_3763:
        /*0018*/ 	.byte	0x04, 0x17
        /*001a*/ 	.short	(.L_3765 - .L_3764)
.L_3764:
        /*001c*/ 	.word	0x00000000
        /*0020*/ 	.short	0x0001
        /*0022*/ 	.short	0x0d40
        /*0024*/ 	.byte	0x00, 0xf0, 0x05, 0x00


	//----- nvinfo : EIATTR_KPARAM_INFO
	.align		4
.L_3765:
        /*0028*/ 	.byte	0x04, 0x17
        /*002a*/ 	.short	(.L_3767 - .L_3766)
.L_3766:
        /*002c*/ 	.word	0x00000000
        /*0030*/ 	.short	0x0000
        /*0032*/ 	.short	0x0000
        /*0034*/ 	.byte	0x00, 0xf0, 0x01, 0x35


	//----- nvinfo : EIATTR_SPARSE_MMA_MASK
	.align		4
.L_3767:
        /*0038*/ 	.byte	0x03, 0x50
        /*003a*/ 	.short	0x0000


	//----- nvinfo : EIATTR_MAXREG_COUNT
	.align		4
        /*003c*/ 	.byte	0x03, 0x1b
        /*003e*/ 	.short	0x0080


	//----- nvinfo : EIATTR_MERCURY_ISA_VERSION
	.align		4
        /*0040*/ 	.byte	0x03, 0x5f
        /*0042*/ 	.short	0x0101


	//----- nvinfo : EIATTR_VRC_CTA_INIT_COUNT
	.align		4
        /*0044*/ 	.byte	0x02, 0x4a
	.zero		1
	.zero		1


	//----- nvinfo : EIATTR_EXIT_INSTR_OFFSETS
	.align		4
        /*0048*/ 	.byte	0x04, 0x1c
        /*004a*/ 	.short	(.L_3769 - .L_3768)


	//   ....[0]....
.L_3768:
        /*004c*/ 	.word	0x00000180


	//   ....[1]....
        /*0050*/ 	.word	0x000009e0


	//   ....[2]....
        /*0054*/ 	.word	0x00000cb0


	//   ....[3]....
        /*0058*/ 	.word	0x00000d00


	//   ....[4]....
        /*005c*/ 	.word	0x00000d50


	//   ....[5]....
        /*0060*/ 	.word	0x00000ed0


	//----- nvinfo : EIATTR_MAX_THREADS
	.align		4
.L_3769:
        /*0064*/ 	.byte	0x04, 0x05
        /*0066*/ 	.short	(.L_3771 - .L_3770)
.L_3770:
        /*0068*/ 	.word	0x00000200
        /*006c*/ 	.word	0x00000001
        /*0070*/ 	.word	0x00000001


	//----- nvinfo : EIATTR_CRS_STACK_SIZE
	.align		4
.L_3771:
        /*0074*/ 	.byte	0x04, 0x1e
        /*0076*/ 	.short	(.L_3773 - .L_3772)
.L_3772:
        /*0078*/ 	.word	0x00000000


	//----- nvinfo : EIATTR_CBANK_PARAM_SIZE
	.align		4
.L_3773:
        /*007c*/ 	.byte	0x03, 0x19
        /*007e*/ 	.short	0x0d42


	//----- nvinfo : EIATTR_PARAM_CBANK
	.align		4
        /*0080*/ 	.byte	0x04, 0x0a
        /*0082*/ 	.short	(.L_3775 - .L_3774)
	.align		4
.L_3774:
        /*0084*/ 	.word	index@(.nv.constant0._ZN2at6native61_GLOBAL__N__44eb8e94_28_ForeachBinaryOpScalarList_cu_dda10a6925multi_tensor_apply_kernelINS1_28TensorListScalarListMetadataIiLi2EEENS1_25BinaryOpScalarListFunctorIiLi2ELi1ELi1EEEJSt4plusIiEEEEvT_T0_DpT1_)
        /*0088*/ 	.short	0x0380
        /*008a*/ 	.short	0x0d42


	//----- nvinfo : EIATTR_SW_WAR
	.align		4
.L_3775:
        /*008c*/ 	.byte	0x04, 0x36
        /*008e*/ 	.short	(.L_3777 - .L_3776)
.L_3776:
        /*0090*/ 	.word	0x00000008
.L_3777:


//--------------------- .nv.info._ZN2at6native61_GLOBAL__N__44eb8e94_28_ForeachBinaryOpScalarList_cu_dda10a6925multi_tensor_apply_kernelINS1_28TensorListScalarListMetadataIaLi2EEENS1_25BinaryOpScalarListFunctorIaLi2ELi1ELi1EEEJSt4plusIaEEEEvT_T0_DpT1_ --------------------------
	.section	.nv.info._ZN2at6native61_GLOBAL__N__44eb8e94_28_ForeachBinaryOpScalarList_cu_dda10a6925multi_tensor_apply_kernelINS1_28TensorListScalarListMetadataIaLi2EEENS1_25BinaryOpScalarListFunctorIaLi2ELi1ELi1EEEJSt4plusIaEEEEvT_T0_DpT1_,"",@"SHT_CUDA_INFO"
	.sectionflags	@""
	.align	4


	//----- nvinfo : EIATTR_CUDA_API_VERSION
	.align		4
        /*0000*/ 	.byte	0x04, 0x37
        /*0002*/ 	.short	(.L_3779 - .L_3778)
.L_3778:
        /*0004*/ 	.word	0x00000082


	//----- nvinfo : EIATTR_KPARAM_INFO
	.align		4
.L_3779:
        /*0008*/ 	.byte	0x04, 0x17
        /*000a*/ 	.short	(.L_3781 - .L_3780)
.L_3780:
        /*000c*/ 	.word	0x00000000
        /*0010*/ 	.short	0x0002
        /*0012*/ 	.short	0x0c81
        /*0014*/ 	.byte	0x00, 0xf0, 0x05, 0x00


	//----- nvinfo : EIATTR_KPARAM_INFO
	.align		4
.L_3781:
        /*0018*/ 	.byte	0x04, 0x17
        /*001a*/ 	.short	(.L_3783 - .L_3782)
.L_3782:
        /*001c*/ 	.word	0x00000000
        /*0020*/ 	.short	0x0001
        /*0022*/ 	.short	0x0c80
        /*0024*/ 	.byte	0x00, 0xf0, 0x05, 0x00


	//----- nvinfo : EIATTR_KPARAM_INFO
	.align		4
.L_3783:
        /*0028*/ 	.byte	0x04, 0x17
        /*002a*/ 	.short	(.L_3785 - .L_3784)
.L_3784:
        /*002c*/ 	.word	0x00000000
        /*0030*/ 	.short	0x0000
        /*0032*/ 	.short	0x0000
        /*0034*/ 	.byte	0x00, 0xf0, 0x01, 0x32


	//----- nvinfo : EIATTR_SPARSE_MMA_MASK
	.align		4
.L_3785:
        /*0038*/ 	.byte	0x03, 0x50
        /*003a*/ 	.short	0x0000


	//----- nvinfo : EIATTR_MAXREG_COUNT
	.align		4
        /*003c*/ 	.byte	0x03, 0x1b
        /*003e*/ 	.short	0x0080


	//----- nvinfo : EIATTR_MERCURY_ISA_VERSION
	.align		4
        /*0040*/ 	.byte	0x03, 0x5f
        /*0042*/ 	.short	0x0101


	//----- nvinfo : EIATTR_VRC_CTA_INIT_COUNT
	.align		4
        /*0044*/ 	.byte	0x02, 0x4a
	.zero		1
	.zero		1


	//----- nvinfo : EIATTR_EXIT_INSTR_OFFSETS
	.align		4
        /*0048*/ 	.byte	0x04, 0x1c
        /*004a*/ 	.short	(.L_3787 - .L_3786)


	//   ....[0]....
.L_3786:
        /*004c*/ 	.word	0x000001a0


	//   ....[1]....
        /*0050*/ 	.word	0x00001110


	//   ....[2]....
        /*0054*/ 	.word	0x00001470


	//   ....[3]....
        /*0058*/ 	.word	0x000014b0


	//   ....[4]....
        /*005c*/ 	.word	0x00001500


	//   ....[5]....
        /*0060*/ 	.word	0x00001730


	//----- nvinfo : EIATTR_MAX_THREADS
	.align		4
.L_3787:
        /*0064*/ 	.byte	0x04, 0x05
        /*0066*/ 	.short	(.L_3789 - .L_3788)
.L_3788:
        /*0068*/ 	.word	0x00000200
        /*006c*/ 	.word	0x00000001
        /*0070*/ 	.word	0x00000001


	//----- nvinfo : EIATTR_CRS_STACK_SIZE
	.align		4
.L_3789:
        /*0074*/ 	.byte	0x04, 0x1e
        /*0076*/ 	.short	(.L_3791 - .L_3790)
.L_3790:
        /*0078*/ 	.word	0x00000000


	//----- nvinfo : EIATTR_CBANK_PARAM_SIZE
	.align		4
.L_3791:
        /*007c*/ 	.byte	0x03, 0x19
        /*007e*/ 	.short	0x0c82


	//----- nvinfo : EIATTR_PARAM_CBANK
	.align		4
        /*0080*/ 	.byte	0x04, 0x0a
        /*0082*/ 	.short	(.L_3793 - .L_3792)
	.align		4
.L_3792:
        /*0084*/ 	.word	index@(.nv.constant0._ZN2at6native61_GLOBAL__N__44eb8e94_28_ForeachBinaryOpScalarList_cu_dda10a6925multi_tensor_apply_kernelINS1_28TensorListScalarListMetadataIaLi2EEENS1_25BinaryOpScalarListFunctorIaLi2ELi1ELi1EEEJSt4plusIaEEEEvT_T0_DpT1_)
        /*0088*/ 	.short	0x0380
        /*008a*/ 	.short	0x0c82


	//----- nvinfo : EIATTR_SW_WAR
	.align		4
.L_3793:
        /*008c*/ 	.byte	0x04, 0x36
        /*008e*/ 	.short	(.L_3795 - .L_3794)
.L_3794:
        /*0090*/ 	.word	0x00000008
.L_3795:


//--------------------- .nv.info._ZN2at6native61_GLOBAL__N__44eb8e94_28_ForeachBinaryOpScalarList_cu_dda10a6925multi_tensor_apply_kernelINS1_28TensorListScalarListMetadataIhLi2EEENS1_25BinaryOpScalarListFunctorIhLi2ELi1ELi1EEEJSt4plusIhEEEEvT_T0_DpT1_ --------------------------
	.section	.nv.info._ZN2at6native61_GLOBAL__N__44eb8e94_28_ForeachBinaryOpScalarList_cu_dda10a6925multi_tensor_apply_kernelINS1_28TensorListScalarListMetadataIhLi2EEENS1_25BinaryOpScalarListFunctorIhLi2ELi1ELi1EEEJSt4plusIhEEEEvT_T0_DpT1_,"",@"SHT_CUDA_INFO"
	.sectionflags	@""
	.align	4


	//----- nvinfo : EIATTR_CUDA_API_VERSION
	.align		4
        /*0000*/ 	.byte	0x04, 0x37
        /*0002*/ 	.short	(.L_3797 - .L_3796)
.L_3796:
        /*0004*/ 	.word	0x00000082


	//----- nvinfo : EIATTR_KPARAM_INFO
	.align		4
.L_3797:
        /*0008*/ 	.byte	0x04, 0x17
        /*000a*/ 	.short	(.L_3799 - .L_3798)
.L_3798:
        /*000c*/ 	.word	0x00000000
        /*0010*/ 	.short	0x0002
        /*0012*/ 	.short	0x0c81
        /*0014*/ 	.byte	0x00, 0xf0, 0x05, 0x00


	//----- nvinfo : EIATTR_KPARAM_INFO
	.align		4
.L_3799:
        /*0018*/ 	.byte	0x04, 0x17
        /*001a*/ 	.short	(.L_3801 - .L_3800)
.L_3800:
        /*001c*/ 	.word	0x00000000
        /*0020*/ 	.short	0x0001
        /*0022*/ 	.short	0x0c80
        /*0024*/ 	.byte	0x00, 0xf0, 0x05, 0x00


	//----- nvinfo : EIATTR_KPARAM_INFO
	.align		4
.L_3801:
        /*0028*/ 	.byte	0x04, 0x17
        /*002a*/ 	.short	(.L_3803 - .L_3802)
.L_3802:
        /*002c*/ 	.word	0x00000000
        /*0030*/ 	.short	0x0000
        /*0032*/ 	.short	0x0000
        /*0034*/ 	.byte	0x00, 0xf0, 0x01, 0x32


	//----- nvinfo : EIATTR_SPARSE_MMA_MASK
	.align		4
.L_3803:
        /*0038*/ 	.byte	0x03, 0x50
        /*003a*/ 	.short	0x0000


	//----- nvinfo : EIATTR_MAXREG_COUNT
	.align		4
        /*003c*/ 	.byte	0x03, 0x1b
        /*003e*/ 	.short	0x0080


	//----- nvinfo : EIATTR_MERCURY_ISA_VERSION
	.align		4
        /*0040*/ 	.byte	0x03, 0x5f
        /*0042*/ 	.short	0x0101


	//----- nvinfo : EIATTR_VRC_CTA_INIT_COUNT
	.align		4
        /*0044*/ 	.byte	0x02, 0x4a
	.zero		1
	.zero		1


	//----- nvinfo : EIATTR_EXIT_INSTR_OFFSETS
	.align		4
        /*0048*/ 	.byte	0x04, 0x1c
        /*004a*/ 	.short	(.L_3805 - .L_3804)


	//   ....[0]....
.L_3804:
        /*004c*/ 	.word	0x000001a0


	//   ....[1]....
        /*0050*/ 	.word	0x00001110


	//   ....[2]....
        /*0054*/ 	.word	0x00001470


	//   ....[3]....
        /*0058*/ 	.word	0x000014b0


	//   ....[4]....
        /*005c*/ 	.word	0x00001500


	//   ....[5]....
        /*0060*/ 	.word	0x00001730


	//----- nvinfo : EIATTR_MAX_THREADS
	.align		4
.L_3805:
        /*0064*/ 	.byte	0x04, 0x05
        /*0066*/ 	.short	(.L_3807 - .L_3806)
.L_3806:
        /*0068*/ 	.word	0x00000200
        /*006c*/ 	.word	0x00000001
        /*0070*/ 	.word	0x00000001


	//----- nvinfo : EIATTR_CRS_STACK_SIZE
	.align		4
.L_3807:
        /*0074*/ 	.byte	0x04, 0x1e
        /*0076*/ 	.short	(.L_3809 - .L_3808)
.L_3808:
        /*0078*/ 	.word	0x00000000


	//----- nvinfo : EIATTR_CBANK_PARAM_SIZE
	.align		4
.L_3809:
        /*007c*/ 	.byte	0x03, 0x19
        /*007e*/ 	.short	0x0c82


	//----- nvinfo : EIATTR_PARAM_CBANK
	.align		4
        /*0080*/ 	.byte	0x04, 0x0a
        /*0082*/ 	.short	(.L_3811 - .L_3810)
	.align		4
.L_3810:
        /*0084*/ 	.word	index@(.nv.constant0._ZN2at6native61_GLOBAL__N__44eb8e94_28_ForeachBinaryOpScalarList_cu_dda10a6925multi_tensor_apply_kernelINS1_28TensorListScalarListMetadataIhLi2EEENS1_25BinaryOpScalarListFunctorIhLi2ELi1ELi1EEEJSt4plusIhEEEEvT_T0_DpT1_)
        /*0088*/ 	.short	0x0380
        /*008a*/ 	.short	0x0c82


	//----- nvinfo : EIATTR_SW_WAR
	.align		4
.L_3811:
        /*008c*/ 	.byte	0x04, 0x36
        /*008e*/ 	.short	(.L_3813 - .L_3812)
.L_3812:
        /*0090*/ 	.word	0x00000008
.L_3813:


//--------------------- .nv.info._ZN2at6native61_GLOBAL__N__44eb8e94_28_ForeachBinaryOpScalarList_cu_dda10a6925multi_tensor_apply_kernelINS1_28TensorListScalarListMetadataIfLi1EEENS1_25BinaryOpScalarListFunctorIN3c108BFloat16ELi1ELi1ELi0EEEJSt4plusIfEEEEvT_T0_DpT1_ --------------------------
	.section	.nv.info._ZN2at6native61_GLOBAL__N__44eb8e94_28_ForeachBinaryOpScalarList_cu_dda10a6925multi_tensor_apply_kernelINS1_28TensorListScalarListMetadataIfLi1EEENS1_25BinaryOpScalarListFunctorIN3c108BFloat16ELi1ELi1ELi0EEEJSt4plusIfEEEEvT_T0_DpT1_,"",@"SHT_CUDA_INFO"
	.sectionflags	@""
	.align	4


	//----- nvinfo : EIATTR_CUDA_API_VERSION
	.align		4
        /*0000*/ 	.byte	0x04, 0x37
        /*0002*/ 	.short	(.L_3815 - .L_3814)
.L_3814:
        /*0004*/ 	.word	0x00000082


	//----- nvinfo : EIATTR_KPARAM_INFO
	.align		4
.L_3815:
        /*0008*/ 	.byte	0x04, 0x17
        /*000a*/ 	.short	(.L_3817 - .L_3816)
.L_3816:
        /*000c*/ 	.word	0x00000000
        /*0010*/ 	.short	0x0002
        /*0012*/ 	.short	0x0dc1
        /*0014*/ 	.byte	0x00, 0xf0, 0x05, 0x00


	//----- nvinfo : EIATTR_KPARAM_INFO
	.align		4
.L_3817:
        /*0018*/ 	.byte	0x04, 0x17
        /*001a*/ 	.short	(.L_3819 - .L_3818)
.L_3818:
        /*001c*/ 	.word	0x00000000
        /*0020*/ 	.short	0x0001
        /*0022*/ 	.short	0x0dc0
        /*0024*/ 	.byte	0x00, 0xf0, 0x05, 0x00


	//----- nvinfo : EIATTR_KPARAM_INFO
	.align		4
.L_3819:
        /*0028*/ 	.byte	0x04, 0x17
        /*002a*/ 	.short	(.L_3821 - .L_3820)
.L_3820:
        /*002c*/ 	.word	0x00000000
        /*0030*/ 	.short	0x0000
        /*0032*/ 	.short	0x0000
        /*0034*/ 	.byte	0x00, 0xf0, 0x01, 0x37


	//----- nvinfo : EIATTR_SPARSE_MMA_MASK
	.align		4
.L_3821:
        /*0038*/ 	.byte	0x03, 0x50
        /*003a*/ 	.short	0x0000


	//----- nvinfo : EIATTR_MAXREG_COUNT
	.align		4
        /*003c*/ 	.byte	0x03, 0x1b
        /*003e*/ 	.short	0x0080


	//----- nvinfo : EIATTR_MERCURY_ISA_VERSION
	.align		4
        /*0040*/ 	.byte	0x03, 0x5f
        /*0042*/ 	.short	0x0101


	//----- nvinfo : EIATTR_VRC_CTA_INIT_COUNT
	.align		4
        /*0044*/ 	.byte	0x02, 0x4a
	.zero		1
	.zero		1


	//----- nvinfo : EIATTR_EXIT_INSTR_OFFSETS
	.align		4
        /*0048*/ 	.byte	0x04, 0x1c
        /*004a*/ 	.short	(.L_3823 - .L_3822)


	//   ....[0]....
.L_3822:
        /*004c*/ 	.word	0x00000160


	//   ....[1]....
        /*0050*/ 	.word	0x00000b10


	//   ....[2]....
        /*0054*/ 	.word	0x00000e10


	//   ....[3]....
        /*0058*/ 	.word	0x00000e40


	//   ....[4]....
        /*005c*/ 	.word	0x00000e90


	//   ....[5]....
        /*0060*/ 	.word	0x00001050


	//----- nvinfo : EIATTR_MAX_THREADS
	.align		4
.L_3823:
        /*0064*/ 	.byte	0x04, 0x05
        /*0066*/ 	.short	(.L_3825 - .L_3824)
.L_3824:
        /*0068*/ 	.word	0x00000200
        /*006c*/ 	.word	0x00000001
        /*0070*/ 	.word	0x00000001


	//----- nvinfo : EIATTR_CRS_STACK_SIZE
	.align		4
.L_3825:
        /*0074*/ 	.byte	0x04, 0x1e
        /*0076*/ 	.short	(.L_3827 - .L_3826)
.L_3826:
        /*0078*/ 	.word	0x00000000


	//----- nvinfo : EIATTR_CBANK_PARAM_SIZE
	.align		4
.L_3827:
        /*007c*/ 	.byte	0x03, 0x19
        /*007e*/ 	.short	0x0dc2


	//----- nvinfo : EIATTR_PARAM_CBANK
	.align		4
        /*0080*/ 	.byte	0x04, 0x0a
        /*0082*/ 	.short	(.L_3829 - .L_3828)
	.align		4
.L_3828:
        /*0084*/ 	.word	index@(.nv.constant0._ZN2at6native61_GLOBAL__N__44eb8e94_28_ForeachBinaryOpScalarList_cu_dda10a6925multi_tensor_apply_kernelINS1_28TensorListScalarListMetadataIfLi1EEENS1_25BinaryOpScalarListFunctorIN3c108BFloat16ELi1ELi1ELi0EEEJSt4plusIfEEEEvT_T0_DpT1_)
        /*0088*/ 	.short	0x0380
        /*008a*/ 	.short	0x0dc2


	//----- nvinfo : EIATTR_SW_WAR
	.align		4
.L_3829:
        /*008c*/ 	.byte	0x04, 0x36
        /*008e*/ 	.short	(.L_3831 - .L_3830)
.L_3830:
        /*0090*/ 	.word	0x00000008
.L_3831:


//--------------------- .nv.info._ZN2at6native61_GLOBAL__N__44eb8e94_28_ForeachBinaryOpScalarList_cu_dda10a6925multi_tensor_apply_kernelINS1_28TensorListScalarListMetadataIfLi1EEENS1_25BinaryOpScalarListFunctorIN3c104HalfELi1ELi1ELi0EEEJSt4plusIfEEEEvT_T0_DpT1_ --------------------------
	.section	.nv.info._ZN2at6native61_GLOBAL__N__44eb8e94_28_ForeachBinaryOpScalarList_cu_dda10a6925multi_tensor_apply_kernelINS1_28TensorListScalarListMetadataIfLi1EEENS1_25BinaryOpScalarListFunctorIN3c104HalfELi1ELi1ELi0EEEJSt4plusIfEEEEvT_T0_DpT1_,"",@"SHT_CUDA_INFO"
	.sectionflags	@""
	.align	4


	//----- nvinfo : EIATTR_CUDA_API_VERSION
	.align		4
        /*0000*/ 	.byte	0x04, 0x37
        /*0002*/ 	.short	(.L_3833 - .L_3832)
.L_3832:
        /*0004*/ 	.word	0x00000082


	//----- nvinfo : EIATTR_KPARAM_INFO
	.align		4
.L_3833:
        /*0008*/ 	.byte	0x04, 0x17
        /*000a*/ 	.short	(.L_3835 - .L_3834)
.L_3834:
        /*000c*/ 	.word	0x00000000
        /*0010*/ 	.short	0x0002
        /*0012*/ 	.short	0x0dc1
        /*0014*/ 	.byte	0x00, 0xf0, 0x05, 0x00


	//----- nvinfo : EIATTR_KPARAM_INFO
	.align		4
.L_3835:
        /*0018*/ 	.byte	0x04, 0x17
        /*001a*/ 	.short	(.L_3837 - .L_3836)
.L_3836:
        /*001c*/ 	.word	0x00000000
        /*0020*/ 	.short	0x0001
        /*0022*/ 	.short	0x0dc0
        /*0024*/ 	.byte	0x00, 0xf0, 0x05, 0x00


	//----- nvinfo : EIATTR_KPARAM_INFO
	.align		4
.L_3837:
        /*0028*/ 	.byte	0x04, 0x17
        /*002a*/ 	.short	(.L_3839 - .L_3838)
.L_3838:
        /*002c*/ 	.word	0x00000000
        /*0030*/ 	.short	0x0000
        /*0032*/ 	.short	0x0000
        /*0034*/ 	.byte	0x00, 0xf0, 0x01, 0x37


	//----- nvinfo : EIATTR_SPARSE_MMA_MASK
	.align		4
.L_3839:
        /*0038*/ 	.byte	0x03, 0x50
        /*003a*/ 	.short	0x0000


	//----- nvinfo : EIATTR_MAXREG_COUNT
	.align		4
        /*003c*/ 	.byte	0x03, 0x1b
        /*003e*/ 	.short	0x0080


	//----- nvinfo : EIATTR_MERCURY_ISA_VERSION
	.align		4
        /*0040*/ 	.byte	0x03, 0x5f
        /*0042*/ 	.short	0x0101


	//----- nvinfo : EIATTR_VRC_CTA_INIT_COUNT
	.align		4
        /*0044*/ 	.byte	0x02, 0x4a
	.zero		1
	.zero		1


	//----- nvinfo : EIATTR_EXIT_INSTR_OFFSETS
	.align		4
        /*0048*/ 	.byte	0x04, 0x1c
        /*004a*/ 	.short	(.L_3841 - .L_3840)


	//   ....[0]....
.L_3840:
        /*004c*/ 	.word	0x00000160


	//   ....[1]....
        /*0050*/ 	.word	0x00000b10


	//   ....[2]....
        /*0054*/ 	.word	0x00000e10


	//   ....[3]....
        /*0058*/ 	.word	0x00000e40


	//   ....[4]....
        /*005c*/ 	.word	0x00000e90


	//   ....[5]....
        /*0060*/ 	.word	0x00001030


	//----- nvinfo : EIATTR_MAX_THREADS
	.align		4
.L_3841:
        /*0064*/ 	.byte	0x04, 0x05
        /*0066*/ 	.short	(.L_3843 - .L_3842)
.L_3842:
        /*0068*/ 	.word	0x00000200
        /*006c*/ 	.word	0x00000001
        /*0070*/ 	.word	0x00000001


	//----- nvinfo : EIATTR_CRS_STACK_SIZE
	.align		4
.L_3843:
        /*0074*/ 	.byte	0x04, 0x1e
        /*0076*/ 	.short	(.L_3845 - .L_3844)
.L_3844:
        /*0078*/ 	.word	0x00000000


	//----- nvinfo : EIATTR_CBANK_PARAM_SIZE
	.align		4
.L_3845:
        /*007c*/ 	.byte	0x03, 0x19
        /*007e*/ 	.short	0x0dc2


	//----- nvinfo : EIATTR_PARAM_CBANK
	.align		4
        /*0080*/ 	.byte	0x04, 0x0a
        /*0082*/ 	.short	(.L_3847 - .L_3846)
	.align		4
.L_3846:
        /*0084*/ 	.word	index@(.nv.constant0._ZN2at6native61_GLOBAL__N__44eb8e94_28_ForeachBinaryOpScalarList_cu_dda10a6925multi_tensor_apply_kernelINS1_28TensorListScalarListMetadataIfLi1EEENS1_25BinaryOpScalarListFunctorIN3c104HalfELi1ELi1ELi0EEEJSt4plusIfEEEEvT_T0_DpT1_)
        /*0088*/ 	.short	0x0380
        /*008a*/ 	.short	0x0dc2


	//----- nvinfo : EIATTR_SW_WAR
	.align		4
.L_3847:
        /*008c*/ 	.byte	0x04, 0x36
        /*008e*/ 	.short	(.L_3849 - .L_3848)
.L_3848:
        /*0090*/ 	.word	0x00000008
.L_3849:


//--------------------- .nv.info._ZN2at6native61_GLOBAL__N__44eb8e94_28_ForeachBinaryOpScalarList_cu_dda10a6925multi_tensor_apply_kernelINS1_28TensorListScalarListMetadataIbLi1EEENS1_25BinaryOpScalarListFunctorIbLi1ELi1ELi0EEEJSt4plusIbEEEEvT_T0_DpT1_ --------------------------
	.section	.nv.info._ZN2at6native61_GLOBAL__N__44eb8e94_28_ForeachBinaryOpScalarList_cu_dda10a6925multi_tensor_apply_kernelINS1_28TensorListScalarListMetadataIbLi1EEENS1_25BinaryOpScalarListFunctorIbLi1ELi1ELi0EEEJSt4plusIbEEEEvT_T0_DpT1_,"",@"SHT_CUDA_INFO"
	.sectionflags	@""
	.align	4


	//----- nvinfo : EIATTR_CUDA_API_VERSION
	.align		4
        /*0000*/ 	.byte	0x04, 0x37
        /*0002*/ 	.short	(.L_3851 - .L_3850)
.L_3850:
        /*0004*/ 	.word	0x00000082


	//----- nvinfo : EIATTR_KPARAM_INFO
	.align		4
.L_3851:
        /*0008*/ 	.byte	0x04, 0x17
        /*000a*/ 	.short	(.L_3853 - .L_3852)
.L_3852:
        /*000c*/ 	.word	0x00000000
        /*0010*/ 	.short	0x0002
        /*0012*/ 	.short	0x0ca1
        /*0014*/ 	.byte	0x00, 0xf0, 0x05, 0x00


	//----- nvinfo : EIATTR_KPARAM_INFO
	.align		4
.L_3853:
        /*0018*/ 	.byte	0x04, 0x17
        /*001a*/ 	.short	(.L_3855 - .L_3854)
.L_3854:
        /*001c*/ 	.word	0x00000000
        /*0020*/ 	.short	0x0001
        /*0022*/ 	.short	0x0ca0
        /*0024*/ 	.byte	0x00, 0xf0, 0x05, 0x00


	//----- nvinfo : EIATTR_KPARAM_INFO
	.align		4
.L_3855:
        /*0028*/ 	.byte	0x04, 0x17
        /*002a*/ 	.short	(.L_3857 - .L_3856)
.L_3856:
        /*002c*/ 	.word	0x00000000
        /*0030*/ 	.short	0x0000
        /*0032*/ 	.short	0x0000
        /*0034*/ 	.byte	0x00, 0xf0, 0x81, 0x32


	//----- nvinfo : EIATTR_SPARSE_MMA_MASK
	.align		4
.L_3857:
        /*0038*/ 	.byte	0x03, 0x50
        /*003a*/ 	.short	0x0000


	//----- nvinfo : EIATTR_MAXREG_COUNT
	.align		4
        /*003c*/ 	.byte	0x03, 0x1b
        /*003e*/ 	.short	0x0080


	//----- nvinfo : EIATTR_MERCURY_ISA_VERSION
	.align		4
        /*0040*/ 	.byte	0x03, 0x5f
        /*0042*/ 	.short	0x0101


	//----- nvinfo : EIATTR_VRC_CTA_INIT_COUNT
	.align		4
        /*0044*/ 	.byte	0x02, 0x4a
	.zero		1
	.zero		1


	//----- nvinfo : EIATTR_EXIT_INSTR_OFFSETS
	.align		4
        /*0048*/ 	.byte	0x04, 0x1c
        /*004a*/ 	.short	(.L_3859 - .L_3858)


	//   ....[0]....
.L_3858:
        /*004c*/ 	.word	0x00000160


	//   ....[1]....
        /*0050*/ 	.word	0x00000cf0


	//   ....[2]....
        /*0054*/ 	.word	0x00000fe0


	//   ....[3]....
        /*0058*/ 	.word	0x00001020


	//   ....[4]....
        /*005c*/ 	.word	0x00001070


	//   ....[5]....
        /*0060*/ 	.word	0x000012a0


	//----- nvinfo : EIATTR_MAX_THREADS
	.align		4
.L_3859:
        /*0064*/ 	.byte	0x04, 0x05
        /*0066*/ 	.short	(.L_3861 - .L_3860)
.L_3860:
        /*0068*/ 	.word	0x00000200
        /*006c*/ 	.word	0x00000001
        /*0070*/ 	.word	0x00000001


	//----- nvinfo : EIATTR_CRS_STACK_SIZE
	.align		4
.L_3861:
        /*0074*/ 	.byte	0x04, 0x1e
        /*0076*/ 	.short	(.L_3863 - .L_3862)
.L_3862:
        /*0078*/ 	.word	0x00000000


	//----- nvinfo : EIATTR_CBANK_PARAM_SIZE
	.align		4
.L_3863:
        /*007c*/ 	.byte	0x03, 0x19
        /*007e*/ 	.short	0x0ca2


	//----- nvinfo : EIATTR_PARAM_CBANK
	.align		4
        /*0080*/ 	.byte	0x04, 0x0a
        /*0082*/ 	.short	(.L_3865 - .L_3864)
	.align		4
.L_3864:
        /*0084*/ 	.word	index@(.nv.constant0._ZN2at6native61_GLOBAL__N__44eb8e94_28_ForeachBinaryOpScalarList_cu_dda10a6925multi_tensor_apply_kernelINS1_28TensorListScalarListMetadataIbLi1EEENS1_25BinaryOpScalarListFunctorIbLi1ELi1ELi0EEEJSt4plusIbEEEEvT_T0_DpT1_)
        /*0088*/ 	.short	0x0380
        /*008a*/ 	.short	0x0ca2


	//----- nvinfo : EIATTR_SW_WAR
	.align		4
.L_3865:
        /*008c*/ 	.byte	0x04, 0x36
        /*008e*/ 	.short	(.L_3867 - .L_3866)
.L_3866:
        /*0090*/ 	.word	0x00000008
.L_3867:


//--------------------- .nv.info._ZN2at6native61_GLOBAL__N__44eb8e94_28_ForeachBinaryOpScalarList_cu_dda10a6925multi_tensor_apply_kernelINS1_28TensorListScalarListMetadataIN3c107complexIfEELi1EEENS1_25BinaryOpScalarListFunctorIS6_Li1ELi1ELi0EEEJSt4plusIS6_EEEEvT_T0_DpT1_ --------------------------
	.section	.nv.info._ZN2at6native61_GLOBAL__N__44eb8e94_28_ForeachBinaryOpScalarList_cu_dda10a6925multi_tensor_apply_kernelINS1_28TensorListScalarListMetadataIN3c107complexIfEELi1EEENS1_25BinaryOpScalarListFunctorIS6_Li1ELi1ELi0EEEJSt4plusIS6_EEEEvT_T0_DpT1_,"",@"SHT_CUDA_INFO"
	.sectionflags	@""
	.align	4


	//----- nvinfo : EIATTR_CUDA_API_VERSION
	.align		4
        /*0000*/ 	.byte	0x04, 0x37
        /*0002*/ 	.short	(.L_3869 - .L_3868)
.L_3868:
        /*0004*/ 	.word	0x00000082


	//----- nvinfo : EIATTR_KPARAM_INFO
	.align		4
.L_3869:
        /*0008*/ 	.byte	0x04, 0x17
        /*000a*/ 	.short	(.L_3871 - .L_3870)
.L_3870:
        /*000c*/ 	.word	0x00000000
        /*0010*/ 	.short	0x0002
        /*0012*/ 	.short	0x0f41
        /*0014*/ 	.byte	0x00, 0xf0, 0x05, 0x00


	//----- nvinfo : EIATTR_KPARAM_INFO
	.align		4
.L_3871:
        /*0018*/ 	.byte	0x04, 0x17
        /*001a*/ 	.short	(.L_3873 - .L_3872)
.L_3872:
        /*001c*/ 	.word	0x00000000
        /*0020*/ 	.short	0x0001
        /*0022*/ 	.short	0x0f40
        /*0024*/ 	.byte	0x00, 0xf0, 0x05, 0x00


	//----- nvinfo : EIATTR_KPARAM_INFO
	.align		4
.L_3873:
        /*0028*/ 	.byte	0x04, 0x17
        /*002a*/ 	.short	(.L_3875 - .L_3874)
.L_3874:
        /*002c*/ 	.word	0x00000000
        /*0030*/ 	.short	0x0000
        /*0032*/ 	.short	0x0000
        /*0034*/ 	.byte	0x00, 0xf0, 0x01, 0x3d


	//----- nvinfo : EIATTR_SPARSE_MMA_MASK
	.align		4
.L_3875:
        /*0038*/ 	.byte	0x03, 0x50
        /*003a*/ 	.short	0x0000


	//----- nvinfo : EIATTR_MAXREG_COUNT
	.align		4
        /*003c*/ 	.byte	0x03, 0x1b
        /*003e*/ 	.short	0x0080


	//----- nvinfo : EIATTR_MERCURY_ISA_VERSION
	.align		4
        /*0040*/ 	.byte	0x03, 0x5f
        /*0042*/ 	.short	0x0101


	//----- nvinfo : EIATTR_VRC_CTA_INIT_COUNT
	.align		4
        /*0044*/ 	.byte	0x02, 0x4a
	.zero		1
	.zero		1


	//----- nvinfo : EIATTR_EXIT_INSTR_OFFSETS
	.align		4
        /*0048*/ 	.byte	0x04, 0x1c
        /*004a*/ 	.short	(.L_3877 - .L_3876)


	//   ....[0]....
.L_3876:
        /*004c*/ 	.word	0x00000140


	//   ....[1]....
        /*0050*/ 	.word	0x00000ab0


	//   ....[2]....
        /*0054*/ 	.word	0x00000d90


	//   ....[3]....
        /*0058*/ 	.word	0x00000db0


	//   ....[4]....
        /*005c*/ 	.word	0x00000e00


	//   ....[5]....
        /*0060*/ 	.word	0x00000f80


	//----- nvinfo : EIATTR_MAX_THREADS
	.align		4
.L_3877:
        /*0064*/ 	.byte	0x04, 0x05
        /*0066*/ 	.short	(.L_3879 - .L_3878)
.L_3878:
        /*0068*/ 	.word	0x00000200
        /*006c*/ 	.word	0x00000001
        /*0070*/ 	.word	0x00000001


	//----- nvinfo : EIATTR_CRS_STACK_SIZE
	.align		4
.L_3879:
        /*0074*/ 	.byte	0x04, 0x1e
        /*0076*/ 	.short	(.L_3881 - .L_3880)
.L_3880:
        /*0078*/ 	.word	0x00000000


	//----- nvinfo : EIATTR_CBANK_PARAM_SIZE
	.align		4
.L_3881:
        /*007c*/ 	.byte	0x03, 0x19
        /*007e*/ 	.short	0x0f42


	//----- nvinfo : EIATTR_PARAM_CBANK
	.align		4
        /*0080*/ 	.byte	0x04, 0x0a
        /*0082*/ 	.short	(.L_3883 - .L_3882)
	.align		4
.L_3882:
        /*0084*/ 	.word	index@(.nv.constant0._ZN2at6native61_GLOBAL__N__44eb8e94_28_ForeachBinaryOpScalarList_cu_dda10a6925multi_tensor_apply_kernelINS1_28TensorListScalarListMetadataIN3c107complexIfEELi1EEENS1_25BinaryOpScalarListFunctorIS6_Li1ELi1ELi0EEEJSt4plusIS6_EEEEvT_T0_DpT1_)
        /*0088*/ 	.short	0x0380
        /*008a*/ 	.short	0x0f42


	//----- nvinfo : EIATTR_SW_WAR
	.align		4
.L_3883:
        /*008c*/ 	.byte	0x04, 0x36
        /*008e*/ 	.short	(.L_3885 - .L_3884)
.L_3884:
        /*0090*/ 	.word	0x00000008
.L_3885:


//--------------------- .nv.info._ZN2at6native61_GLOBAL__N__44eb8e94_28_ForeachBinaryOpScalarList_cu_dda10a6925multi_tensor_apply_kernelINS1_28TensorListScalarListMetadataIN3c107complexIdEELi1EEENS1_25BinaryOpScalarListFunctorIS6_Li1ELi1ELi0EEEJSt4plusIS6_EEEEvT_T0_DpT1_ --------------------------
	.section	.nv.info._ZN2at6native61_GLOBAL__N__44eb8e94_28_ForeachBinaryOpScalarList_cu_dda10a6925multi_tensor_apply_kernelINS1_28TensorListScalarListMetadataIN3c107complexIdEELi1EEENS1_25BinaryOpScalarListFunctorIS6_Li1ELi1ELi0EEEJSt4plusIS6_EEEEvT_T0_DpT1_,"",@"SHT_CUDA_INFO"
	.sectionflags	@""
	.align	4


	//----- nvinfo : EIATTR_CUDA_API_VERSION
	.align		4
        /*0000*/ 	.byte	0x04, 0x37
        /*0002*/ 	.short	(.L_3887 - .L_3886)
.L_3886:
        /*0004*/ 	.word	0x00000082


	//----- nvinfo : EIATTR_KPARAM_INFO
	.align		4
.L_3887:
        /*0008*/ 	.byte	0x04, 0x17
        /*000a*/ 	.short	(.L_3889 - .L_3888)
.L_3888:
        /*000c*/ 	.word	0x00000000
        /*0010*/ 	.short	0x0002
        /*0012*/ 	.short	0x0f41
        /*0014*/ 	.byte	0x00, 0xf0, 0x05, 0x00


	//----- nvinfo : EIATTR_KPARAM_INFO
	.align		4
.L_3889:
        /*0018*/ 	.byte	0x04, 0x17
        /*001a*/ 	.short	(.L_3891 - .L_3890)
.L_3890:
        /*001c*/ 	.word	0x00000000
        /*0020*/ 	.short	0x0001
        /*0022*/ 	.short	0x0f40
        /*0024*/ 	.byte	0x00, 0xf0, 0x05, 0x00


	//----- nvinfo : EIATTR_KPARAM_INFO
	.align		4
.L_3891:
        /*0028*/ 	.byte	0x04, 0x17
        /*002a*/ 	.short	(.L_3893 - .L_3892)
.L_3892:
        /*002c*/ 	.word	0x00000000
        /*0030*/ 	.short	0x0000
        /*0032*/ 	.short	0x0000
        /*0034*/ 	.byte	0x00, 0xf0, 0x01, 0x3d


	//----- nvinfo : EIATTR_SPARSE_MMA_MASK
	.align		4
.L_3893:
        /*0038*/ 	.byte	0x03, 0x50
        /*003a*/ 	.short	0x0000


	//----- nvinfo : EIATTR_MAXREG_COUNT
	.align		4
        /*003c*/ 	.byte	0x03, 0x1b
        /*003e*/ 	.short	0x0080


	//----- nvinfo : EIATTR_MERCURY_ISA_VERSION
	.align		4
        /*0040*/ 	.byte	0x03, 0x5f
        /*0042*/ 	.short	0x0101


	//----- nvinfo : EIATTR_VRC_CTA_INIT_COUNT
	.align		4
        /*0044*/ 	.byte	0x02, 0x4a
	.zero		1
	.zero		1


	//----- nvinfo : EIATTR_EXIT_INSTR_OFFSETS
	.align		4
        /*0048*/ 	.byte	0x04, 0x1c
        /*004a*/ 	.short	(.L_3895 - .L_3894)


	//   ....[0]....
.L_3894:
        /*004c*/ 	.word	0x00000170


	//   ....[1]....
        /*0050*/ 	.word	0x00000cf0


	//   ....[2]....
        /*0054*/ 	.word	0x00001020


	//   ....[3]....
        /*0058*/ 	.word	0x00001040


	//   ....[4]....
        /*005c*/ 	.word	0x00001090


	//   ....[5]....
        /*0060*/ 	.word	0x00001230


	//----- nvinfo : EIATTR_MAX_THREADS
	.align		4
.L_3895:
        /*0064*/ 	.byte	0x04, 0x05
        /*0066*/ 	.short	(.L_3897 - .L_3896)
.L_3896:
        /*0068*/ 	.word	0x00000200
        /*006c*/ 	.word	0x00000001
        /*0070*/ 	.word	0x00000001


	//----- nvinfo : EIATTR_CRS_STACK_SIZE
	.align		4
.L_3897:
        /*0074*/ 	.byte	0x04, 0x1e
        /*0076*/ 	.short	(.L_3899 - .L_3898)
.L_3898:
        /*0078*/ 	.word	0x00000000


	//----- nvinfo : EIATTR_CBANK_PARAM_SIZE
	.align		4
.L_3899:
        /*007c*/ 	.byte	0x03, 0x19
        /*007e*/ 	.short	0x0f42


	//----- nvinfo : EIATTR_PARAM_CBANK
	.align		4
        /*0080*/ 	.byte	0x04, 0x0a
        /*0082*/ 	.short	(.L_3901 - .L_3900)
	.align		4
.L_3900:
        /*0084*/ 	.word	index@(.nv.constant0._ZN2at6native61_GLOBAL__N__44eb8e94_28_ForeachBinaryOpScalarList_cu_dda10a6925multi_tensor_apply_kernelINS1_28TensorListScalarListMetadataIN3c107complexIdEELi1EEENS1_25BinaryOpScalarListFunctorIS6_Li1ELi1ELi0EEEJSt4plusIS6_EEEEvT_T0_DpT1_)
        /*0088*/ 	.short	0x0380
        /*008a*/ 	.short	0x0f42


	//----- nvinfo : EIATTR_SW_WAR
	.align		4
.L_3901:
        /*008c*/ 	.byte	0x04, 0x36
        /*008e*/ 	.short	(.L_3903 - .L_3902)
.L_3902:
        /*0090*/ 	.word	0x00000008
.L_3903:


//--------------------- .nv.info._ZN2at6native61_GLOBAL__N__44eb8e94_28_ForeachBinaryOpScalarList_cu_dda10a6925multi_tensor_apply_kernelINS1_28TensorListScalarListMetadataIfLi1EEENS1_25BinaryOpScalarListFunctorIfLi1ELi1ELi0EEEJSt4plusIfEEEEvT_T0_DpT1_ --------------------------
	.section	.nv.info._ZN2at6native61_GLOBAL__N__44eb8e94_28_ForeachBinaryOpScalarList_cu_dda10a6925multi_tensor_apply_kernelINS1_28TensorListScalarListMetadataIfLi1EEENS1_25BinaryOpScalarListFunctorIfLi1ELi1ELi0EEEJSt4plusIfEEEEvT_T0_DpT1_,"",@"SHT_CUDA_INFO"
	.sectionflags	@""
	.align	4


	//----- nvinfo : EIATTR_CUDA_API_VERSION
	.align		4
        /*0000*/ 	.byte	0x04, 0x37
        /*0002*/ 	.short	(.L_3905 - .L_3904)
.L_3904:
        /*0004*/ 	.word	0x00000082


	//----- nvinfo : EIATTR_KPARAM_INFO
	.align		4
.L_3905:
        /*0008*/ 	.byte	0x04, 0x17
        /*000a*/ 	.short	(.L_3907 - .L_3906)
.L_3906:
        /*000c*/ 	.word	0x00000000
        /*0010*/ 	.short	0x0002
        /*0012*/ 	.short	0x0dc1
        /*0014*/ 	.byte	0x00, 0xf0, 0x05, 0x00


	//----- nvinfo : EIATTR_KPARAM_INFO
	.align		4
.L_3907:
        /*0018*/ 	.byte	0x04, 0x17
        /*001a*/ 	.short	(.L_3909 - .L_3908)
.L_3908:
        /*001c*/ 	.word	0x00000000
        /*0020*/ 	.short	0x0001
        /*0022*/ 	.short	0x0dc0
        /*0024*/ 	.byte	0x00, 0xf0, 0x05, 0x00


	//----- nvinfo : EIATTR_KPARAM_INFO
	.align		4
.L_3909:
        /*0028*/ 	.byte	0x04, 0x17
        /*002a*/ 	.short	(.L_3911 - .L_3910)
.L_3910:
        /*002c*/ 	.word	0x00000000
        /*0030*/ 	.short	0x0000
        /*0032*/ 	.short	0x0000
        /*0034*/ 	.byte	0x00, 0xf0, 0x01, 0x37


	//----- nvinfo : EIATTR_SPARSE_MMA_MASK
	.align		4
.L_3911:
        /*0038*/ 	.byte	0x03, 0x50
        /*003a*/ 	.short	0x0000


	//----- nvinfo : EIATTR_MAXREG_COUNT
	.align		4
        /*003c*/ 	.byte	0x03, 0x1b
        /*003e*/ 	.short	0x0080


	//----- nvinfo : EIATTR_MERCURY_ISA_VERSION
	.align		4
        /*0040*/ 	.byte	0x03, 0x5f
        /*0042*/ 	.short	0x0101


	//----- nvinfo : EIATTR_VRC_CTA_INIT_COUNT
	.align		4
        /*0044*/ 	.byte	0x02, 0x4a
	.zero		1
	.zero		1


	//----- nvinfo : EIATTR_EXIT_INSTR_OFFSETS
	.align		4
        /*0048*/ 	.byte	0x04, 0x1c
        /*004a*/ 	.short	(.L_3913 - .L_3912)


	//   ....[0]....
.L_3912:
        /*004c*/ 	.word	0x00000150


	//   ....[1]....
        /*0050*/ 	.word	0x00000950


	//   ....[2]....
        /*0054*/ 	.word	0x00000be0


	//   ....[3]....
        /*0058*/ 	.word	0x00000c00


	//   ....[4]....
        /*005c*/ 	.word	0x00000c50


	//   ....[5]....
        /*0060*/ 	.word	0x00000d90


	//----- nvinfo : EIATTR_MAX_THREADS
	.align		4
.L_3913:
        /*0064*/ 	.byte	0x04, 0x05
        /*0066*/ 	.short	(.L_3915 - .L_3914)
.L_3914:
        /*0068*/ 	.word	0x00000200
        /*006c*/ 	.word	0x00000001
        /*0070*/ 	.word	0x00000001


	//----- nvinfo : EIATTR_CRS_STACK_SIZE
	.align		4
.L_3915:
        /*0074*/ 	.byte	0x04, 0x1e
        /*0076*/ 	.short	(.L_3917 - .L_3916)
.L_3916:
        /*0078*/ 	.word	0x00000000


	//----- nvinfo : EIATTR_CBANK_PARAM_SIZE
	.align		4
.L_3917:
        /*007c*/ 	.byte	0x03, 0x19
        /*007e*/ 	.short	0x0dc2


	//----- nvinfo : EIATTR_PARAM_CBANK
	.align		4
        /*0080*/ 	.byte	0x04, 0x0a
        /*0082*/ 	.short	(.L_3919 - .L_3918)
	.align		4
.L_3918:
        /*0084*/ 	.word	index@(.nv.constant0._ZN2at6native61_GLOBAL__N__44eb8e94_28_ForeachBinaryOpScalarList_cu_dda10a6925multi_tensor_apply_kernelINS1_28TensorListScalarListMetadataIfLi1EEENS1_25BinaryOpScalarListFunctorIfLi1ELi1ELi0EEEJSt4plusIfEEEEvT_T0_DpT1_)
        /*0088*/ 	.short	0x0380
        /*008a*/ 	.short	0x0dc2


	//----- nvinfo : EIATTR_SW_WAR
	.align		4
.L_3919:
        /*008c*/ 	.byte	0x04, 0x36
        /*008e*/ 	.short	(.L_3921 - .L_3920)
.L_3920:
        /*0090*/ 	.word	0x00000008
.L_3921:


//--------------------- .nv.info._ZN2at6native61_GLOBAL__N__44eb8e94_28_ForeachBinaryOpScalarList_cu_dda10a6925multi_tensor_apply_kernelINS1_28TensorListScalarListMetadataIdLi1EEENS1_25BinaryOpScalarListFunctorIdLi1ELi1ELi0EEEJSt4plusIdEEEEvT_T0_DpT1_ --------------------------
	.section	.nv.info._ZN2at6native61_GLOBAL__N__44eb8e94_28_ForeachBinaryOpScalarList_cu_dda10a6925multi_tensor_apply_kernelINS1_28TensorListScalarListMetadataIdLi1EEENS1_25BinaryOpScalarListFunctorIdLi1ELi1ELi0EEEJSt4plusIdEEEEvT_T0_DpT1_,"",@"SHT_CUDA_INFO"
	.sectionflags	@""
	.align	4


	//----- nvinfo : EIATTR_CUDA_API_VERSION
	.align		4
        /*0000*/ 	.byte	0x04, 0x37
        /*0002*/ 	.short	(.L_3923 - .L_3922)
.L_3922:
        /*0004*/ 	.word	0x00000082


	//----- nvinfo : EIATTR_KPARAM_INFO
	.align		4
.L_3923:
        /*0008*/ 	.byte	0x04, 0x17
        /*000a*/ 	.short	(.L_3925 - .L_3924)
.L_3924:
        /*000c*/ 	.word	0x00000000
        /*0010*/ 	.short	0x0002
        /*0012*/ 	.short	0x0f41
        /*0014*/ 	.byte	0x00, 0xf0, 0x05, 0x00


	//----- nvinfo : EIATTR_KPARAM_INFO
	.align		4
.L_3925:
        /*0018*/ 	.byte	0x04, 0x17
        /*001a*/ 	.short	(.L_3927 - .L_3926)
.L_3926:
        /*001c*/ 	.word	0x00000000
        /*0020*/ 	.short	0x0001
        /*0022*/ 	.short	0x0f40
        /*0024*/ 	.byte	0x00, 0xf0, 0x05, 0x00


	//----- nvinfo : EIATTR_KPARAM_INFO
	.align		4
.L_3927:
        /*0028*/ 	.byte	0x04, 0x17
        /*002a*/ 	.short	(.L_3929 - .L_3928)
.L_3928:
        /*002c*/ 	.word	0x00000000
        /*0030*/ 	.short	0x0000
        /*0032*/ 	.short	0x0000
        /*0034*/ 	.byte	0x00, 0xf0, 0x01, 0x3d


	//----- nvinfo : EIATTR_SPARSE_MMA_MASK
	.align		4
.L_3929:
        /*0038*/ 	.byte	0x03, 0x50
        /*003a*/ 	.short	0x0000


	//----- nvinfo : EIATTR_MAXREG_COUNT
	.align		4
        /*003c*/ 	.byte	0x03, 0x1b
        /*003e*/ 	.short	0x0080


	//----- nvinfo : EIATTR_MERCURY_ISA_VERSION
	.align		4
        /*0040*/ 	.byte	0x03, 0x5f
        /*0042*/ 	.short	0x0101


	//----- nvinfo : EIATTR_VRC_CTA_INIT_COUNT
	.align		4
        /*0044*/ 	.byte	0x02, 0x4a
	.zero		1
	.zero		1


	//----- nvinfo : EIATTR_EXIT_INSTR_OFFSETS
	.align		4
        /*0048*/ 	.byte	0x04, 0x1c
        /*004a*/ 	.short	(.L_3931 - .L_3930)


	//   ....[0]....
.L_3930:
        /*004c*/ 	.word	0x00000140


	//   ....[1]....
        /*0050*/ 	.word	0x00000a00


	//   ....[2]....
        /*0054*/ 	.word	0x00000ca0


	//   ....[3]....
        /*0058*/ 	.word	0x00000cc0


	//   ....[4]....
        /*005c*/ 	.word	0x00000d10


	//   ....[5]....
        /*0060*/ 	.word	0x00000e50


	//----- nvinfo : EIATTR_MAX_THREADS
	.align		4
.L_3931:
        /*0064*/ 	.byte	0x04, 0x05
        /*0066*/ 	.short	(.L_3933 - .L_3932)
.L_3932:
        /*0068*/ 	.word	0x00000200
        /*006c*/ 	.word	0x00000001
        /*0070*/ 	.word	0x00000001


	//----- nvinfo : EIATTR_CRS_STACK_SIZE
	.align		4
.L_3933:
        /*0074*/ 	.byte	0x04, 0x1e
        /*0076*/ 	.short	(.L_3935 - .L_3934)
.L_3934:
        /*0078*/ 	.word	0x00000000


	//----- nvinfo : EIATTR_CBANK_PARAM_SIZE
	.align		4
.L_3935:
        /*007c*/ 	.byte	0x03, 0x19
        /*007e*/ 	.short	0x0f42


	//----- nvinfo : EIATTR_PARAM_CBANK
	.align		4
        /*0080*/ 	.byte	0x04, 0x0a
        /*0082*/ 	.short	(.L_3937 - .L_3936)
	.align		4
.L_3936:
        /*0084*/ 	.word	index@(.nv.constant0._ZN2at6native61_GLOBAL__N__44eb8e94_28_ForeachBinaryOpScalarList_cu_dda10a6925multi_tensor_apply_kernelINS1_28TensorListScalarListMetadataIdLi1EEENS1_25BinaryOpScalarListFunctorIdLi1ELi1ELi0EEEJSt4plusIdEEEEvT_T0_DpT1_)
        /*0088*/ 	.short	0x0380
        /*008a*/ 	.short	0x0f42


	//----- nvinfo : EIATTR_SW_WAR
	.align		4
.L_3937:
        /*008c*/ 	.byte	0x04, 0x36
        /*008e*/ 	.short	(.L_3939 - .L_3938)
.L_3938:
        /*0090*/ 	.word	0x00000008
.L_3939:


//--------------------- .nv.info._ZN2at6native61_GLOBAL__N__44eb8e94_28_ForeachBinaryOpScalarList_cu_dda10a6925multi_tensor_apply_kernelINS1_28TensorListScalarListMetadataIsLi1EEENS1_25BinaryOpScalarListFunctorIsLi1ELi1ELi0EEEJSt4plusIsEEEEvT_T0_DpT1_ --------------------------
	.section	.nv.info._ZN2at6native61_GLOBAL__N__44eb8e94_28_ForeachBinaryOpScalarList_cu_dda10a6925multi_tensor_apply_kernelINS1_28TensorListScalarListMetadataIsLi1EEENS1_25BinaryOpScalarListFunctorIsLi1ELi1ELi0EEEJSt4plusIsEEEEvT_T0_DpT1_,"",@"SHT_CUDA_INFO"
	.sectionflags	@""
	.align	4


	//----- nvinfo : EIATTR_CUDA_API_VERSION
	.align		4
        /*0000*/ 	.byte	0x04, 0x37
        /*0002*/ 	.short	(.L_3941 - .L_3940)
.L_3940:
        /*0004*/ 	.word	0x00000082


	//----- nvinfo : EIATTR_KPARAM_INFO
	.align		4
.L_3941:
        /*0008*/ 	.byte	0x04, 0x17
        /*000a*/ 	.short	(.L_3943 - .L_3942)
.L_3942:
        /*000c*/ 	.word	0x00000000
        /*0010*/ 	.short	0x0002
        /*0012*/ 	.short	0x0d01
        /*0014*/ 	.byte	0x00, 0xf0, 0x05, 0x00


	//----- nvinfo : EIATTR_KPARAM_INFO
	.align		4
.L_3943:
        /*0018*/ 	.byte	0x04, 0x17
        /*001a*/ 	.short	(.L_3945 - .L_3944)
.L_3944:
        /*001c*/ 	.word	0x00000000
        /*0020*/ 	.short	0x0001
        /*0022*/ 	.short	0x0d00
        /*0024*/ 	.byte	0x00, 0xf0, 0x05, 0x00


	//----- nvinfo : EIATTR_KPARAM_INFO
	.align		4
.L_3945:
        /*0028*/ 	.byte	0x04, 0x17
        /*002a*/ 	.short	(.L_3947 - .L_3946)
.L_3946:
        /*002c*/ 	.word	0x00000000
        /*0030*/ 	.short	0x0000
        /*0032*/ 	.short	0x0000
        /*0034*/ 	.byte	0x00, 0xf0, 0x01, 0x34


	//----- nvinfo : EIATTR_SPARSE_MMA_MASK
	.align		4
.L_3947:
        /*0038*/ 	.byte	0x03, 0x50
        /*003a*/ 	.short	0x0000


	//----- nvinfo : EIATTR_MAXREG_COUNT
	.align		4
        /*003c*/ 	.byte	0x03, 0x1b
        /*003e*/ 	.short	0x0080


	//----- nvinfo : EIATTR_MERCURY_ISA_VERSION
	.align		4
        /*0040*/ 	.byte	0x03, 0x5f
        /*0042*/ 	.short	0x0101


	//----- nvinfo : EIATTR_VRC_CTA_INIT_COUNT
	.align		4
        /*0044*/ 	.byte	0x02, 0x4a
	.zero		1
	.zero		1


	//----- nvinfo : EIATTR_EXIT_INSTR_OFFSETS
	.align		4
        /*0048*/ 	.byte	0x04, 0x1c
        /*004a*/ 	.short	(.L_3949 - .L_3948)


	//   ....[0]....
.L_3948:
        /*004c*/ 	.word	0x00000160


	//   ....[1]....
        /*0050*/ 	.word	0x00000980


	//   ....[2]....
        /*0054*/ 	.word	0x00000c10


	//   ....[3]....
        /*0058*/ 	.word	0x00000c30


	//   ....[4]....
        /*005c*/ 	.word	0x00000c80


	//   ....[5]....
        /*0060*/ 	.word	0x00000e00


	//----- nvinfo : EIATTR_MAX_THREADS
	.align		4
.L_3949:
        /*0064*/ 	.byte	0x04, 0x05
        /*0066*/ 	.short	(.L_3951 - .L_3950)
.L_3950:
        /*0068*/ 	.word	0x00000200
        /*006c*/ 	.word	0x00000001
        /*0070*/ 	.word	0x00000001


	//----- nvinfo : EIATTR_CRS_STACK_SIZE
	.align		4
.L_3951:
        /*0074*/ 	.byte	0x04, 0x1e
        /*0076*/ 	.short	(.L_3953 - .L_3952)
.L_3952:
        /*0078*/ 	.word	0x00000000


	//----- nvinfo : EIATTR_CBANK_PARAM_SIZE
	.align		4
.L_3953:
        /*007c*/ 	.byte	0x03, 0x19
        /*007e*/ 	.short	0x0d02


	//----- nvinfo : EIATTR_PARAM_CBANK
	.align		4
        /*0080*/ 	.byte	0x04, 0x0a
        /*0082*/ 	.short	(.L_3955 - .L_3954)
	.align		4
.L_3954:
        /*0084*/ 	.word	index@(.nv.constant0._ZN2at6native61_GLOBAL__N__44eb8e94_28_ForeachBinaryOpScalarList_cu_dda10a6925multi_tensor_apply_kernelINS1_28TensorListScalarListMetadataIsLi1EEENS1_25BinaryOpScalarListFunctorIsLi1ELi1ELi0EEEJSt4plusIsEEEEvT_T0_DpT1_)
        /*0088*/ 	.short	0x0380
        /*008a*/ 	.short	0x0d02


	//----- nvinfo : EIATTR_SW_WAR
	.align		4
.L_3955:
        /*008c*/ 	.byte	0x04, 0x36
        /*008e*/ 	.short	(.L_3957 - .L_3956)
.L_3956:
        /*0090*/ 	.word	0x00000008
.L_3957:


//--------------------- .nv.info._ZN2at6native61_GLOBAL__N__44eb8e94_28_ForeachBinaryOpScalarList_cu_dda10a6925multi_tensor_apply_kernelINS1_28TensorListScalarListMetadataIlLi1EEENS1_25BinaryOpScalarListFunctorIlLi1ELi1ELi0EEEJSt4plusIlEEEEvT_T0_DpT1_ --------------------------
	.section	.nv.info._ZN2at6native61_GLOBAL__N__44eb8e94_28_ForeachBinaryOpScalarList_cu_dda10a6925multi_tensor_apply_kernelINS1_28TensorListScalarListMetadataIlLi1EEENS1_25BinaryOpScalarListFunctorIlLi1ELi1ELi0EEEJSt4plusIlEEEEvT_T0_DpT1_,"",@"SHT_CUDA_INFO"
	.sectionflags	@""
	.align	4


	//----- nvinfo : EIATTR_CUDA_API_VERSION
	.align		4
        /*0000*/ 	.byte	0x04, 0x37
        /*0002*/ 	.short	(.L_3959 - .L_3958)
.L_3958:
        /*0004*/ 	.word	0x00000082


	//----- nvinfo : EIATTR_KPARAM_INFO
	.align		4
.L_3959:
        /*0008*/ 	.byte	0x04, 0x17
        /*000a*/ 	.short	(.L_3961 - .L_3960)
.L_3960:
        /*000c*/ 	.word	0x00000000
        /*0010*/ 	.short	0x0002
        /*0012*/ 	.short	0x0f41
        /*0014*/ 	.byte	0x00, 0xf0, 0x05, 0x00


	//----- nvinfo : EIATTR_KPARAM_INFO
	.align		4
.L_3961:
        /*0018*/ 	.byte	0x04, 0x17
        /*001a*/ 	.short	(.L_3963 - .L_3962)
.L_3962:
        /*001c*/ 	.word	0x00000000
        /*0020*/ 	.short	0x0001
        /*0022*/ 	.short	0x0f40
        /*0024*/ 	.byte	0x00, 0xf0, 0x05, 0x00


	//----- nvinfo : EIATTR_KPARAM_INFO
	.align		4
.L_3963:
        /*0028*/ 	.byte	0x04, 0x17
        /*002a*/ 	.short	(.L_3965 - .L_3964)
.L_3964:
        /*002c*/ 	.word	0x00000000
        /*0030*/ 	.short	0x0000
        /*0032*/ 	.short	0x0000
        /*0034*/ 	.byte	0x00, 0xf0, 0x01, 0x3d


	//----- nvinfo : EIATTR_SPARSE_MMA_MASK
	.align		4
.L_3965:
        /*0038*/ 	.byte	0x03, 0x50
        /*003a*/ 	.short	0x0000


	//----- nvinfo : EIATTR_MAXREG_COUNT
	.align		4
        /*003c*/ 	.byte	0x03, 0x1b
        /*003e*/ 	.short	0x0080


	//----- nvinfo : EIATTR_MERCURY_ISA_VERSION
	.align		4
        /*0040*/ 	.byte	0x03, 0x5f
        /*0042*/ 	.short	0x0101


	//----- nvinfo : EIATTR_VRC_CTA_INIT_COUNT
	.align		4
        /*0044*/ 	.byte	0x02, 0x4a
	.zero		1
	.zero		1


	//----- nvinfo : EIATTR_EXIT_INSTR_OFFSETS
	.align		4
        /*0048*/ 	.byte	0x04, 0x1c
        /*004a*/ 	.short	(.L_3967 - .L_3966)


	//   ....[0]....
.L_3966:
        /*004c*/ 	.word	0x00000140


	//   ....[1]....
        /*0050*/ 	.word	0x00000b70


	//   ....[2]....
        /*0054*/ 	.word	0x00000e50


	//   ....[3]....
        /*0058*/ 	.word	0x00000e70


	//   ....[4]....
        /*005c*/ 	.word	0x00000ec0


	//   ....[5]....
        /*0060*/ 	.word	0x00001040


	//----- nvinfo : EIATTR_MAX_THREADS
	.align		4
.L_3967:
        /*0064*/ 	.byte	0x04, 0x05
        /*0066*/ 	.short	(.L_3969 - .L_3968)
.L_3968:
        /*0068*/ 	.word	0x00000200
        /*006c*/ 	.word	0x00000001
        /*0070*/ 	.word	0x00000001


	//----- nvinfo : EIATTR_CRS_STACK_SIZE
	.align		4
.L_3969:
        /*0074*/ 	.byte	0x04, 0x1e
        /*0076*/ 	.short	(.L_3971 - .L_3970)
.L_3970:
        /*0078*/ 	.word	0x00000000


	//----- nvinfo : EIATTR_CBANK_PARAM_SIZE
	.align		4
.L_3971:
        /*007c*/ 	.byte	0x03, 0x19
        /*007e*/ 	.short	0x0f42


	//----- nvinfo : EIATTR_PARAM_CBANK
	.align		4
        /*0080*/ 	.byte	0x04, 0x0a
        /*0082*/ 	.short	(.L_3973 - .L_3972)
	.align		4
.L_3972:
        /*0084*/ 	.word	index@(.nv.constant0._ZN2at6native61_GLOBAL__N__44eb8e94_28_ForeachBinaryOpScalarList_cu_dda10a6925multi_tensor_apply_kernelINS1_28TensorListScalarListMetadataIlLi1EEENS1_25BinaryOpScalarListFunctorIlLi1ELi1ELi0EEEJSt4plusIlEEEEvT_T0_DpT1_)
        /*0088*/ 	.short	0x0380
        /*008a*/ 	.short	0x0f42


	//----- nvinfo : EIATTR_SW_WAR
	.align		4
.L_3973:
        /*008c*/ 	.byte	0x04, 0x36
        /*008e*/ 	.short	(.L_3975 - .L_3974)
.L_3974:
        /*0090*/ 	.word	0x00000008
.L_3975:


//--------------------- .nv.info._ZN2at6native61_GLOBAL__N__44eb8e94_28_ForeachBinaryOpScalarList_cu_dda10a6925multi_tensor_apply_kernelINS1_28TensorListScalarListMetadataIiLi1EEENS1_25BinaryOpScalarListFunctorIiLi1ELi1ELi0EEEJSt4plusIiEEEEvT_T0_DpT1_ --------------------------
	.section	.nv.info._ZN2at6native61_GLOBAL__N__44eb8e94_28_ForeachBinaryOpScalarList_cu_dda10a6925multi_tensor_apply_kernelINS1_28TensorListScalarListMetadataIiLi1EEENS1_25BinaryOpScalarListFunctorIiLi1ELi1ELi0EEEJSt4plusIiEEEEvT_T0_DpT1_,"",@"SHT_CUDA_INFO"
	.sectionflags	@""
	.align	4


	//----- nvinfo : EIATTR_CUDA_API_VERSION
	.align		4
        /*0000*/ 	.byte	0x04, 0x37
        /*0002*/ 	.short	(.L_3977 - .L_3976)
.L_3976:
        /*0004*/ 	.word	0x00000082


	//----- nvinfo : EIATTR_KPARAM_INFO
	.align		4
.L_3977:
        /*0008*/ 	.byte	0x04, 0x17
        /*000a*/ 	.short	(.L_3979 - .L_3978)
.L_3978:
        /*000c*/ 	.word	0x00000000
        /*0010*/ 	.short	0x0002
        /*0012*/ 	.short	0x0dc1
        /*0014*/ 	.byte	0x00, 0xf0, 0x05, 0x00


	//----- nvinfo : EIATTR_KPARAM_INFO
	.align		4
.L_3979:
        /*0018*/ 	.byte	0x04, 0x17
        /*001a*/ 	.short	(.L_3981 - .L_3980)
.L_3980:
        /*001c*/ 	.word	0x00000000
        /*0020*/ 	.short	0x0001
        /*0022*/ 	.short	0x0dc0
        /*0024*/ 	.byte	0x00, 0xf0, 0x05, 0x00


	//----- nvinfo : EIATTR_KPARAM_INFO
	.align		4
.L_3981:
        /*0028*/ 	.byte	0x04, 0x17
        /*002a*/ 	.short	(.L_3983 - .L_3982)
.L_3982:
        /*002c*/ 	.word	0x00000000
        /*0030*/ 	.short	0x0000
        /*0032*/ 	.short	0x0000
        /*0034*/ 	.byte	0x00, 0xf0, 0x01, 0x37


	//----- nvinfo : EIATTR_SPARSE_MMA_MASK
	.align		4
.L_3983:
        /*0038*/ 	.byte	0x03, 0x50
        /*003a*/ 	.short	0x0000


	//----- nvinfo : EIATTR_MAXREG_COUNT
	.align		4
        /*003c*/ 	.byte	0x03, 0x1b
        /*003e*/ 	.short	0x0080


	//----- nvinfo : EIATTR_MERCURY_ISA_VERSION
	.align		4
        /*0040*/ 	.byte	0x03, 0x5f
        /*0042*/ 	.short	0x0101


	//----- nvinfo : EIATTR_VRC_CTA_INIT_COUNT
	.align		4
        /*0044*/ 	.byte	0x02, 0x4a
	.zero		1
	.zero		1


	//----- nvinfo : EIATTR_EXIT_INSTR_OFFSETS
	.align		4
        /*0048*/ 	.byte	0x04, 0x1c
        /*004a*/ 	.short	(.L_3985 - .L_3984)


	//   ....[0]....
.L_3984:
        /*004c*/ 	.word	0x00000150


	//   ....[1]....
        /*0050*/ 	.word	0x00000950


	//   ....[2]....
        /*0054*/ 	.word	0x00000be0


	//   ....[3]....
        /*0058*/ 	.word	0x00000c00


	//   ....[4]....
        /*005c*/ 	.word	0x00000c50


	//   ....[5]....
        /*0060*/ 	.word	0x00000d90


	//----- nvinfo : EIATTR_MAX_THREADS
	.align		4
.L_3985:
        /*0064*/ 	.byte	0x04, 0x05
        /*0066*/ 	.short	(.L_3987 - .L_3986)
.L_3986:
        /*0068*/ 	.word	0x00000200
        /*006c*/ 	.word	0x00000001
        /*0070*/ 	.word	0x00000001


	//----- nvinfo : EIATTR_CRS_STACK_SIZE
	.align		4
.L_3987:
        /*0074*/ 	.byte	0x04, 0x1e
        /*0076*/ 	.short	(.L_3989 - .L_3988)
.L_3988:
        /*0078*/ 	.word	0x00000000


	//----- nvinfo : EIATTR_CBANK_PARAM_SIZE
	.align		4
.L_3989:
        /*007c*/ 	.byte	0x03, 0x19
        /*007e*/ 	.short	0x0dc2


	//----- nvinfo : EIATTR_PARAM_CBANK
	.align		4
        /*0080*/ 	.byte	0x04, 0x0a
        /*0082*/ 	.short	(.L_3991 - .L_3990)
	.align		4
.L_3990:
        /*0084*/ 	.word	index@(.nv.constant0._ZN2at6native61_GLOBAL__N__44eb8e94_28_ForeachBinaryOpScalarList_cu_dda10a6925multi_tensor_apply_kernelINS1_28TensorListScalarListMetadataIiLi1EEENS1_25BinaryOpScalarListFunctorIiLi1ELi1ELi0EEEJSt4plusIiEEEEvT_T0_DpT1_)
        /*0088*/ 	.short	0x0380
        /*008a*/ 	.short	0x0dc2


	//----- nvinfo : EIATTR_SW_WAR
	.align		4
.L_3991:
        /*008c*/ 	.byte	0x04, 0x36
        /*008e*/ 	.short	(.L_3993 - .L_3992)
.L_3992:
        /*0090*/ 	.word	0x00000008
.L_3993:


//--------------------- .nv.info._ZN2at6native61_GLOBAL__N__44eb8e94_28_ForeachBinaryOpScalarList_cu_dda10a6925multi_tensor_apply_kernelINS1_28TensorListScalarListMetadataIaLi1EEENS1_25BinaryOpScalarListFunctorIaLi1ELi1ELi0EEEJSt4plusIaEEEEvT_T0_DpT1_ --------------------------
	.section	.nv.info._ZN2at6native61_GLOBAL__N__44eb8e94_28_ForeachBinaryOpScalarList_cu_dda10a6925multi_tensor_apply_kernelINS1_28TensorListScalarListMetadataIaLi1EEENS1_25BinaryOpScalarListFunctorIaLi1ELi1ELi0EEEJSt4plusIaEEEEvT_T0_DpT1_,"",@"SHT_CUDA_INFO"
	.sectionflags	@""
	.align	4


	//----- nvinfo : EIATTR_CUDA_API_VERSION
	.align		4
        /*0000*/ 	.byte	0x04, 0x37
        /*0002*/ 	.short	(.L_3995 - .L_3994)
.L_3994:
        /*0004*/ 	.word	0x00000082


	//----- nvinfo : EIATTR_KPARAM_INFO
	.align		4
.L_3995:
        /*0008*/ 	.byte	0x04, 0x17
        /*000a*/ 	.short	(.L_3997 - .L_3996)
.L_3996:
        /*000c*/ 	.word	0x00000000
        /*0010*/ 	.short	0x0002
        /*0012*/ 	.short	0x0ca1
        /*0014*/ 	.byte	0x00, 0xf0, 0x05, 0x00


	//----- nvinfo : EIATTR_KPARAM_INFO
	.align		4
.L_3997:
        /*0018*/ 	.byte	0x04, 0x17
        /*001a*/ 	.short	(.L_3999 - .L_3998)
.L_3998:
        /*001c*/ 	.word	0x00000000
        /*0020*/ 	.short	0x0001
        /*0022*/ 	.short	0x0ca0
        /*0024*/ 	.byte	0x00, 0xf0, 0x05, 0x00


	//----- nvinfo : EIATTR_KPARAM_INFO
	.align		4
.L_3999:
        /*0028*/ 	.byte	0x04, 0x17
        /*002a*/ 	.short	(.L_4001 - .L_4000)
.L_4000:
        /*002c*/ 	.word	0x00000000
        /*0030*/ 	.short	0x0000
        /*0032*/ 	.short	0x0000
        /*0034*/ 	.byte	0x00, 0xf0, 0x81, 0x32


	//----- nvinfo : EIATTR_SPARSE_MMA_MASK
	.align		4
.L_4001:
        /*0038*/ 	.byte	0x03, 0x50
        /*003a*/ 	.short	0x0000


	//----- nvinfo : EIATTR_MAXREG_COUNT
	.align		4
        /*003c*/ 	.byte	0x03, 0x1b
        /*003e*/ 	.short	0x0080


	//----- nvinfo : EIATTR_MERCURY_ISA_VERSION
	.align		4
        /*0040*/ 	.byte	0x03, 0x5f
        /*0042*/ 	.short	0x0101


	//----- nvinfo : EIATTR_VRC_CTA_INIT_COUNT
	.align		4
        /*0044*/ 	.byte	0x02, 0x4a
	.zero		1
	.zero		1


	//----- nvinfo : EIATTR_EXIT_INSTR_OFFSETS
	.align		4
        /*0048*/ 	.byte	0x04, 0x1c
        /*004a*/ 	.short	(.L_4003 - .L_4002)


	//   ....[0]....
.L_4002:
        /*004c*/ 	.word	0x00000160


	//   ....[1]....
        /*0050*/ 	.word	0x00000c00


	//   ....[2]....
        /*0054*/ 	.word	0x00000e90


	//   ....[3]....
        /*0058*/ 	.word	0x00000eb0


	//   ....[4]....
        /*005c*/ 	.word	0x00000f00


	//   ....[5]....
        /*0060*/ 	.word	0x000010f0


	//----- nvinfo : EIATTR_MAX_THREADS
	.align		4
.L_4003:
        /*0064*/ 	.byte	0x04, 0x05
        /*0066*/ 	.short	(.L_4005 - .L_4004)
.L_4004:
        /*0068*/ 	.word	0x00000200
        /*006c*/ 	.word	0x00000001
        /*0070*/ 	.word	0x00000001


	//----- nvinfo : EIATTR_CRS_STACK_SIZE
	.align		4
.L_4005:
        /*0074*/ 	.byte	0x04, 0x1e
        /*0076*/ 	.short	(.L_4007 - .L_4006)
.L_4006:
        /*0078*/ 	.word	0x00000000


	//----- nvinfo : EIATTR_CBANK_PARAM_SIZE
	.align		4
.L_4007:
        /*007c*/ 	.byte	0x03, 0x19
        /*007e*/ 	.short	0x0ca2


	//----- nvinfo : EIATTR_PARAM_CBANK
	.align		4
        /*0080*/ 	.byte	0x04, 0x0a
        /*0082*/ 	.short	(.L_4009 - .L_4008)
	.align		4
.L_4008:
        /*0084*/ 	.word	index@(.nv.constant0._ZN2at6native61_GLOBAL__N__44eb8e94_28_ForeachBinaryOpScalarList_cu_dda10a6925multi_tensor_apply_kernelINS1_28TensorListScalarListMetadataIaLi1EEENS1_25BinaryOpScalarListFunctorIaLi1ELi1ELi0EEEJSt4plusIaEEEEvT_T0_DpT1_)
        /*0088*/ 	.short	0x0380
        /*008a*/ 	.short	0x0ca2


	//----- nvinfo : EIATTR_SW_WAR
	.align		4
.L_4009:
        /*008c*/ 	.byte	0x04, 0x36
        /*008e*/ 	.short	(.L_4011 - .L_4010)
.L_4010:
        /*0090*/ 	.word	0x00000008
.L_4011:


//--------------------- .nv.info._ZN2at6native61_GLOBAL__N__44eb8e94_28_ForeachBinaryOpScalarList_cu_dda10a6925multi_tensor_apply_kernelINS1_28TensorListScalarListMetadataIhLi1EEENS1_25BinaryOpScalarListFunctorIhLi1ELi1ELi0EEEJSt4plusIhEEEEvT_T0_DpT1_ --------------------------
	.section	.nv.info._ZN2at6native61_GLOBAL__N__44eb8e94_28_ForeachBinaryOpScalarList_cu_dda10a6925multi_tensor_apply_kernelINS1_28TensorListScalarListMetadataIhLi1EEENS1_25BinaryOpScalarListFunctorIhLi1ELi1ELi0EEEJSt4plusIhEEEEvT_T0_DpT1_,"",@"SHT_CUDA_INFO"
	.sectionflags	@""
	.align	4


	//----- nvinfo : EIATTR_CUDA_API_VERSION
	.align		4
        /*0000*/ 	.byte	0x04, 0x37
        /*0002*/ 	.short	(.L_4013 - .L_4012)
.L_4012:
        /*0004*/ 	.word	0x00000082


	//----- nvinfo : EIATTR_KPARAM_INFO
	.align		4
.L_4013:
        /*0008*/ 	.byte	0x04, 0x17
        /*000a*/ 	.short	(.L_4015 - .L_4014)
.L_4014:
        /*000c*/ 	.word	0x00000000
        /*0010*/ 	.short	0x0002
        /*0012*/ 	.short	0x0ca1
        /*0014*/ 	.byte	0x00, 0xf0, 0x05, 0x00


	//----- nvinfo : EIATTR_KPARAM_INFO
	.align		4
.L_4015:
        /*0018*/ 	.byte	0x04, 0x17
        /*001a*/ 	.short	(.L_4017 - .L_4016)
.L_4016:
        /*001c*/ 	.word	0x00000000
        /*0020*/ 	.short	0x0001
        /*0022*/ 	.short	0x0ca0
        /*0024*/ 	.byte	0x00, 0xf0, 0x05, 0x00


	//----- nvinfo : EIATTR_KPARAM_INFO
	.align		4
.L_4017:
        /*0028*/ 	.byte	0x04, 0x17
        /*002a*/ 	.short	(.L_4019 - .L_4018)
.L_4018:
        /*002c*/ 	.word	0x00000000
        /*0030*/ 	.short	0x0000
        /*0032*/ 	.short	0x0000
        /*0034*/ 	.byte	0x00, 0xf0, 0x81, 0x32


	//----- nvinfo : EIATTR_SPARSE_MMA_MASK
	.align		4
.L_4019:
        /*0038*/ 	.byte	0x03, 0x50
        /*003a*/ 	.short	0x0000


	//----- nvinfo : EIATTR_MAXREG_COUNT
	.align		4
        /*003c*/ 	.byte	0x03, 0x1b
        /*003e*/ 	.short	0x0080


	//----- nvinfo : EIATTR_MERCURY_ISA_VERSION
	.align		4
        /*0040*/ 	.byte	0x03, 0x5f
        /*0042*/ 	.short	0x0101


	//----- nvinfo : EIATTR_VRC_CTA_INIT_COUNT
	.align		4
        /*0044*/ 	.byte	0x02, 0x4a
	.zero		1
	.zero		1


	//----- nvinfo : EIATTR_EXIT_INSTR_OFFSETS
	.align		4
        /*0048*/ 	.byte	0x04, 0x1c
        /*004a*/ 	.short	(.L_4021 - .L_4020)


	//   ....[0]....
.L_4020:
        /*004c*/ 	.word	0x00000160


	//   ....[1]....
        /*0050*/ 	.word	0x00000c00


	//   ....[2]....
        /*0054*/ 	.word	0x00000e90


	//   ....[3]....
        /*0058*/ 	.word	0x00000eb0


	//   ....[4]....
        /*005c*/ 	.word	0x00000f00


	//   ....[5]....
        /*0060*/ 	.word	0x000010f0


	//----- nvinfo : EIATTR_MAX_THREADS
	.align		4
.L_4021:
        /*0064*/ 	.byte	0x04, 0x05
        /*0066*/ 	.short	(.L_4023 - .L_4022)
.L_4022:
        /*0068*/ 	.word	0x00000200
        /*006c*/ 	.word	0x00000001
        /*0070*/ 	.word	0x00000001


	//----- nvinfo : EIATTR_CRS_STACK_SIZE
	.align		4
.L_4023:
        /*0074*/ 	.byte	0x04, 0x1e
        /*0076*/ 	.short	(.L_4025 - .L_4024)
.L_4024:
        /*0078*/ 	.word	0x00000000


	//----- nvinfo : EIATTR_CBANK_PARAM_SIZE
	.align		4
.L_4025:
        /*007c*/ 	.byte	0x03, 0x19
        /*007e*/ 	.short	0x0ca2


	//----- nvinfo : EIATTR_PARAM_CBANK
	.align		4
        /*0080*/ 	.byte	0x04, 0x0a
        /*0082*/ 	.short	(.L_4027 - .L_4026)
	.align		4
.L_4026:
        /*0084*/ 	.word	index@(.nv.constant0._ZN2at6native61_GLOBAL__N__44eb8e94_28_ForeachBinaryOpScalarList_cu_dda10a6925multi_tensor_apply_kernelINS1_28TensorListScalarListMetadataIhLi1EEENS1_25BinaryOpScalarListFunctorIhLi1ELi1ELi0EEEJSt4plusIhEEEEvT_T0_DpT1_)
        /*0088*/ 	.short	0x0380
        /*008a*/ 	.short	0x0ca2


	//----- nvinfo : EIATTR_SW_WAR
	.align		4
.L_4027:
        /*008c*/ 	.byte	0x04, 0x36
        /*008e*/ 	.short	(.L_4029 - .L_4028)
.L_4028:
        /*0090*/ 	.word	0x00000008
.L_4029:


//--------------------- .nv.callgraph             --------------------------
	.section	.nv.callgraph,"",@"SHT_CUDA_CALLGRAPH"
	.align	4
	.sectionentsize	8
	.align		4
        /*0000*/ 	.word	0x00000000
	.align		4
        /*0004*/ 	.word	0xffffffff
	.align		4
        /*0008*/ 	.word	0x00000000
	.align		4
        /*000c*/ 	.word	0xfffffffe
	.align		4
        /*0010*/ 	.word	0x00000000
	.align		4
        /*0014*/ 	.word	0xfffffffd
	.align		4
        /*0018*/ 	.word	0x00000000
	.align		4
        /*001c*/ 	.word	0xfffffffc


//--------------------- .nv.constant4             --------------------------
	.section	.nv.constant4,"a",@progbits
	.align	8
	.align		8
.nv.constant4:
        /*0000*/ 	.dword	_ZN59_INTERNAL_44eb8e94_28_ForeachBinaryOpScalarList_cu_dda10a694cuda3std3__45__cpo5beginE
	.align		8
        /*0008*/ 	.dword	_ZN59_INTERNAL_44eb8e94_28_ForeachBinaryOpScalarList_cu_dda10a694cuda3std3__45__cpo3endE
	.align		8
        /*0010*/ 	.dword	_ZN59_INTERNAL_44eb8e94_28_ForeachBinaryOpScalarList_cu_dda10a694cuda3std3__45__cpo6cbeginE
	.align		8
        /*0018*/ 	.dword	_ZN59_INTERNAL_44eb8e94_28_ForeachBinaryOpScalarList_cu_dda10a694cuda3std3__45__cpo4cendE
	.align		8
        /*0020*/ 	.dword	_ZN59_INTERNAL_44eb8e94_28_ForeachBinaryOpScalarList_cu_dda10a694cuda3std3__45__cpo6rbeginE
	.align		8
        /*0028*/ 	.dword	_ZN59_INTERNAL_44eb8e94_28_ForeachBinaryOpScalarList_cu_dda10a694cuda3std3__45__cpo4rendE
	.align		8
        /*0030*/ 	.dword	_ZN59_INTERNAL_44eb8e94_28_ForeachBinaryOpScalarList_cu_dda10a694cuda3std3__45__cpo7crbeginE
	.align		8
        /*0038*/ 	.dword	_ZN59_INTERNAL_44eb8e94_28_ForeachBinaryOpScalarList_cu_dda10a694cuda3std3__45__cpo5crendE
	.align		8
        /*0040*/ 	.dword	_ZN59_INTERNAL_44eb8e94_28_ForeachBinaryOpScalarList_cu_dda10a694cuda3std3__461_GLOBAL__N__44eb8e94_28_ForeachBinaryOpScalarList_cu_dda10a696ignoreE
	.align		8
        /*0048*/ 	.dword	_ZN59_INTERNAL_44eb8e94_28_ForeachBinaryOpScalarList_cu_dda10a694cuda3std3__419piecewise_constructE
	.align		8
        /*0050*/ 	.dword	_ZN59_INTERNAL_44eb8e94_28_ForeachBinaryOpScalarList_cu_dda10a694cuda3std3__48in_placeE
	.align		8
        /*0058*/ 	.dword	_ZN59_INTERNAL_44eb8e94_28_ForeachBinaryOpScalarList_cu_dda10a694cuda3std3__420unreachable_sentinelE
	.align		8
        /*0060*/ 	.dword	_ZN59_INTERNAL_44eb8e94_28_ForeachBinaryOpScalarList_cu_dda10a694cuda3std6ranges3__45__cpo4swapE
	.align		8
        /*0068*/ 	.dword	_ZN59_INTERNAL_44eb8e94_28_ForeachBinaryOpScalarList_cu_dda10a694cuda3std6ranges3__45__cpo9iter_moveE
	.align		8
        /*0070*/ 	.dword	_ZN59_INTERNAL_44eb8e94_28_ForeachBinaryOpScalarList_cu_dda10a694cuda3std6ranges3__45__cpo5beginE
	.align		8
        /*0078*/ 	.dword	_ZN59_INTERNAL_44eb8e94_28_ForeachBinaryOpScalarList_cu_dda10a694cuda3std6ranges3__45__cpo3endE
	.align		8
        /*0080*/ 	.dword	_ZN59_INTERNAL_44eb8e94_28_ForeachBinaryOpScalarList_cu_dda10a694cuda3std6ranges3__45__cpo6cbeginE
	.align		8
        /*0088*/ 	.dword	_ZN59_INTERNAL_44eb8e94_28_ForeachBinaryOpScalarList_cu_dda10a694cuda3std6ranges3__45__cpo4cendE
	.align		8
        /*0090*/ 	.dword	_ZN59_INTERNAL_44eb8e94_28_ForeachBinaryOpScalarList_cu_dda10a694cuda3std6ranges3__45__cpo7advanceE
	.align		8
        /*0098*/ 	.dword	_ZN59_INTERNAL_44eb8e94_28_ForeachBinaryOpScalarList_cu_dda10a694cuda3std6ranges3__45__cpo9iter_swapE
	.align		8
        /*00a0*/ 	.dword	_ZN59_INTERNAL_44eb8e94_28_ForeachBinaryOpScalarList_cu_dda10a694cuda3std6ranges3__45__cpo4nextE
	.align		8
        /*00a8*/ 	.dword	_ZN59_INTERNAL_44eb8e94_28_ForeachBinaryOpScalarList_cu_dda10a694cuda3std6ranges3__45__cpo4prevE
	.align		8
        /*00b0*/ 	.dword	_ZN59_INTERNAL_44eb8e94_28_ForeachBinaryOpScalarList_cu_dda10a694cuda3std6ranges3__45__cpo4dataE
	.align		8
        /*00b8*/ 	.dword	_ZN59_INTERNAL_44eb8e94_28_ForeachBinaryOpScalarList_cu_dda10a694cuda3std6ranges3__45__cpo5cdataE
	.align		8
        /*00c0*/ 	.dword	_ZN59_INTERNAL_44eb8e94_28_ForeachBinaryOpScalarList_cu_dda10a694cuda3std6ranges3__45__cpo4sizeE
	.align		8
        /*00c8*/ 	.dword	_ZN59_INTERNAL_44eb8e94_28_ForeachBinaryOpScalarList_cu_dda10a694cuda3std6ranges3__45__cpo5ssizeE
	.align		8
        /*00d0*/ 	.dword	_ZN59_INTERNAL_44eb8e94_28_ForeachBinaryOpScalarList_cu_dda10a694cuda3std6ranges3__45__cpo8distanceE
	.align		8
        /*00d8*/ 	.dword	_ZN59_INTERNAL_44eb8e94_28_ForeachBinaryOpScalarList_cu_dda10a696thrust24THRUST_300001_SM_1000_NS6system6detail10sequential3seqE
	.align		8
        /*00e0*/ 	.dword	__cudart_i2opi_d
	.align		8
        /*00e8*/ 	.dword	__cudart_sin_cos_coeffs


//--------------------- .text._ZN2at6native61_GLOBAL__N__44eb8e94_28_ForeachBinaryOpScalarList_cu_dda10a6925multi_tensor_apply_kernelINS1_28TensorListScalarListMetadataIfLi2EEENS1_25BinaryOpScalarListFunctorIN3c108BFloat16ELi2ELi1ELi1EEEJNS0_7maximumIfEEEEEvT_T0_DpT1_ --------------------------
	.section	.text._ZN2at6native61_GLOBAL__N__44eb8e94_28_ForeachBinaryOpScalarList_cu_dda10a6925multi_tensor_apply_kernelINS1_28TensorListScalarListMetadataIfLi2EEENS1_25BinaryOpScalarListFunctorIN3c108BFloat16ELi2ELi1ELi1EEEJNS0_7maximumIfEEEEEvT_T0_DpT1_,"ax",@progbits
	.align	128
.text._ZN2at6native61_GLOBAL__N__44eb8e94_28_ForeachBinaryOpScalarList_cu_dda10a6925multi_tensor_apply_kernelINS1_28TensorListScalarListMetadataIfLi2EEENS1_25BinaryOpScalarListFunctorIN3c108BFloat16ELi2ELi1ELi1EEEJNS0_7maximumIfEEEEEvT_T0_DpT1_:
        .type           _ZN2at6native61_GLOBAL__N__44eb8e94_28_ForeachBinaryOpScalarList_cu_dda10a6925multi_tensor_apply_kernelINS1_28TensorListScalarListMetadataIfLi2EEENS1_25BinaryOpScalarListFunctorIN3c108BFloat16ELi2ELi1ELi1EEEJNS0_7maximumIfEEEEEvT_T0_DpT1_,@function
        .size           _ZN2at6native61_GLOBAL__N__44eb8e94_28_ForeachBinaryOpScalarList_cu_dda10a6925multi_tensor_apply_kernelINS1_28TensorListScalarListMetadataIfLi2EEENS1_25BinaryOpScalarListFunctorIN3c108BFloat16ELi2ELi1ELi1EEEJNS0_7maximumIfEEEEEvT_T0_DpT1_,(.L_x_4136 - _ZN2at6native61_GLOBAL__N__44eb8e94_28_ForeachBinaryOpScalarList_cu_dda10a6925multi_tensor_apply_kernelINS1_28TensorListScalarListMetadataIfLi2EEENS1_25BinaryOpScalarListFunctorIN3c108BFloat16ELi2ELi1ELi1EEEJNS0_7maximumIfEEEEEvT_T0_DpT1_)
        .other          _ZN2at6native61_GLOBAL__N__44eb8e94_28_ForeachBinaryOpScalarList_cu_dda10a6925multi_tensor_apply_kernelINS1_28TensorListScalarListMetadataIfLi2EEENS1_25BinaryOpScalarListFunctorIN3c108BFloat16ELi2ELi1ELi1EEEJNS0_7maximumIfEEEEEvT_T0_DpT1_,@"STO_CUDA_ENTRY STV_DEFAULT"
_ZN2at6native61_GLOBAL__N__44eb8e94_28_ForeachBinaryOpScalarList_cu_dda10a6925multi_tensor_apply_kernelINS1_28TensorListScalarListMetadataIfLi2EEENS1_25BinaryOpScalarListFunctorIN3c108BFloat16ELi2ELi1ELi1EEEJNS0_7maximumIfEEEEEvT_T0_DpT1_:
[----:B------:R-:W-:Y:S01]  /*0000*/  LDC R1, c[0x0][0x37c] ;  /* 0x0000df00ff017b82 */ /* 0x000fe20000000800 */
[----:B------:R-:W0:Y:S01]  /*0010*/  S2R R8, SR_CTAID.X ;  /* 0x0000000000087919 */ /* 0x000e220000002500 */
[----:B------:R-:W1:Y:S06]  /*0020*/  LDCU.64 UR12, c[0x0][0x358] ;  /* 0x00006b00ff0c77ac */ /* 0x000e6c0008000a00 */
[----:B0-----:R-:W0:Y:S01]  /*0030*/  LDC.U8 R0, c[0x0][R8+0xa80] ;  /* 0x0002a00008007b82 */ /* 0x001e220000000000 */
[----:B------:R-:W-:-:S07]  /*0040*/  IMAD R10, R8, 0x3, R8 ;  /* 0x00000003080a7824 */ /* 0x000fce00078e0208 */
[----:B------:R-:W2:Y:S01]  /*0050*/  LDC R9, c[0x0][R10+0xbc0] ;  /* 0x0002f0000a097b82 */ /* 0x000ea20000000800 */
[----:B0-----:R-:W-:-:S07]  /*0060*/  IMAD.SHL.U32 R11, R0, 0x8, RZ ;  /* 0x00000008000b7824 */ /* 0x001fce00078e00ff */
[----:B------:R-:W2:Y:S01]  /*0070*/  LDC.64 R2, c[0x0][R11+0x580] ;  /* 0x000160000b027b82 */ /* 0x000ea20000000a00 */
[----:B------:R-:W-:-:S07]  /*0080*/  IMAD R0, R0, -0x4, R11 ;  /* 0xfffffffc00007824 */ /* 0x000fce00078e020b */
[----:B------:R-:W0:Y:S08]  /*0090*/  LDC.64 R6, c[0x0][R11+0x780] ;  /* 0x0001e0000b067b82 */ /* 0x000e300000000a00 */
[----:B------:R-:W3:Y:S01]  /*00a0*/  LDC.64 R4, c[0x0][R11+0x380] ;  /* 0x0000e0000b047b82 */ /* 0x000ee20000000a00 */
[----:B--2---:R-:W-:-:S07]  /*00b0*/  IMAD.WIDE R2, R9, 0x20000, R2 ;  /* 0x0002000009027825 */ /* 0x004fce00078e0202 */
[----:B------:R-:W2:Y:S01]  /*00c0*/  LDC R0, c[0x0][R0+0x980] ;  /* 0x0002600000007b82 */ /* 0x000ea20000000800 */
[----:B0-----:R-:W-:-:S04]  /*00d0*/  LOP3.LUT R13, R6, 0x3, RZ, 0xc0, !PT ;  /* 0x00000003060d7812 */ /* 0x001fc800078ec0ff */
[----:B------:R-:W-:Y:S01]  /*00e0*/  LOP3.LUT R13, R13, 0x7, R2, 0xf8, !PT ;  /* 0x000000070d0d7812 */ /* 0x000fe200078ef802 */
[----:B---3--:R-:W-:-:S04]  /*00f0*/  IMAD.WIDE R4, R9, 0x20000, R4 ;  /* 0x0002000009047825 */ /* 0x008fc800078e0204 */
[----:B------:R-:W-:Y:S01]  /*0100*/  IMAD.WIDE R8, R9, 0x10000, RZ ;  /* 0x0001000009087825 */ /* 0x000fe200078e02ff */
[----:B------:R-:W-:-:S04]  /*0110*/  LOP3.LUT P0, RZ, R13, 0x7, R4, 0xf8, !PT ;  /* 0x000000070dff7812 */ /* 0x000fc8000780f804 */
[----:B------:R-:W-:Y:S02]  /*0120*/  LOP3.LUT P0, RZ, RZ, RZ, RZ, 0xfc, P0 ;  /* 0x000000ffffff7212 */ /* 0x000fe4000000fcff */
[----:B------:R-:W-:-:S05]  /*0130*/  IADD3 R14, P1, PT, R6, -R8, RZ ;  /* 0x80000008060e7210 */ /* 0x000fca0007f3e0ff */
[----:B------:R-:W-:-:S06]  /*0140*/  IMAD.X R15, R7, 0x1, ~R9, P1 ;  /* 0x00000001070f7824 */ /* 0x000fcc00008e0e09 */
[----:B-1----:R-:W-:Y:S05]  /*0150*/  @!P0 BRA `(.L_x_0) ;  /* 0x0000000c00b48947 */ /* 0x002fea0003800000 */
[----:B------:R-:W-:-:S04]  /*0160*/  ISETP.GE.U32.AND P0, PT, R14, 0x1, PT ;  /* 0x000000010e00780c */ /* 0x000fc80003f06070 */
[----:B------:R-:W-:-:S13]  /*0170*/  ISETP.GE.AND.EX P0, PT, R15, RZ, PT, P0 ;  /* 0x000000ff0f00720c */ /* 0x000fda0003f06300 */
[----:B------:R-:W-:Y:S05]  /*0180*/  @!P0 EXIT ;  /* 0x000000000000894d */ /* 0x000fea0003800000 */
[----:B------:R-:W0:Y:S01]  /*0190*/  LDCU UR11, c[0x0][0x360] ;  /* 0x00006c00ff0b77ac */ /* 0x000e220008000800 */
[C---:B------:R-:W-:Y:S02]  /*01a0*/  ISETP.LT.U32.AND P0, PT, R14.reuse, 0x10000, PT ;  /* 0x000100000e00780c */ /* 0x040fe40003f01070 */
[----:B------:R-:W-:Y:S02]  /*01b0*/  PRMT R16, RZ, 0x7610, R16 ;  /* 0x00007610ff107816 */ /* 0x000fe40000000010 */
[C---:B------:R-:W-:Y:S02]  /*01c0*/  ISETP.LT.U32.AND.EX P0, PT, R15.reuse, RZ, PT, P0 ;  /* 0x000000ff0f00720c */ /* 0x040fe40003f01100 */
[----:B------:R-:W-:Y:S02]  /*01d0*/  MOV R10, 0x2a0 ;  /* 0x000002a0000a7802 */ /* 0x000fe40000000f00 */
[----:B------:R-:W-:Y:S02]  /*01e0*/  SEL R14, R14, 0x10000, P0 ;  /* 0x000100000e0e7807 */ /* 0x000fe40000000000 */
[----:B------:R-:W-:Y:S01]  /*01f0*/  SEL R15, R15, RZ, P0 ;  /* 0x000000ff0f0f7207 */ /* 0x000fe20000000000 */
[----:B0-----:R-:W-:-:S04]  /*0200*/  USHF.L.U32 UR10, UR11, 0x2, URZ ;  /* 0x000000020b0a7899 */ /* 0x001fc800080006ff */
[----:B------:R-:W-:Y:S02]  /*0210*/  ULOP3.LUT UR5, UR10, 0xffff, URZ, 0xc0, !UPT ;  /* 0x0000ffff0a057892 */ /* 0x000fe4000f8ec0ff */
[----:B------:R-:W-:-:S04]  /*0220*/  ISETP.GT.U32.AND P0, PT, R14, UR10, PT ;  /* 0x0000000a0e007c0c */ /* 0x000fc8000bf04070 */
[----:B------:R-:W-:-:S04]  /*0230*/  ISETP.GT.U32.AND.EX P0, PT, R15, RZ, PT, P0 ;  /* 0x000000ff0f00720c */ /* 0x000fc80003f04100 */
[----:B------:R-:W-:Y:S02]  /*0240*/  SEL R11, R14, UR10, P0 ;  /* 0x0000000a0e0b7c07 */ /* 0x000fe40008000000 */
[----:B------:R-:W-:Y:S02]  /*0250*/  SEL R12, R15, RZ, P0 ;  /* 0x000000ff0f0c7207 */ /* 0x000fe40000000000 */
[----:B------:R-:W-:-:S04]  /*0260*/  IADD3 R11, P1, PT, R11, -0x1, RZ ;  /* 0xffffffff0b0b7810 */ /* 0x000fc80007f3e0ff */
[----:B------:R-:W-:Y:S02]  /*0270*/  IADD3.X R12, PT, PT, R12, -0x1, RZ, P1, !PT ;  /* 0xffffffff0c0c7810 */ /* 0x000fe40000ffe4ff */
[----:B------:R-:W-:-:S07]  /*0280*/  LOP3.LUT R6, R11, 0xffff, RZ, 0xc0, !PT ;  /* 0x0000ffff0b067812 */ /* 0x000fce00078ec0ff */
[----:B--2---:R-:W-:Y:S05]  /*0290*/  CALL.REL.NOINC `($__internal_0_$__cuda_sm20_div_u16) ;  /* 0x0000001000187944 */ /* 0x004fea0003c00000 */
[----:B------:R-:W0:Y:S01]  /*02a0*/  S2R R17, SR_TID.X ;  /* 0x0000000000117919 */ /* 0x000e220000002100 */
[----:B------:R-:W-:Y:S01]  /*02b0*/  ISETP.GE.U32.AND P0, PT, R11, UR10, PT ;  /* 0x0000000a0b007c0c */ /* 0x000fe2000bf06070 */
[----:B------:R-:W-:Y:S01]  /*02c0*/  UMOV UR6, URZ ;  /* 0x000000ff00067c82 */ /* 0x000fe20008000000 */
[----:B------:R-:W-:Y:S02]  /*02d0*/  UMOV UR7, URZ ;  /* 0x000000ff00077c82 */ /* 0x000fe40008000000 */
[----:B------:R-:W-:-:S13]  /*02e0*/  ISETP.GE.U32.AND.EX P0, PT, R12, RZ, PT, P0 ;  /* 0x000000ff0c00720c */ /* 0x000fda0003f06100 */
[----:B------:R-:W-:Y:S05]  /*02f0*/  @!P0 BRA `(.L_x_1) ;  /* 0x0000000800388947 */ /* 0x000fea0003800000 */
[----:B------:R-:W-:Y:S01]  /*0300*/  ULOP3.LUT UR4, UR8, 0xffff, URZ, 0xc0, !UPT ;  /* 0x0000ffff08047892 */ /* 0x000fe2000f8ec0ff */
[----:B------:R-:W-:Y:S01]  /*0310*/  UMOV UR6, URZ ;  /* 0x000000ff00067c82 */ /* 0x000fe20008000000 */
[----:B------:R-:W-:Y:S02]  /*0320*/  UMOV UR7, URZ ;  /* 0x000000ff00077c82 */ /* 0x000fe40008000000 */
[----:B------:R-:W-:Y:S01]  /*0330*/  UIADD3 UR4, UPT, UPT, UR4, 0x1, URZ ;  /* 0x0000000104047890 */ /* 0x000fe2000fffe0ff */
[----:B------:R-:W-:-:S03]  /*0340*/  UMOV UR5, URZ ;  /* 0x000000ff00057c82 */ /* 0x000fc60008000000 */
[----:B------:R-:W-:-:S03]  /*0350*/  ULOP3.LUT UR9, UR4, 0x1fffe, URZ, 0xc0, !UPT ;  /* 0x0001fffe04097892 */ /* 0x000fc6000f8ec0ff */
[----:B------:R-:W-:-:S09]  /*0360*/  UMOV UR4, URZ ;  /* 0x000000ff00047c82 */ /* 0x000fd20008000000 */
.L_x_2:
[----:B0-----:R-:W-:Y:S02]  /*0370*/  IADD3 R25, P0, PT, R17, UR6, RZ ;  /* 0x0000000611197c10 */ /* 0x001fe4000ff1e0ff */
[----:B-1----:R-:W-:Y:S02]  /*0380*/  PRMT R29, RZ, 0x7610, R29 ;  /* 0x00007610ff1d7816 */ /* 0x002fe4000000001d */
[C---:B------:R-:W-:Y:S01]  /*0390*/  ISETP.GE.U32.AND P2, PT, R25.reuse, R14, PT ;  /* 0x0000000e1900720c */ /* 0x040fe20003f46070 */
[----:B------:R-:W-:Y:S01]  /*03a0*/  IMAD.X R9, RZ, RZ, UR7, P0 ;  /* 0x00000007ff097e24 */ /* 0x000fe200080e06ff */
[----:B------:R-:W-:-:S04]  /*03b0*/  IADD3 R23, P0, PT, R25, UR11, RZ ;  /* 0x0000000b19177c10 */ /* 0x000fc8000ff1e0ff */
[-C--:B------:R-:W-:Y:S01]  /*03c0*/  ISETP.GE.AND.EX P2, PT, R9, R15.reuse, PT, P2 ;  /* 0x0000000f0900720c */ /* 0x080fe20003f46320 */
[----:B------:R-:W-:Y:S01]  /*03d0*/  IMAD.X R18, RZ, RZ, R9, P0 ;  /* 0x000000ffff127224 */ /* 0x000fe200000e0609 */
[CC--:B------:R-:W-:Y:S02]  /*03e0*/  ISETP.GE.U32.AND P1, PT, R23.reuse, R14.reuse, PT ;  /* 0x0000000e1700720c */ /* 0x0c0fe40003f26070 */
[----:B------:R-:W-:Y:S02]  /*03f0*/  IADD3 R7, P4, PT, R23, UR11, RZ ;  /* 0x0000000b17077c10 */ /* 0x000fe4000ff9e0ff */
[----:B------:R-:W-:Y:S02]  /*0400*/  ISETP.GE.AND.EX P1, PT, R18, R15, PT, P1 ;  /* 0x0000000f1200720c */ /* 0x000fe40003f26310 */
[C---:B------:R-:W-:Y:S01]  /*0410*/  ISETP.GE.U32.AND P0, PT, R7.reuse, R14, PT ;  /* 0x0000000e0700720c */ /* 0x040fe20003f06070 */
[----:B------:R-:W-:Y:S01]  /*0420*/  IMAD.X R6, RZ, RZ, R18, P4 ;  /* 0x000000ffff067224 */ /* 0x000fe200020e0612 */
[----:B------:R-:W-:-:S03]  /*0430*/  IADD3 R19, P4, PT, R7, UR11, RZ ;  /* 0x0000000b07137c10 */ /* 0x000fc6000ff9e0ff */
[C---:B------:R-:W-:Y:S02]  /*0440*/  @!P2 LEA R20, P3, R25.reuse, R4, 0x1 ;  /* 0x000000041914a211 */ /* 0x040fe400078608ff */
[----:B------:R-:W-:Y:S02]  /*0450*/  ISETP.GE.AND.EX P0, PT, R6, R15, PT, P0 ;  /* 0x0000000f0600720c */ /* 0x000fe40003f06300 */
[----:B------:R-:W-:Y:S01]  /*0460*/  @!P2 LEA.HI.X R21, R25, R5, R9, 0x1, P3 ;  /* 0x000000051915a211 */ /* 0x000fe200018f0c09 */
[----:B------:R-:W-:Y:S01]  /*0470*/  IMAD.X R8, RZ, RZ, R6, P4 ;  /* 0x000000ffff087224 */ /* 0x000fe200020e0606 */
[----:B------:R-:W-:Y:S02]  /*0480*/  ISETP.GE.U32.AND P3, PT, R19, R14, PT ;  /* 0x0000000e1300720c */ /* 0x000fe40003f66070 */
[----:B------:R-:W-:Y:S01]  /*0490*/  @!P1 LEA R12, P4, R23, R4, 0x1 ;  /* 0x00000004170c9211 */ /* 0x000fe200078808ff */
[----:B------:R0:W2:Y:S01]  /*04a0*/  @!P2 LDG.E.U16 R29, desc[UR12][R20.64] ;  /* 0x0000000c141da981 */ /* 0x0000a2000c1e1500 */
[----:B------:R-:W-:-:S02]  /*04b0*/  ISETP.GE.AND.EX P3, PT, R8, R15, PT, P3 ;  /* 0x0000000f0800720c */ /* 0x000fc40003f66330 */
[----:B------:R-:W-:Y:S02]  /*04c0*/  PRMT R28, RZ, 0x7610, R28 ;  /* 0x00007610ff1c7816 */ /* 0x000fe4000000001c */
[----:B------:R-:W-:Y:S02]  /*04d0*/  @!P1 LEA.HI.X R13, R23, R5, R18, 0x1, P4 ;  /* 0x00000005170d9211 */ /* 0x000fe400020f0c12 */
[----:B------:R-:W-:-:S03]  /*04e0*/  @!P0 LEA R10, P4, R7, R4, 0x1 ;  /* 0x00000004070a8211 */ /* 0x000fc600078808ff */
[----:B------:R-:W3:Y:S01]  /*04f0*/  @!P1 LDG.E.U16 R28, desc[UR12][R12.64] ;  /* 0x0000000c0c1c9981 */ /* 0x000ee2000c1e1500 */
[----:B------:R-:W-:Y:S02]  /*0500*/  PRMT R24, RZ, 0x7610, R24 ;  /* 0x00007610ff187816 */ /* 0x000fe40000000018 */
[-C--:B------:R-:W-:Y:S02]  /*0510*/  @!P0 LEA.HI.X R11, R7, R5.reuse, R6, 0x1, P4 ;  /* 0x00000005070b8211 */ /* 0x080fe400020f0c06 */
[C---:B------:R-:W-:Y:S02]  /*0520*/  @!P3 LEA R26, P4, R19.reuse, R4, 0x1 ;  /* 0x00000004131ab211 */ /* 0x040fe400078808ff */
[----:B------:R-:W-:Y:S01]  /*0530*/  PRMT R22, RZ, 0x7610, R22 ;  /* 0x00007610ff167816 */ /* 0x000fe20000000016 */
[----:B------:R-:W4:Y:S01]  /*0540*/  @!P0 LDG.E.U16 R24, desc[UR12][R10.64] ;  /* 0x0000000c0a188981 */ /* 0x000f22000c1e1500 */
[----:B------:R-:W-:-:S05]  /*0550*/  @!P3 LEA.HI.X R27, R19, R5, R8, 0x1, P4 ;  /* 0x00000005131bb211 */ /* 0x000fca00020f0c08 */
[----:B------:R1:W5:Y:S01]  /*0560*/  @!P3 LDG.E.U16 R22, desc[UR12][R26.64] ;  /* 0x0000000c1a16b981 */ /* 0x000362000c1e1500 */
[----:B0-----:R-:W-:-:S04]  /*0570*/  @!P2 LEA R20, P4, R25, R2, 0x1 ;  /* 0x000000021914a211 */ /* 0x001fc800078808ff */
[----:B------:R-:W-:Y:S02]  /*0580*/  @!P2 LEA.HI.X R21, R25, R3, R9, 0x1, P4 ;  /* 0x000000031915a211 */ /* 0x000fe400020f0c09 */
[----:B-1----:R-:W-:Y:S01]  /*0590*/  PRMT R26, RZ, 0x7610, R26 ;  /* 0x00007610ff1a7816 */ /* 0x002fe2000000001a */
[----:B--2---:R-:W-:-:S05]  /*05a0*/  IMAD.U32 R27, R29, 0x10000, RZ ;  /* 0x000100001d1b7824 */ /* 0x004fca00078e00ff */
[C---:B------:R-:W-:Y:S02]  /*05b0*/  FSETP.NAN.FTZ.AND P5, PT, |R27|.reuse, |R27|, PT ;  /* 0x4000001b1b00720b */ /* 0x040fe40003fb8200 */
[----:B------:R-:W-:Y:S01]  /*05c0*/  FSETP.GT.FTZ.AND P6, PT, R27, R0, PT ;  /* 0x000000001b00720b */ /* 0x000fe20003fd4000 */
[----:B---3--:R-:W-:-:S05]  /*05d0*/  IMAD.U32 R29, R28, 0x10000, RZ ;  /* 0x000100001c1d7824 */ /* 0x008fca00078e00ff */
[----:B------:R-:W-:-:S05]  /*05e0*/  FSETP.NAN.FTZ.AND P4, PT, |R29|, |R29|, PT ;  /* 0x4000001d1d00720b */ /* 0x000fca0003f98200 */
[----:B------:R-:W-:Y:S01]  /*05f0*/  @!P5 FSEL R27, R27, R0, P6 ;  /* 0x000000001b1bd208 */ /* 0x000fe20003000000 */
[----:B----4-:R-:W-:Y:S01]  /*0600*/  IMAD.U32 R24, R24, 0x10000, RZ ;  /* 0x0001000018187824 */ /* 0x010fe200078e00ff */
[-C--:B------:R-:W-:Y:S02]  /*0610*/  @!P0 LEA R12, P5, R7, R2.reuse, 0x1 ;  /* 0x00000002070c8211 */ /* 0x080fe400078a08ff */
[----:B------:R-:W-:Y:S02]  /*0620*/  @!P3 LEA R10, P6, R19, R2, 0x1 ;  /* 0x00000002130ab211 */ /* 0x000fe400078c08ff */
[-C--:B------:R-:W-:Y:S01]  /*0630*/  @!P0 LEA.HI.X R13, R7, R3.reuse, R6, 0x1, P5 ;  /* 0x00000003070d8211 */ /* 0x080fe200028f0c06 */
[----:B-----5:R-:W-:Y:S01]  /*0640*/  IMAD.U32 R7, R22, 0x10000, RZ ;  /* 0x0001000016077824 */ /* 0x020fe200078e00ff */
[----:B------:R-:W-:Y:S02]  /*0650*/  @!P3 LEA.HI.X R11, R19, R3, R8, 0x1, P6 ;  /* 0x00000003130bb211 */ /* 0x000fe400030f0c08 */
[----:B------:R-:W-:-:S02]  /*0660*/  FSETP.NAN.FTZ.AND P5, PT, |R24|, |R24|, PT ;  /* 0x400000181800720b */ /* 0x000fc40003fb8200 */
[CC--:B------:R-:W-:Y:S02]  /*0670*/  FSETP.GT.FTZ.AND P6, PT, R29.reuse, R0.reuse, PT ;  /* 0x000000001d00720b */ /* 0x0c0fe40003fd4000 */
[----:B------:R-:W-:Y:S02]  /*0680*/  F2FP.BF16.F32.PACK_AB R27, RZ, R27 ;  /* 0x0000001bff1b723e */ /* 0x000fe400000010ff */
[-C--:B------:R-:W-:Y:S02]  /*0690*/  @!P4 FSEL R29, R29, R0.reuse, P6 ;  /* 0x000000001d1dc208 */ /* 0x080fe40003000000 */
[----:B------:R-:W-:Y:S01]  /*06a0*/  FSETP.NAN.FTZ.AND P4, PT, |R7|, |R7|, PT ;  /* 0x400000070700720b */ /* 0x000fe20003f98200 */
[----:B------:R0:W-:Y:S01]  /*06b0*/  @!P2 STG.E.U16 desc[UR12][R20.64], R27 ;  /* 0x0000001b1400a986 */ /* 0x0001e2000c10150c */
[----:B------:R-:W-:Y:S02]  /*06c0*/  FSETP.GT.FTZ.AND P6, PT, R24, R0, PT ;  /* 0x000000001800720b */ /* 0x000fe40003fd4000 */
[----:B------:R-:W-:-:S02]  /*06d0*/  IADD3 R25, P2, PT, R25, UR10, RZ ;  /* 0x0000000a19197c10 */ /* 0x000fc4000ff5e0ff */
[-C--:B------:R-:W-:Y:S02]  /*06e0*/  @!P5 FSEL R24, R24, R0.reuse, P6 ;  /* 0x000000001818d208 */ /* 0x080fe40003000000 */
[----:B------:R-:W-:Y:S01]  /*06f0*/  FSETP.GT.FTZ.AND P6, PT, R7, R0, PT ;  /* 0x000000000700720b */ /* 0x000fe20003fd4000 */
[----:B------:R-:W-:Y:S01]  /*0700*/  IMAD.X R22, RZ, RZ, R9, P2 ;  /* 0x000000ffff167224 */ /* 0x000fe200010e0609 */
[----:B------:R-:W-:Y:S02]  /*0710*/  @!P1 LEA R8, P5, R23, R2, 0x1 ;  /* 0x0000000217089211 */ /* 0x000fe400078a08ff */
[----:B------:R-:W-:Y:S02]  /*0720*/  ISETP.GE.U32.AND P2, PT, R25, R14, PT ;  /* 0x0000000e1900720c */ /* 0x000fe40003f46070 */
[----:B------:R-:W-:Y:S02]  /*0730*/  @!P4 FSEL R7, R7, R0, P6 ;  /* 0x000000000707c208 */ /* 0x000fe40003000000 */
[----:B------:R-:W-:-:S02]  /*0740*/  IADD3 R19, P4, PT, R23, UR10, RZ ;  /* 0x0000000a17137c10 */ /* 0x000fc4000ff9e0ff */
[----:B------:R-:W-:Y:S02]  /*0750*/  F2FP.BF16.F32.PACK_AB R29, RZ, R29 ;  /* 0x0000001dff1d723e */ /* 0x000fe400000010ff */
[--C-:B------:R-:W-:Y:S01]  /*0760*/  @!P1 LEA.HI.X R9, R23, R3, R18.reuse, 0x1, P5 ;  /* 0x0000000317099211 */ /* 0x100fe200028f0c12 */
[----:B------:R-:W-:Y:S01]  /*0770*/  IMAD.X R18, RZ, RZ, R18, P4 ;  /* 0x000000ffff127224 */ /* 0x000fe200020e0612 */
[-C--:B------:R-:W-:Y:S02]  /*0780*/  ISETP.GE.AND.EX P2, PT, R22, R15.reuse, PT, P2 ;  /* 0x0000000f1600720c */ /* 0x080fe40003f46320 */
[C---:B------:R-:W-:Y:S01]  /*0790*/  ISETP.GE.U32.AND P4, PT, R19.reuse, R14, PT ;  /* 0x0000000e1300720c */ /* 0x040fe20003f86070 */
[----:B------:R1:W-:Y:S01]  /*07a0*/  @!P1 STG.E.U16 desc[UR12][R8.64], R29 ;  /* 0x0000001d08009986 */ /* 0x0003e2000c10150c */
[----:B0-----:R-:W-:Y:S02]  /*07b0*/  IADD3 R21, P5, PT, R19, UR11, RZ ;  /* 0x0000000b13157c10 */ /* 0x001fe4000ffbe0ff */
[----:B------:R-:W-:-:S02]  /*07c0*/  ISETP.GE.AND.EX P1, PT, R18, R15, PT, P4 ;  /* 0x0000000f1200720c */ /* 0x000fc40003f26340 */
[----:B------:R-:W-:Y:S01]  /*07d0*/  F2FP.BF16.F32.PACK_AB R24, RZ, R24 ;  /* 0x00000018ff18723e */ /* 0x000fe200000010ff */
[----:B------:R-:W-:Y:S01]  /*07e0*/  IMAD.X R20, RZ, RZ, R18, P5 ;  /* 0x000000ffff147224 */ /* 0x000fe200028e0612 */
[----:B------:R-:W-:Y:S02]  /*07f0*/  F2FP.BF16.F32.PACK_AB R7, RZ, R7 ;  /* 0x00000007ff07723e */ /* 0x000fe400000010ff */
[----:B------:R-:W-:Y:S01]  /*0800*/  IADD3 R23, P5, PT, R21, UR11, RZ ;  /* 0x0000000b15177c10 */ /* 0x000fe2000ffbe0ff */
[----:B------:R0:W-:Y:S01]  /*0810*/  @!P0 STG.E.U16 desc[UR12][R12.64], R24 ;  /* 0x000000180c008986 */ /* 0x0001e2000c10150c */
[----:B------:R-:W-:Y:S02]  /*0820*/  @!P2 LEA R6, P4, R25, R4, 0x1 ;  /* 0x000000041906a211 */ /* 0x000fe400078808ff */
[-C--:B------:R-:W-:Y:S01]  /*0830*/  ISETP.GE.U32.AND P0, PT, R21, R14.reuse, PT ;  /* 0x0000000e1500720c */ /* 0x080fe20003f06070 */
[----:B------:R2:W-:Y:S01]  /*0840*/  @!P3 STG.E.U16 desc[UR12][R10.64], R7 ;  /* 0x000000070a00b986 */ /* 0x0005e2000c10150c */
[----:B------:R-:W-:-:S02]  /*0850*/  ISETP.GE.U32.AND P3, PT, R23, R14, PT ;  /* 0x0000000e1700720c */ /* 0x000fc40003f66070 */
[----:B------:R-:W-:Y:S02]  /*0860*/  ISETP.GE.AND.EX P0, PT, R20, R15, PT, P0 ;  /* 0x0000000f1400720c */ /* 0x000fe40003f06300 */
[----:B-1----:R-:W-:Y:S01]  /*0870*/  PRMT R29, RZ, 0x7610, R29 ;  /* 0x00007610ff1d7816 */ /* 0x002fe2000000001d */
[----:B0-----:R-:W-:Y:S01]  /*0880*/  IMAD.X R24, RZ, RZ, R20, P5 ;  /* 0x000000ffff187224 */ /* 0x001fe200028e0614 */
[----:B--2---:R-:W-:Y:S02]  /*0890*/  @!P2 LEA.HI.X R7, R25, R5, R22, 0x1, P4 ;  /* 0x000000051907a211 */ /* 0x004fe400020f0c16 */
[----:B------:R-:W-:-:S03]  /*08a0*/  @!P1 LEA R8, P4, R19, R4, 0x1 ;  /* 0x0000000413089211 */ /* 0x000fc600078808ff */
[----:B------:R0:W2:Y:S01]  /*08b0*/  @!P2 LDG.E.U16 R26, desc[UR12][R6.64] ;  /* 0x0000000c061aa981 */ /* 0x0000a2000c1e1500 */
[----:B------:R-:W-:Y:S02]  /*08c0*/  @!P1 LEA.HI.X R9, R19, R5, R18, 0x1, P4 ;  /* 0x0000000513099211 */ /* 0x000fe400020f0c12 */
[----:B------:R-:W-:-:S03]  /*08d0*/  ISETP.GE.AND.EX P3, PT, R24, R15, PT, P3 ;  /* 0x0000000f1800720c */ /* 0x000fc60003f66330 */
[----:B------:R-:W3:Y:S01]  /*08e0*/  @!P1 LDG.E.U16 R29, desc[UR12][R8.64] ;  /* 0x0000000c081d9981 */ /* 0x000ee2000c1e1500 */
[C---:B------:R-:W-:Y:S02]  /*08f0*/  @!P0 LEA R10, P4, R21.reuse, R4, 0x1 ;  /* 0x00000004150a8211 */ /* 0x040fe400078808ff */
[----:B------:R-:W-:Y:S02]  /*0900*/  PRMT R27, RZ, 0x7610, R27 ;  /* 0x00007610ff1b7816 */ /* 0x000fe4000000001b */
[----:B------:R-:W-:Y:S02]  /*0910*/  @!P0 LEA.HI.X R11, R21, R5, R20, 0x1, P4 ;  /* 0x00000005150b8211 */ /* 0x000fe400020f0c14 */
[----:B0-----:R-:W-:-:S03]  /*0920*/  PRMT R7, RZ, 0x7610, R7 ;  /* 0x00007610ff077816 */ /* 0x001fc60000000007 */
[C---:B------:R-:W-:Y:S01]  /*0930*/  @!P3 LEA R12, P4, R23.reuse, R4, 0x1 ;  /* 0x00000004170cb211 */ /* 0x040fe200078808ff */
[----:B------:R-:W4:Y:S03]  /*0940*/  @!P0 LDG.E.U16 R27, desc[UR12][R10.64] ;  /* 0x0000000c0a1b8981 */ /* 0x000f26000c1e1500 */
[----:B------:R-:W-:-:S05]  /*0950*/  @!P3 LEA.HI.X R13, R23, R5, R24, 0x1, P4 ;  /* 0x00000005170db211 */ /* 0x000fca00020f0c18 */
[----:B------:R-:W5:Y:S01]  /*0960*/  @!P3 LDG.E.U16 R7, desc[UR12][R12.64] ;  /* 0x0000000c0c07b981 */ /* 0x000f62000c1e1500 */
[----:B------:R-:W-:Y:S02]  /*0970*/  UIADD3 UR4, UP0, UPT, UR4, 0x2, URZ ;  /* 0x0000000204047890 */ /* 0x000fe4000ff1e0ff */
[----:B------:R-:W-:Y:S02]  /*0980*/  ULEA UR6, UP1, UR10, UR6, 0x1 ;  /* 0x000000060a067291 */ /* 0x000fe4000f8208ff */
[----:B------:R-:W-:Y:S02]  /*0990*/  UIADD3.X UR5, UPT, UPT, URZ, UR5, URZ, UP0, !UPT ;  /* 0x00000005ff057290 */ /* 0x000fe400087fe4ff */
[----:B------:R-:W-:Y:S02]  /*09a0*/  UISETP.NE.U32.AND UP0, UPT, UR4, UR9, UPT ;  /* 0x000000090400728c */ /* 0x000fe4000bf05070 */
[----:B------:R-:W-:Y:S02]  /*09b0*/  ULEA.HI.X UR7, UR10, UR7, URZ, 0x1, UP1 ;  /* 0x000000070a077291 */ /* 0x000fe400088f0cff */
[----:B------:R-:W-:Y:S01]  /*09c0*/  UISETP.NE.AND.EX UP0, UPT, UR5, URZ, UPT, UP0 ;  /* 0x000000ff0500728c */ /* 0x000fe2000bf05300 */
[----:B--2---:R-:W-:-:S05]  /*09d0*/  IMAD.U32 R26, R26, 0x10000, RZ ;  /* 0x000100001a1a7824 */ /* 0x004fca00078e00ff */
[C---:B------:R-:W-:Y:S01]  /*09e0*/  FSETP.NAN.FTZ.AND P5, PT, |R26|.reuse, |R26|, PT ;  /* 0x4000001a1a00720b */ /* 0x040fe20003fb8200 */
[----:B---3--:R-:W-:Y:S01]  /*09f0*/  IMAD.U32 R29, R29, 0x10000, RZ ;  /* 0x000100001d1d7824 */ /* 0x008fe200078e00ff */
[----:B------:R-:W-:-:S04]  /*0a00*/  FSETP.GT.FTZ.AND P6, PT, R26, R0, PT ;  /* 0x000000001a00720b */ /* 0x000fc80003fd4000 */
[----:B------:R-:W-:Y:S01]  /*0a10*/  FSETP.NAN.FTZ.AND P4, PT, |R29|, |R29|, PT ;  /* 0x4000001d1d00720b */ /* 0x000fe20003f98200 */
[----:B----4-:R-:W-:-:S06]  /*0a20*/  IMAD.U32 R27, R27, 0x10000, RZ ;  /* 0x000100001b1b7824 */ /* 0x010fcc00078e00ff */
[-C--:B------:R-:W-:Y:S02]  /*0a30*/  @!P5 FSEL R26, R26, R0.reuse, P6 ;  /* 0x000000001a1ad208 */ /* 0x080fe40003000000 */
[----:B------:R-:W-:Y:S02]  /*0a40*/  FSETP.GT.FTZ.AND P5, PT, R29, R0, PT ;  /* 0x000000001d00720b */ /* 0x000fe40003fb4000 */
[----:B------:R-:W-:Y:S02]  /*0a50*/  @!P2 LEA R6, P6, R25, R2, 0x1 ;  /* 0x000000021906a211 */ /* 0x000fe400078c08ff */
[----:B------:R-:W-:Y:S01]  /*0a60*/  @!P4 FSEL R29, R29, R0, P5 ;  /* 0x000000001d1dc208 */ /* 0x000fe20002800000 */
[----:B-----5:R-:W-:Y:S01]  /*0a70*/  IMAD.U32 R28, R7, 0x10000, RZ ;  /* 0x00010000071c7824 */ /* 0x020fe200078e00ff */
[----:B------:R-:W-:Y:S02]  /*0a80*/  FSETP.NAN.FTZ.AND P4, PT, |R27|, |R27|, PT ;  /* 0x4000001b1b00720b */ /* 0x000fe40003f98200 */
[----:B------:R-:W-:-:S02]  /*0a90*/  @!P1 LEA R8, P5, R19, R2, 0x1 ;  /* 0x0000000213089211 */ /* 0x000fc400078a08ff */
[-C--:B------:R-:W-:Y:S02]  /*0aa0*/  @!P2 LEA.HI.X R7, R25, R3.reuse, R22, 0x1, P6 ;  /* 0x000000031907a211 */ /* 0x080fe400030f0c16 */
[----:B------:R-:W-:Y:S02]  /*0ab0*/  @!P0 LEA R10, P6, R21, R2, 0x1 ;  /* 0x00000002150a8211 */ /* 0x000fe400078c08ff */
[-C--:B------:R-:W-:Y:S02]  /*0ac0*/  @!P1 LEA.HI.X R9, R19, R3.reuse, R18, 0x1, P5 ;  /* 0x0000000313099211 */ /* 0x080fe400028f0c12 */
[----:B------:R-:W-:Y:S02]  /*0ad0*/  FSETP.NAN.FTZ.AND P5, PT, |R28|, |R28|, PT ;  /* 0x4000001c1c00720b */ /* 0x000fe40003fb8200 */
[----:B------:R-:W-:Y:S02]  /*0ae0*/  @!P0 LEA.HI.X R11, R21, R3, R20, 0x1, P6 ;  /* 0x00000003150b8211 */ /* 0x000fe400030f0c14 */
[----:B------:R-:W-:-:S02]  /*0af0*/  FSETP.GT.FTZ.AND P6, PT, R27, R0, PT ;  /* 0x000000001b00720b */ /* 0x000fc40003fd4000 */
[----:B------:R-:W-:Y:S02]  /*0b00*/  F2FP.BF16.F32.PACK_AB R26, RZ, R26 ;  /* 0x0000001aff1a723e */ /* 0x000fe400000010ff */
[-C--:B------:R-:W-:Y:S02]  /*0b10*/  @!P4 FSEL R27, R27, R0.reuse, P6 ;  /* 0x000000001b1bc208 */ /* 0x080fe40003000000 */
[C---:B------:R-:W-:Y:S01]  /*0b20*/  FSETP.GT.FTZ.AND P4, PT, R28.reuse, R0, PT ;  /* 0x000000001c00720b */ /* 0x040fe20003f94000 */
[----:B------:R1:W-:Y:S01]  /*0b30*/  @!P2 STG.E.U16 desc[UR12][R6.64], R26 ;  /* 0x0000001a0600a986 */ /* 0x0003e2000c10150c */
[----:B------:R-:W-:Y:S02]  /*0b40*/  @!P3 LEA R12, P6, R23, R2, 0x1 ;  /* 0x00000002170cb211 */ /* 0x000fe400078c08ff */
[----:B------:R-:W-:Y:S02]  /*0b50*/  @!P5 FSEL R28, R28, R0, P4 ;  /* 0x000000001c1cd208 */ /* 0x000fe40002000000 */
[----:B------:R-:W-:-:S02]  /*0b60*/  F2FP.BF16.F32.PACK_AB R29, RZ, R29 ;  /* 0x0000001dff1d723e */ /* 0x000fc400000010ff */
[----:B------:R-:W-:Y:S02]  /*0b70*/  F2FP.BF16.F32.PACK_AB R27, RZ, R27 ;  /* 0x0000001bff1b723e */ /* 0x000fe400000010ff */
[----:B------:R-:W-:Y:S01]  /*0b80*/  @!P3 LEA.HI.X R13, R23, R3, R24, 0x1, P6 ;  /* 0x00000003170db211 */ /* 0x000fe200030f0c18 */
[----:B------:R1:W-:Y:S01]  /*0b90*/  @!P1 STG.E.U16 desc[UR12][R8.64], R29 ;  /* 0x0000001d08009986 */ /* 0x0003e2000c10150c */
[----:B------:R-:W-:-:S03]  /*0ba0*/  F2FP.BF16.F32.PACK_AB R28, RZ, R28 ;  /* 0x0000001cff1c723e */ /* 0x000fc600000010ff */
[----:B------:R1:W-:Y:S04]  /*0bb0*/  @!P0 STG.E.U16 desc[UR12][R10.64], R27 ;  /* 0x0000001b0a008986 */ /* 0x0003e8000c10150c */
[----:B------:R1:W-:Y:S01]  /*0bc0*/  @!P3 STG.E.U16 desc[UR12][R12.64], R28 ;  /* 0x0000001c0c00b986 */ /* 0x0003e2000c10150c */
[----:B------:R-:W-:Y:S05]  /*0bd0*/  BRA.U UP0, `(.L_x_2) ;  /* 0xfffffff500e47547 */ /* 0x000fea000b83ffff */
.L_x_1:
[----:B------:R-:W-:-:S04]  /*0be0*/  ULOP3.LUT UR4, UR8, 0x1, URZ, 0xc0, !UPT ;  /* 0x0000000108047892 */ /* 0x000fc8000f8ec0ff */
[----:B------:R-:W-:-:S06]  /*0bf0*/  UISETP.NE.U32.AND UP0, UPT, UR4, 0x1, UPT ;  /* 0x000000010400788c */ /* 0x000fcc000bf05070 */
[----:B------:R-:W-:-:S13]  /*0c00*/  PLOP3.LUT P0, PT, PT, PT, UP0, 0x80, 0x8 ;  /* 0x000000000008781c */ /* 0x000fda0003f0f008 */
[----:B------:R-:W-:Y:S05]  /*0c10*/  @!P0 EXIT ;  /* 0x000000000000894d */ /* 0x000fea0003800000 */
[----:B0-----:R-:W-:Y:S02]  /*0c20*/  IADD3 R25, P1, PT, R17, UR6, RZ ;  /* 0x0000000611197c10 */ /* 0x001fe4000ff3e0ff */
[----:B------:R-:W-:Y:S02]  /*0c30*/  PRMT R18, RZ, 0x7610, R18 ;  /* 0x00007610ff127816 */ /* 0x000fe40000000012 */
[C---:B------:R-:W-:Y:S01]  /*0c40*/  ISETP.GE.U32.AND P0, PT, R25.reuse, R14, PT ;  /* 0x0000000e1900720c */ /* 0x040fe20003f06070 */
[----:B------:R-:W-:Y:S01]  /*0c50*/  IMAD.X R23, RZ, RZ, UR7, P1 ;  /* 0x00000007ff177e24 */ /* 0x000fe200088e06ff */
[----:B------:R-:W-:-:S04]  /*0c60*/  IADD3 R21, P2, PT, R25, UR11, RZ ;  /* 0x0000000b19157c10 */ /* 0x000fc8000ff5e0ff */
[-C--:B------:R-:W-:Y:S01]  /*0c70*/  ISETP.GE.AND.EX P0, PT, R23, R15.reuse, PT, P0 ;  /* 0x0000000f1700720c */ /* 0x080fe20003f06300 */
[----:B------:R-:W-:Y:S01]  /*0c80*/  IMAD.X R17, RZ, RZ, R23, P2 ;  /* 0x000000ffff117224 */ /* 0x000fe200010e0617 */
[C---:B------:R-:W-:Y:S02]  /*0c90*/  IADD3 R19, P3, PT, R21.reuse, UR11, RZ ;  /* 0x0000000b15137c10 */ /* 0x040fe4000ff7e0ff */
[-C--:B------:R-:W-:Y:S02]  /*0ca0*/  ISETP.GE.U32.AND P1, PT, R21, R14.reuse, PT ;  /* 0x0000000e1500720c */ /* 0x080fe40003f26070 */
[----:B------:R-:W-:Y:S01]  /*0cb0*/  ISETP.GE.U32.AND P2, PT, R19, R14, PT ;  /* 0x0000000e1300720c */ /* 0x000fe20003f46070 */
[----:B-1----:R-:W-:Y:S01]  /*0cc0*/  IMAD.X R12, RZ, RZ, R17, P3 ;  /* 0x000000ffff0c7224 */ /* 0x002fe200018e0611 */
[----:B------:R-:W-:Y:S02]  /*0cd0*/  ISETP.GE.AND.EX P1, PT, R17, R15, PT, P1 ;  /* 0x0000000f1100720c */ /* 0x000fe40003f26310 */
[----:B------:R-:W-:-:S02]  /*0ce0*/  IADD3 R13, P5, PT, R19, UR11, RZ ;  /* 0x0000000b130d7c10 */ /* 0x000fc4000ffbe0ff */
[----:B------:R-:W-:Y:S02]  /*0cf0*/  ISETP.GE.AND.EX P2, PT, R12, R15, PT, P2 ;  /* 0x0000000f0c00720c */ /* 0x000fe40003f46320 */
[----:B------:R-:W-:-:S04]  /*0d00*/  @!P0 LEA R8, P3, R25, R4, 0x1 ;  /* 0x0000000419088211 */ /* 0x000fc800078608ff */
[-C--:B------:R-:W-:Y:S02]  /*0d10*/  @!P0 LEA.HI.X R9, R25, R5.reuse, R23, 0x1, P3 ;  /* 0x0000000519098211 */ /* 0x080fe400018f0c17 */
[----:B------:R-:W-:Y:S01]  /*0d20*/  ISETP.GE.U32.AND P3, PT, R13, R14, PT ;  /* 0x0000000e0d00720c */ /* 0x000fe20003f66070 */
[----:B------:R-:W-:Y:S01]  /*0d30*/  IMAD.X R14, RZ, RZ, R12, P5 ;  /* 0x000000ffff0e7224 */ /* 0x000fe200028e060c */
[CC--:B------:R-:W-:Y:S01]  /*0d40*/  @!P1 LEA R6, P4, R21.reuse, R4.reuse, 0x1 ;  /* 0x0000000415069211 */ /* 0x0c0fe200078808ff */
[----:B------:R-:W2:Y:S01]  /*0d50*/  @!P0 LDG.E.U16 R18, desc[UR12][R8.64] ;  /* 0x0000000c08128981 */ /* 0x000ea2000c1e1500 */
[----:B------:R-:W-:Y:S02]  /*0d60*/  PRMT R20, RZ, 0x7610, R20 ;  /* 0x00007610ff147816 */ /* 0x000fe40000000014 */
[----:B------:R-:W-:Y:S02]  /*0d70*/  @!P1 LEA.HI.X R7, R21, R5, R17, 0x1, P4 ;  /* 0x0000000515079211 */ /* 0x000fe400020f0c11 */
[----:B------:R-:W-:-:S02]  /*0d80*/  @!P2 LEA R10, P4, R19, R4, 0x1 ;  /* 0x00000004130aa211 */ /* 0x000fc400078808ff */
[----:B------:R-:W-:Y:S01]  /*0d90*/  ISETP.GE.AND.EX P3, PT, R14, R15, PT, P3 ;  /* 0x0000000f0e00720c */ /* 0x000fe20003f66330 */
[----:B------:R-:W3:Y:S01]  /*0da0*/  @!P1 LDG.E.U16 R20, desc[UR12][R6.64] ;  /* 0x0000000c06149981 */ /* 0x000ee2000c1e1500 */
[----:B------:R-:W-:Y:S02]  /*0db0*/  PRMT R15, RZ, 0x7610, R15 ;  /* 0x00007610ff0f7816 */ /* 0x000fe4000000000f */
[----:B------:R-:W-:-:S05]  /*0dc0*/  @!P2 LEA.HI.X R11, R19, R5, R12, 0x1, P4 ;  /* 0x00000005130ba211 */ /* 0x000fca00020f0c0c */
[----:B------:R-:W4:Y:S04]  /*0dd0*/  @!P2 LDG.E.U16 R15, desc[UR12][R10.64] ;  /* 0x0000000c0a0fa981 */ /* 0x000f28000c1e1500 */
[----:B------:R-:W-:-:S04]  /*0de0*/  @!P3 LEA R4, P4, R13, R4, 0x1 ;  /* 0x000000040d04b211 */ /* 0x000fc800078808ff */
[----:B------:R-:W-:-:S05]  /*0df0*/  @!P3 LEA.HI.X R5, R13, R5, R14, 0x1, P4 ;  /* 0x000000050d05b211 */ /* 0x000fca00020f0c0e */
[----:B------:R0:W5:Y:S01]  /*0e00*/  @!P3 LDG.E.U16 R16, desc[UR12][R4.64] ;  /* 0x0000000c0410b981 */ /* 0x000162000c1e1500 */
[----:B--2---:R-:W-:-:S05]  /*0e10*/  IMAD.U32 R9, R18, 0x10000, RZ ;  /* 0x0001000012097824 */ /* 0x004fca00078e00ff */
[C---:B------:R-:W-:Y:S02]  /*0e20*/  FSETP.NAN.FTZ.AND P4, PT, |R9|.reuse, |R9|, PT ;  /* 0x400000090900720b */ /* 0x040fe40003f98200 */
[----:B------:R-:W-:Y:S01]  /*0e30*/  FSETP.GT.FTZ.AND P6, PT, R9, R0, PT ;  /* 0x000000000900720b */ /* 0x000fe20003fd4000 */
[----:B---3--:R-:W-:-:S05]  /*0e40*/  IMAD.U32 R27, R20, 0x10000, RZ ;  /* 0x00010000141b7824 */ /* 0x008fca00078e00ff */
[----:B------:R-:W-:Y:S01]  /*0e50*/  FSETP.NAN.FTZ.AND P5, PT, |R27|, |R27|, PT ;  /* 0x4000001b1b00720b */ /* 0x000fe20003fb8200 */
[----:B----4-:R-:W-:-:S04]  /*0e60*/  IMAD.U32 R15, R15, 0x10000, RZ ;  /* 0x000100000f0f7824 */ /* 0x010fc800078e00ff */
[-C--:B------:R-:W-:Y:S02]  /*0e70*/  @!P4 FSEL R9, R9, R0.reuse, P6 ;  /* 0x000000000909c208 */ /* 0x080fe40003000000 */
[-C--:B------:R-:W-:Y:S02]  /*0e80*/  FSETP.GT.FTZ.AND P6, PT, R27, R0.reuse, PT ;  /* 0x000000001b00720b */ /* 0x080fe40003fd4000 */
[----:B------:R-:W-:Y:S02]  /*0e90*/  FSETP.NAN.FTZ.AND P4, PT, |R15|, |R15|, PT ;  /* 0x4000000f0f00720b */ /* 0x000fe40003f98200 */
[----:B------:R-:W-:Y:S02]  /*0ea0*/  F2FP.BF16.F32.PACK_AB R10, RZ, R9 ;  /* 0x00000009ff0a723e */ /* 0x000fe400000010ff */
[----:B------:R-:W-:Y:S02]  /*0eb0*/  @!P5 FSEL R27, R27, R0, P6 ;  /* 0x000000001b1bd208 */ /* 0x000fe40003000000 */
[----:B0-----:R-:W-:Y:S01]  /*0ec0*/  @!P0 LEA R4, P5, R25, R2, 0x1 ;  /* 0x0000000219048211 */ /* 0x001fe200078a08ff */
[----:B-----5:R-:W-:Y:S01]  /*0ed0*/  IMAD.U32 R11, R16, 0x10000, RZ ;  /* 0x00010000100b7824 */ /* 0x020fe200078e00ff */
[----:B------:R-:W-:-:S02]  /*0ee0*/  FSETP.GT.FTZ.AND P6, PT, R15, R0, PT ;  /* 0x000000000f00720b */ /* 0x000fc40003fd4000 */
[----:B------:R-:W-:Y:S02]  /*0ef0*/  @!P0 LEA.HI.X R5, R25, R3, R23, 0x1, P5 ;  /* 0x0000000319058211 */ /* 0x000fe400028f0c17 */
[----:B------:R-:W-:Y:S02]  /*0f00*/  @!P1 LEA R6, P5, R21, R2, 0x1 ;  /* 0x0000000215069211 */ /* 0x000fe400078a08ff */
[----:B------:R-:W-:Y:S01]  /*0f10*/  @!P4 FSEL R15, R15, R0, P6 ;  /* 0x000000000f0fc208 */ /* 0x000fe20003000000 */
[----:B------:R0:W-:Y:S01]  /*0f20*/  @!P0 STG.E.U16 desc[UR12][R4.64], R10 ;  /* 0x0000000a04008986 */ /* 0x0001e2000c10150c */
[----:B------:R-:W-:Y:S02]  /*0f30*/  FSETP.NAN.FTZ.AND P4, PT, |R11|, |R11|, PT ;  /* 0x4000000b0b00720b */ /* 0x000fe40003f98200 */
[----:B------:R-:W-:Y:S02]  /*0f40*/  @!P2 LEA R8, P6, R19, R2, 0x1 ;  /* 0x000000021308a211 */ /* 0x000fe400078c08ff */
[----:B------:R-:W-:-:S02]  /*0f50*/  @!P1 LEA.HI.X R7, R21, R3, R17, 0x1, P5 ;  /* 0x0000000315079211 */ /* 0x000fc400028f0c11 */
[----:B------:R-:W-:Y:S02]  /*0f60*/  F2FP.BF16.F32.PACK_AB R27, RZ, R27 ;  /* 0x0000001bff1b723e */ /* 0x000fe400000010ff */
[----:B------:R-:W-:Y:S02]  /*0f70*/  @!P2 LEA.HI.X R9, R19, R3, R12, 0x1, P6 ;  /* 0x000000031309a211 */ /* 0x000fe400030f0c0c */
[----:B------:R-:W-:Y:S01]  /*0f80*/  F2FP.BF16.F32.PACK_AB R15, RZ, R15 ;  /* 0x0000000fff0f723e */ /* 0x000fe200000010ff */
[----:B------:R0:W-:Y:S01]  /*0f90*/  @!P1 STG.E.U16 desc[UR12][R6.64], R27 ;  /* 0x0000001b06009986 */ /* 0x0001e2000c10150c */
[----:B------:R-:W-:-:S03]  /*0fa0*/  FSETP.GT.FTZ.AND P5, PT, R11, R0, PT ;  /* 0x000000000b00720b */ /* 0x000fc60003fb4000 */
[----:B------:R0:W-:Y:S01]  /*0fb0*/  @!P2 STG.E.U16 desc[UR12][R8.64], R15 ;  /* 0x0000000f0800a986 */ /* 0x0001e2000c10150c */
[----:B------:R-:W-:Y:S01]  /*0fc0*/  @!P4 FSEL R11, R11, R0, P5 ;  /* 0x000000000b0bc208 */ /* 0x000fe20002800000 */
[----:B------:R-:W-:Y:S08]  /*0fd0*/  @P3 EXIT ;  /* 0x000000000000394d */ /* 0x000ff00003800000 */
[C---:B------:R-:W-:Y:S02]  /*0fe0*/  LEA R2, P0, R13.reuse, R2, 0x1 ;  /* 0x000000020d027211 */ /* 0x040fe400078008ff */
[----:B------:R-:W-:Y:S02]  /*0ff0*/  F2FP.BF16.F32.PACK_AB R11, RZ, R11 ;  /* 0x0000000bff0b723e */ /* 0x000fe400000010ff */
[----:B------:R-:W-:-:S05]  /*1000*/  LEA.HI.X R3, R13, R3, R14, 0x1, P0 ;  /* 0x000000030d037211 */ /* 0x000fca00000f0c0e */
[----:B------:R-:W-:Y:S01]  /*1010*/  STG.E.U16 desc[UR12][R2.64], R11 ;  /* 0x0000000b02007986 */ /* 0x000fe2000c10150c */
[----:B------:R-:W-:Y:S05]  /*1020*/  EXIT ;  /* 0x000000000000794d */ /* 0x000fea0003800000 */
.L_x_0:
[----:B------:R-:W0:Y:S02]  /*1030*/  S2R R12, SR_TID.X ;  /* 0x00000000000c7919 */ /* 0x000e240000002100 */
[----:B0-----:R-:W-:-:S03]  /*1040*/  IMAD.WIDE.U32 R6, R12, 0x4, RZ ;  /* 0x000000040c067825 */ /* 0x001fc600078e00ff */
[----:B------:R-:W-:-:S04]  /*1050*/  ISETP.GE.U32.AND P0, PT, R6, R14, PT ;  /* 0x0000000e0600720c */ /* 0x000fc80003f06070 */
[----:B------:R-:W-:-:S13]  /*1060*/  ISETP.GE.AND.EX P0, PT, R7, R15, PT, P0 ;  /* 0x0000000f0700720c */ /* 0x000fda0003f06300 */
[----:B------:R-:W-:Y:S05]  /*1070*/  @P0 EXIT ;  /* 0x000000000000094d */ /* 0x000fea0003800000 */
[----:B------:R-:W-:Y:S01]  /*1080*/  IMAD.MOV.U32 R23, RZ, RZ, RZ ;  /* 0x000000ffff177224 */ /* 0x000fe200078e00ff */
[----:B------:R-:W0:Y:S06]  /*1090*/  LDCU UR4, c[0x0][0x360] ;  /* 0x00006c00ff0477ac */ /* 0x000e2c0008000800 */
.L_x_3:
[C---:B------:R-:W-:Y:S01]  /*10a0*/  IMAD.SHL.U32 R19, R12.reuse, 0x8, RZ ;  /* 0x000000080c137824 */ /* 0x040fe200078e00ff */
[----:B------:R-:W-:-:S04]  /*10b0*/  SHF.L.U64.HI R21, R12, 0x3, R23 ;  /* 0x000000030c157819 */ /* 0x000fc80000010217 */
[----:B------:R-:W-:-:S05]  /*10c0*/  IADD3 R6, P0, PT, R4, R19, RZ ;  /* 0x0000001304067210 */ /* 0x000fca0007f1e0ff */
[----:B------:R-:W-:-:S06]  /*10d0*/  IMAD.X R7, R5, 0x1, R21, P0 ;  /* 0x0000000105077824 */ /* 0x000fcc00000e0615 */
[----:B------:R-:W3:Y:S02]  /*10e0*/  LDG.E.64 R6, desc[UR12][R6.64] ;  /* 0x0000000c06067981 */ /* 0x000ee4000c1e1b00 */
[C---:B---3--:R-:W-:Y:S01]  /*10f0*/  PRMT R8, R6.reuse, 0x7632, R8 ;  /* 0x0000763206087816 */ /* 0x048fe20000000008 */
[----:B------:R-:W-:Y:S01]  /*1100*/  IMAD.U32 R11, R6, 0x10000, RZ ;  /* 0x00010000060b7824 */ /* 0x000fe200078e00ff */
[C---:B------:R-:W-:Y:S01]  /*1110*/  PRMT R9, R7.reuse, 0x7632, R9 ;  /* 0x0000763207097816 */ /* 0x040fe20000000009 */
[----:B------:R-:W-:Y:S02]  /*1120*/  IMAD.U32 R17, R7, 0x10000, RZ ;  /* 0x0001000007117824 */ /* 0x000fe400078e00ff */
[----:B------:R-:W-:Y:S01]  /*1130*/  IMAD.U32 R13, R8, 0x10000, RZ ;  /* 0x00010000080d7824 */ /* 0x000fe200078e00ff */
[----:B------:R-:W-:Y:S01]  /*1140*/  FSETP.NAN.FTZ.AND P5, PT, |R11|, |R11|, PT ;  /* 0x4000000b0b00720b */ /* 0x000fe20003fb8200 */
[----:B------:R-:W-:Y:S01]  /*1150*/  IMAD.U32 R9, R9, 0x10000, RZ ;  /* 0x0001000009097824 */ /* 0x000fe200078e00ff */
[----:B------:R-:W-:-:S02]  /*1160*/  FSETP.NAN.FTZ.AND P3, PT, |R17|, |R17|, PT ;  /* 0x400000111100720b */ /* 0x000fc40003f78200 */
[----:B------:R-:W-:Y:S02]  /*1170*/  FSETP.NAN.FTZ.AND P0, PT, |R13|, |R13|, PT ;  /* 0x4000000d0d00720b */ /* 0x000fe40003f18200 */
[----:B------:R-:W-:Y:S02]  /*1180*/  FSETP.NAN.FTZ.AND P1, PT, |R9|, |R9|, PT ;  /* 0x400000090900720b */ /* 0x000fe40003f38200 */
[-C--:B--2---:R-:W-:Y:S02]  /*1190*/  FSETP.GT.FTZ.AND P6, PT, R11, R0.reuse, PT ;  /* 0x000000000b00720b */ /* 0x084fe40003fd4000 */
[-C--:B------:R-:W-:Y:S02]  /*11a0*/  FSETP.GT.FTZ.AND P4, PT, R13, R0.reuse, PT ;  /* 0x000000000d00720b */ /* 0x080fe40003f94000 */
[-C--:B------:R-:W-:Y:S02]  /*11b0*/  FSETP.GT.FTZ.AND P2, PT, R17, R0.reuse, PT ;  /* 0x000000001100720b */ /* 0x080fe40003f54000 */
[----:B------:R-:W-:-:S02]  /*11c0*/  @!P5 FSEL R11, R11, R0, P6 ;  /* 0x000000000b0bd208 */ /* 0x000fc40003000000 */
[-C--:B------:R-:W-:Y:S02]  /*11d0*/  FSETP.GT.FTZ.AND P5, PT, R9, R0.reuse, PT ;  /* 0x000000000900720b */ /* 0x080fe40003fb4000 */
[----:B------:R-:W-:Y:S02]  /*11e0*/  IADD3 R6, P6, PT, R2, R19, RZ ;  /* 0x0000001302067210 */ /* 0x000fe40007fde0ff */
[-C--:B------:R-:W-:Y:S02]  /*11f0*/  @!P0 FSEL R13, R13, R0.reuse, P4 ;  /* 0x000000000d0d8208 */ /* 0x080fe40002000000 */
[-C--:B------:R-:W-:Y:S01]  /*1200*/  @!P3 FSEL R17, R17, R0.reuse, P2 ;  /* 0x000000001111b208 */ /* 0x080fe20001000000 */
[----:B------:R-:W-:Y:S01]  /*1210*/  IMAD.X R7, R3, 0x1, R21, P6 ;  /* 0x0000000103077824 */ /* 0x000fe200030e0615 */
[----:B------:R-:W-:Y:S02]  /*1220*/  @!P1 FSEL R9, R9, R0, P5 ;  /* 0x0000000009099208 */ /* 0x000fe40002800000 */
[----:B0-----:R-:W-:-:S02]  /*1230*/  IADD3 R12, P0, PT, R12, UR4, RZ ;  /* 0x000000040c0c7c10 */ /* 0x001fc4000ff1e0ff */
[----:B------:R-:W-:Y:S02]  /*1240*/  F2FP.BF16.F32.PACK_AB R8, R13, R11 ;  /* 0x0000000b0d08723e */ /* 0x000fe400000010ff */
[----:B------:R-:W-:Y:S01]  /*1250*/  F2FP.BF16.F32.PACK_AB R9, R9, R17 ;  /* 0x000000110909723e */ /* 0x000fe200000010ff */
[C---:B------:R-:W-:Y:S02]  /*1260*/  IMAD.SHL.U32 R11, R12.reuse, 0x4, RZ ;  /* 0x000000040c0b7824 */ /* 0x040fe400078e00ff */
[----:B------:R-:W-:Y:S01]  /*1270*/  IMAD.X R23, RZ, RZ, R23, P0 ;  /* 0x000000ffff177224 */ /* 0x000fe200000e0617 */
[C---:B------:R-:W-:Y:S01]  /*1280*/  LOP3.LUT P0, RZ, R12.reuse, 0xffffc000, RZ, 0xc0, !PT ;  /* 0xffffc0000cff7812 */ /* 0x040fe2000780c0ff */
[----:B------:R1:W-:Y:S01]  /*1290*/  STG.E.64 desc[UR12][R6.64], R8 ;  /* 0x0000000806007986 */ /* 0x0003e2000c101b0c */
[----:B------:R-:W-:Y:S02]  /*12a0*/  ISETP.LT.U32.AND P1, PT, R11, R14, PT ;  /* 0x0000000e0b00720c */ /* 0x000fe40003f21070 */
[----:B------:R-:W-:-:S02]  /*12b0*/  SHF.L.U64.HI R10, R12, 0x2, R23 ;  /* 0x000000020c0a7819 */ /* 0x000fc40000010217 */
[----:B------:R-:W-:Y:S02]  /*12c0*/  LOP3.LUT P0, RZ, R23, 0x3fffffff, RZ, 0xc0, P0 ;  /* 0x3fffffff17ff7812 */ /* 0x000fe4000000c0ff */
[----:B------:R-:W-:-:S13]  /*12d0*/  ISETP.LT.AND.EX P1, PT, R10, R15, PT, P1 ;  /* 0x0000000f0a00720c */ /* 0x000fda0003f21310 */
[----:B-1----:R-:W-:Y:S05]  /*12e0*/  @!P0 BRA P1, `(.L_x_3) ;  /* 0xfffffffc006c8947 */ /* 0x002fea000083ffff */
[----:B------:R-:W-:Y:S05]  /*12f0*/  EXIT ;  /* 0x000000000000794d */ /* 0x000fea0003800000 */
        .weak           $__internal_0_$__cuda_sm20_div_u16
        .type           $__internal_0_$__cuda_sm20_div_u16,@function
        .size           $__internal_0_$__cuda_sm20_div_u16,(.L_x_4136 - $__internal_0_$__cuda_sm20_div_u16)
$__internal_0_$__cuda_sm20_div_u16:
[----:B------:R-:W0:Y:S01]  /*1300*/  I2F.U16 R7, UR5 ;  /* 0x0000000500077d06 */ /* 0x000e220008101000 */
[----:B------:R-:W-:Y:S01]  /*1310*/  IMAD.MOV.U32 R8, RZ, RZ, 0x4b800000 ;  /* 0x4b800000ff087424 */ /* 0x000fe200078e00ff */
[----:B------:R-:W-:Y:S01]  /*1320*/  I2FP.F32.U32.RZ R6, R6 ;  /* 0x0000000600067245 */ /* 0x000fe2000020d000 */
[----:B------:R-:W-:Y:S01]  /*1330*/  UISETP.NE.U32.AND UP0, UPT, UR5, URZ, UPT ;  /* 0x000000ff0500728c */ /* 0x000fe2000bf05070 */
[C---:B0-----:R-:W-:Y:S02]  /*1340*/  FSETP.GEU.AND P1, PT, |R7|.reuse, 1.175494350822287508e-38, PT ;  /* 0x008000000700780b */ /* 0x041fe40003f2e200 */
[----:B------:R-:W-:Y:S02]  /*1350*/  FSETP.GT.AND P0, PT, |R7|, 8.50705917302346158658e+37, PT ;  /* 0x7e8000000700780b */ /* 0x000fe40003f04200 */
[----:B------:R-:W-:-:S04]  /*1360*/  FSEL R8, R8, 1, !P1 ;  /* 0x3f80000008087808 */ /* 0x000fc80004800000 */
[----:B------:R-:W-:-:S05]  /*1370*/  FSEL R8, R8, 0.25, !P0 ;  /* 0x3e80000008087808 */ /* 0x000fca0004000000 */
[----:B------:R-:W-:-:S06]  /*1380*/  FMUL R9, R7, R8 ;  /* 0x0000000807097220 */ /* 0x000fcc0000400000 */
[----:B------:R-:W0:Y:S02]  /*1390*/  MUFU.RCP R9, R9 ;  /* 0x0000000900097308 */ /* 0x000e240000001000 */
[----:B0-----:R-:W-:-:S04]  /*13a0*/  FMUL R8, R8, R9 ;  /* 0x0000000908087220 */ /* 0x001fc80000400000 */
[----:B------:R-:W-:-:S04]  /*13b0*/  VIADD R7, R8, 0x2 ;  /* 0x0000000208077836 */ /* 0x000fc80000000000 */
[----:B------:R-:W-:Y:S01]  /*13c0*/  FMUL.RZ R8, R6, R7 ;  /* 0x0000000706087220 */ /* 0x000fe2000040c000 */
[----:B------:R-:W-:Y:S02]  /*13d0*/  IMAD.MOV.U32 R6, RZ, RZ, R10 ;  /* 0x000000ffff067224 */ /* 0x000fe400078e000a */
[----:B------:R-:W-:-:S03]  /*13e0*/  IMAD.MOV.U32 R7, RZ, RZ, 0x0 ;  /* 0x00000000ff077424 */ /* 0x000fc600078e00ff */
[----:B------:R-:W0:Y:S02]  /*13f0*/  F2I.U32.TRUNC.NTZ R8, R8 ;  /* 0x0000000800087305 */ /* 0x000e24000020f000 */
[----:B0-----:R-:W-:-:S13]  /*1400*/  R2UR UR4, R8 ;  /* 0x00000000080472ca */ /* 0x001fda00000e0000 */
[----:B------:R-:W-:-:S07]  /*1410*/  ULOP3.LUT UR8, UR4, 0xffff, URZ, 0xc0, !UPT ;  /* 0x0000ffff04087892 */ /* 0x000fce000f8ec0ff */
[----:B------:R-:W-:Y:S01]  /*1420*/  @!UP0 UMOV UR8, 0xffffffff ;  /* 0xffffffff00088882 */ /* 0x000fe20000000000 */
[----:B------:R-:W-:Y:S05]  /*1430*/  RET.REL.NODEC R6 `(_ZN2at6native61_GLOBAL__N__44eb8e94_28_ForeachBinaryOpScalarList_cu_dda10a6925multi_tensor_apply_kernelINS1_28TensorListScalarListMetadataIfLi2EEENS1_25BinaryOpScalarListFunctorIN3c108BFloat16ELi2ELi1ELi1EEEJNS0_7maximumIfEEEEEvT_T0_DpT1_) ;  /* 0xffffffe806f07950 */ /* 0x000fea0003c3ffff */
.L_x_4:
[----:B------:R-:W-:-:S00]  /*1440*/  BRA `(.L_x_4) ;  /* 0xfffffffc00fc7947 */ /* 0x000fc0000383ffff */
[----:B------:R-:W-:-:S00]  /*1450*/  NOP ;  /* 0x0000000000007918 */ /* 0x000fc00000000000 */
        /* <DEDUP_REMOVED lines=10> */
.L_x_4136:


//--------------------- .text._ZN2at6native61_GLOBAL__N__44eb8e94_28_ForeachBinaryOpScalarList_cu_dda10a6925multi_tensor_apply_kernelINS1_28TensorListScalarListMetadataIfLi2EEENS1_25BinaryOpScalarListFunctorIN3c104HalfELi2ELi1ELi1EEEJNS0_7maximumIfEEEEEvT_T0_DpT1_ --------------------------
	.section	.text._ZN2at6native61_GLOBAL__N__44eb8e94_28_ForeachBinaryOpScalarList_cu_dda10a6925multi_tensor_apply_kernelINS1_28TensorListScalarListMetadataIfLi2EEENS1_25BinaryOpScalarListFunctorIN3c104HalfELi2ELi1ELi1EEEJNS0_7maximumIfEEEEEvT_T0_DpT1_,"ax",@progbits
	.align	128
.text._ZN2at6native61_GLOBAL__N__44eb8e94_28_ForeachBinaryOpScalarList_cu_dda10a6925multi_tensor_apply_kernelINS1_28TensorListScalarListMetadataIfLi2EEENS1_25BinaryOpScalarListFunctorIN3c104HalfELi2ELi1ELi1EEEJNS0_7maximumIfEEEEEvT_T0_DpT1_:
        .type           _ZN2at6native61_GLOBAL__N__44eb8e94_28_ForeachBinaryOpScalarList_cu_dda10a6925multi_tensor_apply_kernelINS1_28TensorListScalarListMetadataIfLi2EEENS1_25BinaryOpScalarListFunctorIN3c104HalfELi2ELi1ELi1EEEJNS0_7maximumIfEEEEEvT_T0_DpT1_,@function
        .size           _ZN2at6native61_GLOBAL__N__44eb8e94_28_ForeachBinaryOpScalarList_cu_dda10a6925multi_tensor_apply_kernelINS1_28TensorListScalarListMetadataIfLi2EEENS1_25BinaryOpScalarListFunctorIN3c104HalfELi2ELi1ELi1EEEJNS0_7maximumIfEEEEEvT_T0_DpT1_,(.L_x_4138 - _ZN2at6native61_GLOBAL__N__44eb8e94_28_ForeachBinaryOpScalarList_cu_dda10a6925multi_tensor_apply_kernelINS1_28TensorListScalarListMetadataIfLi2EEENS1_25BinaryOpScalarListFunctorIN3c104HalfELi2ELi1ELi1EEEJNS0_7maximumIfEEEEEvT_T0_DpT1_)
        .other          _ZN2at6native61_GLOBAL__N__44eb8e94_28_ForeachBinaryOpScalarList_cu_dda10a6925multi_tensor_apply_kernelINS1_28TensorListScalarListMetadataIfLi2EEENS1_25BinaryOpScalarListFunctorIN3c104HalfELi2ELi1ELi1EEEJNS0_7maximumIfEEEEEvT_T0_DpT1_,@"STO_CUDA_ENTRY STV_DEFAULT"
_ZN2at6native61_GLOBAL__N__44eb8e94_28_ForeachBinaryOpScalarList_cu_dda10a6925multi_tensor_apply_kernelINS1_28TensorListScalarListMetadataIfLi2EEENS1_25BinaryOpScalarListFunctorIN3c104HalfELi2ELi1ELi1EEEJNS0_7maximumIfEEEEEvT_T0_DpT1_:
        /* <DEDUP_REMOVED lines=41> */
[----:B--2---:R-:W-:Y:S05]  /*0290*/  CALL.REL.NOINC `($__internal_1_$__cuda_sm20_div_u16) ;  /* 0x0000001000187944 */ /* 0x004fea0003c00000 */
        /* <DEDUP_REMOVED lines=13> */
.L_x_7:
[----:B0-----:R-:W-:Y:S02]  /*0370*/  IADD3 R25, P0, PT, R17, UR6, RZ ;  /* 0x0000000611197c10 */ /* 0x001fe4000ff1e0ff */
[----:B------:R-:W-:Y:S02]  /*0380*/  PRMT R20, RZ, 0x7610, R20 ;  /* 0x00007610ff147816 */ /* 0x000fe40000000014 */
[C---:B------:R-:W-:Y:S01]  /*0390*/  ISETP.GE.U32.AND P2, PT, R25.reuse, R14, PT ;  /* 0x0000000e1900720c */ /* 0x040fe20003f46070 */
[----:B------:R-:W-:Y:S01]  /*03a0*/  IMAD.X R19, RZ, RZ, UR7, P0 ;  /* 0x00000007ff137e24 */ /* 0x000fe200080e06ff */
[----:B-1----:R-:W-:-:S04]  /*03b0*/  IADD3 R7, P0, PT, R25, UR11, RZ ;  /* 0x0000000b19077c10 */ /* 0x002fc8000ff1e0ff */
[-C--:B------:R-:W-:Y:S01]  /*03c0*/  ISETP.GE.AND.EX P2, PT, R19, R15.reuse, PT, P2 ;  /* 0x0000000f1300720c */ /* 0x080fe20003f46320 */
[----:B------:R-:W-:Y:S01]  /*03d0*/  IMAD.X R18, RZ, RZ, R19, P0 ;  /* 0x000000ffff127224 */ /* 0x000fe200000e0613 */
[C---:B------:R-:W-:Y:S02]  /*03e0*/  ISETP.GE.U32.AND P1, PT, R7.reuse, R14, PT ;  /* 0x0000000e0700720c */ /* 0x040fe40003f26070 */
[----:B------:R-:W-:Y:S02]  /*03f0*/  IADD3 R27, P3, PT, R7, UR11, RZ ;  /* 0x0000000b071b7c10 */ /* 0x000fe4000ff7e0ff */
[----:B------:R-:W-:Y:S02]  /*0400*/  ISETP.GE.AND.EX P1, PT, R18, R15, PT, P1 ;  /* 0x0000000f1200720c */ /* 0x000fe40003f26310 */
[----:B------:R-:W-:Y:S01]  /*0410*/  IADD3 R23, P4, PT, R27, UR11, RZ ;  /* 0x0000000b1b177c10 */ /* 0x000fe2000ff9e0ff */
[----:B------:R-:W-:-:S04]  /*0420*/  IMAD.X R22, RZ, RZ, R18, P3 ;  /* 0x000000ffff167224 */ /* 0x000fc800018e0612 */
[----:B------:R-:W-:-:S04]  /*0430*/  @!P2 LEA R12, P0, R25, R4, 0x1 ;  /* 0x00000004190ca211 */ /* 0x000fc800078008ff */
[----:B------:R-:W-:Y:S02]  /*0440*/  @!P2 LEA.HI.X R13, R25, R5, R19, 0x1, P0 ;  /* 0x00000005190da211 */ /* 0x000fe400000f0c13 */
[----:B------:R-:W-:-:S03]  /*0450*/  ISETP.GE.U32.AND P0, PT, R27, R14, PT ;  /* 0x0000000e1b00720c */ /* 0x000fc60003f06070 */
[----:B------:R0:W2:Y:S01]  /*0460*/  @!P2 LDG.E.U16 R20, desc[UR12][R12.64] ;  /* 0x0000000c0c14a981 */ /* 0x0000a2000c1e1500 */
[-C--:B------:R-:W-:Y:S01]  /*0470*/  ISETP.GE.AND.EX P0, PT, R22, R15.reuse, PT, P0 ;  /* 0x0000000f1600720c */ /* 0x080fe20003f06300 */
[----:B------:R-:W-:Y:S01]  /*0480*/  IMAD.X R6, RZ, RZ, R22, P4 ;  /* 0x000000ffff067224 */ /* 0x000fe200020e0616 */
[----:B------:R-:W-:Y:S02]  /*0490*/  ISETP.GE.U32.AND P3, PT, R23, R14, PT ;  /* 0x0000000e1700720c */ /* 0x000fe40003f66070 */
[C---:B------:R-:W-:Y:S02]  /*04a0*/  @!P1 LEA R10, P4, R7.reuse, R4, 0x1 ;  /* 0x00000004070a9211 */ /* 0x040fe400078808ff */
[----:B------:R-:W-:Y:S02]  /*04b0*/  ISETP.GE.AND.EX P3, PT, R6, R15, PT, P3 ;  /* 0x0000000f0600720c */ /* 0x000fe40003f66330 */
[----:B------:R-:W-:Y:S02]  /*04c0*/  PRMT R29, RZ, 0x7610, R29 ;  /* 0x00007610ff1d7816 */ /* 0x000fe4000000001d */
[----:B------:R-:W-:-:S03]  /*04d0*/  @!P1 LEA.HI.X R11, R7, R5, R18, 0x1, P4 ;  /* 0x00000005070b9211 */ /* 0x000fc600020f0c12 */
[CC--:B------:R-:W-:Y:S02]  /*04e0*/  @!P0 LEA R8, P4, R27.reuse, R4.reuse, 0x1 ;  /* 0x000000041b088211 */ /* 0x0c0fe400078808ff */
[----:B------:R1:W3:Y:S01]  /*04f0*/  @!P1 LDG.E.U16 R29, desc[UR12][R10.64] ;  /* 0x0000000c0a1d9981 */ /* 0x0002e2000c1e1500 */
[----:B------:R-:W-:Y:S02]  /*0500*/  PRMT R21, RZ, 0x7610, R21 ;  /* 0x00007610ff157816 */ /* 0x000fe40000000015 */
[-C--:B------:R-:W-:Y:S02]  /*0510*/  @!P0 LEA.HI.X R9, R27, R5.reuse, R22, 0x1, P4 ;  /* 0x000000051b098211 */ /* 0x080fe400020f0c16 */
[C---:B0-----:R-:W-:Y:S02]  /*0520*/  @!P3 LEA R12, P4, R23.reuse, R4, 0x1 ;  /* 0x00000004170cb211 */ /* 0x041fe400078808ff */
[----:B------:R-:W-:Y:S01]  /*0530*/  PRMT R24, RZ, 0x7610, R24 ;  /* 0x00007610ff187816 */ /* 0x000fe20000000018 */
[----:B------:R0:W4:Y:S01]  /*0540*/  @!P0 LDG.E.U16 R21, desc[UR12][R8.64] ;  /* 0x0000000c08158981 */ /* 0x000122000c1e1500 */
[----:B------:R-:W-:-:S05]  /*0550*/  @!P3 LEA.HI.X R13, R23, R5, R6, 0x1, P4 ;  /* 0x00000005170db211 */ /* 0x000fca00020f0c06 */
[----:B------:R-:W5:Y:S01]  /*0560*/  @!P3 LDG.E.U16 R24, desc[UR12][R12.64] ;  /* 0x0000000c0c18b981 */ /* 0x000f62000c1e1500 */
[----:B-1----:R-:W-:Y:S02]  /*0570*/  @!P0 LEA R10, P6, R27, R2, 0x1 ;  /* 0x000000021b0a8211 */ /* 0x002fe400078c08ff */
[----:B------:R-:W-:Y:S02]  /*0580*/  PRMT R26, RZ, 0x7610, R26 ;  /* 0x00007610ff1a7816 */ /* 0x000fe4000000001a */
[----:B------:R-:W-:Y:S01]  /*0590*/  PRMT R28, RZ, 0x7610, R28 ;  /* 0x00007610ff1c7816 */ /* 0x000fe2000000001c */
[----:B--2---:R-:W-:-:S05]  /*05a0*/  HADD2.F32 R20, -RZ, R20.H0_H0 ;  /* 0x20000014ff147230 */ /* 0x004fca0000004100 */
[C---:B------:R-:W-:Y:S02]  /*05b0*/  FSETP.NAN.FTZ.AND P4, PT, |R20|.reuse, |R20|, PT ;  /* 0x400000141400720b */ /* 0x040fe40003f98200 */
[----:B------:R-:W-:Y:S01]  /*05c0*/  FSETP.GT.FTZ.AND P5, PT, R20, R0, PT ;  /* 0x000000001400720b */ /* 0x000fe20003fb4000 */
[----:B---3--:R-:W-:-:S10]  /*05d0*/  HADD2.F32 R29, -RZ, R29.H0_H0 ;  /* 0x2000001dff1d7230 */ /* 0x008fd40000004100 */
[----:B------:R-:W-:Y:S02]  /*05e0*/  @!P4 FSEL R20, R20, R0, P5 ;  /* 0x000000001414c208 */ /* 0x000fe40002800000 */
[----:B------:R-:W-:Y:S02]  /*05f0*/  FSETP.NAN.FTZ.AND P4, PT, |R29|, |R29|, PT ;  /* 0x4000001d1d00720b */ /* 0x000fe40003f98200 */
[----:B0-----:R-:W-:Y:S01]  /*0600*/  F2FP.F16.F32.PACK_AB R9, RZ, R20 ;  /* 0x00000014ff09723e */ /* 0x001fe200000000ff */
[----:B----4-:R-:W-:Y:S01]  /*0610*/  HADD2.F32 R8, -RZ, R21.H0_H0 ;  /* 0x20000015ff087230 */ /* 0x010fe20000004100 */
[----:B------:R-:W-:Y:S02]  /*0620*/  @!P2 LEA R20, P5, R25, R2, 0x1 ;  /* 0x000000021914a211 */ /* 0x000fe400078a08ff */
[----:B------:R-:W-:Y:S02]  /*0630*/  PRMT R11, R9, 0x7610, R11 ;  /* 0x00007610090b7816 */ /* 0x000fe4000000000b */
[----:B------:R-:W-:Y:S01]  /*0640*/  @!P2 LEA.HI.X R21, R25, R3, R19, 0x1, P5 ;  /* 0x000000031915a211 */ /* 0x000fe200028f0c13 */
[----:B-----5:R-:W-:Y:S01]  /*0650*/  HADD2.F32 R9, -RZ, R24.H0_H0 ;  /* 0x20000018ff097230 */ /* 0x020fe20000004100 */
[----:B------:R-:W-:-:S03]  /*0660*/  FSETP.NAN.FTZ.AND P5, PT, |R8|, |R8|, PT ;  /* 0x400000080800720b */ /* 0x000fc60003fb8200 */
[----:B------:R0:W-:Y:S01]  /*0670*/  @!P2 STG.E.U16 desc[UR12][R20.64], R11 ;  /* 0x0000000b1400a986 */ /* 0x0001e2000c10150c */
[----:B------:R-:W-:-:S04]  /*0680*/  FSETP.GT.FTZ.AND P2, PT, R29, R0, PT ;  /* 0x000000001d00720b */ /* 0x000fc80003f54000 */
[----:B------:R-:W-:Y:S02]  /*0690*/  @!P4 FSEL R29, R29, R0, P2 ;  /* 0x000000001d1dc208 */ /* 0x000fe40001000000 */
[C---:B------:R-:W-:Y:S02]  /*06a0*/  @!P3 LEA R12, P4, R23.reuse, R2, 0x1 ;  /* 0x00000002170cb211 */ /* 0x040fe400078808ff */
[----:B------:R-:W-:Y:S02]  /*06b0*/  FSETP.GT.FTZ.AND P2, PT, R8, R0, PT ;  /* 0x000000000800720b */ /* 0x000fe40003f54000 */
[-C--:B------:R-:W-:Y:S02]  /*06c0*/  @!P3 LEA.HI.X R13, R23, R3.reuse, R6, 0x1, P4 ;  /* 0x00000003170db211 */ /* 0x080fe400020f0c06 */
[----:B0-----:R-:W-:Y:S02]  /*06d0*/  @!P0 LEA.HI.X R11, R27, R3, R22, 0x1, P6 ;  /* 0x000000031b0b8211 */ /* 0x001fe400030f0c16 */
[----:B------:R-:W-:-:S02]  /*06e0*/  FSETP.NAN.FTZ.AND P6, PT, |R9|, |R9|, PT ;  /* 0x400000090900720b */ /* 0x000fc40003fd8200 */
[----:B------:R-:W-:Y:S02]  /*06f0*/  IADD3 R25, P4, PT, R25, UR10, RZ ;  /* 0x0000000a19197c10 */ /* 0x000fe4000ff9e0ff */
[-C--:B------:R-:W-:Y:S02]  /*0700*/  @!P5 FSEL R8, R8, R0.reuse, P2 ;  /* 0x000000000808d208 */ /* 0x080fe40001000000 */
[----:B------:R-:W-:Y:S01]  /*0710*/  FSETP.GT.FTZ.AND P2, PT, R9, R0, PT ;  /* 0x000000000900720b */ /* 0x000fe20003f54000 */
[----:B------:R-:W-:Y:S01]  /*0720*/  IMAD.X R24, RZ, RZ, R19, P4 ;  /* 0x000000ffff187224 */ /* 0x000fe200020e0613 */
[C---:B------:R-:W-:Y:S02]  /*0730*/  @!P1 LEA R6, P4, R7.reuse, R2, 0x1 ;  /* 0x0000000207069211 */ /* 0x040fe400078808ff */
[----:B------:R-:W-:Y:S02]  /*0740*/  IADD3 R19, P5, PT, R7, UR10, RZ ;  /* 0x0000000a07137c10 */ /* 0x000fe4000ffbe0ff */
[----:B------:R-:W-:-:S02]  /*0750*/  F2FP.F16.F32.PACK_AB R29, RZ, R29 ;  /* 0x0000001dff1d723e */ /* 0x000fc400000000ff */
[----:B------:R-:W-:Y:S02]  /*0760*/  @!P6 FSEL R9, R9, R0, P2 ;  /* 0x000000000909e208 */ /* 0x000fe40001000000 */
[-C--:B------:R-:W-:Y:S02]  /*0770*/  ISETP.GE.U32.AND P2, PT, R25, R14.reuse, PT ;  /* 0x0000000e1900720c */ /* 0x080fe40003f46070 */
[--C-:B------:R-:W-:Y:S01]  /*0780*/  @!P1 LEA.HI.X R7, R7, R3, R18.reuse, 0x1, P4 ;  /* 0x0000000307079211 */ /* 0x100fe200020f0c12 */
[----:B------:R-:W-:Y:S01]  /*0790*/  IMAD.X R18, RZ, RZ, R18, P5 ;  /* 0x000000ffff127224 */ /* 0x000fe200028e0612 */
[----:B------:R-:W-:Y:S02]  /*07a0*/  ISETP.GE.AND.EX P2, PT, R24, R15, PT, P2 ;  /* 0x0000000f1800720c */ /* 0x000fe40003f46320 */
[----:B------:R-:W-:Y:S01]  /*07b0*/  ISETP.GE.U32.AND P4, PT, R19, R14, PT ;  /* 0x0000000e1300720c */ /* 0x000fe20003f86070 */
[----:B------:R0:W-:Y:S01]  /*07c0*/  @!P1 STG.E.U16 desc[UR12][R6.64], R29 ;  /* 0x0000001d06009986 */ /* 0x0001e2000c10150c */
[----:B------:R-:W-:-:S02]  /*07d0*/  F2FP.F16.F32.PACK_AB R8, RZ, R8 ;  /* 0x00000008ff08723e */ /* 0x000fc400000000ff */
[----:B------:R-:W-:Y:S02]  /*07e0*/  ISETP.GE.AND.EX P1, PT, R18, R15, PT, P4 ;  /* 0x0000000f1200720c */ /* 0x000fe40003f26340 */
[----:B------:R-:W-:Y:S02]  /*07f0*/  PRMT R22, R8, 0x7610, R22 ;  /* 0x0000761008167816 */ /* 0x000fe40000000016 */
[----:B------:R-:W-:Y:S02]  /*0800*/  F2FP.F16.F32.PACK_AB R9, RZ, R9 ;  /* 0x00000009ff09723e */ /* 0x000fe400000000ff */
[----:B------:R-:W-:Y:S01]  /*0810*/  IADD3 R21, P4, PT, R19, UR11, RZ ;  /* 0x0000000b13157c10 */ /* 0x000fe2000ff9e0ff */
[----:B------:R1:W-:Y:S01]  /*0820*/  @!P0 STG.E.U16 desc[UR12][R10.64], R22 ;  /* 0x000000160a008986 */ /* 0x0003e2000c10150c */
[----:B------:R-:W-:Y:S02]  /*0830*/  PRMT R27, RZ, 0x7610, R27 ;  /* 0x00007610ff1b7816 */ /* 0x000fe4000000001b */
[----:B------:R-:W-:Y:S01]  /*0840*/  ISETP.GE.U32.AND P0, PT, R21, R14, PT ;  /* 0x0000000e1500720c */ /* 0x000fe20003f06070 */
[----:B------:R2:W-:Y:S01]  /*0850*/  @!P3 STG.E.U16 desc[UR12][R12.64], R9 ;  /* 0x000000090c00b986 */ /* 0x0005e2000c10150c */
[----:B------:R-:W-:Y:S01]  /*0860*/  @!P2 LEA R8, P3, R25, R4, 0x1 ;  /* 0x000000041908a211 */ /* 0x000fe200078608ff */
[----:B------:R-:W-:Y:S01]  /*0870*/  IMAD.X R20, RZ, RZ, R18, P4 ;  /* 0x000000ffff147224 */ /* 0x000fe200020e0612 */
[----:B------:R-:W-:-:S02]  /*0880*/  IADD3 R23, P4, PT, R21, UR11, RZ ;  /* 0x0000000b15177c10 */ /* 0x000fc4000ff9e0ff */
[C---:B0-----:R-:W-:Y:S02]  /*0890*/  @!P1 LEA R6, P5, R19.reuse, R4, 0x1 ;  /* 0x0000000413069211 */ /* 0x041fe400078a08ff */
[----:B------:R-:W-:Y:S01]  /*08a0*/  ISETP.GE.AND.EX P0, PT, R20, R15, PT, P0 ;  /* 0x0000000f1400720c */ /* 0x000fe20003f06300 */
[----:B-1----:R-:W-:Y:S01]  /*08b0*/  IMAD.X R22, RZ, RZ, R20, P4 ;  /* 0x000000ffff167224 */ /* 0x002fe200020e0614 */
[-C--:B------:R-:W-:Y:S02]  /*08c0*/  @!P1 LEA.HI.X R7, R19, R5.reuse, R18, 0x1, P5 ;  /* 0x0000000513079211 */ /* 0x080fe400028f0c12 */
[----:B--2---:R-:W-:Y:S02]  /*08d0*/  @!P2 LEA.HI.X R9, R25, R5, R24, 0x1, P3 ;  /* 0x000000051909a211 */ /* 0x004fe400018f0c18 */
[----:B------:R-:W-:Y:S01]  /*08e0*/  ISETP.GE.U32.AND P3, PT, R23, R14, PT ;  /* 0x0000000e1700720c */ /* 0x000fe20003f66070 */
[----:B------:R-:W2:Y:S04]  /*08f0*/  @!P1 LDG.E.U16 R26, desc[UR12][R6.64] ;  /* 0x0000000c061a9981 */ /* 0x000ea8000c1e1500 */
[----:B------:R-:W3:Y:S01]  /*0900*/  @!P2 LDG.E.U16 R27, desc[UR12][R8.64] ;  /* 0x0000000c081ba981 */ /* 0x000ee2000c1e1500 */
[----:B------:R-:W-:-:S02]  /*0910*/  ISETP.GE.AND.EX P3, PT, R22, R15, PT, P3 ;  /* 0x0000000f1600720c */ /* 0x000fc40003f66330 */
[C---:B------:R-:W-:Y:S02]  /*0920*/  @!P0 LEA R10, P4, R21.reuse, R4, 0x1 ;  /* 0x00000004150a8211 */ /* 0x040fe400078808ff */
[----:B------:R-:W-:Y:S02]  /*0930*/  PRMT R29, RZ, 0x7610, R29 ;  /* 0x00007610ff1d7816 */ /* 0x000fe4000000001d */
[----:B------:R-:W-:-:S05]  /*0940*/  @!P0 LEA.HI.X R11, R21, R5, R20, 0x1, P4 ;  /* 0x00000005150b8211 */ /* 0x000fca00020f0c14 */
[----:B------:R-:W4:Y:S02]  /*0950*/  @!P0 LDG.E.U16 R29, desc[UR12][R10.64] ;  /* 0x0000000c0a1d8981 */ /* 0x000f24000c1e1500 */
[----:B------:R-:W-:-:S04]  /*0960*/  @!P3 LEA R12, P4, R23, R4, 0x1 ;  /* 0x00000004170cb211 */ /* 0x000fc800078808ff */
[----:B------:R-:W-:-:S05]  /*0970*/  @!P3 LEA.HI.X R13, R23, R5, R22, 0x1, P4 ;  /* 0x00000005170db211 */ /* 0x000fca00020f0c16 */
[----:B------:R-:W5:Y:S01]  /*0980*/  @!P3 LDG.E.U16 R28, desc[UR12][R12.64] ;  /* 0x0000000c0c1cb981 */ /* 0x000f62000c1e1500 */
[----:B------:R-:W-:-:S04]  /*0990*/  UIADD3 UR4, UP0, UPT, UR4, 0x2, URZ ;  /* 0x0000000204047890 */ /* 0x000fc8000ff1e0ff */
[----:B------:R-:W-:Y:S02]  /*09a0*/  UIADD3.X UR5, UPT, UPT, URZ, UR5, URZ, UP0, !UPT ;  /* 0x00000005ff057290 */ /* 0x000fe400087fe4ff */
[----:B------:R-:W-:-:S04]  /*09b0*/  UISETP.NE.U32.AND UP0, UPT, UR4, UR9, UPT ;  /* 0x000000090400728c */ /* 0x000fc8000bf05070 */
[----:B------:R-:W-:Y:S02]  /*09c0*/  UISETP.NE.AND.EX UP0, UPT, UR5, URZ, UPT, UP0 ;  /* 0x000000ff0500728c */ /* 0x000fe4000bf05300 */
[----:B------:R-:W-:-:S04]  /*09d0*/  ULEA UR6, UP1, UR10, UR6, 0x1 ;  /* 0x000000060a067291 */ /* 0x000fc8000f8208ff */
[----:B------:R-:W-:Y:S01]  /*09e0*/  ULEA.HI.X UR7, UR10, UR7, URZ, 0x1, UP1 ;  /* 0x000000070a077291 */ /* 0x000fe200088f0cff */
[----:B---3--:R-:W-:Y:S02]  /*09f0*/  HADD2.F32 R27, -RZ, R27.H0_H0 ;  /* 0x2000001bff1b7230 */ /* 0x008fe40000004100 */
[----:B--2---:R-:W-:-:S03]  /*0a00*/  HADD2.F32 R26, -RZ, R26.H0_H0 ;  /* 0x2000001aff1a7230 */ /* 0x004fc60000004100 */
[C---:B------:R-:W-:Y:S02]  /*0a10*/  FSETP.NAN.FTZ.AND P5, PT, |R27|.reuse, |R27|, PT ;  /* 0x4000001b1b00720b */ /* 0x040fe40003fb8200 */
[----:B------:R-:W-:Y:S02]  /*0a20*/  FSETP.NAN.FTZ.AND P4, PT, |R26|, |R26|, PT ;  /* 0x4000001a1a00720b */ /* 0x000fe40003f98200 */
[----:B------:R-:W-:Y:S01]  /*0a30*/  FSETP.GT.FTZ.AND P6, PT, R27, R0, PT ;  /* 0x000000001b00720b */ /* 0x000fe20003fd4000 */
[----:B----4-:R-:W-:-:S08]  /*0a40*/  HADD2.F32 R29, -RZ, R29.H0_H0 ;  /* 0x2000001dff1d7230 */ /* 0x010fd00000004100 */
[-C--:B------:R-:W-:Y:S02]  /*0a50*/  @!P5 FSEL R27, R27, R0.reuse, P6 ;  /* 0x000000001b1bd208 */ /* 0x080fe40003000000 */
[C---:B------:R-:W-:Y:S02]  /*0a60*/  FSETP.GT.FTZ.AND P5, PT, R26.reuse, R0, PT ;  /* 0x000000001a00720b */ /* 0x040fe40003fb4000 */
[----:B------:R-:W-:Y:S01]  /*0a70*/  @!P2 LEA R6, P6, R25, R2, 0x1 ;  /* 0x000000021906a211 */ /* 0x000fe200078c08ff */
[----:B-----5:R-:W-:Y:S01]  /*0a80*/  HADD2.F32 R28, -RZ, R28.H0_H0 ;  /* 0x2000001cff1c7230 */ /* 0x020fe20000004100 */
[----:B------:R-:W-:Y:S02]  /*0a90*/  @!P4 FSEL R26, R26, R0, P5 ;  /* 0x000000001a1ac208 */ /* 0x000fe40002800000 */
[----:B------:R-:W-:Y:S02]  /*0aa0*/  @!P1 LEA R8, P5, R19, R2, 0x1 ;  /* 0x0000000213089211 */ /* 0x000fe400078a08ff */
[----:B------:R-:W-:-:S02]  /*0ab0*/  FSETP.NAN.FTZ.AND P4, PT, |R29|, |R29|, PT ;  /* 0x4000001d1d00720b */ /* 0x000fc40003f98200 */
[-C--:B------:R-:W-:Y:S02]  /*0ac0*/  @!P2 LEA.HI.X R7, R25, R3.reuse, R24, 0x1, P6 ;  /* 0x000000031907a211 */ /* 0x080fe400030f0c18 */
[----:B------:R-:W-:Y:S02]  /*0ad0*/  @!P0 LEA R10, P6, R21, R2, 0x1 ;  /* 0x00000002150a8211 */ /* 0x000fe400078c08ff */
[-C--:B------:R-:W-:Y:S02]  /*0ae0*/  @!P1 LEA.HI.X R9, R19, R3.reuse, R18, 0x1, P5 ;  /* 0x0000000313099211 */ /* 0x080fe400028f0c12 */
[----:B------:R-:W-:Y:S02]  /*0af0*/  FSETP.NAN.FTZ.AND P5, PT, |R28|, |R28|, PT ;  /* 0x4000001c1c00720b */ /* 0x000fe40003fb8200 */
[----:B------:R-:W-:Y:S02]  /*0b00*/  @!P0 LEA.HI.X R11, R21, R3, R20, 0x1, P6 ;  /* 0x00000003150b8211 */ /* 0x000fe400030f0c14 */
[----:B------:R-:W-:-:S04]  /*0b10*/  FSETP.GT.FTZ.AND P6, PT, R29, R0, PT ;  /* 0x000000001d00720b */ /* 0x000fc80003fd4000 */
[-C--:B------:R-:W-:Y:S02]  /*0b20*/  @!P4 FSEL R29, R29, R0.reuse, P6 ;  /* 0x000000001d1dc208 */ /* 0x080fe40003000000 */
[C---:B------:R-:W-:Y:S02]  /*0b30*/  FSETP.GT.FTZ.AND P4, PT, R28.reuse, R0, PT ;  /* 0x000000001c00720b */ /* 0x040fe40003f94000 */
[----:B------:R-:W-:Y:S02]  /*0b40*/  @!P3 LEA R12, P6, R23, R2, 0x1 ;  /* 0x00000002170cb211 */ /* 0x000fe400078c08ff */
[----:B------:R-:W-:Y:S02]  /*0b50*/  @!P5 FSEL R28, R28, R0, P4 ;  /* 0x000000001c1cd208 */ /* 0x000fe40002000000 */
[----:B------:R-:W-:Y:S02]  /*0b60*/  F2FP.F16.F32.PACK_AB R27, RZ, R27 ;  /* 0x0000001bff1b723e */ /* 0x000fe400000000ff */
[----:B------:R-:W-:-:S02]  /*0b70*/  F2FP.F16.F32.PACK_AB R26, RZ, R26 ;  /* 0x0000001aff1a723e */ /* 0x000fc400000000ff */
[----:B------:R-:W-:Y:S02]  /*0b80*/  F2FP.F16.F32.PACK_AB R29, RZ, R29 ;  /* 0x0000001dff1d723e */ /* 0x000fe400000000ff */
[----:B------:R-:W-:Y:S02]  /*0b90*/  @!P3 LEA.HI.X R13, R23, R3, R22, 0x1, P6 ;  /* 0x00000003170db211 */ /* 0x000fe400030f0c16 */
[----:B------:R-:W-:Y:S01]  /*0ba0*/  F2FP.F16.F32.PACK_AB R28, RZ, R28 ;  /* 0x0000001cff1c723e */ /* 0x000fe200000000ff */
[----:B------:R1:W-:Y:S04]  /*0bb0*/  @!P2 STG.E.U16 desc[UR12][R6.64], R27 ;  /* 0x0000001b0600a986 */ /* 0x0003e8000c10150c */
[----:B------:R1:W-:Y:S04]  /*0bc0*/  @!P1 STG.E.U16 desc[UR12][R8.64], R26 ;  /* 0x0000001a08009986 */ /* 0x0003e8000c10150c */
[----:B------:R1:W-:Y:S04]  /*0bd0*/  @!P0 STG.E.U16 desc[UR12][R10.64], R29 ;  /* 0x0000001d0a008986 */ /* 0x0003e8000c10150c */
[----:B------:R1:W-:Y:S01]  /*0be0*/  @!P3 STG.E.U16 desc[UR12][R12.64], R28 ;  /* 0x0000001c0c00b986 */ /* 0x0003e2000c10150c */
[----:B------:R-:W-:Y:S05]  /*0bf0*/  BRA.U UP0, `(.L_x_7) ;  /* 0xfffffff500dc7547 */ /* 0x000fea000b83ffff */
.L_x_6:
        /* <DEDUP_REMOVED lines=35> */
[----:B--2---:R-:W-:-:S05]  /*0e30*/  HADD2.F32 R9, -RZ, R18.H0_H0 ;  /* 0x20000012ff097230 */ /* 0x004fca0000004100 */
[C---:B------:R-:W-:Y:S02]  /*0e40*/  FSETP.NAN.FTZ.AND P4, PT, |R9|.reuse, |R9|, PT ;  /* 0x400000090900720b */ /* 0x040fe40003f98200 */
[----:B------:R-:W-:Y:S01]  /*0e50*/  FSETP.GT.FTZ.AND P6, PT, R9, R0, PT ;  /* 0x000000000900720b */ /* 0x000fe20003fd4000 */
[----:B---3--:R-:W-:-:S05]  /*0e60*/  HADD2.F32 R27, -RZ, R20.H0_H0 ;  /* 0x20000014ff1b7230 */ /* 0x008fca0000004100 */
[----:B------:R-:W-:Y:S01]  /*0e70*/  FSETP.NAN.FTZ.AND P5, PT, |R27|, |R27|, PT ;  /* 0x4000001b1b00720b */ /* 0x000fe20003fb8200 */
[----:B----4-:R-:W-:-:S04]  /*0e80*/  HADD2.F32 R15, -RZ, R15.H0_H0 ;  /* 0x2000000fff0f7230 */ /* 0x010fc80000004100 */
[-C--:B------:R-:W-:Y:S02]  /*0e90*/  @!P4 FSEL R9, R9, R0.reuse, P6 ;  /* 0x000000000909c208 */ /* 0x080fe40003000000 */
[-C--:B------:R-:W-:Y:S02]  /*0ea0*/  FSETP.GT.FTZ.AND P6, PT, R27, R0.reuse, PT ;  /* 0x000000001b00720b */ /* 0x080fe40003fd4000 */
[----:B------:R-:W-:Y:S02]  /*0eb0*/  FSETP.NAN.FTZ.AND P4, PT, |R15|, |R15|, PT ;  /* 0x4000000f0f00720b */ /* 0x000fe40003f98200 */
[----:B------:R-:W-:Y:S02]  /*0ec0*/  F2FP.F16.F32.PACK_AB R10, RZ, R9 ;  /* 0x00000009ff0a723e */ /* 0x000fe400000000ff */
[----:B------:R-:W-:Y:S02]  /*0ed0*/  @!P5 FSEL R27, R27, R0, P6 ;  /* 0x000000001b1bd208 */ /* 0x000fe40003000000 */
[----:B0-----:R-:W-:Y:S01]  /*0ee0*/  @!P0 LEA R4, P5, R25, R2, 0x1 ;  /* 0x0000000219048211 */ /* 0x001fe200078a08ff */
[----:B-----5:R-:W-:Y:S01]  /*0ef0*/  HADD2.F32 R11, -RZ, R16.H0_H0 ;  /* 0x20000010ff0b7230 */ /* 0x020fe20000004100 */
        /* <DEDUP_REMOVED lines=8> */
[----:B------:R-:W-:Y:S02]  /*0f80*/  F2FP.F16.F32.PACK_AB R27, RZ, R27 ;  /* 0x0000001bff1b723e */ /* 0x000fe400000000ff */
[----:B------:R-:W-:Y:S02]  /*0f90*/  @!P2 LEA.HI.X R9, R19, R3, R12, 0x1, P6 ;  /* 0x000000031309a211 */ /* 0x000fe400030f0c0c */
[----:B------:R-:W-:Y:S01]  /*0fa0*/  F2FP.F16.F32.PACK_AB R15, RZ, R15 ;  /* 0x0000000fff0f723e */ /* 0x000fe200000000ff */
[----:B------:R0:W-:Y:S01]  /*0fb0*/  @!P1 STG.E.U16 desc[UR12][R6.64], R27 ;  /* 0x0000001b06009986 */ /* 0x0001e2000c10150c */
[----:B------:R-:W-:-:S03]  /*0fc0*/  FSETP.GT.FTZ.AND P5, PT, R11, R0, PT ;  /* 0x000000000b00720b */ /* 0x000fc60003fb4000 */
[----:B------:R0:W-:Y:S01]  /*0fd0*/  @!P2 STG.E.U16 desc[UR12][R8.64], R15 ;  /* 0x0000000f0800a986 */ /* 0x0001e2000c10150c */
[----:B------:R-:W-:Y:S01]  /*0fe0*/  @!P4 FSEL R11, R11, R0, P5 ;  /* 0x000000000b0bc208 */ /* 0x000fe20002800000 */
[----:B------:R-:W-:Y:S08]  /*0ff0*/  @P3 EXIT ;  /* 0x000000000000394d */ /* 0x000ff00003800000 */
[C---:B------:R-:W-:Y:S02]  /*1000*/  LEA R2, P0, R13.reuse, R2, 0x1 ;  /* 0x000000020d027211 */ /* 0x040fe400078008ff */
[----:B------:R-:W-:Y:S02]  /*1010*/  F2FP.F16.F32.PACK_AB R11, RZ, R11 ;  /* 0x0000000bff0b723e */ /* 0x000fe400000000ff */
[----:B------:R-:W-:-:S05]  /*1020*/  LEA.HI.X R3, R13, R3, R14, 0x1, P0 ;  /* 0x000000030d037211 */ /* 0x000fca00000f0c0e */
[----:B------:R-:W-:Y:S01]  /*1030*/  STG.E.U16 desc[UR12][R2.64], R11 ;  /* 0x0000000b02007986 */ /* 0x000fe2000c10150c */
[----:B------:R-:W-:Y:S05]  /*1040*/  EXIT ;  /* 0x000000000000794d */ /* 0x000fea0003800000 */
.L_x_5:
[----:B------:R-:W0:Y:S02]  /*1050*/  S2R R10, SR_TID.X ;  /* 0x00000000000a7919 */ /* 0x000e240000002100 */
[----:B0-----:R-:W-:-:S03]  /*1060*/  IMAD.WIDE.U32 R6, R10, 0x4, RZ ;  /* 0x000000040a067825 */ /* 0x001fc600078e00ff */
[----:B------:R-:W-:-:S04]  /*1070*/  ISETP.GE.U32.AND P0, PT, R6, R14, PT ;  /* 0x0000000e0600720c */ /* 0x000fc80003f06070 */
[----:B------:R-:W-:-:S13]  /*1080*/  ISETP.GE.AND.EX P0, PT, R7, R23, PT, P0 ;  /* 0x000000170700720c */ /* 0x000fda0003f06300 */
[----:B------:R-:W-:Y:S05]  /*1090*/  @P0 EXIT ;  /* 0x000000000000094d */ /* 0x000fea0003800000 */
[----:B------:R-:W-:Y:S01]  /*10a0*/  IMAD.MOV.U32 R21, RZ, RZ, RZ ;  /* 0x000000ffff157224 */ /* 0x000fe200078e00ff */
[----:B------:R-:W0:Y:S06]  /*10b0*/  LDCU UR4, c[0x0][0x360] ;  /* 0x00006c00ff0477ac */ /* 0x000e2c0008000800 */
.L_x_8:
[C---:B------:R-:W-:Y:S01]  /*10c0*/  IMAD.SHL.U32 R17, R10.reuse, 0x8, RZ ;  /* 0x000000080a117824 */ /* 0x040fe200078e00ff */
[----:B------:R-:W-:-:S04]  /*10d0*/  SHF.L.U64.HI R19, R10, 0x3, R21 ;  /* 0x000000030a137819 */ /* 0x000fc80000010215 */
[----:B------:R-:W-:-:S05]  /*10e0*/  IADD3 R6, P0, PT, R4, R17, RZ ;  /* 0x0000001104067210 */ /* 0x000fca0007f1e0ff */
[----:B------:R-:W-:-:S06]  /*10f0*/  IMAD.X R7, R5, 0x1, R19, P0 ;  /* 0x0000000105077824 */ /* 0x000fcc00000e0613 */
[----:B------:R-:W3:Y:S02]  /*1100*/  LDG.E.64 R6, desc[UR12][R6.64] ;  /* 0x0000000c06067981 */ /* 0x000ee4000c1e1b00 */
[--C-:B---3--:R-:W-:Y:S02]  /*1110*/  HADD2.F32 R9, -RZ, R6.reuse.H0_H0 ;  /* 0x20000006ff097230 */ /* 0x108fe40000004100 */
[----:B------:R-:W-:Y:S02]  /*1120*/  HADD2.F32 R11, -RZ, R6.H1_H1 ;  /* 0x30000006ff0b7230 */ /* 0x000fe40000004100 */
[--C-:B------:R-:W-:Y:S01]  /*1130*/  HADD2.F32 R13, -RZ, R7.reuse.H0_H0 ;  /* 0x20000007ff0d7230 */ /* 0x100fe20000004100 */
[----:B------:R-:W-:Y:S01]  /*1140*/  FSETP.NAN.FTZ.AND P5, PT, |R9|, |R9|, PT ;  /* 0x400000090900720b */ /* 0x000fe20003fb8200 */
[----:B------:R-:W-:Y:S01]  /*1150*/  HADD2.F32 R15, -RZ, R7.H1_H1 ;  /* 0x30000007ff0f7230 */ /* 0x000fe20000004100 */
[----:B------:R-:W-:Y:S02]  /*1160*/  FSETP.NAN.FTZ.AND P0, PT, |R11|, |R11|, PT ;  /* 0x4000000b0b00720b */ /* 0x000fe40003f18200 */
[----:B------:R-:W-:-:S02]  /*1170*/  FSETP.NAN.FTZ.AND P3, PT, |R13|, |R13|, PT ;  /* 0x4000000d0d00720b */ /* 0x000fc40003f78200 */
[----:B------:R-:W-:Y:S02]  /*1180*/  FSETP.NAN.FTZ.AND P1, PT, |R15|, |R15|, PT ;  /* 0x4000000f0f00720b */ /* 0x000fe40003f38200 */
[-C--:B--2---:R-:W-:Y:S02]  /*1190*/  FSETP.GT.FTZ.AND P6, PT, R9, R0.reuse, PT ;  /* 0x000000000900720b */ /* 0x084fe40003fd4000 */
[-C--:B------:R-:W-:Y:S02]  /*11a0*/  FSETP.GT.FTZ.AND P4, PT, R11, R0.reuse, PT ;  /* 0x000000000b00720b */ /* 0x080fe40003f94000 */
[-C--:B------:R-:W-:Y:S02]  /*11b0*/  FSETP.GT.FTZ.AND P2, PT, R13, R0.reuse, PT ;  /* 0x000000000d00720b */ /* 0x080fe40003f54000 */
[-C--:B------:R-:W-:Y:S02]  /*11c0*/  @!P5 FSEL R9, R9, R0.reuse, P6 ;  /* 0x000000000909d208 */ /* 0x080fe40003000000 */
[----:B------:R-:W-:-:S02]  /*11d0*/  FSETP.GT.FTZ.AND P5, PT, R15, R0, PT ;  /* 0x000000000f00720b */ /* 0x000fc40003fb4000 */
[----:B------:R-:W-:Y:S02]  /*11e0*/  IADD3 R6, P6, PT, R2, R17, RZ ;  /* 0x0000001102067210 */ /* 0x000fe40007fde0ff */
[-C--:B------:R-:W-:Y:S02]  /*11f0*/  @!P0 FSEL R11, R11, R0.reuse, P4 ;  /* 0x000000000b0b8208 */ /* 0x080fe40002000000 */
[-C--:B------:R-:W-:Y:S01]  /*1200*/  @!P3 FSEL R13, R13, R0.reuse, P2 ;  /* 0x000000000d0db208 */ /* 0x080fe20001000000 */
[----:B------:R-:W-:Y:S01]  /*1210*/  IMAD.X R7, R3, 0x1, R19, P6 ;  /* 0x0000000103077824 */ /* 0x000fe200030e0613 */
[----:B------:R-:W-:Y:S02]  /*1220*/  @!P1 FSEL R15, R15, R0, P5 ;  /* 0x000000000f0f9208 */ /* 0x000fe40002800000 */
[----:B0-----:R-:W-:Y:S02]  /*1230*/  IADD3 R10, P0, PT, R10, UR4, RZ ;  /* 0x000000040a0a7c10 */ /* 0x001fe4000ff1e0ff */
[----:B------:R-:W-:-:S02]  /*1240*/  F2FP.F16.F32.PACK_AB R12, R11, R9 ;  /* 0x000000090b0c723e */ /* 0x000fc400000000ff */
[----:B------:R-:W-:Y:S01]  /*1250*/  F2FP.F16.F32.PACK_AB R13, R15, R13 ;  /* 0x0000000d0f0d723e */ /* 0x000fe200000000ff */
[C---:B------:R-:W-:Y:S02]  /*1260*/  IMAD.SHL.U32 R9, R10.reuse, 0x4, RZ ;  /* 0x000000040a097824 */ /* 0x040fe400078e00ff */
[----:B------:R-:W-:Y:S01]  /*1270*/  IMAD.X R21, RZ, RZ, R21, P0 ;  /* 0x000000ffff157224 */ /* 0x000fe200000e0615 */
[C---:B------:R-:W-:Y:S01]  /*1280*/  LOP3.LUT P0, RZ, R10.reuse, 0xffffc000, RZ, 0xc0, !PT ;  /* 0xffffc0000aff7812 */ /* 0x040fe2000780c0ff */
[----:B------:R1:W-:Y:S01]  /*1290*/  STG.E.64 desc[UR12][R6.64], R12 ;  /* 0x0000000c06007986 */ /* 0x0003e2000c101b0c */
[----:B------:R-:W-:Y:S02]  /*12a0*/  ISETP.LT.U32.AND P1, PT, R9, R14, PT ;  /* 0x0000000e0900720c */ /* 0x000fe40003f21070 */
[----:B------:R-:W-:Y:S02]  /*12b0*/  SHF.L.U64.HI R8, R10, 0x2, R21 ;  /* 0x000000020a087819 */ /* 0x000fe40000010215 */
[----:B------:R-:W-:-:S02]  /*12c0*/  LOP3.LUT P0, RZ, R21, 0x3fffffff, RZ, 0xc0, P0 ;  /* 0x3fffffff15ff7812 */ /* 0x000fc4000000c0ff */
[----:B------:R-:W-:-:S13]  /*12d0*/  ISETP.LT.AND.EX P1, PT, R8, R23, PT, P1 ;  /* 0x000000170800720c */ /* 0x000fda0003f21310 */
[----:B-1----:R-:W-:Y:S05]  /*12e0*/  @!P0 BRA P1, `(.L_x_8) ;  /* 0xfffffffc00748947 */ /* 0x002fea000083ffff */
[----:B------:R-:W-:Y:S05]  /*12f0*/  EXIT ;  /* 0x000000000000794d */ /* 0x000fea0003800000 */
        .weak           $__internal_1_$__cuda_sm20_div_u16
        .type           $__internal_1_$__cuda_sm20_div_u16,@function
        .size           $__internal_1_$__cuda_sm20_div_u16,(.L_x_4138 - $__internal_1_$__cuda_sm20_div_u16)
$__internal_1_$__cuda_sm20_div_u16:
        /* <DEDUP_REMOVED lines=19> */
[----:B------:R-:W-:Y:S05]  /*1430*/  RET.REL.NODEC R6 `(_ZN2at6native61_GLOBAL__N__44eb8e94_28_ForeachBinaryOpScalarList_cu_dda10a6925multi_tensor_apply_kernelINS1_28TensorListScalarListMetadataIfLi2EEENS1_25BinaryOpScalarListFunctorIN3c104HalfELi2ELi1ELi1EEEJNS0_7maximumIfEEEEEvT_T0_DpT1_) ;  /* 0xffffffe806f07950 */ /* 0x000fea0003c3ffff */
.L_x_9:
        /* <DEDUP_REMOVED lines=12> */
.L_x_4138:


//--------------------- .text._ZN2at6native61_GLOBAL__N__44eb8e94_28_ForeachBinaryOpScalarList_cu_dda10a6925multi_tensor_apply_kernelINS1_28TensorListScalarListMetadataIfLi2EEENS1_25BinaryOpScalarListFunctorIfLi2ELi1ELi1EEEJNS0_7maximumIfEEEEEvT_T0_DpT1_ --------------------------
	.section	.text._ZN2at6native61_GLOBAL__N__44eb8e94_28_ForeachBinaryOpScalarList_cu_dda10a6925multi_tensor_apply_kernelINS1_28TensorListScalarListMetadataIfLi2EEENS1_25BinaryOpScalarListFunctorIfLi2ELi1ELi1EEEJNS0_7maximumIfEEEEEvT_T0_DpT1_,"ax",@progbits
	.align	128
.text._ZN2at6native61_GLOBAL__N__44eb8e94_28_ForeachBinaryOpScalarList_cu_dda10a6925multi_tensor_apply_kernelINS1_28TensorListScalarListMetadataIfLi2EEENS1_25BinaryOpScalarListFunctorIfLi2ELi1ELi1EEEJNS0_7maximumIfEEEEEvT_T0_DpT1_:
        .type           _ZN2at6native61_GLOBAL__N__44eb8e94_28_ForeachBinaryOpScalarList_cu_dda10a6925multi_tensor_apply_kernelINS1_28TensorListScalarListMetadataIfLi2EEENS1_25BinaryOpScalarListFunctorIfLi2ELi1ELi1EEEJNS0_7maximumIfEEEEEvT_T0_DpT1_,@function
        .size           _ZN2at6native61_GLOBAL__N__44eb8e94_28_ForeachBinaryOpScalarList_cu_dda10a6925multi_tensor_apply_kernelINS1_28TensorListScalarListMetadataIfLi2EEENS1_25BinaryOpScalarListFunctorIfLi2ELi1ELi1EEEJNS0_7maximumIfEEEEEvT_T0_DpT1_,(.L_x_4140 - _ZN2at6native61_GLOBAL__N__44eb8e94_28_ForeachBinaryOpScalarList_cu_dda10a6925multi_tensor_apply_kernelINS1_28TensorListScalarListMetadataIfLi2EEENS1_25BinaryOpScalarListFunctorIfLi2ELi1ELi1EEEJNS0_7maximumIfEEEEEvT_T0_DpT1_)
        .other          _ZN2at6native61_GLOBAL__N__44eb8e94_28_ForeachBinaryOpScalarList_cu_dda10a6925multi_tensor_apply_kernelINS1_28TensorListScalarListMetadataIfLi2EEENS1_25BinaryOpScalarListFunctorIfLi2ELi1ELi1EEEJNS0_7maximumIfEEEEEvT_T0_DpT1_,@"STO_CUDA_ENTRY STV_DEFAULT"
_ZN2at6native61_GLOBAL__N__44eb8e94_28_ForeachBinaryOpScalarList_cu_dda10a6925multi_tensor_apply_kernelINS1_28TensorListScalarListMetadataIfLi2EEENS1_25BinaryOpScalarListFunctorIfLi2ELi1ELi1EEEJNS0_7maximumIfEEEEEvT_T0_DpT1_:
        /* <DEDUP_REMOVED lines=26> */
[----:B------:R-:W-:Y:S02]  /*01a0*/  ISETP.LT.U32.AND P0, PT, R19, 0x10000, PT ;  /* 0x000100001300780c */ /* 0x000fe40003f01070 */
[----:B------:R-:W-:Y:S02]  /*01b0*/  MOV R8, 0x290 ;  /* 0x0000029000087802 */ /* 0x000fe40000000f00 */
[----:B------:R-:W-:-:S04]  /*01c0*/  ISETP.LT.U32.AND.EX P0, PT, R21, RZ, PT, P0 ;  /* 0x000000ff1500720c */ /* 0x000fc80003f01100 */
        /* <DEDUP_REMOVED lines=11> */
[----:B--2---:R-:W-:Y:S05]  /*0280*/  CALL.REL.NOINC `($__internal_2_$__cuda_sm20_div_u16) ;  /* 0x0000000c00d87944 */ /* 0x004fea0003c00000 */
        /* <DEDUP_REMOVED lines=13> */
.L_x_12:
[----:B01----:R-:W-:Y:S01]  /*0360*/  IADD3 R9, P0, PT, R7, UR6, RZ ;  /* 0x0000000607097c10 */ /* 0x003fe2000ff1e0ff */
[----:B------:R-:W-:-:S03]  /*0370*/  IMAD.MOV.U32 R22, RZ, RZ, RZ ;  /* 0x000000ffff167224 */ /* 0x000fc600078e00ff */
[C---:B------:R-:W-:Y:S01]  /*0380*/  ISETP.GE.U32.AND P6, PT, R9.reuse, R4, PT ;  /* 0x000000040900720c */ /* 0x040fe20003fc6070 */
[----:B------:R-:W-:Y:S01]  /*0390*/  IMAD.X R23, RZ, RZ, UR7, P0 ;  /* 0x00000007ff177e24 */ /* 0x000fe200080e06ff */
[----:B------:R-:W-:-:S04]  /*03a0*/  IADD3 R11, P0, PT, R9, UR11, RZ ;  /* 0x0000000b090b7c10 */ /* 0x000fc8000ff1e0ff */
[----:B------:R-:W-:Y:S01]  /*03b0*/  ISETP.GE.AND.EX P6, PT, R23, R6, PT, P6 ;  /* 0x000000061700720c */ /* 0x000fe20003fc6360 */
[----:B------:R-:W-:Y:S01]  /*03c0*/  IMAD.X R25, RZ, RZ, R23, P0 ;  /* 0x000000ffff197224 */ /* 0x000fe200000e0617 */
[C---:B------:R-:W-:Y:S02]  /*03d0*/  IADD3 R8, P1, PT, R11.reuse, UR11, RZ ;  /* 0x0000000b0b087c10 */ /* 0x040fe4000ff3e0ff */
[----:B------:R-:W-:Y:S02]  /*03e0*/  ISETP.GE.U32.AND P5, PT, R11, R4, PT ;  /* 0x000000040b00720c */ /* 0x000fe40003fa6070 */
[C---:B------:R-:W-:Y:S01]  /*03f0*/  IADD3 R21, P2, PT, R8.reuse, UR11, RZ ;  /* 0x0000000b08157c10 */ /* 0x040fe2000ff5e0ff */
[----:B------:R-:W-:Y:S01]  /*0400*/  IMAD.X R10, RZ, RZ, R25, P1 ;  /* 0x000000ffff0a7224 */ /* 0x000fe200008e0619 */
[----:B------:R-:W-:Y:S02]  /*0410*/  ISETP.GE.AND.EX P5, PT, R25, R6, PT, P5 ;  /* 0x000000061900720c */ /* 0x000fe40003fa6350 */
[-C--:B------:R-:W-:Y:S01]  /*0420*/  ISETP.GE.U32.AND P4, PT, R8, R4.reuse, PT ;  /* 0x000000040800720c */ /* 0x080fe20003f86070 */
[----:B------:R-:W-:Y:S01]  /*0430*/  IMAD.X R29, RZ, RZ, R10, P2 ;  /* 0x000000ffff1d7224 */ /* 0x000fe200010e060a */
[----:B------:R-:W-:-:S02]  /*0440*/  ISETP.GE.U32.AND P3, PT, R21, R4, PT ;  /* 0x000000041500720c */ /* 0x000fc40003f66070 */
[C---:B------:R-:W-:Y:S02]  /*0450*/  @!P6 LEA R16, P0, R9.reuse, R14, 0x2 ;  /* 0x0000000e0910e211 */ /* 0x040fe400078010ff */
[-C--:B------:R-:W-:Y:S02]  /*0460*/  ISETP.GE.AND.EX P4, PT, R10, R6.reuse, PT, P4 ;  /* 0x000000060a00720c */ /* 0x080fe40003f86340 */
[----:B------:R-:W-:Y:S02]  /*0470*/  @!P6 LEA.HI.X R17, R9, R15, R23, 0x2, P0 ;  /* 0x0000000f0911e211 */ /* 0x000fe400000f1417 */
[----:B------:R-:W-:-:S03]  /*0480*/  ISETP.GE.AND.EX P3, PT, R29, R6, PT, P3 ;  /* 0x000000061d00720c */ /* 0x000fc60003f66330 */
[----:B------:R0:W2:Y:S01]  /*0490*/  @!P6 LDG.E R22, desc[UR12][R16.64] ;  /* 0x0000000c1016e981 */ /* 0x0000a2000c1e1900 */
[CC--:B------:R-:W-:Y:S02]  /*04a0*/  @!P5 LEA R26, P0, R11.reuse, R14.reuse, 0x2 ;  /* 0x0000000e0b1ad211 */ /* 0x0c0fe400078010ff */
[----:B------:R-:W-:Y:S02]  /*04b0*/  CS2R R2, SRZ ;  /* 0x0000000000027805 */ /* 0x000fe4000001ff00 */
[----:B------:R-:W-:Y:S02]  /*04c0*/  @!P5 LEA.HI.X R27, R11, R15, R25, 0x2, P0 ;  /* 0x0000000f0b1bd211 */ /* 0x000fe400000f1419 */
[----:B0-----:R-:W-:-:S03]  /*04d0*/  @!P4 LEA R16, P0, R8, R14, 0x2 ;  /* 0x0000000e0810c211 */ /* 0x001fc600078010ff */
[----:B------:R0:W3:Y:S01]  /*04e0*/  @!P5 LDG.E R3, desc[UR12][R26.64] ;  /* 0x0000000c1a03d981 */ /* 0x0000e2000c1e1900 */
[C---:B------:R-:W-:Y:S01]  /*04f0*/  @!P3 LEA R18, P1, R21.reuse, R14, 0x2 ;  /* 0x0000000e1512b211 */ /* 0x040fe200078210ff */
[----:B------:R-:W-:Y:S01]  /*0500*/  IMAD.MOV.U32 R0, RZ, RZ, RZ ;  /* 0x000000ffff007224 */ /* 0x000fe200078e00ff */
[-C--:B------:R-:W-:Y:S02]  /*0510*/  @!P4 LEA.HI.X R17, R8, R15.reuse, R10, 0x2, P0 ;  /* 0x0000000f0811c211 */ /* 0x080fe400000f140a */
[----:B------:R-:W-:-:S03]  /*0520*/  @!P3 LEA.HI.X R19, R21, R15, R29, 0x2, P1 ;  /* 0x0000000f1513b211 */ /* 0x000fc600008f141d */
[----:B------:R-:W4:Y:S04]  /*0530*/  @!P4 LDG.E R2, desc[UR12][R16.64] ;  /* 0x0000000c1002c981 */ /* 0x000f28000c1e1900 */
[----:B------:R-:W5:Y:S01]  /*0540*/  @!P3 LDG.E R0, desc[UR12][R18.64] ;  /* 0x0000000c1200b981 */ /* 0x000f62000c1e1900 */
[----:B------:R-:W-:Y:S02]  /*0550*/  PLOP3.LUT P0, PT, PT, PT, PT, 0x80, 0x8 ;  /* 0x000000000008781c */ /* 0x000fe40003f0f070 */
[----:B--2---:R-:W-:-:S04]  /*0560*/  @!P6 FSETP.NAN.FTZ.AND P1, PT, |R22|, |R22|, PT ;  /* 0x400000161600e20b */ /* 0x004fc80003f38200 */
[----:B------:R-:W-:Y:S02]  /*0570*/  @!P6 PLOP3.LUT P0, PT, P1, PT, PT, 0x80, 0x8 ;  /* 0x000000000008e81c */ /* 0x000fe40000f0f070 */
[C---:B0-----:R-:W-:Y:S02]  /*0580*/  @!P6 LEA R26, P1, R9.reuse, R12, 0x2 ;  /* 0x0000000c091ae211 */ /* 0x041fe400078210ff */
[----:B------:R-:W-:Y:S02]  /*0590*/  @!P6 FSETP.GT.FTZ.AND P2, PT, R22, R5, PT ;  /* 0x000000051600e20b */ /* 0x000fe40003f54000 */
[----:B------:R-:W-:Y:S02]  /*05a0*/  @!P6 LEA.HI.X R27, R9, R13, R23, 0x2, P1 ;  /* 0x0000000d091be211 */ /* 0x000fe400008f1417 */
[----:B---3--:R-:W-:-:S05]  /*05b0*/  @!P5 FSETP.NAN.FTZ.AND P1, PT, |R3|, |R3|, PT ;  /* 0x400000030300d20b */ /* 0x008fca0003f38200 */
[----:B------:R-:W-:Y:S02]  /*05c0*/  @!P0 FSEL R22, R22, R5, P2 ;  /* 0x0000000516168208 */ /* 0x000fe40001000000 */
[----:B------:R-:W-:Y:S02]  /*05d0*/  PLOP3.LUT P2, PT, PT, PT, PT, 0x80, 0x8 ;  /* 0x000000000008781c */ /* 0x000fe40003f4f070 */
[----:B------:R-:W-:Y:S01]  /*05e0*/  @!P5 PLOP3.LUT P2, PT, P1, PT, PT, 0x80, 0x8 ;  /* 0x000000000008d81c */ /* 0x000fe20000f4f070 */
[----:B------:R0:W-:Y:S01]  /*05f0*/  @!P6 STG.E desc[UR12][R26.64], R22 ;  /* 0x000000161a00e986 */ /* 0x0001e2000c10190c */
[----:B----4-:R-:W-:Y:S02]  /*0600*/  @!P4 FSETP.NAN.FTZ.AND P1, PT, |R2|, |R2|, PT ;  /* 0x400000020200c20b */ /* 0x010fe40003f38200 */
[----:B-----5:R-:W-:Y:S02]  /*0610*/  @!P3 FSETP.NAN.FTZ.AND P6, PT, |R0|, |R0|, PT ;  /* 0x400000000000b20b */ /* 0x020fe40003fd8200 */
[----:B------:R-:W-:-:S02]  /*0620*/  PLOP3.LUT P0, PT, PT, PT, PT, 0x80, 0x8 ;  /* 0x000000000008781c */ /* 0x000fc40003f0f070 */
[----:B------:R-:W-:Y:S02]  /*0630*/  @!P4 PLOP3.LUT P0, PT, P1, PT, PT, 0x80, 0x8 ;  /* 0x000000000008c81c */ /* 0x000fe40000f0f070 */
[----:B------:R-:W-:Y:S02]  /*0640*/  PLOP3.LUT P1, PT, PT, PT, PT, 0x80, 0x8 ;  /* 0x000000000008781c */ /* 0x000fe40003f2f070 */
[----:B------:R-:W-:Y:S02]  /*0650*/  @!P3 PLOP3.LUT P1, PT, P6, PT, PT, 0x80, 0x8 ;  /* 0x000000000008b81c */ /* 0x000fe4000372f070 */
[----:B------:R-:W-:-:S04]  /*0660*/  @!P5 LEA R16, P6, R11, R12, 0x2 ;  /* 0x0000000c0b10d211 */ /* 0x000fc800078c10ff */
[----:B------:R-:W-:Y:S02]  /*0670*/  @!P5 LEA.HI.X R17, R11, R13, R25, 0x2, P6 ;  /* 0x0000000d0b11d211 */ /* 0x000fe400030f1419 */
[----:B------:R-:W-:-:S04]  /*0680*/  @!P4 LEA R18, P6, R8, R12, 0x2 ;  /* 0x0000000c0812c211 */ /* 0x000fc800078c10ff */
[----:B------:R-:W-:Y:S02]  /*0690*/  @!P4 LEA.HI.X R19, R8, R13, R10, 0x2, P6 ;  /* 0x0000000d0813c211 */ /* 0x000fe400030f140a */
[----:B------:R-:W-:-:S04]  /*06a0*/  @!P3 LEA R20, P6, R21, R12, 0x2 ;  /* 0x0000000c1514b211 */ /* 0x000fc800078c10ff */
[----:B------:R-:W-:Y:S02]  /*06b0*/  @!P3 LEA.HI.X R21, R21, R13, R29, 0x2, P6 ;  /* 0x0000000d1515b211 */ /* 0x000fe400030f141d */
[----:B------:R-:W-:-:S05]  /*06c0*/  IADD3 R9, P6, PT, R9, UR10, RZ ;  /* 0x0000000a09097c10 */ /* 0x000fca000ffde0ff */
[----:B------:R-:W-:Y:S01]  /*06d0*/  IMAD.X R23, RZ, RZ, R23, P6 ;  /* 0x000000ffff177224 */ /* 0x000fe200030e0617 */
[----:B------:R-:W-:-:S04]  /*06e0*/  @!P5 FSETP.GT.FTZ.AND P6, PT, R3, R5, PT ;  /* 0x000000050300d20b */ /* 0x000fc80003fd4000 */
[----:B------:R-:W-:Y:S02]  /*06f0*/  @!P2 FSEL R3, R3, R5, P6 ;  /* 0x000000050303a208 */ /* 0x000fe40003000000 */
[----:B------:R-:W-:-:S04]  /*0700*/  ISETP.GE.U32.AND P2, PT, R9, R4, PT ;  /* 0x000000040900720c */ /* 0x000fc80003f46070 */
[----:B------:R-:W-:Y:S02]  /*0710*/  ISETP.GE.AND.EX P2, PT, R23, R6, PT, P2 ;  /* 0x000000061700720c */ /* 0x000fe40003f46320 */
[CC--:B------:R-:W-:Y:S01]  /*0720*/  @!P4 FSETP.GT.FTZ.AND P6, PT, R2.reuse, R5.reuse, PT ;  /* 0x000000050200c20b */ /* 0x0c0fe20003fd4000 */
[----:B------:R-:W-:Y:S01]  /*0730*/  @!P5 STG.E desc[UR12][R16.64], R3 ;  /* 0x000000031000d986 */ /* 0x000fe2000c10190c */
[----:B------:R-:W-:Y:S02]  /*0740*/  IADD3 R11, P5, PT, R11, UR10, RZ ;  /* 0x0000000a0b0b7c10 */ /* 0x000fe4000ffbe0ff */
[-C--:B------:R-:W-:Y:S02]  /*0750*/  @!P0 FSEL R2, R2, R5.reuse, P6 ;  /* 0x0000000502028208 */ /* 0x080fe40003000000 */
[----:B------:R-:W-:Y:S01]  /*0760*/  @!P3 FSETP.GT.FTZ.AND P0, PT, R0, R5, PT ;  /* 0x000000050000b20b */ /* 0x000fe20003f14000 */
[----:B------:R-:W-:-:S03]  /*0770*/  IMAD.X R29, RZ, RZ, R25, P5 ;  /* 0x000000ffff1d7224 */ /* 0x000fc600028e0619 */
[----:B------:R-:W-:Y:S02]  /*0780*/  @!P1 FSEL R0, R0, R5, P0 ;  /* 0x0000000500009208 */ /* 0x000fe40000000000 */
[----:B0-----:R-:W-:Y:S02]  /*0790*/  IADD3 R27, P1, PT, R11, UR11, RZ ;  /* 0x0000000b0b1b7c10 */ /* 0x001fe4000ff3e0ff */
[----:B------:R-:W-:Y:S01]  /*07a0*/  @!P2 LEA R24, P0, R9, R14, 0x2 ;  /* 0x0000000e0918a211 */ /* 0x000fe200078010ff */
[----:B------:R-:W-:Y:S01]  /*07b0*/  @!P4 STG.E desc[UR12][R18.64], R2 ;  /* 0x000000021200c986 */ /* 0x000fe2000c10190c */
[----:B------:R-:W-:Y:S01]  /*07c0*/  ISETP.GE.U32.AND P5, PT, R11, R4, PT ;  /* 0x000000040b00720c */ /* 0x000fe20003fa6070 */
[----:B------:R-:W-:Y:S01]  /*07d0*/  IMAD.X R22, RZ, RZ, R29, P1 ;  /* 0x000000ffff167224 */ /* 0x000fe200008e061d */
[----:B------:R-:W-:Y:S01]  /*07e0*/  @!P2 LEA.HI.X R25, R9, R15, R23, 0x2, P0 ;  /* 0x0000000f0919a211 */ /* 0x000fe200000f1417 */
[----:B------:R-:W-:Y:S01]  /*07f0*/  IMAD.MOV.U32 R10, RZ, RZ, RZ ;  /* 0x000000ffff0a7224 */ /* 0x000fe200078e00ff */
[----:B------:R-:W-:-:S02]  /*0800*/  IADD3 R26, P0, PT, R27, UR11, RZ ;  /* 0x0000000b1b1a7c10 */ /* 0x000fc4000ff1e0ff */
[----:B------:R-:W-:Y:S01]  /*0810*/  ISETP.GE.U32.AND P4, PT, R27, R4, PT ;  /* 0x000000041b00720c */ /* 0x000fe20003f86070 */
[----:B------:R0:W-:Y:S01]  /*0820*/  @!P3 STG.E desc[UR12][R20.64], R0 ;  /* 0x000000001400b986 */ /* 0x0001e2000c10190c */
[-C--:B------:R-:W-:Y:S02]  /*0830*/  ISETP.GE.AND.EX P5, PT, R29, R6.reuse, PT, P5 ;  /* 0x000000061d00720c */ /* 0x080fe40003fa6350 */
[----:B------:R-:W-:Y:S01]  /*0840*/  ISETP.GE.AND.EX P4, PT, R22, R6, PT, P4 ;  /* 0x000000061600720c */ /* 0x000fe20003f86340 */
[----:B------:R1:W2:Y:S01]  /*0850*/  @!P2 LDG.E R10, desc[UR12][R24.64] ;  /* 0x0000000c180aa981 */ /* 0x0002a2000c1e1900 */
[----:B------:R-:W-:Y:S01]  /*0860*/  ISETP.GE.U32.AND P3, PT, R26, R4, PT ;  /* 0x000000041a00720c */ /* 0x000fe20003f66070 */
[----:B0-----:R-:W-:-:S05]  /*0870*/  IMAD.X R21, RZ, RZ, R22, P0 ;  /* 0x000000ffff157224 */ /* 0x001fca00000e0616 */
[----:B------:R-:W-:-:S03]  /*0880*/  ISETP.GE.AND.EX P3, PT, R21, R6, PT, P3 ;  /* 0x000000061500720c */ /* 0x000fc60003f66330 */
[-C--:B------:R-:W-:Y:S01]  /*0890*/  @!P5 LEA R2, P0, R11, R14.reuse, 0x2 ;  /* 0x0000000e0b02d211 */ /* 0x080fe200078010ff */
[----:B------:R-:W-:Y:S01]  /*08a0*/  IMAD.MOV.U32 R20, RZ, RZ, RZ ;  /* 0x000000ffff147224 */ /* 0x000fe200078e00ff */
[-C--:B------:R-:W-:Y:S01]  /*08b0*/  @!P4 LEA R16, P1, R27, R14.reuse, 0x2 ;  /* 0x0000000e1b10c211 */ /* 0x080fe200078210ff */
[----:B------:R-:W-:Y:S01]  /*08c0*/  IMAD.MOV.U32 R0, RZ, RZ, RZ ;  /* 0x000000ffff007224 */ /* 0x000fe200078e00ff */
[-C--:B------:R-:W-:Y:S02]  /*08d0*/  @!P5 LEA.HI.X R3, R11, R15.reuse, R29, 0x2, P0 ;  /* 0x0000000f0b03d211 */ /* 0x080fe400000f141d */
[----:B------:R-:W-:Y:S01]  /*08e0*/  @!P4 LEA.HI.X R17, R27, R15, R22, 0x2, P1 ;  /* 0x0000000f1b11c211 */ /* 0x000fe200008f1416 */
[----:B-1----:R-:W-:Y:S02]  /*08f0*/  IMAD.MOV.U32 R24, RZ, RZ, RZ ;  /* 0x000000ffff187224 */ /* 0x002fe400078e00ff */
[----:B------:R0:W3:Y:S01]  /*0900*/  @!P5 LDG.E R20, desc[UR12][R2.64] ;  /* 0x0000000c0214d981 */ /* 0x0000e2000c1e1900 */
[----:B------:R-:W-:-:S03]  /*0910*/  @!P3 LEA R18, P0, R26, R14, 0x2 ;  /* 0x0000000e1a12b211 */ /* 0x000fc600078010ff */
[----:B------:R-:W4:Y:S01]  /*0920*/  @!P4 LDG.E R0, desc[UR12][R16.64] ;  /* 0x0000000c1000c981 */ /* 0x000f22000c1e1900 */
[----:B------:R-:W-:-:S05]  /*0930*/  @!P3 LEA.HI.X R19, R26, R15, R21, 0x2, P0 ;  /* 0x0000000f1a13b211 */ /* 0x000fca00000f1415 */
[----:B------:R-:W5:Y:S01]  /*0940*/  @!P3 LDG.E R24, desc[UR12][R18.64] ;  /* 0x0000000c1218b981 */ /* 0x000f62000c1e1900 */
[----:B------:R-:W-:Y:S02]  /*0950*/  PLOP3.LUT P0, PT, PT, PT, PT, 0x80, 0x8 ;  /* 0x000000000008781c */ /* 0x000fe40003f0f070 */
[----:B------:R-:W-:-:S04]  /*0960*/  @!P2 LEA R8, P6, R9, R12, 0x2 ;  /* 0x0000000c0908a211 */ /* 0x000fc800078c10ff */
[----:B------:R-:W-:Y:S02]  /*0970*/  @!P2 LEA.HI.X R9, R9, R13, R23, 0x2, P6 ;  /* 0x0000000d0909a211 */ /* 0x000fe400030f1417 */
[----:B0-----:R-:W-:-:S04]  /*0980*/  @!P5 LEA R2, P6, R11, R12, 0x2 ;  /* 0x0000000c0b02d211 */ /* 0x001fc800078c10ff */
[----:B------:R-:W-:Y:S01]  /*0990*/  @!P5 LEA.HI.X R3, R11, R13, R29, 0x2, P6 ;  /* 0x0000000d0b03d211 */ /* 0x000fe200030f141d */
[----:B------:R-:W-:-:S04]  /*09a0*/  UIADD3 UR4, UP0, UPT, UR4, 0x2, URZ ;  /* 0x0000000204047890 */ /* 0x000fc8000ff1e0ff */
[----:B------:R-:W-:Y:S02]  /*09b0*/  UIADD3.X UR5, UPT, UPT, URZ, UR5, URZ, UP0, !UPT ;  /* 0x00000005ff057290 */ /* 0x000fe400087fe4ff */
[----:B------:R-:W-:-:S04]  /*09c0*/  UISETP.NE.U32.AND UP0, UPT, UR4, UR9, UPT ;  /* 0x000000090400728c */ /* 0x000fc8000bf05070 */
[----:B------:R-:W-:Y:S02]  /*09d0*/  UISETP.NE.AND.EX UP0, UPT, UR5, URZ, UPT, UP0 ;  /* 0x000000ff0500728c */ /* 0x000fe4000bf05300 */
[----:B------:R-:W-:-:S04]  /*09e0*/  ULEA UR6, UP1, UR10, UR6, 0x1 ;  /* 0x000000060a067291 */ /* 0x000fc8000f8208ff */
[----:B------:R-:W-:Y:S01]  /*09f0*/  ULEA.HI.X UR7, UR10, UR7, URZ, 0x1, UP1 ;  /* 0x000000070a077291 */ /* 0x000fe200088f0cff */
[----:B--2---:R-:W-:-:S04]  /*0a00*/  @!P2 FSETP.NAN.FTZ.AND P1, PT, |R10|, |R10|, PT ;  /* 0x4000000a0a00a20b */ /* 0x004fc80003f38200 */
[----:B------:R-:W-:Y:S02]  /*0a10*/  @!P2 PLOP3.LUT P0, PT, P1, PT, PT, 0x80, 0x8 ;  /* 0x000000000008a81c */ /* 0x000fe40000f0f070 */
[----:B------:R-:W-:-:S11]  /*0a20*/  @!P2 FSETP.GT.FTZ.AND P1, PT, R10, R5, PT ;  /* 0x000000050a00a20b */ /* 0x000fd60003f34000 */
[----:B------:R-:W-:Y:S02]  /*0a30*/  @!P0 FSEL R10, R10, R5, P1 ;  /* 0x000000050a0a8208 */ /* 0x000fe40000800000 */
[----:B------:R-:W-:Y:S02]  /*0a40*/  PLOP3.LUT P1, PT, PT, PT, PT, 0x80, 0x8 ;  /* 0x000000000008781c */ /* 0x000fe40003f2f070 */
[----:B---3--:R-:W-:Y:S01]  /*0a50*/  @!P5 FSETP.NAN.FTZ.AND P0, PT, |R20|, |R20|, PT ;  /* 0x400000141400d20b */ /* 0x008fe20003f18200 */
[----:B------:R0:W-:Y:S01]  /*0a60*/  @!P2 STG.E desc[UR12][R8.64], R10 ;  /* 0x0000000a0800a986 */ /* 0x0001e2000c10190c */
[----:B----4-:R-:W-:Y:S02]  /*0a70*/  @!P4 FSETP.NAN.FTZ.AND P6, PT, |R0|, |R0|, PT ;  /* 0x400000000000c20b */ /* 0x010fe40003fd8200 */
[----:B------:R-:W-:Y:S02]  /*0a80*/  @!P5 PLOP3.LUT P1, PT, P0, PT, PT, 0x80, 0x8 ;  /* 0x000000000008d81c */ /* 0x000fe4000072f070 */
[----:B------:R-:W-:-:S02]  /*0a90*/  PLOP3.LUT P0, PT, PT, PT, PT, 0x80, 0x8 ;  /* 0x000000000008781c */ /* 0x000fc40003f0f070 */
[C---:B------:R-:W-:Y:S02]  /*0aa0*/  @!P4 LEA R16, P2, R27.reuse, R12, 0x2 ;  /* 0x0000000c1b10c211 */ /* 0x040fe400078410ff */
[----:B------:R-:W-:Y:S02]  /*0ab0*/  @!P4 PLOP3.LUT P0, PT, P6, PT, PT, 0x80, 0x8 ;  /* 0x000000000008c81c */ /* 0x000fe4000370f070 */
[----:B-----5:R-:W-:Y:S02]  /*0ac0*/  @!P3 FSETP.NAN.FTZ.AND P6, PT, |R24|, |R24|, PT ;  /* 0x400000181800b20b */ /* 0x020fe40003fd8200 */
[----:B------:R-:W-:Y:S02]  /*0ad0*/  @!P4 LEA.HI.X R17, R27, R13, R22, 0x2, P2 ;  /* 0x0000000d1b11c211 */ /* 0x000fe400010f1416 */
[----:B------:R-:W-:Y:S02]  /*0ae0*/  PLOP3.LUT P2, PT, PT, PT, PT, 0x80, 0x8 ;  /* 0x000000000008781c */ /* 0x000fe40003f4f070 */
[----:B------:R-:W-:-:S02]  /*0af0*/  @!P3 PLOP3.LUT P2, PT, P6, PT, PT, 0x80, 0x8 ;  /* 0x000000000008b81c */ /* 0x000fc4000374f070 */
[----:B0-----:R-:W-:-:S04]  /*0b00*/  @!P3 LEA R8, P6, R26, R12, 0x2 ;  /* 0x0000000c1a08b211 */ /* 0x001fc800078c10ff */
[----:B------:R-:W-:Y:S02]  /*0b10*/  @!P3 LEA.HI.X R9, R26, R13, R21, 0x2, P6 ;  /* 0x0000000d1a09b211 */ /* 0x000fe400030f1415 */
[----:B------:R-:W-:-:S04]  /*0b20*/  @!P5 FSETP.GT.FTZ.AND P6, PT, R20, R5, PT ;  /* 0x000000051400d20b */ /* 0x000fc80003fd4000 */
[-C--:B------:R-:W-:Y:S02]  /*0b30*/  @!P1 FSEL R20, R20, R5.reuse, P6 ;  /* 0x0000000514149208 */ /* 0x080fe40003000000 */
[-C--:B------:R-:W-:Y:S02]  /*0b40*/  @!P4 FSETP.GT.FTZ.AND P1, PT, R0, R5.reuse, PT ;  /* 0x000000050000c20b */ /* 0x080fe40003f34000 */
[-C--:B------:R-:W-:Y:S02]  /*0b50*/  @!P3 FSETP.GT.FTZ.AND P6, PT, R24, R5.reuse, PT ;  /* 0x000000051800b20b */ /* 0x080fe40003fd4000 */
[-C--:B------:R-:W-:Y:S02]  /*0b60*/  @!P0 FSEL R0, R0, R5.reuse, P1 ;  /* 0x0000000500008208 */ /* 0x080fe40000800000 */
[----:B------:R-:W-:Y:S01]  /*0b70*/  @!P2 FSEL R24, R24, R5, P6 ;  /* 0x000000051818a208 */ /* 0x000fe20003000000 */
[----:B------:R1:W-:Y:S04]  /*0b80*/  @!P5 STG.E desc[UR12][R2.64], R20 ;  /* 0x000000140200d986 */ /* 0x0003e8000c10190c */
[----:B------:R1:W-:Y:S04]  /*0b90*/  @!P4 STG.E desc[UR12][R16.64], R0 ;  /* 0x000000001000c986 */ /* 0x0003e8000c10190c */
[----:B------:R1:W-:Y:S01]  /*0ba0*/  @!P3 STG.E desc[UR12][R8.64], R24 ;  /* 0x000000180800b986 */ /* 0x0003e2000c10190c */
[----:B------:R-:W-:Y:S05]  /*0bb0*/  BRA.U UP0, `(.L_x_12) ;  /* 0xfffffff500e87547 */ /* 0x000fea000b83ffff */
.L_x_11:
[----:B------:R-:W-:-:S04]  /*0bc0*/  ULOP3.LUT UR4, UR8, 0x1, URZ, 0xc0, !UPT ;  /* 0x0000000108047892 */ /* 0x000fc8000f8ec0ff */
[----:B------:R-:W-:-:S06]  /*0bd0*/  UISETP.NE.U32.AND UP0, UPT, UR4, 0x1, UPT ;  /* 0x000000010400788c */ /* 0x000fcc000bf05070 */
[----:B------:R-:W-:-:S13]  /*0be0*/  PLOP3.LUT P0, PT, PT, PT, UP0, 0x80, 0x8 ;  /* 0x000000000008781c */ /* 0x000fda0003f0f008 */
[----:B------:R-:W-:Y:S05]  /*0bf0*/  @!P0 EXIT ;  /* 0x000000000000894d */ /* 0x000fea0003800000 */
[----:B0-----:R-:W-:Y:S01]  /*0c00*/  IADD3 R7, P1, PT, R7, UR6, RZ ;  /* 0x0000000607077c10 */ /* 0x001fe2000ff3e0ff */
[----:B-1----:R-:W-:-:S03]  /*0c10*/  IMAD.MOV.U32 R0, RZ, RZ, RZ ;  /* 0x000000ffff007224 */ /* 0x002fc600078e00ff */
[C---:B------:R-:W-:Y:S01]  /*0c20*/  ISETP.GE.U32.AND P0, PT, R7.reuse, R4, PT ;  /* 0x000000040700720c */ /* 0x040fe20003f06070 */
[----:B------:R-:W-:Y:S01]  /*0c30*/  IMAD.X R23, RZ, RZ, UR7, P1 ;  /* 0x00000007ff177e24 */ /* 0x000fe200088e06ff */
[----:B------:R-:W-:-:S04]  /*0c40*/  IADD3 R25, P2, PT, R7, UR11, RZ ;  /* 0x0000000b07197c10 */ /* 0x000fc8000ff5e0ff */
[----:B------:R-:W-:Y:S01]  /*0c50*/  ISETP.GE.AND.EX P0, PT, R23, R6, PT, P0 ;  /* 0x000000061700720c */ /* 0x000fe20003f06300 */
[----:B------:R-:W-:Y:S01]  /*0c60*/  IMAD.X R27, RZ, RZ, R23, P2 ;  /* 0x000000ffff1b7224 */ /* 0x000fe200010e0617 */
[C---:B------:R-:W-:Y:S02]  /*0c70*/  IADD3 R11, P3, PT, R25.reuse, UR11, RZ ;  /* 0x0000000b190b7c10 */ /* 0x040fe4000ff7e0ff */
[-C--:B------:R-:W-:Y:S02]  /*0c80*/  ISETP.GE.U32.AND P1, PT, R25, R4.reuse, PT ;  /* 0x000000041900720c */ /* 0x080fe40003f26070 */
[----:B------:R-:W-:Y:S01]  /*0c90*/  ISETP.GE.U32.AND P2, PT, R11, R4, PT ;  /* 0x000000040b00720c */ /* 0x000fe20003f46070 */
[----:B------:R-:W-:Y:S01]  /*0ca0*/  IMAD.X R17, RZ, RZ, R27, P3 ;  /* 0x000000ffff117224 */ /* 0x000fe200018e061b */
[----:B------:R-:W-:-:S04]  /*0cb0*/  ISETP.GE.AND.EX P1, PT, R27, R6, PT, P1 ;  /* 0x000000061b00720c */ /* 0x000fc80003f26310 */
[----:B------:R-:W-:Y:S02]  /*0cc0*/  ISETP.GE.AND.EX P2, PT, R17, R6, PT, P2 ;  /* 0x000000061100720c */ /* 0x000fe40003f46320 */
[----:B------:R-:W-:-:S04]  /*0cd0*/  @!P0 LEA R28, P3, R7, R14, 0x2 ;  /* 0x0000000e071c8211 */ /* 0x000fc800078610ff */
[----:B------:R-:W-:-:S03]  /*0ce0*/  @!P0 LEA.HI.X R29, R7, R15, R23, 0x2, P3 ;  /* 0x0000000f071d8211 */ /* 0x000fc600018f1417 */
[-C--:B------:R-:W-:Y:S02]  /*0cf0*/  @!P1 LEA R2, P3, R25, R14.reuse, 0x2 ;  /* 0x0000000e19029211 */ /* 0x080fe400078610ff */
[----:B------:R-:W2:Y:S01]  /*0d00*/  @!P0 LDG.E R0, desc[UR12][R28.64] ;  /* 0x0000000c1c008981 */ /* 0x000ea2000c1e1900 */
[----:B------:R-:W-:Y:S01]  /*0d10*/  IADD3 R19, P5, PT, R11, UR11, RZ ;  /* 0x0000000b0b137c10 */ /* 0x000fe2000ffbe0ff */
[----:B------:R-:W-:Y:S01]  /*0d20*/  IMAD.MOV.U32 R10, RZ, RZ, RZ ;  /* 0x000000ffff0a7224 */ /* 0x000fe200078e00ff */
[-C--:B------:R-:W-:Y:S02]  /*0d30*/  @!P1 LEA.HI.X R3, R25, R15.reuse, R27, 0x2, P3 ;  /* 0x0000000f19039211 */ /* 0x080fe400018f141b */
[----:B------:R-:W-:Y:S01]  /*0d40*/  @!P2 LEA R8, P4, R11, R14, 0x2 ;  /* 0x0000000e0b08a211 */ /* 0x000fe200078810ff */
[--C-:B------:R-:W-:Y:S01]  /*0d50*/  IMAD.X R21, RZ, RZ, R17.reuse, P5 ;  /* 0x000000ffff157224 */ /* 0x100fe200028e0611 */
[----:B------:R-:W-:Y:S01]  /*0d60*/  ISETP.GE.U32.AND P3, PT, R19, R4, PT ;  /* 0x000000041300720c */ /* 0x000fe20003f66070 */
[----:B------:R-:W-:Y:S01]  /*0d70*/  IMAD.MOV.U32 R16, RZ, RZ, RZ ;  /* 0x000000ffff107224 */ /* 0x000fe200078e00ff */
[----:B------:R0:W3:Y:S01]  /*0d80*/  @!P1 LDG.E R10, desc[UR12][R2.64] ;  /* 0x0000000c020a9981 */ /* 0x0000e2000c1e1900 */
[----:B------:R-:W-:-:S02]  /*0d90*/  @!P2 LEA.HI.X R9, R11, R15, R17, 0x2, P4 ;  /* 0x0000000f0b09a211 */ /* 0x000fc400020f1411 */
[----:B------:R-:W-:-:S03]  /*0da0*/  ISETP.GE.AND.EX P3, PT, R21, R6, PT, P3 ;  /* 0x000000061500720c */ /* 0x000fc60003f66330 */
[----:B------:R1:W4:Y:S01]  /*0db0*/  @!P2 LDG.E R16, desc[UR12][R8.64] ;  /* 0x0000000c0810a981 */ /* 0x000322000c1e1900 */
[----:B------:R-:W-:-:S09]  /*0dc0*/  IMAD.MOV.U32 R4, RZ, RZ, RZ ;  /* 0x000000ffff047224 */ /* 0x000fd200078e00ff */
[----:B------:R-:W-:-:S04]  /*0dd0*/  @!P3 LEA R14, P4, R19, R14, 0x2 ;  /* 0x0000000e130eb211 */ /* 0x000fc800078810ff */
[----:B------:R-:W-:-:S05]  /*0de0*/  @!P3 LEA.HI.X R15, R19, R15, R21, 0x2, P4 ;  /* 0x0000000f130fb211 */ /* 0x000fca00020f1415 */
[----:B------:R-:W5:Y:S01]  /*0df0*/  @!P3 LDG.E R4, desc[UR12][R14.64] ;  /* 0x0000000c0e04b981 */ /* 0x000f62000c1e1900 */
[-C--:B0-----:R-:W-:Y:S02]  /*0e00*/  @!P1 LEA R2, P6, R25, R12.reuse, 0x2 ;  /* 0x0000000c19029211 */ /* 0x081fe400078c10ff */
[----:B------:R-:W-:Y:S02]  /*0e10*/  @!P0 LEA R6, P4, R7, R12, 0x2 ;  /* 0x0000000c07068211 */ /* 0x000fe400078810ff */
[-C--:B------:R-:W-:Y:S02]  /*0e20*/  @!P1 LEA.HI.X R3, R25, R13.reuse, R27, 0x2, P6 ;  /* 0x0000000d19039211 */ /* 0x080fe400030f141b */
[----:B------:R-:W-:Y:S02]  /*0e30*/  @!P0 LEA.HI.X R7, R7, R13, R23, 0x2, P4 ;  /* 0x0000000d07078211 */ /* 0x000fe400020f1417 */
[C---:B--2---:R-:W-:Y:S02]  /*0e40*/  FSETP.NAN.FTZ.AND P5, PT, |R0|.reuse, |R0|, PT ;  /* 0x400000000000720b */ /* 0x044fe40003fb8200 */
[----:B------:R-:W-:-:S02]  /*0e50*/  FSETP.GT.FTZ.AND P6, PT, R0, R5, PT ;  /* 0x000000050000720b */ /* 0x000fc40003fd4000 */
[----:B---3--:R-:W-:-:S09]  /*0e60*/  FSETP.NAN.FTZ.AND P4, PT, |R10|, |R10|, PT ;  /* 0x4000000a0a00720b */ /* 0x008fd20003f98200 */
[----:B------:R-:W-:Y:S02]  /*0e70*/  @!P5 FSEL R0, R0, R5, P6 ;  /* 0x000000050000d208 */ /* 0x000fe40003000000 */
[C---:B-1----:R-:W-:Y:S02]  /*0e80*/  @!P2 LEA R8, P6, R11.reuse, R12, 0x2 ;  /* 0x0000000c0b08a211 */ /* 0x042fe400078c10ff */
[----:B----4-:R-:W-:Y:S01]  /*0e90*/  FSETP.NAN.FTZ.AND P5, PT, |R16|, |R16|, PT ;  /* 0x400000101000720b */ /* 0x010fe20003fb8200 */
[----:B------:R0:W-:Y:S01]  /*0ea0*/  @!P0 STG.E desc[UR12][R6.64], R0 ;  /* 0x0000000006008986 */ /* 0x0001e2000c10190c */
[----:B------:R-:W-:Y:S02]  /*0eb0*/  @!P2 LEA.HI.X R9, R11, R13, R17, 0x2, P6 ;  /* 0x0000000d0b09a211 */ /* 0x000fe400030f1411 */
[----:B------:R-:W-:-:S04]  /*0ec0*/  FSETP.GT.FTZ.AND P6, PT, R10, R5, PT ;  /* 0x000000050a00720b */ /* 0x000fc80003fd4000 */
[-C--:B------:R-:W-:Y:S02]  /*0ed0*/  @!P4 FSEL R10, R10, R5.reuse, P6 ;  /* 0x000000050a0ac208 */ /* 0x080fe40003000000 */
[----:B------:R-:W-:-:S03]  /*0ee0*/  FSETP.GT.FTZ.AND P4, PT, R16, R5, PT ;  /* 0x000000051000720b */ /* 0x000fc60003f94000 */
[----:B------:R0:W-:Y:S01]  /*0ef0*/  @!P1 STG.E desc[UR12][R2.64], R10 ;  /* 0x0000000a02009986 */ /* 0x0001e2000c10190c */
[----:B------:R-:W-:Y:S02]  /*0f00*/  @!P5 FSEL R16, R16, R5, P4 ;  /* 0x000000051010d208 */ /* 0x000fe40002000000 */
[----:B-----5:R-:W-:-:S03]  /*0f10*/  FSETP.NAN.FTZ.AND P0, PT, |R4|, |R4|, PT ;  /* 0x400000040400720b */ /* 0x020fc60003f18200 */
[----:B------:R0:W-:Y:S01]  /*0f20*/  @!P2 STG.E desc[UR12][R8.64], R16 ;  /* 0x000000100800a986 */ /* 0x0001e2000c10190c */
[----:B------:R-:W-:Y:S09]  /*0f30*/  @P3 EXIT ;  /* 0x000000000000394d */ /* 0x000ff20003800000 */
[C---:B0-----:R-:W-:Y:S02]  /*0f40*/  LEA R2, P2, R19.reuse, R12, 0x2 ;  /* 0x0000000c13027211 */ /* 0x041fe400078410ff */
[C---:B------:R-:W-:Y:S02]  /*0f50*/  FSETP.GT.FTZ.AND P1, PT, R4.reuse, R5, PT ;  /* 0x000000050400720b */ /* 0x040fe40003f34000 */
[----:B------:R-:W-:Y:S02]  /*0f60*/  LEA.HI.X R3, R19, R13, R21, 0x2, P2 ;  /* 0x0000000d13037211 */ /* 0x000fe400010f1415 */
[----:B------:R-:W-:-:S05]  /*0f70*/  @!P0 FSEL R4, R4, R5, P1 ;  /* 0x0000000504048208 */ /* 0x000fca0000800000 */
[----:B------:R-:W-:Y:S01]  /*0f80*/  STG.E desc[UR12][R2.64], R4 ;  /* 0x0000000402007986 */ /* 0x000fe2000c10190c */
[----:B------:R-:W-:Y:S05]  /*0f90*/  EXIT ;  /* 0x000000000000794d */ /* 0x000fea0003800000 */
.L_x_10:
[----:B------:R-:W0:Y:S02]  /*0fa0*/  S2R R4, SR_TID.X ;  /* 0x0000000000047919 */ /* 0x000e240000002100 */
[----:B0-----:R-:W-:-:S03]  /*0fb0*/  IMAD.WIDE.U32 R2, R4, 0x4, RZ ;  /* 0x0000000404027825 */ /* 0x001fc600078e00ff */
[----:B------:R-:W-:-:S04]  /*0fc0*/  ISETP.GE.U32.AND P0, PT, R2, R19, PT ;  /* 0x000000130200720c */ /* 0x000fc80003f06070 */
[----:B------:R-:W-:-:S13]  /*0fd0*/  ISETP.GE.AND.EX P0, PT, R3, R21, PT, P0 ;  /* 0x000000150300720c */ /* 0x000fda0003f06300 */
[----:B------:R-:W-:Y:S05]  /*0fe0*/  @P0 EXIT ;  /* 0x000000000000094d */ /* 0x000fea0003800000 */
[----:B------:R-:W-:Y:S01]  /*0ff0*/  IMAD.MOV.U32 R17, RZ, RZ, RZ ;  /* 0x000000ffff117224 */ /* 0x000fe200078e00ff */
[----:B------:R-:W0:Y:S06]  /*1000*/  LDCU UR4, c[0x0][0x360] ;  /* 0x00006c00ff0477ac */ /* 0x000e2c0008000800 */
.L_x_13:
[C---:B-1----:R-:W-:Y:S01]  /*1010*/  IMAD.SHL.U32 R3, R4.reuse, 0x10, RZ ;  /* 0x0000001004037824 */ /* 0x042fe200078e00ff */
[----:B------:R-:W-:-:S04]  /*1020*/  SHF.L.U64.HI R7, R4, 0x4, R17 ;  /* 0x0000000404077819 */ /* 0x000fc80000010211 */
[----:B------:R-:W-:-:S05]  /*1030*/  IADD3 R10, P0, PT, R14, R3, RZ ;  /* 0x000000030e0a7210 */ /* 0x000fca0007f1e0ff */
[----:B------:R-:W-:-:S06]  /*1040*/  IMAD.X R11, R15, 0x1, R7, P0 ;  /* 0x000000010f0b7824 */ /* 0x000fcc00000e0607 */
[----:B------:R-:W3:Y:S01]  /*1050*/  LDG.E.128 R8, desc[UR12][R10.64] ;  /* 0x0000000c0a087981 */ /* 0x000ee2000c1e1d00 */
[----:B------:R-:W-:-:S05]  /*1060*/  IADD3 R2, P0, PT, R12, R3, RZ ;  /* 0x000000030c027210 */ /* 0x000fca0007f1e0ff */
[----:B------:R-:W-:Y:S01]  /*1070*/  IMAD.X R3, R13, 0x1, R7, P0 ;  /* 0x000000010d037824 */ /* 0x000fe200000e0607 */
[----:B0-----:R-:W-:-:S05]  /*1080*/  IADD3 R4, P0, PT, R4, UR4, RZ ;  /* 0x0000000404047c10 */ /* 0x001fca000ff1e0ff */
[C---:B------:R-:W-:Y:S02]  /*1090*/  IMAD.SHL.U32 R0, R4.reuse, 0x4, RZ ;  /* 0x0000000404007824 */ /* 0x040fe400078e00ff */
[----:B------:R-:W-:Y:S01]  /*10a0*/  IMAD.X R17, RZ, RZ, R17, P0 ;  /* 0x000000ffff117224 */ /* 0x000fe200000e0611 */
[----:B------:R-:W-:-:S04]  /*10b0*/  LOP3.LUT P0, RZ, R4, 0xffffc000, RZ, 0xc0, !PT ;  /* 0xffffc00004ff7812 */ /* 0x000fc8000780c0ff */
[----:B------:R-:W-:Y:S02]  /*10c0*/  LOP3.LUT P0, RZ, R17, 0x3fffffff, RZ, 0xc0, P0 ;  /* 0x3fffffff11ff7812 */ /* 0x000fe4000000c0ff */
[----:B---3--:R-:W-:Y:S02]  /*10d0*/  FSETP.NAN.FTZ.AND P5, PT, |R8|, |R8|, PT ;  /* 0x400000080800720b */ /* 0x008fe40003fb8200 */
[----:B------:R-:W-:Y:S02]  /*10e0*/  FSETP.NAN.FTZ.AND P4, PT, |R9|, |R9|, PT ;  /* 0x400000090900720b */ /* 0x000fe40003f98200 */
[----:B------:R-:W-:Y:S02]  /*10f0*/  FSETP.NAN.FTZ.AND P2, PT, |R10|, |R10|, PT ;  /* 0x4000000a0a00720b */ /* 0x000fe40003f58200 */
[----:B------:R-:W-:Y:S02]  /*1100*/  FSETP.NAN.FTZ.AND P1, PT, |R11|, |R11|, PT ;  /* 0x4000000b0b00720b */ /* 0x000fe40003f38200 */
[----:B--2---:R-:W-:-:S02]  /*1110*/  FSETP.GT.FTZ.AND P6, PT, R8, R5, PT ;  /* 0x000000050800720b */ /* 0x004fc40003fd4000 */
[----:B------:R-:W-:-:S03]  /*1120*/  FSETP.GT.FTZ.AND P3, PT, R9, R5, PT ;  /* 0x000000050900720b */ /* 0x000fc60003f74000 */
[-C--:B------:R-:W-:Y:S02]  /*1130*/  @!P5 FSEL R8, R8, R5.reuse, P6 ;  /* 0x000000050808d208 */ /* 0x080fe40003000000 */
[CC--:B------:R-:W-:Y:S02]  /*1140*/  FSETP.GT.FTZ.AND P5, PT, R10.reuse, R5.reuse, PT ;  /* 0x000000050a00720b */ /* 0x0c0fe40003fb4000 */
[-C--:B------:R-:W-:Y:S02]  /*1150*/  FSETP.GT.FTZ.AND P6, PT, R11, R5.reuse, PT ;  /* 0x000000050b00720b */ /* 0x080fe40003fd4000 */
[-C--:B------:R-:W-:Y:S02]  /*1160*/  @!P4 FSEL R9, R9, R5.reuse, P3 ;  /* 0x000000050909c208 */ /* 0x080fe40001800000 */
[-C--:B------:R-:W-:Y:S02]  /*1170*/  @!P2 FSEL R10, R10, R5.reuse, P5 ;  /* 0x000000050a0aa208 */ /* 0x080fe40002800000 */
[----:B------:R-:W-:-:S02]  /*1180*/  @!P1 FSEL R11, R11, R5, P6 ;  /* 0x000000050b0b9208 */ /* 0x000fc40003000000 */
[----:B------:R-:W-:Y:S02]  /*1190*/  ISETP.LT.U32.AND P1, PT, R0, R19, PT ;  /* 0x000000130000720c */ /* 0x000fe40003f21070 */
[----:B------:R-:W-:Y:S01]  /*11a0*/  SHF.L.U64.HI R0, R4, 0x2, R17 ;  /* 0x0000000204007819 */ /* 0x000fe20000010211 */
[----:B------:R1:W-:Y:S03]  /*11b0*/  STG.E.128 desc[UR12][R2.64], R8 ;  /* 0x0000000802007986 */ /* 0x0003e6000c101d0c */
[----:B------:R-:W-:-:S13]  /*11c0*/  ISETP.LT.AND.EX P1, PT, R0, R21, PT, P1 ;  /* 0x000000150000720c */ /* 0x000fda0003f21310 */
[----:B------:R-:W-:Y:S05]  /*11d0*/  @!P0 BRA P1, `(.L_x_13) ;  /* 0xfffffffc008c8947 */ /* 0x000fea000083ffff */
[----:B------:R-:W-:Y:S05]  /*11e0*/  EXIT ;  /* 0x000000000000794d */ /* 0x000fea0003800000 */
        .weak           $__internal_2_$__cuda_sm20_div_u16
        .type           $__internal_2_$__cuda_sm20_div_u16,@function
        .size           $__internal_2_$__cuda_sm20_div_u16,(.L_x_4140 - $__internal_2_$__cuda_sm20_div_u16)
$__internal_2_$__cuda_sm20_div_u16:
        /* <DEDUP_REMOVED lines=8> */
[----:B------:R-:W-:-:S04]  /*1270*/  FMUL R7, R2, R3 ;  /* 0x0000000302077220 */ /* 0x000fc80000400000 */
[----:B------:R-:W0:Y:S02]  /*1280*/  MUFU.RCP R2, R7 ;  /* 0x0000000700027308 */ /* 0x000e240000001000 */
[----:B0-----:R-:W-:-:S04]  /*1290*/  FMUL R2, R3, R2 ;  /* 0x0000000203027220 */ /* 0x001fc80000400000 */
[----:B------:R-:W-:Y:S02]  /*12a0*/  VIADD R3, R2, 0x2 ;  /* 0x0000000202037836 */ /* 0x000fe40000000000 */
[----:B------:R-:W-:Y:S02]  /*12b0*/  IMAD.MOV.U32 R2, RZ, RZ, R8 ;  /* 0x000000ffff027224 */ /* 0x000fe400078e0008 */
[----:B------:R-:W-:Y:S01]  /*12c0*/  FMUL.RZ R0, R0, R3 ;  /* 0x0000000300007220 */ /* 0x000fe2000040c000 */
[----:B------:R-:W-:-:S05]  /*12d0*/  IMAD.MOV.U32 R3, RZ, RZ, 0x0 ;  /* 0x00000000ff037424 */ /* 0x000fca00078e00ff */
[----:B------:R-:W0:Y:S02]  /*12e0*/  F2I.U32.TRUNC.NTZ R0, R0 ;  /* 0x0000000000007305 */ /* 0x000e24000020f000 */
[----:B0-----:R-:W-:-:S13]  /*12f0*/  R2UR UR4, R0 ;  /* 0x00000000000472ca */ /* 0x001fda00000e0000 */
[----:B------:R-:W-:-:S07]  /*1300*/  ULOP3.LUT UR8, UR4, 0xffff, URZ, 0xc0, !UPT ;  /* 0x0000ffff04087892 */ /* 0x000fce000f8ec0ff */
[----:B------:R-:W-:Y:S01]  /*1310*/  @!UP0 UMOV UR8, 0xffffffff ;  /* 0xffffffff00088882 */ /* 0x000fe20000000000 */
[----:B------:R-:W-:Y:S05]  /*1320*/  RET.REL.NODEC R2 `(_ZN2at6native61_GLOBAL__N__44eb8e94_28_ForeachBinaryOpScalarList_cu_dda10a6925multi_tensor_apply_kernelINS1_28TensorListScalarListMetadataIfLi2EEENS1_25BinaryOpScalarListFunctorIfLi2ELi1ELi1EEEJNS0_7maximumIfEEEEEvT_T0_DpT1_) ;  /* 0xffffffec02347950 */ /* 0x000fea0003c3ffff */
.L_x_14:
        /* <DEDUP_REMOVED lines=13> */
.L_x_4140:


//--------------------- .text._ZN2at6native61_GLOBAL__N__44eb8e94_28_ForeachBinaryOpScalarList_cu_dda10a6925multi_tensor_apply_kernelINS1_28TensorListScalarListMetadataIdLi2EEENS1_25BinaryOpScalarListFunctorIdLi2ELi1ELi1EEEJNS0_7maximumIdEEEEEvT_T0_DpT1_ --------------------------
	.section	.text._ZN2at6native61_GLOBAL__N__44eb8e94_28_ForeachBinaryOpScalarList_cu_dda10a6925multi_tensor_apply_kernelINS1_28TensorListScalarListMetadataIdLi2EEENS1_25BinaryOpScalarListFunctorIdLi2ELi1ELi1EEEJNS0_7maximumIdEEEEEvT_T0_DpT1_,"ax",@progbits
	.align	128
.text._ZN2at6native61_GLOBAL__N__44eb8e94_28_ForeachBinaryOpScalarList_cu_dda10a6925multi_tensor_apply_kernelINS1_28TensorListScalarListMetadataIdLi2EEENS1_25BinaryOpScalarListFunctorIdLi2ELi1ELi1EEEJNS0_7maximumIdEEEEEvT_T0_DpT1_:
        .type           _ZN2at6native61_GLOBAL__N__44eb8e94_28_ForeachBinaryOpScalarList_cu_dda10a6925multi_tensor_apply_kernelINS1_28TensorListScalarListMetadataIdLi2EEENS1_25BinaryOpScalarListFunctorIdLi2ELi1ELi1EEEJNS0_7maximumIdEEEEEvT_T0_DpT1_,@function
        .size           _ZN2at6native61_GLOBAL__N__44eb8e94_28_ForeachBinaryOpScalarList_cu_dda10a6925multi_tensor_apply_kernelINS1_28TensorListScalarListMetadataIdLi2EEENS1_25BinaryOpScalarListFunctorIdLi2ELi1ELi1EEEJNS0_7maximumIdEEEEEvT_T0_DpT1_,(.L_x_4142 - _ZN2at6native61_GLOBAL__N__44eb8e94_28_ForeachBinaryOpScalarList_cu_dda10a6925multi_tensor_apply_kernelINS1_28TensorListScalarListMetadataIdLi2EEENS1_25BinaryOpScalarListFunctorIdLi2ELi1ELi1EEEJNS0_7maximumIdEEEEEvT_T0_DpT1_)
        .other          _ZN2at6native61_GLOBAL__N__44eb8e94_28_ForeachBinaryOpScalarList_cu_dda10a6925multi_tensor_apply_kernelINS1_28TensorListScalarListMetadataIdLi2EEENS1_25BinaryOpScalarListFunctorIdLi2ELi1ELi1EEEJNS0_7maximumIdEEEEEvT_T0_DpT1_,@"STO_CUDA_ENTRY STV_DEFAULT"
_ZN2at6native61_GLOBAL__N__44eb8e94_28_ForeachBinaryOpScalarList_cu_dda10a6925multi_tensor_apply_kernelINS1_28TensorListScalarListMetadataIdLi2EEENS1_25BinaryOpScalarListFunctorIdLi2ELi1ELi1EEEJNS0_7maximumIdEEEEEvT_T0_DpT1_:
[----:B------:R-:W-:Y:S08]  /*0000*/  LDC R1, c[0x0][0x37c] ;  /* 0x0000df00ff017b82 */ /* 0x000ff00000000800 */
[----:B------:R-:W0:Y:S01]  /*0010*/  S2UR UR5, SR_CTAID.X ;  /* 0x00000000000579c3 */ /* 0x000e220000002500 */
[----:B------:R-:W1:Y:S01]  /*0020*/  LDCU.64 UR18, c[0x0][0x358] ;  /* 0x00006b00ff1277ac */ /* 0x000e620008000a00 */
[----:B0-----:R-:W0:Y:S01]  /*0030*/  LDCU.U8 UR4, c[0x0][UR5+0xb80] ;  /* 0x00017000050477ac */ /* 0x001e220008000000 */
[----:B------:R-:W-:-:S12]  /*0040*/  UIMAD UR5, UR5, 0x3, UR5 ;  /* 0x00000003050578a4 */ /* 0x000fd8000f8e0205 */
[----:B------:R-:W2:Y:S01]  /*0050*/  LDCU UR13, c[0x0][UR5+0xcc0] ;  /* 0x00019800050d77ac */ /* 0x000ea20008000800 */
[----:B0-----:R-:W-:-:S12]  /*0060*/  USHF.L.U32 UR12, UR4, 0x3, URZ ;  /* 0x00000003040c7899 */ /* 0x001fd800080006ff */
[----:B------:R-:W0:Y:S01]  /*0070*/  LDCU.64 UR4, c[0x0][UR12+0x780] ;  /* 0x0000f0000c0477ac */ /* 0x000e220008000a00 */
[----:B------:R-:W3:Y:S01]  /*0080*/  LDCU.64 UR8, c[0x0][UR12+0x580] ;  /* 0x0000b0000c0877ac */ /* 0x000ee20008000a00 */
[----:B------:R-:W4:Y:S01]  /*0090*/  LDCU.64 UR6, c[0x0][UR12+0x380] ;  /* 0x000070000c0677ac */ /* 0x000f220008000a00 */
[----:B--2---:R-:W-:Y:S02]  /*00a0*/  UIMAD.WIDE UR14, UR13, 0x10000, URZ ;  /* 0x000100000d0e78a5 */ /* 0x004fe4000f8e02ff */
[----:B0-----:R-:W-:Y:S02]  /*00b0*/  ULOP3.LUT UR16, UR4, 0x3, URZ, 0xc0, !UPT ;  /* 0x0000000304107892 */ /* 0x001fe4000f8ec0ff */
[----:B------:R-:W-:Y:S02]  /*00c0*/  UIADD3 UR17, UP1, UPT, UR4, -UR14, URZ ;  /* 0x8000000e04117290 */ /* 0x000fe4000ff3e0ff */
[----:B---3--:R-:W-:Y:S02]  /*00d0*/  UIMAD.WIDE UR10, UR13, 0x80000, UR8 ;  /* 0x000800000d0a78a5 */ /* 0x008fe4000f8e0208 */
[----:B------:R-:W-:-:S02]  /*00e0*/  UIADD3.X UR4, UPT, UPT, UR5, ~UR15, URZ, UP1, !UPT ;  /* 0x8000000f05047290 */ /* 0x000fc40008ffe4ff */
[----:B----4-:R-:W-:Y:S02]  /*00f0*/  UIMAD.WIDE UR8, UR13, 0x80000, UR6 ;  /* 0x000800000d0878a5 */ /* 0x010fe4000f8e0206 */
[----:B------:R-:W-:Y:S01]  /*0100*/  ULOP3.LUT UR6, UR16, 0x1f, UR10, 0xf8, !UPT ;  /* 0x0000001f10067892 */ /* 0x000fe2000f8ef80a */
[----:B------:R-:W0:Y:S03]  /*0110*/  LDCU.64 UR12, c[0x0][UR12+0x980] ;  /* 0x000130000c0c77ac */ /* 0x000e260008000a00 */
[----:B------:R-:W-:-:S04]  /*0120*/  ULOP3.LUT UP0, URZ, UR6, 0x1f, UR8, 0xf8, !UPT ;  /* 0x0000001f06ff7892 */ /* 0x000fc8000f80f808 */
[----:B------:R-:W-:-:S09]  /*0130*/  ULOP3.LUT UP0, URZ, URZ, URZ, URZ, 0xfc, UP0 ;  /* 0x000000ffffff7292 */ /* 0x000fd2000800fcff */
[----:B-1----:R-:W-:Y:S05]  /*0140*/  BRA.U !UP0, `(.L_x_15) ;  /* 0x0000001108487547 */ /* 0x002fea000b800000 */
[----:B------:R-:W-:-:S04]  /*0150*/  UISETP.GE.U32.AND UP0, UPT, UR17, 0x1, UPT ;  /* 0x000000011100788c */ /* 0x000fc8000bf06070 */
[----:B------:R-:W-:-:S06]  /*0160*/  UISETP.GE.AND.EX UP0, UPT, UR4, URZ, UPT, UP0 ;  /* 0x000000ff0400728c */ /* 0x000fcc000bf06300 */
[----:B------:R-:W-:-:S13]  /*0170*/  PLOP3.LUT P0, PT, PT, PT, UP0, 0x80, 0x8 ;  /* 0x000000000008781c */ /* 0x000fda0003f0f008 */
[----:B0-----:R-:W-:Y:S05]  /*0180*/  @!P0 EXIT ;  /* 0x000000000000894d */ /* 0x001fea0003800000 */
[----:B------:R-:W0:Y:S01]  /*0190*/  LDCU UR20, c[0x0][0x360] ;  /* 0x00006c00ff1477ac */ /* 0x000e220008000800 */
[----:B------:R-:W-:Y:S01]  /*01a0*/  MOV R5, 0x290 ;  /* 0x0000029000057802 */ /* 0x000fe20000000f00 */
[----:B------:R-:W-:-:S04]  /*01b0*/  UISETP.LT.U32.AND UP0, UPT, UR17, 0x10000, UPT ;  /* 0x000100001100788c */ /* 0x000fc8000bf01070 */
[----:B------:R-:W-:-:S04]  /*01c0*/  UISETP.LT.U32.AND.EX UP0, UPT, UR4, URZ, UPT, UP0 ;  /* 0x000000ff0400728c */ /* 0x000fc8000bf01100 */
[----:B------:R-:W-:Y:S02]  /*01d0*/  USEL UR21, UR17, 0x10000, UP0 ;  /* 0x0001000011157887 */ /* 0x000fe40008000000 */
[----:B------:R-:W-:Y:S02]  /*01e0*/  USEL UR22, UR4, URZ, UP0 ;  /* 0x000000ff04167287 */ /* 0x000fe40008000000 */
[----:B0-----:R-:W-:-:S04]  /*01f0*/  USHF.L.U32 UR16, UR20, 0x2, URZ ;  /* 0x0000000214107899 */ /* 0x001fc800080006ff */
[----:B------:R-:W-:Y:S02]  /*0200*/  UISETP.GT.U32.AND UP0, UPT, UR21, UR16, UPT ;  /* 0x000000101500728c */ /* 0x000fe4000bf04070 */
[----:B------:R-:W-:Y:S02]  /*0210*/  ULOP3.LUT UR14, UR16, 0xffff, URZ, 0xc0, !UPT ;  /* 0x0000ffff100e7892 */ /* 0x000fe4000f8ec0ff */
[----:B------:R-:W-:-:S04]  /*0220*/  UISETP.GT.U32.AND.EX UP0, UPT, UR22, URZ, UPT, UP0 ;  /* 0x000000ff1600728c */ /* 0x000fc8000bf04100 */
[----:B------:R-:W-:Y:S02]  /*0230*/  USEL UR5, UR21, UR16, UP0 ;  /* 0x0000001015057287 */ /* 0x000fe40008000000 */
[----:B------:R-:W-:Y:S02]  /*0240*/  USEL UR6, UR22, URZ, UP0 ;  /* 0x000000ff16067287 */ /* 0x000fe40008000000 */
[----:B------:R-:W-:-:S04]  /*0250*/  UIADD3 UR5, UP0, UPT, UR5, -0x1, URZ ;  /* 0xffffffff05057890 */ /* 0x000fc8000ff1e0ff */
[----:B------:R-:W-:Y:S02]  /*0260*/  UIADD3.X UR6, UPT, UPT, UR6, -0x1, URZ, UP0, !UPT ;  /* 0xffffffff06067890 */ /* 0x000fe400087fe4ff */
[----:B------:R-:W-:-:S12]  /*0270*/  ULOP3.LUT UR7, UR5, 0xffff, URZ, 0xc0, !UPT ;  /* 0x0000ffff05077892 */ /* 0x000fd8000f8ec0ff */
[----:B------:R-:W-:Y:S05]  /*0280*/  CALL.REL.NOINC `($__internal_3_$__cuda_sm20_div_u16) ;  /* 0x0000001000d07944 */ /* 0x000fea0003c00000 */
[----:B------:R-:W0:Y:S01]  /*0290*/  S2R R23, SR_TID.X ;  /* 0x0000000000177919 */ /* 0x000e220000002100 */
[----:B------:R-:W-:Y:S01]  /*02a0*/  UISETP.GE.U32.AND UP0, UPT, UR5, UR16, UPT ;  /* 0x000000100500728c */ /* 0x000fe2000bf06070 */
[----:B------:R-:W-:-:S03]  /*02b0*/  UMOV UR7, URZ ;  /* 0x000000ff00077c82 */ /* 0x000fc60008000000 */
[----:B------:R-:W-:-:S03]  /*02c0*/  UISETP.GE.U32.AND.EX UP0, UPT, UR6, URZ, UPT, UP0 ;  /* 0x000000ff0600728c */ /* 0x000fc6000bf06100 */
[----:B------:R-:W-:-:S06]  /*02d0*/  UMOV UR6, URZ ;  /* 0x000000ff00067c82 */ /* 0x000fcc0008000000 */
[----:B------:R-:W-:Y:S05]  /*02e0*/  BRA.U !UP0, `(.L_x_16) ;  /* 0x0000000908b87547 */ /* 0x000fea000b800000 */
[----:B------:R-:W-:Y:S01]  /*02f0*/  ULOP3.LUT UR4, UR14, 0xffff, URZ, 0xc0, !UPT ;  /* 0x0000ffff0e047892 */ /* 0x000fe2000f8ec0ff */
[----:B------:R-:W-:Y:S01]  /*0300*/  UMOV UR6, URZ ;  /* 0x000000ff00067c82 */ /* 0x000fe20008000000 */
[----:B------:R-:W-:Y:S02]  /*0310*/  UMOV UR7, URZ ;  /* 0x000000ff00077c82 */ /* 0x000fe40008000000 */
[----:B------:R-:W-:Y:S01]  /*0320*/  UIADD3 UR4, UPT, UPT, UR4, 0x1, URZ ;  /* 0x0000000104047890 */ /* 0x000fe2000fffe0ff */
[----:B------:R-:W-:-:S03]  /*0330*/  UMOV UR5, URZ ;  /* 0x000000ff00057c82 */ /* 0x000fc60008000000 */
[----:B------:R-:W-:-:S03]  /*0340*/  ULOP3.LUT UR15, UR4, 0x1fffe, URZ, 0xc0, !UPT ;  /* 0x0001fffe040f7892 */ /* 0x000fc6000f8ec0ff */
[----:B------:R-:W-:-:S09]  /*0350*/  UMOV UR4, URZ ;  /* 0x000000ff00047c82 */ /* 0x000fd20008000000 */
.L_x_33:
[----:B0-----:R-:W-:Y:S02]  /*0360*/  IADD3 R24, P0, PT, R23, UR6, RZ ;  /* 0x0000000617187c10 */ /* 0x001fe4000ff1e0ff */
[----:B-1----:R-:W-:Y:S02]  /*0370*/  CS2R R10, SRZ ;  /* 0x00000000000a7805 */ /* 0x002fe4000001ff00 */
[----:B-----5:R-:W-:Y:S02]  /*0380*/  CS2R R12, SRZ ;  /* 0x00000000000c7805 */ /* 0x020fe4000001ff00 */
[C---:B------:R-:W-:Y:S01]  /*0390*/  ISETP.GE.U32.AND P4, PT, R24.reuse, UR21, PT ;  /* 0x0000001518007c0c */ /* 0x040fe2000bf86070 */
[----:B------:R-:W-:Y:S01]  /*03a0*/  IMAD.X R27, RZ, RZ, UR7, P0 ;  /* 0x00000007ff1b7e24 */ /* 0x000fe200080e06ff */
[----:B------:R-:W-:-:S04]  /*03b0*/  IADD3 R22, P0, PT, R24, UR20, RZ ;  /* 0x0000001418167c10 */ /* 0x000fc8000ff1e0ff */
[----:B------:R-:W-:Y:S01]  /*03c0*/  ISETP.GE.AND.EX P4, PT, R27, UR22, PT, P4 ;  /* 0x000000161b007c0c */ /* 0x000fe2000bf86340 */
[----:B------:R-:W-:Y:S01]  /*03d0*/  IMAD.X R9, RZ, RZ, R27, P0 ;  /* 0x000000ffff097224 */ /* 0x000fe200000e061b */
[C---:B------:R-:W-:Y:S02]  /*03e0*/  IADD3 R8, P0, PT, R22.reuse, UR20, RZ ;  /* 0x0000001416087c10 */ /* 0x040fe4000ff1e0ff */
[----:B------:R-:W-:Y:S02]  /*03f0*/  ISETP.GE.U32.AND P3, PT, R22, UR21, PT ;  /* 0x0000001516007c0c */ /* 0x000fe4000bf66070 */
[C---:B------:R-:W-:Y:S01]  /*0400*/  IADD3 R6, P5, PT, R8.reuse, UR20, RZ ;  /* 0x0000001408067c10 */ /* 0x040fe2000ffbe0ff */
[----:B------:R-:W-:Y:S01]  /*0410*/  IMAD.X R7, RZ, RZ, R9, P0 ;  /* 0x000000ffff077224 */ /* 0x000fe200000e0609 */
[----:B------:R-:W-:Y:S02]  /*0420*/  ISETP.GE.U32.AND P2, PT, R8, UR21, PT ;  /* 0x0000001508007c0c */ /* 0x000fe4000bf46070 */
[----:B------:R-:W-:Y:S01]  /*0430*/  ISETP.GE.U32.AND P0, PT, R6, UR21, PT ;  /* 0x0000001506007c0c */ /* 0x000fe2000bf06070 */
[----:B--234-:R-:W-:Y:S01]  /*0440*/  IMAD.X R5, RZ, RZ, R7, P5 ;  /* 0x000000ffff057224 */ /* 0x01cfe200028e0607 */
[----:B------:R-:W-:-:S02]  /*0450*/  ISETP.GE.AND.EX P2, PT, R7, UR22, PT, P2 ;  /* 0x0000001607007c0c */ /* 0x000fc4000bf46320 */
[----:B------:R-:W-:Y:S02]  /*0460*/  ISETP.GE.AND.EX P3, PT, R9, UR22, PT, P3 ;  /* 0x0000001609007c0c */ /* 0x000fe4000bf66330 */
[----:B------:R-:W-:Y:S02]  /*0470*/  ISETP.GE.AND.EX P0, PT, R5, UR22, PT, P0 ;  /* 0x0000001605007c0c */ /* 0x000fe4000bf06300 */
[----:B------:R-:W-:-:S04]  /*0480*/  @!P4 LEA R16, P1, R24, UR8, 0x3 ;  /* 0x000000081810cc11 */ /* 0x000fc8000f8218ff */
[----:B------:R-:W-:-:S03]  /*0490*/  @!P4 LEA.HI.X R17, R24, UR9, R27, 0x3, P1 ;  /* 0x000000091811cc11 */ /* 0x000fc600088f1c1b */
[----:B------:R-:W-:Y:S02]  /*04a0*/  @!P2 LEA R18, P5, R8, UR8, 0x3 ;  /* 0x000000080812ac11 */ /* 0x000fe4000f8a18ff */
[----:B------:R-:W-:Y:S01]  /*04b0*/  @!P3 LEA R28, P1, R22, UR8, 0x3 ;  /* 0x00000008161cbc11 */ /* 0x000fe2000f8218ff */
[----:B------:R0:W5:Y:S01]  /*04c0*/  @!P4 LDG.E.64 R10, desc[UR18][R16.64] ;  /* 0x00000012100ac981 */ /* 0x000162000c1e1b00 */
[----:B------:R-:W-:Y:S02]  /*04d0*/  @!P2 LEA.HI.X R19, R8, UR9, R7, 0x3, P5 ;  /* 0x000000090813ac11 */ /* 0x000fe4000a8f1c07 */
[----:B------:R-:W-:Y:S02]  /*04e0*/  @!P0 LEA R20, P5, R6, UR8, 0x3 ;  /* 0x0000000806148c11 */ /* 0x000fe4000f8a18ff */
[----:B------:R-:W-:Y:S02]  /*04f0*/  CS2R R14, SRZ ;  /* 0x00000000000e7805 */ /* 0x000fe4000001ff00 */
[----:B------:R-:W-:-:S02]  /*0500*/  @!P3 LEA.HI.X R29, R22, UR9, R9, 0x3, P1 ;  /* 0x00000009161dbc11 */ /* 0x000fc400088f1c09 */
[----:B------:R-:W-:Y:S02]  /*0510*/  @!P0 LEA.HI.X R21, R6, UR9, R5, 0x3, P5 ;  /* 0x0000000906158c11 */ /* 0x000fe4000a8f1c05 */
[----:B0-----:R-:W-:Y:S01]  /*0520*/  CS2R R16, SRZ ;  /* 0x0000000000107805 */ /* 0x001fe2000001ff00 */
[----:B------:R0:W5:Y:S04]  /*0530*/  @!P3 LDG.E.64 R12, desc[UR18][R28.64] ;  /* 0x000000121c0cb981 */ /* 0x000168000c1e1b00 */
[----:B------:R0:W5:Y:S04]  /*0540*/  @!P2 LDG.E.64 R14, desc[UR18][R18.64] ;  /* 0x00000012120ea981 */ /* 0x000168000c1e1b00 */
[----:B------:R0:W5:Y:S01]  /*0550*/  @!P0 LDG.E.64 R16, desc[UR18][R20.64] ;  /* 0x0000001214108981 */ /* 0x000162000c1e1b00 */
[----:B------:R-:W-:Y:S01]  /*0560*/  IADD3 R4, P6, PT, R24, UR16, RZ ;  /* 0x0000001018047c10 */ /* 0x000fe2000ffde0ff */
[----:B------:R-:W-:Y:S04]  /*0570*/  BSSY.RECONVERGENT B0, `(.L_x_17) ;  /* 0x0000011000007945 */ /* 0x000fe80003800200 */
[----:B------:R-:W-:Y:S01]  /*0580*/  IMAD.X R3, RZ, RZ, R27, P6 ;  /* 0x000000ffff037224 */ /* 0x000fe200030e061b */
[----:B------:R-:W-:-:S02]  /*0590*/  IADD3 R2, P6, PT, R22, UR16, RZ ;  /* 0x0000001016027c10 */ /* 0x000fc4000ffde0ff */
[----:B------:R-:W-:Y:S02]  /*05a0*/  ISETP.GE.U32.AND P1, PT, R4, UR21, PT ;  /* 0x0000001504007c0c */ /* 0x000fe4000bf26070 */
[----:B------:R-:W-:Y:S01]  /*05b0*/  IADD3 R0, P5, PT, R2, UR20, RZ ;  /* 0x0000001402007c10 */ /* 0x000fe2000ffbe0ff */
[----:B------:R-:W-:Y:S01]  /*05c0*/  IMAD.X R25, RZ, RZ, R9, P6 ;  /* 0x000000ffff197224 */ /* 0x000fe200030e0609 */
[----:B------:R-:W-:Y:S01]  /*05d0*/  ISETP.GE.AND.EX P1, PT, R3, UR22, PT, P1 ;  /* 0x0000001603007c0c */ /* 0x000fe2000bf26310 */
[----:B0-----:R-:W-:-:S12]  /*05e0*/  @P4 BRA `(.L_x_18) ;  /* 0x0000000000244947 */ /* 0x001fd80003800000 */
[C---:B-----5:R-:W-:Y:S02]  /*05f0*/  DSETP.GT.AND P6, PT, R10.reuse, UR12, PT ;  /* 0x0000000c0a007e2a */ /* 0x060fe4000bfc4000 */
[----:B------:R-:W-:-:S04]  /*0600*/  DSETP.NAN.AND P4, PT, R10, R10, PT ;  /* 0x0000000a0a00722a */ /* 0x000fc80003f88000 */
[----:B------:R-:W-:Y:S02]  /*0610*/  FSEL R21, R10, UR12, P6 ;  /* 0x0000000c0a157c08 */ /* 0x000fe4000b000000 */
[C---:B------:R-:W-:Y:S02]  /*0620*/  FSEL R29, R11.reuse, UR13, P6 ;  /* 0x0000000d0b1d7c08 */ /* 0x040fe4000b000000 */
[----:B------:R-:W-:Y:S02]  /*0630*/  LEA R18, P6, R24, UR10, 0x3 ;  /* 0x0000000a18127c11 */ /* 0x000fe4000f8c18ff */
[----:B------:R-:W-:Y:S02]  /*0640*/  FSEL R10, R10, R21, P4 ;  /* 0x000000150a0a7208 */ /* 0x000fe40002000000 */
[----:B------:R-:W-:Y:S02]  /*0650*/  LEA.HI.X R19, R24, UR11, R27, 0x3, P6 ;  /* 0x0000000b18137c11 */ /* 0x000fe4000b0f1c1b */
[----:B------:R-:W-:-:S05]  /*0660*/  FSEL R11, R11, R29, P4 ;  /* 0x0000001d0b0b7208 */ /* 0x000fca0002000000 */
[----:B------:R0:W-:Y:S02]  /*0670*/  STG.E.64 desc[UR18][R18.64], R10 ;  /* 0x0000000a12007986 */ /* 0x0001e4000c101b12 */
.L_x_18:
[----:B------:R-:W-:Y:S05]  /*0680*/  BSYNC.RECONVERGENT B0 ;  /* 0x0000000000007941 */ /* 0x000fea0003800200 */
.L_x_17:
[----:B------:R-:W-:Y:S04]  /*0690*/  BSSY.RECONVERGENT B0, `(.L_x_19) ;  /* 0x000000b000007945 */ /* 0x000fe80003800200 */
[----:B------:R-:W-:Y:S05]  /*06a0*/  @P3 BRA `(.L_x_20) ;  /* 0x0000000000243947 */ /* 0x000fea0003800000 */
[C---:B-----5:R-:W-:Y:S01]  /*06b0*/  DSETP.GT.AND P3, PT, R12.reuse, UR12, PT ;  /* 0x0000000c0c007e2a */ /* 0x060fe2000bf64000 */
[----:B0-----:R-:W-:Y:S01]  /*06c0*/  LEA R10, P6, R22, UR10, 0x3 ;  /* 0x0000000a160a7c11 */ /* 0x001fe2000f8c18ff */
[----:B------:R-:W-:-:S03]  /*06d0*/  DSETP.NAN.AND P4, PT, R12, R12, PT ;  /* 0x0000000c0c00722a */ /* 0x000fc60003f88000 */
[----:B------:R-:W-:Y:S02]  /*06e0*/  LEA.HI.X R11, R22, UR11, R9, 0x3, P6 ;  /* 0x0000000b160b7c11 */ /* 0x000fe4000b0f1c09 */
[C---:B------:R-:W-:Y:S02]  /*06f0*/  FSEL R19, R12.reuse, UR12, P3 ;  /* 0x0000000c0c137c08 */ /* 0x040fe40009800000 */
[C---:B------:R-:W-:Y:S02]  /*0700*/  FSEL R21, R13.reuse, UR13, P3 ;  /* 0x0000000d0d157c08 */ /* 0x040fe40009800000 */
[----:B------:R-:W-:Y:S02]  /*0710*/  FSEL R12, R12, R19, P4 ;  /* 0x000000130c0c7208 */ /* 0x000fe40002000000 */
[----:B------:R-:W-:-:S05]  /*0720*/  FSEL R13, R13, R21, P4 ;  /* 0x000000150d0d7208 */ /* 0x000fca0002000000 */
[----:B------:R1:W-:Y:S02]  /*0730*/  STG.E.64 desc[UR18][R10.64], R12 ;  /* 0x0000000c0a007986 */ /* 0x0003e4000c101b12 */
.L_x_20:
[----:B------:R-:W-:Y:S05]  /*0740*/  BSYNC.RECONVERGENT B0 ;  /* 0x0000000000007941 */ /* 0x000fea0003800200 */
.L_x_19:
[----:B------:R-:W-:Y:S01]  /*0750*/  IADD3 R9, P3, PT, R0, UR20, RZ ;  /* 0x0000001400097c10 */ /* 0x000fe2000ff7e0ff */
[----:B------:R-:W-:Y:S01]  /*0760*/  IMAD.X R21, RZ, RZ, R25, P5 ;  /* 0x000000ffff157224 */ /* 0x000fe200028e0619 */
[----:B------:R-:W-:Y:S01]  /*0770*/  ISETP.GE.U32.AND P6, PT, R2, UR21, PT ;  /* 0x0000001502007c0c */ /* 0x000fe2000bfc6070 */
[----:B------:R-:W-:Y:S01]  /*0780*/  BSSY.RECONVERGENT B0, `(.L_x_21) ;  /* 0x0000014000007945 */ /* 0x000fe20003800200 */
[----:B------:R-:W-:Y:S01]  /*0790*/  ISETP.GE.U32.AND P5, PT, R0, UR21, PT ;  /* 0x0000001500007c0c */ /* 0x000fe2000bfa6070 */
[----:B------:R-:W-:Y:S01]  /*07a0*/  IMAD.X R20, RZ, RZ, R21, P3 ;  /* 0x000000ffff147224 */ /* 0x000fe200018e0615 */
[----:B------:R-:W-:Y:S02]  /*07b0*/  ISETP.GE.AND.EX P3, PT, R25, UR22, PT, P6 ;  /* 0x0000001619007c0c */ /* 0x000fe4000bf66360 */
[----:B0-----:R-:W-:Y:S02]  /*07c0*/  CS2R R18, SRZ ;  /* 0x0000000000127805 */ /* 0x001fe4000001ff00 */
[----:B------:R-:W-:-:S02]  /*07d0*/  ISETP.GE.U32.AND P4, PT, R9, UR21, PT ;  /* 0x0000001509007c0c */ /* 0x000fc4000bf86070 */
[----:B-1---5:R-:W-:Y:S02]  /*07e0*/  @!P1 LEA R10, P6, R4, UR8, 0x3 ;  /* 0x00000008040a9c11 */ /* 0x022fe4000f8c18ff */
[----:B------:R-:W-:Y:S02]  /*07f0*/  ISETP.GE.AND.EX P5, PT, R21, UR22, PT, P5 ;  /* 0x0000001615007c0c */ /* 0x000fe4000bfa6350 */
[----:B------:R-:W-:Y:S02]  /*0800*/  ISETP.GE.AND.EX P4, PT, R20, UR22, PT, P4 ;  /* 0x0000001614007c0c */ /* 0x000fe4000bf86340 */
[----:B------:R-:W-:Y:S01]  /*0810*/  @!P1 LEA.HI.X R11, R4, UR9, R3, 0x3, P6 ;  /* 0x00000009040b9c11 */ /* 0x000fe2000b0f1c03 */
[----:B------:R-:W-:Y:S10]  /*0820*/  @P2 BRA `(.L_x_22) ;  /* 0x0000000000242947 */ /* 0x000ff40003800000 */
[C---:B------:R-:W-:Y:S02]  /*0830*/  DSETP.GT.AND P6, PT, R14.reuse, UR12, PT ;  /* 0x0000000c0e007e2a */ /* 0x040fe4000bfc4000 */
        /* <DEDUP_REMOVED lines=8> */
.L_x_22:
[----:B------:R-:W-:Y:S05]  /*08c0*/  BSYNC.RECONVERGENT B0 ;  /* 0x0000000000007941 */ /* 0x000fea0003800200 */
.L_x_21:
[----:B------:R-:W-:Y:S04]  /*08d0*/  BSSY.RECONVERGENT B0, `(.L_x_23) ;  /* 0x000000b000007945 */ /* 0x000fe80003800200 */
[----:B------:R-:W-:Y:S05]  /*08e0*/  @P0 BRA `(.L_x_24) ;  /* 0x0000000000240947 */ /* 0x000fea0003800000 */
[C---:B------:R-:W-:Y:S01]  /*08f0*/  DSETP.GT.AND P0, PT, R16.reuse, UR12, PT ;  /* 0x0000000c10007e2a */ /* 0x040fe2000bf04000 */
        /* <DEDUP_REMOVED lines=8> */
.L_x_24:
[----:B------:R-:W-:Y:S05]  /*0980*/  BSYNC.RECONVERGENT B0 ;  /* 0x0000000000007941 */ /* 0x000fea0003800200 */
.L_x_23:
[----:B-1----:R-:W-:Y:S01]  /*0990*/  @!P3 LEA R6, P0, R2, UR8, 0x3 ;  /* 0x000000080206bc11 */ /* 0x002fe2000f8018ff */
[----:B------:R1:W5:Y:S01]  /*09a0*/  @!P1 LDG.E.64 R18, desc[UR18][R10.64] ;  /* 0x000000120a129981 */ /* 0x000362000c1e1b00 */
[----:B0-----:R-:W-:Y:S02]  /*09b0*/  @!P5 LEA R14, P2, R0, UR8, 0x3 ;  /* 0x00000008000edc11 */ /* 0x001fe4000f8418ff */
[----:B------:R-:W-:Y:S02]  /*09c0*/  CS2R R28, SRZ ;  /* 0x00000000001c7805 */ /* 0x000fe4000001ff00 */
[----:B------:R-:W-:Y:S02]  /*09d0*/  @!P3 LEA.HI.X R7, R2, UR9, R25, 0x3, P0 ;  /* 0x000000090207bc11 */ /* 0x000fe400080f1c19 */
[----:B------:R-:W-:Y:S02]  /*09e0*/  CS2R R26, SRZ ;  /* 0x00000000001a7805 */ /* 0x000fe4000001ff00 */
[----:B------:R-:W-:-:S02]  /*09f0*/  @!P4 LEA R16, P0, R9, UR8, 0x3 ;  /* 0x000000080910cc11 */ /* 0x000fc4000f8018ff */
[----:B------:R-:W-:Y:S02]  /*0a00*/  CS2R R12, SRZ ;  /* 0x00000000000c7805 */ /* 0x000fe4000001ff00 */
[----:B------:R-:W-:Y:S01]  /*0a10*/  @!P5 LEA.HI.X R15, R0, UR9, R21, 0x3, P2 ;  /* 0x00000009000fdc11 */ /* 0x000fe200090f1c15 */
[----:B------:R1:W5:Y:S01]  /*0a20*/  @!P3 LDG.E.64 R28, desc[UR18][R6.64] ;  /* 0x00000012061cb981 */ /* 0x000362000c1e1b00 */
[----:B------:R-:W-:-:S03]  /*0a30*/  @!P4 LEA.HI.X R17, R9, UR9, R20, 0x3, P0 ;  /* 0x000000090911cc11 */ /* 0x000fc600080f1c14 */
[----:B------:R1:W5:Y:S04]  /*0a40*/  @!P5 LDG.E.64 R26, desc[UR18][R14.64] ;  /* 0x000000120e1ad981 */ /* 0x000368000c1e1b00 */
[----:B------:R1:W5:Y:S01]  /*0a50*/  @!P4 LDG.E.64 R12, desc[UR18][R16.64] ;  /* 0x00000012100cc981 */ /* 0x000362000c1e1b00 */
[----:B------:R-:W-:Y:S04]  /*0a60*/  BSSY.RECONVERGENT B0, `(.L_x_25) ;  /* 0x000000b000007945 */ /* 0x000fe80003800200 */
[----:B------:R-:W-:Y:S05]  /*0a70*/  @P1 BRA `(.L_x_26) ;  /* 0x0000000000241947 */ /* 0x000fea0003800000 */
[C---:B-----5:R-:W-:Y:S01]  /*0a80*/  DSETP.GT.AND P0, PT, R18.reuse, UR12, PT ;  /* 0x0000000c12007e2a */ /* 0x060fe2000bf04000 */
[----:B-1----:R-:W-:Y:S01]  /*0a90*/  LEA R6, P2, R4, UR10, 0x3 ;  /* 0x0000000a04067c11 */ /* 0x002fe2000f8418ff */
[----:B------:R-:W-:-:S03]  /*0aa0*/  DSETP.NAN.AND P1, PT, R18, R18, PT ;  /* 0x000000121200722a */ /* 0x000fc60003f28000 */
[----:B------:R-:W-:Y:S02]  /*0ab0*/  LEA.HI.X R7, R4, UR11, R3, 0x3, P2 ;  /* 0x0000000b04077c11 */ /* 0x000fe400090f1c03 */
[C---:B------:R-:W-:Y:S02]  /*0ac0*/  FSEL R5, R18.reuse, UR12, P0 ;  /* 0x0000000c12057c08 */ /* 0x040fe40008000000 */
[C---:B------:R-:W-:Y:S02]  /*0ad0*/  FSEL R11, R19.reuse, UR13, P0 ;  /* 0x0000000d130b7c08 */ /* 0x040fe40008000000 */
[----:B------:R-:W-:Y:S02]  /*0ae0*/  FSEL R4, R18, R5, P1 ;  /* 0x0000000512047208 */ /* 0x000fe40000800000 */
[----:B------:R-:W-:-:S05]  /*0af0*/  FSEL R5, R19, R11, P1 ;  /* 0x0000000b13057208 */ /* 0x000fca0000800000 */
[----:B------:R0:W-:Y:S02]  /*0b00*/  STG.E.64 desc[UR18][R6.64], R4 ;  /* 0x0000000406007986 */ /* 0x0001e4000c101b12 */
.L_x_26:
[----:B------:R-:W-:Y:S05]  /*0b10*/  BSYNC.RECONVERGENT B0 ;  /* 0x0000000000007941 */ /* 0x000fea0003800200 */
.L_x_25:
[----:B------:R-:W-:Y:S04]  /*0b20*/  BSSY.RECONVERGENT B0, `(.L_x_27) ;  /* 0x000000b000007945 */ /* 0x000fe80003800200 */
[----:B------:R-:W-:Y:S05]  /*0b30*/  @P3 BRA `(.L_x_28) ;  /* 0x0000000000243947 */ /* 0x000fea0003800000 */
[C---:B-----5:R-:W-:Y:S01]  /*0b40*/  DSETP.GT.AND P0, PT, R28.reuse, UR12, PT ;  /* 0x0000000c1c007e2a */ /* 0x060fe2000bf04000 */
[----:B0-----:R-:W-:Y:S01]  /*0b50*/  LEA R4, P2, R2, UR10, 0x3 ;  /* 0x0000000a02047c11 */ /* 0x001fe2000f8418ff */
[----:B------:R-:W-:-:S03]  /*0b60*/  DSETP.NAN.AND P1, PT, R28, R28, PT ;  /* 0x0000001c1c00722a */ /* 0x000fc60003f28000 */
[----:B------:R-:W-:Y:S02]  /*0b70*/  LEA.HI.X R5, R2, UR11, R25, 0x3, P2 ;  /* 0x0000000b02057c11 */ /* 0x000fe400090f1c19 */
[C---:B------:R-:W-:Y:S02]  /*0b80*/  FSEL R3, R28.reuse, UR12, P0 ;  /* 0x0000000c1c037c08 */ /* 0x040fe40008000000 */
[C---:B-1----:R-:W-:Y:S02]  /*0b90*/  FSEL R7, R29.reuse, UR13, P0 ;  /* 0x0000000d1d077c08 */ /* 0x042fe40008000000 */
[----:B------:R-:W-:Y:S02]  /*0ba0*/  FSEL R2, R28, R3, P1 ;  /* 0x000000031c027208 */ /* 0x000fe40000800000 */
[----:B------:R-:W-:-:S05]  /*0bb0*/  FSEL R3, R29, R7, P1 ;  /* 0x000000071d037208 */ /* 0x000fca0000800000 */
[----:B------:R2:W-:Y:S02]  /*0bc0*/  STG.E.64 desc[UR18][R4.64], R2 ;  /* 0x0000000204007986 */ /* 0x0005e4000c101b12 */
.L_x_28:
[----:B------:R-:W-:Y:S05]  /*0bd0*/  BSYNC.RECONVERGENT B0 ;  /* 0x0000000000007941 */ /* 0x000fea0003800200 */
.L_x_27:
[----:B------:R-:W-:Y:S04]  /*0be0*/  BSSY.RECONVERGENT B0, `(.L_x_29) ;  /* 0x000000b000007945 */ /* 0x000fe80003800200 */
[----:B------:R-:W-:Y:S05]  /*0bf0*/  @P5 BRA `(.L_x_30) ;  /* 0x0000000000245947 */ /* 0x000fea0003800000 */
[C---:B-----5:R-:W-:Y:S01]  /*0c00*/  DSETP.GT.AND P0, PT, R26.reuse, UR12, PT ;  /* 0x0000000c1a007e2a */ /* 0x060fe2000bf04000 */
[----:B0-2---:R-:W-:Y:S01]  /*0c10*/  LEA R4, P2, R0, UR10, 0x3 ;  /* 0x0000000a00047c11 */ /* 0x005fe2000f8418ff */
[----:B------:R-:W-:-:S03]  /*0c20*/  DSETP.NAN.AND P1, PT, R26, R26, PT ;  /* 0x0000001a1a00722a */ /* 0x000fc60003f28000 */
[----:B------:R-:W-:Y:S02]  /*0c30*/  LEA.HI.X R5, R0, UR11, R21, 0x3, P2 ;  /* 0x0000000b00057c11 */ /* 0x000fe400090f1c15 */
[C---:B------:R-:W-:Y:S02]  /*0c40*/  FSEL R3, R26.reuse, UR12, P0 ;  /* 0x0000000c1a037c08 */ /* 0x040fe40008000000 */
[C---:B-1----:R-:W-:Y:S02]  /*0c50*/  FSEL R7, R27.reuse, UR13, P0 ;  /* 0x0000000d1b077c08 */ /* 0x042fe40008000000 */
[----:B------:R-:W-:Y:S02]  /*0c60*/  FSEL R2, R26, R3, P1 ;  /* 0x000000031a027208 */ /* 0x000fe40000800000 */
[----:B------:R-:W-:-:S05]  /*0c70*/  FSEL R3, R27, R7, P1 ;  /* 0x000000071b037208 */ /* 0x000fca0000800000 */
[----:B------:R3:W-:Y:S02]  /*0c80*/  STG.E.64 desc[UR18][R4.64], R2 ;  /* 0x0000000204007986 */ /* 0x0007e4000c101b12 */
.L_x_30:
[----:B------:R-:W-:Y:S05]  /*0c90*/  BSYNC.RECONVERGENT B0 ;  /* 0x0000000000007941 */ /* 0x000fea0003800200 */
.L_x_29:
[----:B------:R-:W-:Y:S04]  /*0ca0*/  BSSY.RECONVERGENT B0, `(.L_x_31) ;  /* 0x000000b000007945 */ /* 0x000fe80003800200 */
[----:B------:R-:W-:Y:S05]  /*0cb0*/  @P4 BRA `(.L_x_32) ;  /* 0x0000000000244947 */ /* 0x000fea0003800000 */
[C---:B-----5:R-:W-:Y:S01]  /*0cc0*/  DSETP.GT.AND P0, PT, R12.reuse, UR12, PT ;  /* 0x0000000c0c007e2a */ /* 0x060fe2000bf04000 */
[----:B0-23--:R-:W-:Y:S01]  /*0cd0*/  LEA R4, P2, R9, UR10, 0x3 ;  /* 0x0000000a09047c11 */ /* 0x00dfe2000f8418ff */
[----:B------:R-:W-:-:S03]  /*0ce0*/  DSETP.NAN.AND P1, PT, R12, R12, PT ;  /* 0x0000000c0c00722a */ /* 0x000fc60003f28000 */
[----:B------:R-:W-:Y:S02]  /*0cf0*/  LEA.HI.X R5, R9, UR11, R20, 0x3, P2 ;  /* 0x0000000b09057c11 */ /* 0x000fe400090f1c14 */
[C---:B------:R-:W-:Y:S02]  /*0d00*/  FSEL R3, R12.reuse, UR12, P0 ;  /* 0x0000000c0c037c08 */ /* 0x040fe40008000000 */
[C---:B-1----:R-:W-:Y:S02]  /*0d10*/  FSEL R7, R13.reuse, UR13, P0 ;  /* 0x0000000d0d077c08 */ /* 0x042fe40008000000 */
[----:B------:R-:W-:Y:S02]  /*0d20*/  FSEL R2, R12, R3, P1 ;  /* 0x000000030c027208 */ /* 0x000fe40000800000 */
[----:B------:R-:W-:-:S05]  /*0d30*/  FSEL R3, R13, R7, P1 ;  /* 0x000000070d037208 */ /* 0x000fca0000800000 */
[----:B------:R4:W-:Y:S02]  /*0d40*/  STG.E.64 desc[UR18][R4.64], R2 ;  /* 0x0000000204007986 */ /* 0x0009e4000c101b12 */
.L_x_32:
[----:B------:R-:W-:Y:S05]  /*0d50*/  BSYNC.RECONVERGENT B0 ;  /* 0x0000000000007941 */ /* 0x000fea0003800200 */
.L_x_31:
[----:B------:R-:W-:Y:S02]  /*0d60*/  UIADD3 UR4, UP0, UPT, UR4, 0x2, URZ ;  /* 0x0000000204047890 */ /* 0x000fe4000ff1e0ff */
[----:B------:R-:W-:Y:S02]  /*0d70*/  ULEA UR6, UP1, UR16, UR6, 0x1 ;  /* 0x0000000610067291 */ /* 0x000fe4000f8208ff */
[----:B------:R-:W-:Y:S02]  /*0d80*/  UIADD3.X UR5, UPT, UPT, URZ, UR5, URZ, UP0, !UPT ;  /* 0x00000005ff057290 */ /* 0x000fe400087fe4ff */
[----:B------:R-:W-:Y:S02]  /*0d90*/  UISETP.NE.U32.AND UP0, UPT, UR4, UR15, UPT ;  /* 0x0000000f0400728c */ /* 0x000fe4000bf05070 */
[----:B------:R-:W-:Y:S02]  /*0da0*/  ULEA.HI.X UR7, UR16, UR7, URZ, 0x1, UP1 ;  /* 0x0000000710077291 */ /* 0x000fe400088f0cff */
[----:B------:R-:W-:-:S09]  /*0db0*/  UISETP.NE.AND.EX UP0, UPT, UR5, URZ, UPT, UP0 ;  /* 0x000000ff0500728c */ /* 0x000fd2000bf05300 */
[----:B------:R-:W-:Y:S05]  /*0dc0*/  BRA.U UP0, `(.L_x_33) ;  /* 0xfffffff500647547 */ /* 0x000fea000b83ffff */
.L_x_16:
[----:B------:R-:W-:-:S04]  /*0dd0*/  ULOP3.LUT UR17, UR14, 0x1, URZ, 0xc0, !UPT ;  /* 0x000000010e117892 */ /* 0x000fc8000f8ec0ff */
[----:B------:R-:W-:-:S06]  /*0de0*/  UISETP.NE.U32.AND UP0, UPT, UR17, 0x1, UPT ;  /* 0x000000011100788c */ /* 0x000fcc000bf05070 */
[----:B------:R-:W-:-:S13]  /*0df0*/  PLOP3.LUT P0, PT, PT, PT, UP0, 0x80, 0x8 ;  /* 0x000000000008781c */ /* 0x000fda0003f0f008 */
[----:B------:R-:W-:Y:S05]  /*0e00*/  @!P0 EXIT ;  /* 0x000000000000894d */ /* 0x000fea0003800000 */
[----:B01----:R-:W-:Y:S02]  /*0e10*/  IADD3 R14, P1, PT, R23, UR6, RZ ;  /* 0x00000006170e7c10 */ /* 0x003fe4000ff3e0ff */
[----:B------:R-:W-:Y:S02]  /*0e20*/  CS2R R8, SRZ ;  /* 0x0000000000087805 */ /* 0x000fe4000001ff00 */
[C---:B------:R-:W-:Y:S01]  /*0e30*/  ISETP.GE.U32.AND P0, PT, R14.reuse, UR21, PT ;  /* 0x000000150e007c0c */ /* 0x040fe2000bf06070 */
[----:B-----5:R-:W-:Y:S01]  /*0e40*/  IMAD.X R13, RZ, RZ, UR7, P1 ;  /* 0x00000007ff0d7e24 */ /* 0x020fe200088e06ff */
[----:B------:R-:W-:-:S04]  /*0e50*/  IADD3 R16, P2, PT, R14, UR20, RZ ;  /* 0x000000140e107c10 */ /* 0x000fc8000ff5e0ff */
[----:B------:R-:W-:Y:S01]  /*0e60*/  ISETP.GE.AND.EX P0, PT, R13, UR22, PT, P0 ;  /* 0x000000160d007c0c */ /* 0x000fe2000bf06300 */
[----:B------:R-:W-:Y:S01]  /*0e70*/  IMAD.X R17, RZ, RZ, R13, P2 ;  /* 0x000000ffff117224 */ /* 0x000fe200010e060d */
[C---:B------:R-:W-:Y:S02]  /*0e80*/  IADD3 R15, P3, PT, R16.reuse, UR20, RZ ;  /* 0x00000014100f7c10 */ /* 0x040fe4000ff7e0ff */
[----:B------:R-:W-:Y:S02]  /*0e90*/  ISETP.GE.U32.AND P1, PT, R16, UR21, PT ;  /* 0x0000001510007c0c */ /* 0x000fe4000bf26070 */
[----:B------:R-:W-:Y:S01]  /*0ea0*/  ISETP.GE.U32.AND P2, PT, R15, UR21, PT ;  /* 0x000000150f007c0c */ /* 0x000fe2000bf46070 */
[----:B------:R-:W-:Y:S01]  /*0eb0*/  IMAD.X R0, RZ, RZ, R17, P3 ;  /* 0x000000ffff007224 */ /* 0x000fe200018e0611 */
[----:B------:R-:W-:-:S04]  /*0ec0*/  ISETP.GE.AND.EX P1, PT, R17, UR22, PT, P1 ;  /* 0x0000001611007c0c */ /* 0x000fc8000bf26310 */
[----:B------:R-:W-:Y:S02]  /*0ed0*/  ISETP.GE.AND.EX P2, PT, R0, UR22, PT, P2 ;  /* 0x0000001600007c0c */ /* 0x000fe4000bf46320 */
[----:B--234-:R-:W-:-:S04]  /*0ee0*/  @!P0 LEA R2, P3, R14, UR8, 0x3 ;  /* 0x000000080e028c11 */ /* 0x01cfc8000f8618ff */
[----:B------:R-:W-:-:S03]  /*0ef0*/  @!P0 LEA.HI.X R3, R14, UR9, R13, 0x3, P3 ;  /* 0x000000090e038c11 */ /* 0x000fc600098f1c0d */
[C---:B------:R-:W-:Y:S02]  /*0f00*/  @!P1 LEA R10, P3, R16.reuse, UR8, 0x3 ;  /* 0x00000008100a9c11 */ /* 0x040fe4000f8618ff */
[----:B------:R0:W2:Y:S01]  /*0f10*/  @!P0 LDG.E.64 R8, desc[UR18][R2.64] ;  /* 0x0000001202088981 */ /* 0x0000a2000c1e1b00 */
[C---:B------:R-:W-:Y:S02]  /*0f20*/  IADD3 R18, P4, PT, R15.reuse, UR20, RZ ;  /* 0x000000140f127c10 */ /* 0x040fe4000ff9e0ff */
[----:B------:R-:W-:Y:S02]  /*0f30*/  CS2R R4, SRZ ;  /* 0x0000000000047805 */ /* 0x000fe4000001ff00 */
[----:B------:R-:W-:Y:S02]  /*0f40*/  @!P1 LEA.HI.X R11, R16, UR9, R17, 0x3, P3 ;  /* 0x00000009100b9c11 */ /* 0x000fe400098f1c11 */
[----:B------:R-:W-:Y:S02]  /*0f50*/  CS2R R6, SRZ ;  /* 0x0000000000067805 */ /* 0x000fe4000001ff00 */
[C---:B------:R-:W-:Y:S01]  /*0f60*/  @!P2 LEA R20, P3, R15.reuse, UR8, 0x3 ;  /* 0x000000080f14ac11 */ /* 0x040fe2000f8618ff */
[--C-:B------:R-:W-:Y:S01]  /*0f70*/  IMAD.X R19, RZ, RZ, R0.reuse, P4 ;  /* 0x000000ffff137224 */ /* 0x100fe200020e0600 */
[----:B------:R1:W3:Y:S02]  /*0f80*/  @!P1 LDG.E.64 R4, desc[UR18][R10.64] ;  /* 0x000000120a049981 */ /* 0x0002e4000c1e1b00 */
[----:B------:R-:W-:-:S02]  /*0f90*/  @!P2 LEA.HI.X R21, R15, UR9, R0, 0x3, P3 ;  /* 0x000000090f15ac11 */ /* 0x000fc400098f1c00 */
[----:B------:R-:W-:-:S03]  /*0fa0*/  ISETP.GE.U32.AND P3, PT, R18, UR21, PT ;  /* 0x0000001512007c0c */ /* 0x000fc6000bf66070 */
[----:B------:R4:W3:Y:S01]  /*0fb0*/  @!P2 LDG.E.64 R6, desc[UR18][R20.64] ;  /* 0x000000121406a981 */ /* 0x0008e2000c1e1b00 */
[----:B------:R-:W-:Y:S02]  /*0fc0*/  ISETP.GE.AND.EX P3, PT, R19, UR22, PT, P3 ;  /* 0x0000001613007c0c */ /* 0x000fe4000bf66330 */
[----:B0-----:R-:W-:-:S11]  /*0fd0*/  CS2R R2, SRZ ;  /* 0x0000000000027805 */ /* 0x001fd6000001ff00 */
[----:B------:R-:W-:-:S04]  /*0fe0*/  @!P3 LEA R22, P4, R18, UR8, 0x3 ;  /* 0x000000081216bc11 */ /* 0x000fc8000f8818ff */
[----:B------:R-:W-:-:S05]  /*0ff0*/  @!P3 LEA.HI.X R23, R18, UR9, R19, 0x3, P4 ;  /* 0x000000091217bc11 */ /* 0x000fca000a0f1c13 */
[----:B------:R0:W3:Y:S01]  /*1000*/  @!P3 LDG.E.64 R2, desc[UR18][R22.64] ;  /* 0x000000121602b981 */ /* 0x0000e2000c1e1b00 */
[C---:B--2---:R-:W-:Y:S02]  /*1010*/  DSETP.GT.AND P5, PT, R8.reuse, UR12, PT ;  /* 0x0000000c08007e2a */ /* 0x044fe4000bfa4000 */
[----:B------:R-:W-:-:S04]  /*1020*/  DSETP.NAN.AND P4, PT, R8, R8, PT ;  /* 0x000000080800722a */ /* 0x000fc80003f88000 */
[C---:B-1----:R-:W-:Y:S02]  /*1030*/  FSEL R11, R8.reuse, UR12, P5 ;  /* 0x0000000c080b7c08 */ /* 0x042fe4000a800000 */
[C---:B----4-:R-:W-:Y:S02]  /*1040*/  FSEL R21, R9.reuse, UR13, P5 ;  /* 0x0000000d09157c08 */ /* 0x050fe4000a800000 */
[----:B------:R-:W-:Y:S02]  /*1050*/  FSEL R10, R8, R11, P4 ;  /* 0x0000000b080a7208 */ /* 0x000fe40002000000 */
[----:B------:R-:W-:Y:S02]  /*1060*/  FSEL R11, R9, R21, P4 ;  /* 0x00000015090b7208 */ /* 0x000fe40002000000 */
[----:B------:R-:W-:Y:S01]  /*1070*/  @!P0 LEA R12, P4, R14, UR10, 0x3 ;  /* 0x0000000a0e0c8c11 */ /* 0x000fe2000f8818ff */
[----:B---3--:R-:W-:Y:S01]  /*1080*/  DSETP.GT.AND P5, PT, R4, UR12, PT ;  /* 0x0000000c04007e2a */ /* 0x008fe2000bfa4000 */
[----:B------:R-:W-:-:S02]  /*1090*/  @!P1 LEA R8, P6, R16, UR10, 0x3 ;  /* 0x0000000a10089c11 */ /* 0x000fc4000f8c18ff */
[----:B------:R-:W-:-:S03]  /*10a0*/  @!P0 LEA.HI.X R13, R14, UR11, R13, 0x3, P4 ;  /* 0x0000000b0e0d8c11 */ /* 0x000fc6000a0f1c0d */
[----:B------:R-:W-:Y:S01]  /*10b0*/  DSETP.GT.AND P4, PT, R6, UR12, PT ;  /* 0x0000000c06007e2a */ /* 0x000fe2000bf84000 */
[----:B0-----:R-:W-:Y:S02]  /*10c0*/  FSEL R23, R4, UR12, P5 ;  /* 0x0000000c04177c08 */ /* 0x001fe4000a800000 */
[----:B------:R-:W-:Y:S01]  /*10d0*/  FSEL R25, R5, UR13, P5 ;  /* 0x0000000d05197c08 */ /* 0x000fe2000a800000 */
[----:B------:R-:W-:Y:S01]  /*10e0*/  DSETP.NAN.AND P5, PT, R4, R4, PT ;  /* 0x000000040400722a */ /* 0x000fe20003fa8000 */
[----:B------:R-:W-:Y:S02]  /*10f0*/  @!P1 LEA.HI.X R9, R16, UR11, R17, 0x3, P6 ;  /* 0x0000000b10099c11 */ /* 0x000fe4000b0f1c11 */
[----:B------:R-:W-:Y:S02]  /*1100*/  FSEL R17, R6, UR12, P4 ;  /* 0x0000000c06117c08 */ /* 0x000fe4000a000000 */
[----:B------:R-:W-:Y:S01]  /*1110*/  FSEL R21, R7, UR13, P4 ;  /* 0x0000000d07157c08 */ /* 0x000fe2000a000000 */
[----:B------:R-:W-:Y:S01]  /*1120*/  DSETP.NAN.AND P4, PT, R6, R6, PT ;  /* 0x000000060600722a */ /* 0x000fe20003f88000 */
[----:B------:R-:W-:-:S02]  /*1130*/  @!P2 LEA R14, P6, R15, UR10, 0x3 ;  /* 0x0000000a0f0eac11 */ /* 0x000fc4000f8c18ff */
[----:B------:R-:W-:Y:S02]  /*1140*/  FSEL R4, R4, R23, P5 ;  /* 0x0000001704047208 */ /* 0x000fe40002800000 */
[----:B------:R-:W-:Y:S01]  /*1150*/  FSEL R5, R5, R25, P5 ;  /* 0x0000001905057208 */ /* 0x000fe20002800000 */
[----:B------:R-:W-:Y:S01]  /*1160*/  @!P0 STG.E.64 desc[UR18][R12.64], R10 ;  /* 0x0000000a0c008986 */ /* 0x000fe2000c101b12 */
[----:B------:R-:W-:Y:S02]  /*1170*/  @!P2 LEA.HI.X R15, R15, UR11, R0, 0x3, P6 ;  /* 0x0000000b0f0fac11 */ /* 0x000fe4000b0f1c00 */
[----:B------:R-:W-:Y:S01]  /*1180*/  FSEL R6, R6, R17, P4 ;  /* 0x0000001106067208 */ /* 0x000fe20002000000 */
[----:B------:R0:W-:Y:S01]  /*1190*/  @!P1 STG.E.64 desc[UR18][R8.64], R4 ;  /* 0x0000000408009986 */ /* 0x0001e2000c101b12 */
[----:B------:R-:W-:Y:S01]  /*11a0*/  FSEL R7, R7, R21, P4 ;  /* 0x0000001507077208 */ /* 0x000fe20002000000 */
[C---:B------:R-:W-:Y:S02]  /*11b0*/  DSETP.GT.AND P1, PT, R2.reuse, UR12, PT ;  /* 0x0000000c02007e2a */ /* 0x040fe4000bf24000 */
[----:B------:R-:W-:-:S02]  /*11c0*/  DSETP.NAN.AND P0, PT, R2, R2, PT ;  /* 0x000000020200722a */ /* 0x000fc40003f08000 */
[----:B------:R1:W-:Y:S02]  /*11d0*/  @!P2 STG.E.64 desc[UR18][R14.64], R6 ;  /* 0x000000060e00a986 */ /* 0x0003e4000c101b12 */
[----:B0-----:R-:W-:Y:S02]  /*11e0*/  FSEL R5, R2, UR12, P1 ;  /* 0x0000000c02057c08 */ /* 0x001fe40008800000 */
[----:B-1----:R-:W-:Y:S01]  /*11f0*/  FSEL R7, R3, UR13, P1 ;  /* 0x0000000d03077c08 */ /* 0x002fe20008800000 */
[----:B------:R-:W-:Y:S07]  /*1200*/  @P3 EXIT ;  /* 0x000000000000394d */ /* 0x000fee0003800000 */
[----:B------:R-:W-:Y:S02]  /*1210*/  LEA R4, P1, R18, UR10, 0x3 ;  /* 0x0000000a12047c11 */ /* 0x000fe4000f8218ff */
[----:B------:R-:W-:Y:S02]  /*1220*/  FSEL R2, R2, R5, P0 ;  /* 0x0000000502027208 */ /* 0x000fe40000000000 */
[----:B------:R-:W-:Y:S02]  /*1230*/  FSEL R3, R3, R7, P0 ;  /* 0x0000000703037208 */ /* 0x000fe40000000000 */
[----:B------:R-:W-:-:S05]  /*1240*/  LEA.HI.X R5, R18, UR11, R19, 0x3, P1 ;  /* 0x0000000b12057c11 */ /* 0x000fca00088f1c13 */
[----:B------:R-:W-:Y:S01]  /*1250*/  STG.E.64 desc[UR18][R4.64], R2 ;  /* 0x0000000204007986 */ /* 0x000fe2000c101b12 */
[----:B------:R-:W-:Y:S05]  /*1260*/  EXIT ;  /* 0x000000000000794d */ /* 0x000fea0003800000 */
.L_x_15:
[----:B------:R-:W1:Y:S02]  /*1270*/  S2R R0, SR_TID.X ;  /* 0x0000000000007919 */ /* 0x000e640000002100 */
[----:B-1----:R-:W-:-:S03]  /*1280*/  IMAD.WIDE.U32 R2, R0, 0x4, RZ ;  /* 0x0000000400027825 */ /* 0x002fc600078e00ff */
[----:B------:R-:W-:-:S04]  /*1290*/  ISETP.GE.U32.AND P0, PT, R2, UR17, PT ;  /* 0x0000001102007c0c */ /* 0x000fc8000bf06070 */
[----:B------:R-:W-:-:S13]  /*12a0*/  ISETP.GE.AND.EX P0, PT, R3, UR4, PT, P0 ;  /* 0x0000000403007c0c */ /* 0x000fda000bf06300 */
[----:B0-----:R-:W-:Y:S05]  /*12b0*/  @P0 EXIT ;  /* 0x000000000000094d */ /* 0x001fea0003800000 */
[----:B------:R-:W-:Y:S01]  /*12c0*/  IMAD.MOV.U32 R13, RZ, RZ, RZ ;  /* 0x000000ffff0d7224 */ /* 0x000fe200078e00ff */
[----:B------:R-:W0:Y:S06]  /*12d0*/  LDCU UR5, c[0x0][0x360] ;  /* 0x00006c00ff0577ac */ /* 0x000e2c0008000800 */
.L_x_34:
[C---:B-1----:R-:W-:Y:S01]  /*12e0*/  IMAD.SHL.U32 R2, R0.reuse, 0x20, RZ ;  /* 0x0000002000027824 */ /* 0x042fe200078e00ff */
[----:B------:R-:W-:-:S04]  /*12f0*/  SHF.L.U64.HI R15, R0, 0x5, R13 ;  /* 0x00000005000f7819 */ /* 0x000fc8000001020d */
[----:B------:R-:W-:-:S04]  /*1300*/  IADD3 R4, P0, PT, R2, UR8, RZ ;  /* 0x0000000802047c10 */ /* 0x000fc8000ff1e0ff */
[----:B------:R-:W-:-:S06]  /*1310*/  IADD3.X R5, PT, PT, R15, UR9, RZ, P0, !PT ;  /* 0x000000090f057c10 */ /* 0x000fcc00087fe4ff */
[----:B------:R-:W2:Y:S01]  /*1320*/  LDG.E.ENL2.256 R4, R8, desc[UR18][R4.64] ;  /* 0xfe0000120408797e */ /* 0x000ea20008121904 */
[----:B------:R-:W-:Y:S01]  /*1330*/  IADD3 R2, P4, PT, R2, UR10, RZ ;  /* 0x0000000a02027c10 */ /* 0x000fe2000ff9e0ff */
[C---:B--2---:R-:W-:Y:S02]  /*1340*/  DSETP.GT.AND P1, PT, R8.reuse, UR12, PT ;  /* 0x0000000c08007e2a */ /* 0x044fe4000bf24000 */
[----:B------:R-:W-:Y:S02]  /*1350*/  DSETP.NAN.AND P0, PT, R8, R8, PT ;  /* 0x000000080800722a */ /* 0x000fe40003f08000 */
[----:B------:R-:W-:Y:S02]  /*1360*/  DSETP.GT.AND P2, PT, R10, UR12, PT ;  /* 0x0000000c0a007e2a */ /* 0x000fe4000bf44000 */
[C---:B------:R-:W-:Y:S01]  /*1370*/  FSEL R3, R8.reuse, UR12, P1 ;  /* 0x0000000c08037c08 */ /* 0x040fe20008800000 */
[----:B------:R-:W-:Y:S01]  /*1380*/  DSETP.GT.AND P3, PT, R4, UR12, PT ;  /* 0x0000000c04007e2a */ /* 0x000fe2000bf64000 */
[----:B------:R-:W-:Y:S01]  /*1390*/  FSEL R21, R9, UR13, P1 ;  /* 0x0000000d09157c08 */ /* 0x000fe20008800000 */
[----:B------:R-:W-:Y:S01]  /*13a0*/  DSETP.NAN.AND P1, PT, R10, R10, PT ;  /* 0x0000000a0a00722a */ /* 0x000fe20003f28000 */
[----:B------:R-:W-:-:S02]  /*13b0*/  FSEL R14, R8, R3, P0 ;  /* 0x00000003080e7208 */ /* 0x000fc40000000000 */
[C---:B------:R-:W-:Y:S02]  /*13c0*/  FSEL R3, R10.reuse, UR12, P2 ;  /* 0x0000000c0a037c08 */ /* 0x040fe40009000000 */
[----:B------:R-:W-:Y:S01]  /*13d0*/  FSEL R21, R9, R21, P0 ;  /* 0x0000001509157208 */ /* 0x000fe20000000000 */
[----:B------:R-:W-:Y:S01]  /*13e0*/  DSETP.NAN.AND P0, PT, R4, R4, PT ;  /* 0x000000040400722a */ /* 0x000fe20003f08000 */
[----:B------:R-:W-:Y:S01]  /*13f0*/  FSEL R19, R11, UR13, P2 ;  /* 0x0000000d0b137c08 */ /* 0x000fe20009000000 */
[----:B------:R-:W-:Y:S01]  /*1400*/  DSETP.GT.AND P2, PT, R6, UR12, PT ;  /* 0x0000000c06007e2a */ /* 0x000fe2000bf44000 */
[----:B------:R-:W-:Y:S02]  /*1410*/  FSEL R12, R10, R3, P1 ;  /* 0x000000030a0c7208 */ /* 0x000fe40000800000 */
[----:B------:R-:W-:Y:S02]  /*1420*/  IADD3.X R3, PT, PT, R15, UR11, RZ, P4, !PT ;  /* 0x0000000b0f037c10 */ /* 0x000fe4000a7fe4ff */
[----:B------:R-:W-:-:S02]  /*1430*/  FSEL R15, R4, UR12, P3 ;  /* 0x0000000c040f7c08 */ /* 0x000fc40009800000 */
[----:B------:R-:W-:Y:S02]  /*1440*/  FSEL R17, R5, UR13, P3 ;  /* 0x0000000d05117c08 */ /* 0x000fe40009800000 */
[----:B------:R-:W-:Y:S01]  /*1450*/  FSEL R19, R11, R19, P1 ;  /* 0x000000130b137208 */ /* 0x000fe20000800000 */
[----:B------:R-:W-:Y:S01]  /*1460*/  DSETP.NAN.AND P1, PT, R6, R6, PT ;  /* 0x000000060600722a */ /* 0x000fe20003f28000 */
[----:B------:R-:W-:Y:S01]  /*1470*/  FSEL R8, R4, R15, P0 ;  /* 0x0000000f04087208 */ /* 0x000fe20000000000 */
[----:B------:R-:W-:Y:S01]  /*1480*/  IMAD.MOV.U32 R4, RZ, RZ, R14 ;  /* 0x000000ffff047224 */ /* 0x000fe200078e000e */
[----:B------:R-:W-:Y:S02]  /*1490*/  FSEL R9, R6, UR12, P2 ;  /* 0x0000000c06097c08 */ /* 0x000fe40009000000 */
[----:B------:R-:W-:Y:S01]  /*14a0*/  FSEL R15, R5, R17, P0 ;  /* 0x00000011050f7208 */ /* 0x000fe20000000000 */
[----:B------:R-:W-:Y:S01]  /*14b0*/  IMAD.MOV.U32 R5, RZ, RZ, R21 ;  /* 0x000000ffff057224 */ /* 0x000fe200078e0015 */
[----:B------:R-:W-:-:S02]  /*14c0*/  FSEL R11, R7, UR13, P2 ;  /* 0x0000000d070b7c08 */ /* 0x000fc40009000000 */
[----:B0-----:R-:W-:Y:S02]  /*14d0*/  IADD3 R0, P0, PT, R0, UR5, RZ ;  /* 0x0000000500007c10 */ /* 0x001fe4000ff1e0ff */
[----:B------:R-:W-:Y:S01]  /*14e0*/  FSEL R10, R6, R9, P1 ;  /* 0x00000009060a7208 */ /* 0x000fe20000800000 */
[----:B------:R-:W-:Y:S01]  /*14f0*/  IMAD.MOV.U32 R6, RZ, RZ, R12 ;  /* 0x000000ffff067224 */ /* 0x000fe200078e000c */
[----:B------:R-:W-:Y:S01]  /*1500*/  FSEL R11, R7, R11, P1 ;  /* 0x0000000b070b7208 */ /* 0x000fe20000800000 */
[----:B------:R-:W-:Y:S02]  /*1510*/  IMAD.MOV.U32 R7, RZ, RZ, R19 ;  /* 0x000000ffff077224 */ /* 0x000fe400078e0013 */
[----:B------:R-:W-:Y:S02]  /*1520*/  IMAD.MOV.U32 R9, RZ, RZ, R15 ;  /* 0x000000ffff097224 */ /* 0x000fe400078e000f */
[C---:B------:R-:W-:Y:S02]  /*1530*/  IMAD.SHL.U32 R12, R0.reuse, 0x4, RZ ;  /* 0x00000004000c7824 */ /* 0x040fe400078e00ff */
[----:B------:R-:W-:Y:S01]  /*1540*/  IMAD.X R13, RZ, RZ, R13, P0 ;  /* 0x000000ffff0d7224 */ /* 0x000fe200000e060d */
[----:B------:R1:W-:Y:S01]  /*1550*/  STG.E.ENL2.256 desc[UR18][R2.64], R4, R8 ;  /* 0xf80000040208797f */ /* 0x0003e2000f121812 */
[----:B------:R-:W-:-:S02]  /*1560*/  LOP3.LUT P0, RZ, R0, 0xffffc000, RZ, 0xc0, !PT ;  /* 0xffffc00000ff7812 */ /* 0x000fc4000780c0ff */
[----:B------:R-:W-:Y:S02]  /*1570*/  ISETP.LT.U32.AND P1, PT, R12, UR17, PT ;  /* 0x000000110c007c0c */ /* 0x000fe4000bf21070 */
[----:B------:R-:W-:Y:S02]  /*1580*/  SHF.L.U64.HI R12, R0, 0x2, R13 ;  /* 0x00000002000c7819 */ /* 0x000fe4000001020d */
[----:B------:R-:W-:Y:S02]  /*1590*/  LOP3.LUT P0, RZ, R13, 0x3fffffff, RZ, 0xc0, P0 ;  /* 0x3fffffff0dff7812 */ /* 0x000fe4000000c0ff */
[----:B------:R-:W-:-:S13]  /*15a0*/  ISETP.LT.AND.EX P1, PT, R12, UR4, PT, P1 ;  /* 0x000000040c007c0c */ /* 0x000fda000bf21310 */
[----:B------:R-:W-:Y:S05]  /*15b0*/  @!P0 BRA P1, `(.L_x_34) ;  /* 0xfffffffc00488947 */ /* 0x000fea000083ffff */
[----:B------:R-:W-:Y:S05]  /*15c0*/  EXIT ;  /* 0x000000000000794d */ /* 0x000fea0003800000 */
        .weak           $__internal_3_$__cuda_sm20_div_u16
        .type           $__internal_3_$__cuda_sm20_div_u16,@function
        .size           $__internal_3_$__cuda_sm20_div_u16,(.L_x_4142 - $__internal_3_$__cuda_sm20_div_u16)
$__internal_3_$__cuda_sm20_div_u16:
[----:B------:R-:W0:Y:S01]  /*15d0*/  I2F.U16 R0, UR14 ;  /* 0x0000000e00007d06 */ /* 0x000e220008101000 */
[----:B------:R-:W-:Y:S01]  /*15e0*/  IMAD.MOV.U32 R2, RZ, RZ, 0x4b800000 ;  /* 0x4b800000ff027424 */ /* 0x000fe200078e00ff */
[----:B------:R-:W-:Y:S01]  /*15f0*/  UISETP.NE.U32.AND UP0, UPT, UR14, URZ, UPT ;  /* 0x000000ff0e00728c */ /* 0x000fe2000bf05070 */
[C---:B0-----:R-:W-:Y:S02]  /*1600*/  FSETP.GEU.AND P1, PT, |R0|.reuse, 1.175494350822287508e-38, PT ;  /* 0x008000000000780b */ /* 0x041fe40003f2e200 */
[----:B------:R-:W-:Y:S02]  /*1610*/  FSETP.GT.AND P0, PT, |R0|, 8.50705917302346158658e+37, PT ;  /* 0x7e8000000000780b */ /* 0x000fe40003f04200 */
[----:B------:R-:W-:-:S04]  /*1620*/  FSEL R2, R2, 1, !P1 ;  /* 0x3f80000002027808 */ /* 0x000fc80004800000 */
[----:B------:R-:W-:Y:S01]  /*1630*/  FSEL R3, R2, 0.25, !P0 ;  /* 0x3e80000002037808 */ /* 0x000fe20004000000 */
[----:B------:R-:W-:-:S04]  /*1640*/  IMAD.MOV.U32 R2, RZ, RZ, R5 ;  /* 0x000000ffff027224 */ /* 0x000fc800078e0005 */
[----:B------:R-:W-:Y:S01]  /*1650*/  FMUL R4, R0, R3 ;  /* 0x0000000300047220 */ /* 0x000fe20000400000 */
[----:B------:R-:W-:-:S05]  /*1660*/  I2FP.F32.U32.RZ R0, UR7 ;  /* 0x0000000700007c45 */ /* 0x000fca000820d000 */
[----:B------:R-:W0:Y:S02]  /*1670*/  MUFU.RCP R4, R4 ;  /* 0x0000000400047308 */ /* 0x000e240000001000 */
[----:B0-----:R-:W-:-:S04]  /*1680*/  FMUL R3, R3, R4 ;  /* 0x0000000403037220 */ /* 0x001fc80000400000 */
[----:B------:R-:W-:-:S04]  /*1690*/  VIADD R3, R3, 0x2 ;  /* 0x0000000203037836 */ /* 0x000fc80000000000 */
[----:B------:R-:W-:Y:S01]  /*16a0*/  FMUL.RZ R0, R0, R3 ;  /* 0x0000000300007220 */ /* 0x000fe2000040c000 */
[----:B------:R-:W-:-:S05]  /*16b0*/  IMAD.MOV.U32 R3, RZ, RZ, 0x0 ;  /* 0x00000000ff037424 */ /* 0x000fca00078e00ff */
[----:B------:R-:W0:Y:S02]  /*16c0*/  F2I.U32.TRUNC.NTZ R0, R0 ;  /* 0x0000000000007305 */ /* 0x000e24000020f000 */
[----:B0-----:R-:W-:-:S13]  /*16d0*/  R2UR UR4, R0 ;  /* 0x00000000000472ca */ /* 0x001fda00000e0000 */
[----:B------:R-:W-:-:S07]  /*16e0*/  ULOP3.LUT UR14, UR4, 0xffff, URZ, 0xc0, !UPT ;  /* 0x0000ffff040e7892 */ /* 0x000fce000f8ec0ff */
[----:B------:R-:W-:Y:S01]  /*16f0*/  @!UP0 UMOV UR14, 0xffffffff ;  /* 0xffffffff000e8882 */ /* 0x000fe20000000000 */
[----:B------:R-:W-:Y:S05]  /*1700*/  RET.REL.NODEC R2 `(_ZN2at6native61_GLOBAL__N__44eb8e94_28_ForeachBinaryOpScalarList_cu_dda10a6925multi_tensor_apply_kernelINS1_28TensorListScalarListMetadataIdLi2EEENS1_25BinaryOpScalarListFunctorIdLi2ELi1ELi1EEEJNS0_7maximumIdEEEEEvT_T0_DpT1_) ;  /* 0xffffffe8023c7950 */ /* 0x000fea0003c3ffff */
.L_x_35:
        /* <DEDUP_REMOVED lines=15> */
.L_x_4142:


//--------------------- .text._ZN2at6native61_GLOBAL__N__44eb8e94_28_ForeachBinaryOpScalarList_cu_dda10a6925multi_tensor_apply_kernelINS1_28TensorListScalarListMetadataIsLi2EEENS1_25BinaryOpScalarListFunctorIsLi2ELi1ELi1EEEJNS0_7maximumIsEEEEEvT_T0_DpT1_ --------------------------
	.section	.text._ZN2at6native61_GLOBAL__N__44eb8e94_28_ForeachBinaryOpScalarList_cu_dda10a6925multi_tensor_apply_kernelINS1_28TensorListScalarListMetadataIsLi2EEENS1_25BinaryOpScalarListFunctorIsLi2ELi1ELi1EEEJNS0_7maximumIsEEEEEvT_T0_DpT1_,"ax",@progbits
	.align	128
.text._ZN2at6native61_GLOBAL__N__44eb8e94_28_ForeachBinaryOpScalarList_cu_dda10a6925multi_tensor_apply_kernelINS1_28TensorListScalarListMetadataIsLi2EEENS1_25BinaryOpScalarListFunctorIsLi2ELi1ELi1EEEJNS0_7maximumIsEEEEEvT_T0_DpT1_:
        .type           _ZN2at6native61_GLOBAL__N__44eb8e94_28_ForeachBinaryOpScalarList_cu_dda10a6925multi_tensor_apply_kernelINS1_28TensorListScalarListMetadataIsLi2EEENS1_25BinaryOpScalarListFunctorIsLi2ELi1ELi1EEEJNS0_7maximumIsEEEEEvT_T0_DpT1_,@function
        .size           _ZN2at6native61_GLOBAL__N__44eb8e94_28_ForeachBinaryOpScalarList_cu_dda10a6925multi_tensor_apply_kernelINS1_28TensorListScalarListMetadataIsLi2EEENS1_25BinaryOpScalarListFunctorIsLi2ELi1ELi1EEEJNS0_7maximumIsEEEEEvT_T0_DpT1_,(.L_x_4144 - _ZN2at6native61_GLOBAL__N__44eb8e94_28_ForeachBinaryOpScalarList_cu_dda10a6925multi_tensor_apply_kernelINS1_28TensorListScalarListMetadataIsLi2EEENS1_25BinaryOpScalarListFunctorIsLi2ELi1ELi1EEEJNS0_7maximumIsEEEEEvT_T0_DpT1_)
        .other          _ZN2at6native61_GLOBAL__N__44eb8e94_28_ForeachBinaryOpScalarList_cu_dda10a6925multi_tensor_apply_kernelINS1_28TensorListScalarListMetadataIsLi2EEENS1_25BinaryOpScalarListFunctorIsLi2ELi1ELi1EEEJNS0_7maximumIsEEEEEvT_T0_DpT1_,@"STO_CUDA_ENTRY STV_DEFAULT"
_ZN2at6native61_GLOBAL__N__44eb8e94_28_ForeachBinaryOpScalarList_cu_dda10a6925multi_tensor_apply_kernelINS1_28TensorListScalarListMetadataIsLi2EEENS1_25BinaryOpScalarListFunctorIsLi2ELi1ELi1EEEJNS0_7maximumIsEEEEEvT_T0_DpT1_:
[----:B------:R-:W-:Y:S01]  /*0000*/  LDC R1, c[0x0][0x37c] ;  /* 0x0000df00ff017b82 */ /* 0x000fe20000000800 */
[----:B------:R-:W0:Y:S01]  /*0010*/  S2R R6, SR_CTAID.X ;  /* 0x0000000000067919 */ /* 0x000e220000002500 */
[----:B------:R-:W1:Y:S06]  /*0020*/  LDCU.64 UR12, c[0x0][0x358] ;  /* 0x00006b00ff0c77ac */ /* 0x000e6c0008000a00 */
[----:B0-----:R-:W0:Y:S01]  /*0030*/  LDC.U8 R0, c[0x0][R6+0xa00] ;  /* 0x0002800006007b82 */ /* 0x001e220000000000 */
[----:B------:R-:W-:-:S07]  /*0040*/  IMAD R2, R6, 0x3, R6 ;  /* 0x0000000306027824 */ /* 0x000fce00078e0206 */
[----:B------:R-:W2:Y:S01]  /*0050*/  LDC R7, c[0x0][R2+0xb40] ;  /* 0x0002d00002077b82 */ /* 0x000ea20000000800 */
[C---:B0-----:R-:W-:Y:S01]  /*0060*/  IMAD.SHL.U32 R3, R0.reuse, 0x8, RZ ;  /* 0x0000000800037824 */ /* 0x041fe200078e00ff */
[----:B------:R-:W-:-:S06]  /*0070*/  LOP3.LUT R0, R0, 0xff, RZ, 0xc0, !PT ;  /* 0x000000ff00007812 */ /* 0x000fcc00078ec0ff */
[----:B------:R-:W2:Y:S01]  /*0080*/  LDC.64 R10, c[0x0][R3+0x580] ;  /* 0x00016000030a7b82 */ /* 0x000ea20000000a00 */
[----:B------:R-:W-:-:S07]  /*0090*/  IMAD R0, R0, -0x6, R3 ;  /* 0xfffffffa00007824 */ /* 0x000fce00078e0203 */
[----:B------:R-:W0:Y:S08]  /*00a0*/  LDC.64 R4, c[0x0][R3+0x780] ;  /* 0x0001e00003047b82 */ /* 0x000e300000000a00 */
[----:B------:R-:W3:Y:S01]  /*00b0*/  LDC.64 R12, c[0x0][R3+0x380] ;  /* 0x0000e000030c7b82 */ /* 0x000ee20000000a00 */
[----:B--2---:R-:W-:-:S07]  /*00c0*/  IMAD.WIDE R10, R7, 0x20000, R10 ;  /* 0x00020000070a7825 */ /* 0x004fce00078e020a */
[----:B------:R-:W2:Y:S01]  /*00d0*/  LDC.U16 R0, c[0x0][R0+0x980] ;  /* 0x0002600000007b82 */ /* 0x000ea20000000400 */
        /* <DEDUP_REMOVED lines=27> */
[----:B--2---:R-:W-:Y:S05]  /*0290*/  CALL.REL.NOINC `($__internal_4_$__cuda_sm20_div_u16) ;  /* 0x0000000c00347944 */ /* 0x004fea0003c00000 */
        /* <DEDUP_REMOVED lines=13> */
.L_x_38:
[----:B01----:R-:W-:Y:S02]  /*0370*/  IADD3 R20, P0, PT, R7, UR6, RZ ;  /* 0x0000000607147c10 */ /* 0x003fe4000ff1e0ff */
[----:B------:R-:W-:Y:S02]  /*0380*/  PRMT R8, RZ, 0x7610, R8 ;  /* 0x00007610ff087816 */ /* 0x000fe40000000008 */
        /* <DEDUP_REMOVED lines=9> */
[----:B------:R-:W-:Y:S02]  /*0420*/  ISETP.GE.AND.EX P3, PT, R9, R5, PT, P3 ;  /* 0x000000050900720c */ /* 0x000fe40003f66330 */
[----:B------:R-:W-:-:S02]  /*0430*/  IADD3 R23, P5, PT, R21, UR11, RZ ;  /* 0x0000000b15177c10 */ /* 0x000fc4000ffbe0ff */
[----:B------:R-:W-:Y:S02]  /*0440*/  ISETP.GE.AND.EX P2, PT, R22, R5, PT, P2 ;  /* 0x000000051600720c */ /* 0x000fe40003f46320 */
[CC--:B------:R-:W-:Y:S01]  /*0450*/  @!P1 LEA R14, P4, R20.reuse, R12.reuse, 0x1 ;  /* 0x0000000c140e9211 */ /* 0x0c0fe200078808ff */
[----:B------:R-:W-:Y:S01]  /*0460*/  IMAD.X R17, RZ, RZ, R22, P5 ;  /* 0x000000ffff117224 */ /* 0x000fe200028e0616 */
[----:B------:R-:W-:Y:S02]  /*0470*/  ISETP.GE.U32.AND P0, PT, R23, R3, PT ;  /* 0x000000031700720c */ /* 0x000fe40003f06070 */
[----:B------:R-:W-:Y:S02]  /*0480*/  @!P1 LEA.HI.X R15, R20, R13, R18, 0x1, P4 ;  /* 0x0000000d140f9211 */ /* 0x000fe400020f0c12 */
[----:B------:R-:W-:Y:S02]  /*0490*/  ISETP.GE.AND.EX P0, PT, R17, R5, PT, P0 ;  /* 0x000000051100720c */ /* 0x000fe40003f06300 */
[----:B------:R-:W-:Y:S01]  /*04a0*/  @!P3 LEA R26, P4, R19, R12, 0x1 ;  /* 0x0000000c131ab211 */ /* 0x000fe200078808ff */
[----:B------:R0:W2:Y:S01]  /*04b0*/  @!P1 LDG.E.U16 R8, desc[UR12][R14.64] ;  /* 0x0000000c0e089981 */ /* 0x0000a2000c1e1500 */
[----:B------:R-:W-:-:S02]  /*04c0*/  PRMT R6, RZ, 0x7610, R6 ;  /* 0x00007610ff067816 */ /* 0x000fc40000000006 */
[-C--:B------:R-:W-:Y:S02]  /*04d0*/  @!P2 LEA R24, P5, R21, R12.reuse, 0x1 ;  /* 0x0000000c1518a211 */ /* 0x080fe400078a08ff */
[-C--:B------:R-:W-:Y:S02]  /*04e0*/  @!P3 LEA.HI.X R27, R19, R13.reuse, R9, 0x1, P4 ;  /* 0x0000000d131bb211 */ /* 0x080fe400020f0c09 */
[----:B------:R-:W-:Y:S02]  /*04f0*/  PRMT R4, RZ, 0x7610, R4 ;  /* 0x00007610ff047816 */ /* 0x000fe40000000004 */
[----:B------:R-:W-:Y:S01]  /*0500*/  @!P2 LEA.HI.X R25, R21, R13, R22, 0x1, P5 ;  /* 0x0000000d1519a211 */ /* 0x000fe200028f0c16 */
[----:B------:R-:W3:Y:S01]  /*0510*/  @!P3 LDG.E.U16 R6, desc[UR12][R26.64] ;  /* 0x0000000c1a06b981 */ /* 0x000ee2000c1e1500 */
[----:B0-----:R-:W-:-:S03]  /*0520*/  @!P0 LEA R14, P4, R23, R12, 0x1 ;  /* 0x0000000c170e8211 */ /* 0x001fc600078808ff */
[----:B------:R0:W4:Y:S01]  /*0530*/  @!P2 LDG.E.U16 R4, desc[UR12][R24.64] ;  /* 0x0000000c1804a981 */ /* 0x000122000c1e1500 */
[----:B------:R-:W-:Y:S02]  /*0540*/  PRMT R2, RZ, 0x7610, R2 ;  /* 0x00007610ff027816 */ /* 0x000fe40000000002 */
[----:B------:R-:W-:-:S05]  /*0550*/  @!P0 LEA.HI.X R15, R23, R13, R17, 0x1, P4 ;  /* 0x0000000d170f8211 */ /* 0x000fca00020f0c11 */
[----:B------:R1:W5:Y:S01]  /*0560*/  @!P0 LDG.E.U16 R2, desc[UR12][R14.64] ;  /* 0x0000000c0e028981 */ /* 0x000362000c1e1500 */
[-C--:B------:R-:W-:Y:S02]  /*0570*/  @!P1 LEA R16, P4, R20, R10.reuse, 0x1 ;  /* 0x0000000a14109211 */ /* 0x080fe400078808ff */
[-C--:B0-----:R-:W-:Y:S02]  /*0580*/  @!P2 LEA R24, P5, R21, R10.reuse, 0x1 ;  /* 0x0000000a1518a211 */ /* 0x081fe400078a08ff */
[----:B-1----:R-:W-:-:S04]  /*0590*/  @!P0 LEA R14, P6, R23, R10, 0x1 ;  /* 0x0000000a170e8211 */ /* 0x002fc800078c08ff */
[-C--:B------:R-:W-:Y:S02]  /*05a0*/  @!P0 LEA.HI.X R15, R23, R11.reuse, R17, 0x1, P6 ;  /* 0x0000000b170f8211 */ /* 0x080fe400030f0c11 */
[CC--:B------:R-:W-:Y:S02]  /*05b0*/  @!P1 LEA.HI.X R17, R20.reuse, R11.reuse, R18, 0x1, P4 ;  /* 0x0000000b14119211 */ /* 0x0c0fe400020f0c12 */
[----:B------:R-:W-:Y:S02]  /*05c0*/  IADD3 R20, P4, PT, R20, UR10, RZ ;  /* 0x0000000a14147c10 */ /* 0x000fe4000ff9e0ff */
[----:B------:R-:W-:-:S03]  /*05d0*/  @!P2 LEA.HI.X R25, R21, R11, R22, 0x1, P5 ;  /* 0x0000000b1519a211 */ /* 0x000fc600028f0c16 */
[----:B------:R-:W-:Y:S01]  /*05e0*/  IMAD.X R18, RZ, RZ, R18, P4 ;  /* 0x000000ffff127224 */ /* 0x000fe200020e0612 */
[----:B------:R-:W-:-:S04]  /*05f0*/  @!P3 LEA R26, P4, R19, R10, 0x1 ;  /* 0x0000000a131ab211 */ /* 0x000fc800078808ff */
[----:B------:R-:W-:Y:S02]  /*0600*/  @!P3 LEA.HI.X R27, R19, R11, R9, 0x1, P4 ;  /* 0x0000000b131bb211 */ /* 0x000fe400020f0c09 */
[----:B--2---:R-:W-:-:S05]  /*0610*/  @!P1 VIMNMX.S16x2 R8, PT, PT, R8, R0, !PT ;  /* 0x0000000008089248 */ /* 0x004fca0007fe0300 */
[----:B------:R0:W-:Y:S01]  /*0620*/  @!P1 STG.E.U16 desc[UR12][R16.64], R8 ;  /* 0x0000000810009986 */ /* 0x0001e2000c10150c */
[----:B------:R-:W-:Y:S02]  /*0630*/  ISETP.GE.U32.AND P1, PT, R20, R3, PT ;  /* 0x000000031400720c */ /* 0x000fe40003f26070 */
[----:B0-----:R-:W-:-:S05]  /*0640*/  IADD3 R17, P5, PT, R19, UR10, RZ ;  /* 0x0000000a13117c10 */ /* 0x001fca000ffbe0ff */
[----:B------:R-:W-:Y:S01]  /*0650*/  IMAD.X R9, RZ, RZ, R9, P5 ;  /* 0x000000ffff097224 */ /* 0x000fe200028e0609 */
[----:B------:R-:W-:Y:S02]  /*0660*/  IADD3 R23, P5, PT, R17, UR11, RZ ;  /* 0x0000000b11177c10 */ /* 0x000fe4000ffbe0ff */
[-C--:B---3--:R-:W-:Y:S02]  /*0670*/  @!P3 VIMNMX.S16x2 R6, PT, PT, R6, R0.reuse, !PT ;  /* 0x000000000606b248 */ /* 0x088fe40007fe0300 */
[----:B------:R-:W-:Y:S01]  /*0680*/  ISETP.GE.AND.EX P1, PT, R18, R5, PT, P1 ;  /* 0x000000051200720c */ /* 0x000fe20003f26310 */
[----:B------:R-:W-:Y:S01]  /*0690*/  IMAD.X R19, RZ, RZ, R9, P5 ;  /* 0x000000ffff137224 */ /* 0x000fe200028e0609 */
[----:B------:R-:W-:Y:S02]  /*06a0*/  IADD3 R21, P6, PT, R23, UR11, RZ ;  /* 0x0000000b17157c10 */ /* 0x000fe4000ffde0ff */
[----:B------:R-:W-:Y:S01]  /*06b0*/  ISETP.GE.U32.AND P4, PT, R17, R3, PT ;  /* 0x000000031100720c */ /* 0x000fe20003f86070 */
[----:B------:R-:W-:Y:S01]  /*06c0*/  @!P3 STG.E.U16 desc[UR12][R26.64], R6 ;  /* 0x000000061a00b986 */ /* 0x000fe2000c10150c */
[----:B----4-:R-:W-:Y:S01]  /*06d0*/  @!P2 VIMNMX.S16x2 R4, PT, PT, R4, R0, !PT ;  /* 0x000000000404a248 */ /* 0x010fe20007fe0300 */
[----:B------:R-:W-:Y:S01]  /*06e0*/  IMAD.X R22, RZ, RZ, R19, P6 ;  /* 0x000000ffff167224 */ /* 0x000fe200030e0613 */
[----:B------:R-:W-:-:S02]  /*06f0*/  ISETP.GE.AND.EX P3, PT, R9, R5, PT, P4 ;  /* 0x000000050900720c */ /* 0x000fc40003f66340 */
[-C--:B------:R-:W-:Y:S02]  /*0700*/  ISETP.GE.U32.AND P5, PT, R23, R3.reuse, PT ;  /* 0x000000031700720c */ /* 0x080fe40003fa6070 */
[----:B------:R-:W-:Y:S01]  /*0710*/  ISETP.GE.U32.AND P4, PT, R21, R3, PT ;  /* 0x000000031500720c */ /* 0x000fe20003f86070 */
[----:B------:R0:W-:Y:S01]  /*0720*/  @!P2 STG.E.U16 desc[UR12][R24.64], R4 ;  /* 0x000000041800a986 */ /* 0x0001e2000c10150c */
[-C--:B------:R-:W-:Y:S02]  /*0730*/  ISETP.GE.AND.EX P2, PT, R19, R5.reuse, PT, P5 ;  /* 0x000000051300720c */ /* 0x080fe40003f46350 */
[----:B------:R-:W-:Y:S02]  /*0740*/  ISETP.GE.AND.EX P4, PT, R22, R5, PT, P4 ;  /* 0x000000051600720c */ /* 0x000fe40003f86340 */
[----:B-----5:R-:W-:Y:S02]  /*0750*/  @!P0 VIMNMX.S16x2 R2, PT, PT, R2, R0, !PT ;  /* 0x0000000002028248 */ /* 0x020fe40007fe0300 */
[----:B------:R-:W-:-:S02]  /*0760*/  PRMT R8, RZ, 0x7610, R8 ;  /* 0x00007610ff087816 */ /* 0x000fc40000000008 */
[----:B------:R-:W-:Y:S02]  /*0770*/  PRMT R16, R2, 0x7610, R16 ;  /* 0x0000761002107816 */ /* 0x000fe40000000010 */
[----:B0-----:R-:W-:-:S04]  /*0780*/  @!P1 LEA R24, P5, R20, R12, 0x1 ;  /* 0x0000000c14189211 */ /* 0x001fc800078a08ff */
[----:B------:R-:W-:Y:S01]  /*0790*/  @!P1 LEA.HI.X R25, R20, R13, R18, 0x1, P5 ;  /* 0x0000000d14199211 */ /* 0x000fe200028f0c12 */
[----:B------:R0:W-:Y:S01]  /*07a0*/  @!P0 STG.E.U16 desc[UR12][R14.64], R16 ;  /* 0x000000100e008986 */ /* 0x0001e2000c10150c */
[----:B------:R-:W-:-:S03]  /*07b0*/  @!P3 LEA R26, P6, R17, R12, 0x1 ;  /* 0x0000000c111ab211 */ /* 0x000fc600078c08ff */
[----:B------:R1:W2:Y:S01]  /*07c0*/  @!P1 LDG.E.U16 R8, desc[UR12][R24.64] ;  /* 0x0000000c18089981 */ /* 0x0002a2000c1e1500 */
[----:B------:R-:W-:Y:S02]  /*07d0*/  PRMT R6, RZ, 0x7610, R6 ;  /* 0x00007610ff067816 */ /* 0x000fe40000000006 */
[----:B------:R-:W-:Y:S02]  /*07e0*/  @!P3 LEA.HI.X R27, R17, R13, R9, 0x1, P6 ;  /* 0x0000000d111bb211 */ /* 0x000fe400030f0c09 */
[----:B------:R-:W-:Y:S02]  /*07f0*/  PRMT R4, RZ, 0x7610, R4 ;  /* 0x00007610ff047816 */ /* 0x000fe40000000004 */
[-C--:B0-----:R-:W-:Y:S01]  /*0800*/  @!P4 LEA R14, P5, R21, R12.reuse, 0x1 ;  /* 0x0000000c150ec211 */ /* 0x081fe200078a08ff */
[----:B------:R-:W3:Y:S01]  /*0810*/  @!P3 LDG.E.U16 R6, desc[UR12][R26.64] ;  /* 0x0000000c1a06b981 */ /* 0x000ee2000c1e1500 */
[----:B-1----:R-:W-:Y:S02]  /*0820*/  @!P2 LEA R24, P0, R23, R12, 0x1 ;  /* 0x0000000c1718a211 */ /* 0x002fe400078008ff */
[----:B------:R-:W-:-:S02]  /*0830*/  PRMT R2, RZ, 0x7610, R2 ;  /* 0x00007610ff027816 */ /* 0x000fc40000000002 */
[-C--:B------:R-:W-:Y:S02]  /*0840*/  @!P2 LEA.HI.X R25, R23, R13.reuse, R19, 0x1, P0 ;  /* 0x0000000d1719a211 */ /* 0x080fe400000f0c13 */
[----:B------:R-:W-:-:S03]  /*0850*/  @!P4 LEA.HI.X R15, R21, R13, R22, 0x1, P5 ;  /* 0x0000000d150fc211 */ /* 0x000fc600028f0c16 */
[----:B------:R-:W4:Y:S04]  /*0860*/  @!P2 LDG.E.U16 R4, desc[UR12][R24.64] ;  /* 0x0000000c1804a981 */ /* 0x000f28000c1e1500 */
[----:B------:R0:W5:Y:S01]  /*0870*/  @!P4 LDG.E.U16 R2, desc[UR12][R14.64] ;  /* 0x0000000c0e02c981 */ /* 0x000162000c1e1500 */
[-C--:B------:R-:W-:Y:S02]  /*0880*/  @!P3 LEA R16, P0, R17, R10.reuse, 0x1 ;  /* 0x0000000a1110b211 */ /* 0x080fe400078008ff */
[----:B0-----:R-:W-:-:S04]  /*0890*/  @!P1 LEA R14, P5, R20, R10, 0x1 ;  /* 0x0000000a140e9211 */ /* 0x001fc800078a08ff */
[-C--:B------:R-:W-:Y:S02]  /*08a0*/  @!P1 LEA.HI.X R15, R20, R11.reuse, R18, 0x1, P5 ;  /* 0x0000000b140f9211 */ /* 0x080fe400028f0c12 */
[-C--:B------:R-:W-:Y:S02]  /*08b0*/  @!P2 LEA R18, P5, R23, R10.reuse, 0x1 ;  /* 0x0000000a1712a211 */ /* 0x080fe400078a08ff */
[----:B------:R-:W-:Y:S02]  /*08c0*/  @!P4 LEA R20, P6, R21, R10, 0x1 ;  /* 0x0000000a1514c211 */ /* 0x000fe400078c08ff */
[-C--:B------:R-:W-:Y:S02]  /*08d0*/  @!P3 LEA.HI.X R17, R17, R11.reuse, R9, 0x1, P0 ;  /* 0x0000000b1111b211 */ /* 0x080fe400000f0c09 */
[-C--:B------:R-:W-:Y:S02]  /*08e0*/  @!P2 LEA.HI.X R19, R23, R11.reuse, R19, 0x1, P5 ;  /* 0x0000000b1713a211 */ /* 0x080fe400028f0c13 */
[----:B------:R-:W-:Y:S01]  /*08f0*/  @!P4 LEA.HI.X R21, R21, R11, R22, 0x1, P6 ;  /* 0x0000000b1515c211 */ /* 0x000fe200030f0c16 */
[----:B------:R-:W-:-:S04]  /*0900*/  UIADD3 UR4, UP0, UPT, UR4, 0x2, URZ ;  /* 0x0000000204047890 */ /* 0x000fc8000ff1e0ff */
[----:B------:R-:W-:Y:S02]  /*0910*/  UIADD3.X UR5, UPT, UPT, URZ, UR5, URZ, UP0, !UPT ;  /* 0x00000005ff057290 */ /* 0x000fe400087fe4ff */
[----:B------:R-:W-:-:S04]  /*0920*/  UISETP.NE.U32.AND UP0, UPT, UR4, UR9, UPT ;  /* 0x000000090400728c */ /* 0x000fc8000bf05070 */
[----:B------:R-:W-:Y:S02]  /*0930*/  UISETP.NE.AND.EX UP0, UPT, UR5, URZ, UPT, UP0 ;  /* 0x000000ff0500728c */ /* 0x000fe4000bf05300 */
[----:B------:R-:W-:-:S04]  /*0940*/  ULEA UR6, UP1, UR10, UR6, 0x1 ;  /* 0x000000060a067291 */ /* 0x000fc8000f8208ff */
[----:B------:R-:W-:Y:S01]  /*0950*/  ULEA.HI.X UR7, UR10, UR7, URZ, 0x1, UP1 ;  /* 0x000000070a077291 */ /* 0x000fe200088f0cff */
[----:B--2---:R-:W-:-:S05]  /*0960*/  @!P1 VIMNMX.S16x2 R8, PT, PT, R8, R0, !PT ;  /* 0x0000000008089248 */ /* 0x004fca0007fe0300 */
[----:B------:R1:W-:Y:S01]  /*0970*/  @!P1 STG.E.U16 desc[UR12][R14.64], R8 ;  /* 0x000000080e009986 */ /* 0x0003e2000c10150c */
[----:B---3--:R-:W-:-:S05]  /*0980*/  @!P3 VIMNMX.S16x2 R6, PT, PT, R6, R0, !PT ;  /* 0x000000000606b248 */ /* 0x008fca0007fe0300 */
[----:B------:R1:W-:Y:S01]  /*0990*/  @!P3 STG.E.U16 desc[UR12][R16.64], R6 ;  /* 0x000000061000b986 */ /* 0x0003e2000c10150c */
[-C--:B----4-:R-:W-:Y:S02]  /*09a0*/  @!P2 VIMNMX.S16x2 R4, PT, PT, R4, R0.reuse, !PT ;  /* 0x000000000404a248 */ /* 0x090fe40007fe0300 */
[----:B-----5:R-:W-:-:S03]  /*09b0*/  @!P4 VIMNMX.S16x2 R2, PT, PT, R2, R0, !PT ;  /* 0x000000000202c248 */ /* 0x020fc60007fe0300 */
[----:B------:R1:W-:Y:S04]  /*09c0*/  @!P2 STG.E.U16 desc[UR12][R18.64], R4 ;  /* 0x000000041200a986 */ /* 0x0003e8000c10150c */
[----:B------:R1:W-:Y:S01]  /*09d0*/  @!P4 STG.E.U16 desc[UR12][R20.64], R2 ;  /* 0x000000021400c986 */ /* 0x0003e2000c10150c */
[----:B------:R-:W-:Y:S05]  /*09e0*/  BRA.U UP0, `(.L_x_38) ;  /* 0xfffffff900607547 */ /* 0x000fea000b83ffff */
.L_x_37:
[----:B------:R-:W-:-:S04]  /*09f0*/  ULOP3.LUT UR4, UR8, 0x1, URZ, 0xc0, !UPT ;  /* 0x0000000108047892 */ /* 0x000fc8000f8ec0ff */
[----:B------:R-:W-:-:S06]  /*0a00*/  UISETP.NE.U32.AND UP0, UPT, UR4, 0x1, UPT ;  /* 0x000000010400788c */ /* 0x000fcc000bf05070 */
[----:B------:R-:W-:-:S13]  /*0a10*/  PLOP3.LUT P0, PT, PT, PT, UP0, 0x80, 0x8 ;  /* 0x000000000008781c */ /* 0x000fda0003f0f008 */
[----:B------:R-:W-:Y:S05]  /*0a20*/  @!P0 EXIT ;  /* 0x000000000000894d */ /* 0x000fea0003800000 */
[----:B0-----:R-:W-:Y:S02]  /*0a30*/  IADD3 R7, P1, PT, R7, UR6, RZ ;  /* 0x0000000607077c10 */ /* 0x001fe4000ff3e0ff */
[----:B-1----:R-:W-:Y:S02]  /*0a40*/  PRMT R8, RZ, 0x7610, R8 ;  /* 0x00007610ff087816 */ /* 0x002fe40000000008 */
[C---:B------:R-:W-:Y:S01]  /*0a50*/  ISETP.GE.U32.AND P0, PT, R7.reuse, R3, PT ;  /* 0x000000030700720c */ /* 0x040fe20003f06070 */
[----:B------:R-:W-:Y:S01]  /*0a60*/  IMAD.X R4, RZ, RZ, UR7, P1 ;  /* 0x00000007ff047e24 */ /* 0x000fe200088e06ff */
[----:B------:R-:W-:Y:S02]  /*0a70*/  IADD3 R9, P1, PT, R7, UR11, RZ ;  /* 0x0000000b07097c10 */ /* 0x000fe4000ff3e0ff */
[----:B------:R-:W-:Y:S02]  /*0a80*/  PRMT R14, RZ, 0x7610, R14 ;  /* 0x00007610ff0e7816 */ /* 0x000fe4000000000e */
[----:B------:R-:W-:Y:S01]  /*0a90*/  IADD3 R22, P3, PT, R9, UR11, RZ ;  /* 0x0000000b09167c10 */ /* 0x000fe2000ff7e0ff */
[----:B------:R-:W-:Y:S01]  /*0aa0*/  IMAD.X R6, RZ, RZ, R4, P1 ;  /* 0x000000ffff067224 */ /* 0x000fe200008e0604 */
[----:B------:R-:W-:-:S02]  /*0ab0*/  ISETP.GE.AND.EX P0, PT, R4, R5, PT, P0 ;  /* 0x000000050400720c */ /* 0x000fc40003f06300 */
[-C--:B------:R-:W-:Y:S01]  /*0ac0*/  ISETP.GE.U32.AND P1, PT, R9, R3.reuse, PT ;  /* 0x000000030900720c */ /* 0x080fe20003f26070 */
[----:B------:R-:W-:Y:S01]  /*0ad0*/  IMAD.X R15, RZ, RZ, R6, P3 ;  /* 0x000000ffff0f7224 */ /* 0x000fe200018e0606 */
[----:B------:R-:W-:Y:S02]  /*0ae0*/  ISETP.GE.U32.AND P2, PT, R22, R3, PT ;  /* 0x000000031600720c */ /* 0x000fe40003f46070 */
[-C--:B------:R-:W-:Y:S02]  /*0af0*/  ISETP.GE.AND.EX P1, PT, R6, R5.reuse, PT, P1 ;  /* 0x000000050600720c */ /* 0x080fe40003f26310 */
[----:B------:R-:W-:Y:S02]  /*0b00*/  IADD3 R2, P4, PT, R22, UR11, RZ ;  /* 0x0000000b16027c10 */ /* 0x000fe4000ff9e0ff */
[----:B------:R-:W-:Y:S02]  /*0b10*/  ISETP.GE.AND.EX P2, PT, R15, R5, PT, P2 ;  /* 0x000000050f00720c */ /* 0x000fe40003f46320 */
[----:B------:R-:W-:Y:S01]  /*0b20*/  ISETP.GE.U32.AND P3, PT, R2, R3, PT ;  /* 0x000000030200720c */ /* 0x000fe20003f66070 */
[----:B------:R-:W-:Y:S01]  /*0b30*/  IMAD.X R3, RZ, RZ, R15, P4 ;  /* 0x000000ffff037224 */ /* 0x000fe200020e060f */
[----:B------:R-:W-:-:S04]  /*0b40*/  @!P0 LEA R16, P4, R7, R12, 0x1 ;  /* 0x0000000c07108211 */ /* 0x000fc800078808ff */
[----:B------:R-:W-:Y:S02]  /*0b50*/  @!P0 LEA.HI.X R17, R7, R13, R4, 0x1, P4 ;  /* 0x0000000d07118211 */ /* 0x000fe400020f0c04 */
[-C--:B------:R-:W-:Y:S02]  /*0b60*/  @!P1 LEA R18, P4, R9, R12.reuse, 0x1 ;  /* 0x0000000c09129211 */ /* 0x080fe400078808ff */
[----:B------:R-:W-:Y:S01]  /*0b70*/  ISETP.GE.AND.EX P3, PT, R3, R5, PT, P3 ;  /* 0x000000050300720c */ /* 0x000fe20003f66330 */
[----:B------:R0:W2:Y:S01]  /*0b80*/  @!P0 LDG.E.U16 R8, desc[UR12][R16.64] ;  /* 0x0000000c10088981 */ /* 0x0000a2000c1e1500 */
[C---:B------:R-:W-:Y:S02]  /*0b90*/  @!P2 LEA R20, P5, R22.reuse, R12, 0x1 ;  /* 0x0000000c1614a211 */ /* 0x040fe400078a08ff */
[-C--:B------:R-:W-:Y:S02]  /*0ba0*/  @!P1 LEA.HI.X R19, R9, R13.reuse, R6, 0x1, P4 ;  /* 0x0000000d09139211 */ /* 0x080fe400020f0c06 */
[----:B------:R-:W-:-:S03]  /*0bb0*/  @!P2 LEA.HI.X R21, R22, R13, R15, 0x1, P5 ;  /* 0x0000000d1615a211 */ /* 0x000fc600028f0c0f */
[----:B------:R1:W3:Y:S01]  /*0bc0*/  @!P1 LDG.E.U16 R14, desc[UR12][R18.64] ;  /* 0x0000000c120e9981 */ /* 0x0002e2000c1e1500 */
[----:B0-----:R-:W-:-:S06]  /*0bd0*/  PRMT R16, RZ, 0x7610, R16 ;  /* 0x00007610ff107816 */ /* 0x001fcc0000000010 */
[----:B------:R0:W4:Y:S01]  /*0be0*/  @!P2 LDG.E.U16 R16, desc[UR12][R20.64] ;  /* 0x0000000c1410a981 */ /* 0x000122000c1e1500 */
[----:B------:R-:W-:-:S04]  /*0bf0*/  @!P3 LEA R24, P4, R2, R12, 0x1 ;  /* 0x0000000c0218b211 */ /* 0x000fc800078808ff */
[----:B------:R-:W-:Y:S02]  /*0c00*/  @!P3 LEA.HI.X R25, R2, R13, R3, 0x1, P4 ;  /* 0x0000000d0219b211 */ /* 0x000fe400020f0c03 */
[-C--:B-1----:R-:W-:Y:S02]  /*0c10*/  @!P0 LEA R18, P4, R7, R10.reuse, 0x1 ;  /* 0x0000000a07128211 */ /* 0x082fe400078808ff */
[----:B------:R-:W-:Y:S02]  /*0c20*/  PRMT R12, RZ, 0x7610, R12 ;  /* 0x00007610ff0c7816 */ /* 0x000fe4000000000c */
[-C--:B0-----:R-:W-:Y:S02]  /*0c30*/  @!P1 LEA R20, P5, R9, R10.reuse, 0x1 ;  /* 0x0000000a09149211 */ /* 0x081fe400078a08ff */
[-C--:B------:R-:W-:Y:S02]  /*0c40*/  @!P0 LEA.HI.X R19, R7, R11.reuse, R4, 0x1, P4 ;  /* 0x0000000b07138211 */ /* 0x080fe400020f0c04 */
[----:B------:R-:W-:Y:S01]  /*0c50*/  @!P2 LEA R4, P4, R22, R10, 0x1 ;  /* 0x0000000a1604a211 */ /* 0x000fe200078808ff */
[----:B------:R0:W5:Y:S01]  /*0c60*/  @!P3 LDG.E.U16 R12, desc[UR12][R24.64] ;  /* 0x0000000c180cb981 */ /* 0x000162000c1e1500 */
[----:B------:R-:W-:-:S02]  /*0c70*/  @!P1 LEA.HI.X R21, R9, R11, R6, 0x1, P5 ;  /* 0x0000000b09159211 */ /* 0x000fc400028f0c06 */
[----:B------:R-:W-:Y:S02]  /*0c80*/  @!P2 LEA.HI.X R5, R22, R11, R15, 0x1, P4 ;  /* 0x0000000b1605a211 */ /* 0x000fe400020f0c0f */
[-C--:B--2---:R-:W-:Y:S02]  /*0c90*/  VIMNMX.S16x2 R8, PT, PT, R8, R0.reuse, !PT ;  /* 0x0000000008087248 */ /* 0x084fe40007fe0300 */
[----:B---3--:R-:W-:-:S03]  /*0ca0*/  VIMNMX.S16x2 R14, PT, PT, R14, R0, !PT ;  /* 0x000000000e0e7248 */ /* 0x008fc60007fe0300 */
[----:B------:R0:W-:Y:S01]  /*0cb0*/  @!P0 STG.E.U16 desc[UR12][R18.64], R8 ;  /* 0x0000000812008986 */ /* 0x0001e2000c10150c */
[----:B----4-:R-:W-:-:S03]  /*0cc0*/  VIMNMX.S16x2 R16, PT, PT, R16, R0, !PT ;  /* 0x0000000010107248 */ /* 0x010fc60007fe0300 */
[----:B------:R0:W-:Y:S04]  /*0cd0*/  @!P1 STG.E.U16 desc[UR12][R20.64], R14 ;  /* 0x0000000e14009986 */ /* 0x0001e8000c10150c */
[----:B------:R0:W-:Y:S01]  /*0ce0*/  @!P2 STG.E.U16 desc[UR12][R4.64], R16 ;  /* 0x000000100400a986 */ /* 0x0001e2000c10150c */
[----:B------:R-:W-:Y:S05]  /*0cf0*/  @P3 EXIT ;  /* 0x000000000000394d */ /* 0x000fea0003800000 */
[----:B0-----:R-:W-:Y:S02]  /*0d00*/  LEA R4, P0, R2, R10, 0x1 ;  /* 0x0000000a02047211 */ /* 0x001fe400078008ff */
[----:B-----5:R-:W-:Y:S02]  /*0d10*/  VIMNMX.S16x2 R12, PT, PT, R12, R0, !PT ;  /* 0x000000000c0c7248 */ /* 0x020fe40007fe0300 */
[----:B------:R-:W-:-:S05]  /*0d20*/  LEA.HI.X R5, R2, R11, R3, 0x1, P0 ;  /* 0x0000000b02057211 */ /* 0x000fca00000f0c03 */
[----:B------:R-:W-:Y:S01]  /*0d30*/  STG.E.U16 desc[UR12][R4.64], R12 ;  /* 0x0000000c04007986 */ /* 0x000fe2000c10150c */
[----:B------:R-:W-:Y:S05]  /*0d40*/  EXIT ;  /* 0x000000000000794d */ /* 0x000fea0003800000 */
.L_x_36:
[----:B------:R-:W0:Y:S02]  /*0d50*/  S2R R16, SR_TID.X ;  /* 0x0000000000107919 */ /* 0x000e240000002100 */
[----:B0-----:R-:W-:-:S03]  /*0d60*/  IMAD.WIDE.U32 R4, R16, 0x4, RZ ;  /* 0x0000000410047825 */ /* 0x001fc600078e00ff */
[----:B------:R-:W-:-:S04]  /*0d70*/  ISETP.GE.U32.AND P0, PT, R4, R3, PT ;  /* 0x000000030400720c */ /* 0x000fc80003f06070 */
[----:B------:R-:W-:-:S13]  /*0d80*/  ISETP.GE.AND.EX P0, PT, R5, R6, PT, P0 ;  /* 0x000000060500720c */ /* 0x000fda0003f06300 */
[----:B------:R-:W-:Y:S05]  /*0d90*/  @P0 EXIT ;  /* 0x000000000000094d */ /* 0x000fea0003800000 */
[----:B------:R-:W-:Y:S01]  /*0da0*/  IMAD.MOV.U32 R17, RZ, RZ, RZ ;  /* 0x000000ffff117224 */ /* 0x000fe200078e00ff */
[----:B------:R-:W0:Y:S06]  /*0db0*/  LDCU UR4, c[0x0][0x360] ;  /* 0x00006c00ff0477ac */ /* 0x000e2c0008000800 */
.L_x_39:
[C---:B------:R-:W-:Y:S01]  /*0dc0*/  IMAD.SHL.U32 R5, R16.reuse, 0x8, RZ ;  /* 0x0000000810057824 */ /* 0x040fe200078e00ff */
[----:B------:R-:W-:-:S04]  /*0dd0*/  SHF.L.U64.HI R15, R16, 0x3, R17 ;  /* 0x00000003100f7819 */ /* 0x000fc80000010211 */
[----:B------:R-:W-:-:S05]  /*0de0*/  IADD3 R8, P0, PT, R12, R5, RZ ;  /* 0x000000050c087210 */ /* 0x000fca0007f1e0ff */
[----:B------:R-:W-:-:S06]  /*0df0*/  IMAD.X R9, R13, 0x1, R15, P0 ;  /* 0x000000010d097824 */ /* 0x000fcc00000e060f */
[----:B------:R-:W3:Y:S01]  /*0e00*/  LDG.E.64 R8, desc[UR12][R8.64] ;  /* 0x0000000c08087981 */ /* 0x000ee2000c1e1b00 */
[----:B------:R-:W-:-:S05]  /*0e10*/  IADD3 R4, P0, PT, R10, R5, RZ ;  /* 0x000000050a047210 */ /* 0x000fca0007f1e0ff */
[----:B------:R-:W-:Y:S01]  /*0e20*/  IMAD.X R5, R11, 0x1, R15, P0 ;  /* 0x000000010b057824 */ /* 0x000fe200000e060f */
[----:B0-----:R-:W-:-:S05]  /*0e30*/  IADD3 R16, P0, PT, R16, UR4, RZ ;  /* 0x0000000410107c10 */ /* 0x001fca000ff1e0ff */
[----:B------:R-:W-:Y:S01]  /*0e40*/  IMAD.X R17, RZ, RZ, R17, P0 ;  /* 0x000000ffff117224 */ /* 0x000fe200000e0611 */
[----:B------:R-:W-:-:S04]  /*0e50*/  LOP3.LUT P0, RZ, R16, 0xffffc000, RZ, 0xc0, !PT ;  /* 0xffffc00010ff7812 */ /* 0x000fc8000780c0ff */
[----:B------:R-:W-:Y:S02]  /*0e60*/  LOP3.LUT P0, RZ, R17, 0x3fffffff, RZ, 0xc0, P0 ;  /* 0x3fffffff11ff7812 */ /* 0x000fe4000000c0ff */
[C---:B---3--:R-:W-:Y:S02]  /*0e70*/  PRMT R2, R9.reuse, 0x7610, R2 ;  /* 0x0000761009027816 */ /* 0x048fe40000000002 */
[----:B------:R-:W-:Y:S02]  /*0e80*/  PRMT R14, R9, 0x7632, R14 ;  /* 0x00007632090e7816 */ /* 0x000fe4000000000e */
[----:B------:R-:W-:Y:S02]  /*0e90*/  PRMT R18, R8, 0x7632, R18 ;  /* 0x0000763208127816 */ /* 0x000fe40000000012 */
[-C--:B--2---:R-:W-:Y:S02]  /*0ea0*/  VIMNMX.S16x2 R9, PT, PT, R2, R0.reuse, !PT ;  /* 0x0000000002097248 */ /* 0x084fe40007fe0300 */
[----:B------:R-:W-:-:S02]  /*0eb0*/  VIMNMX.S16x2 R7, PT, PT, R8, R0, !PT ;  /* 0x0000000008077248 */ /* 0x000fc40007fe0300 */
[-C--:B------:R-:W-:Y:S02]  /*0ec0*/  VIMNMX.S16x2 R14, PT, PT, R14, R0.reuse, !PT ;  /* 0x000000000e0e7248 */ /* 0x080fe40007fe0300 */
[----:B------:R-:W-:Y:S02]  /*0ed0*/  VIMNMX.S16x2 R2, PT, PT, R18, R0, !PT ;  /* 0x0000000012027248 */ /* 0x000fe40007fe0300 */
[----:B------:R-:W-:Y:S02]  /*0ee0*/  PRMT R9, R9, 0x5410, R14 ;  /* 0x0000541009097816 */ /* 0x000fe4000000000e */
[----:B------:R-:W-:Y:S01]  /*0ef0*/  PRMT R8, R7, 0x5410, R2 ;  /* 0x0000541007087816 */ /* 0x000fe20000000002 */
[C---:B------:R-:W-:Y:S01]  /*0f00*/  IMAD.SHL.U32 R2, R16.reuse, 0x4, RZ ;  /* 0x0000000410027824 */ /* 0x040fe200078e00ff */
[----:B------:R-:W-:-:S03]  /*0f10*/  SHF.L.U64.HI R7, R16, 0x2, R17 ;  /* 0x0000000210077819 */ /* 0x000fc60000010211 */
[----:B------:R1:W-:Y:S01]  /*0f20*/  STG.E.64 desc[UR12][R4.64], R8 ;  /* 0x0000000804007986 */ /* 0x0003e2000c101b0c */
[----:B------:R-:W-:-:S04]  /*0f30*/  ISETP.LT.U32.AND P1, PT, R2, R3, PT ;  /* 0x000000030200720c */ /* 0x000fc80003f21070 */
[----:B------:R-:W-:-:S13]  /*0f40*/  ISETP.LT.AND.EX P1, PT, R7, R6, PT, P1 ;  /* 0x000000060700720c */ /* 0x000fda0003f21310 */
[----:B-1----:R-:W-:Y:S05]  /*0f50*/  @!P0 BRA P1, `(.L_x_39) ;  /* 0xfffffffc00988947 */ /* 0x002fea000083ffff */
[----:B------:R-:W-:Y:S05]  /*0f60*/  EXIT ;  /* 0x000000000000794d */ /* 0x000fea0003800000 */
        .weak           $__internal_4_$__cuda_sm20_div_u16
        .type           $__internal_4_$__cuda_sm20_div_u16,@function
        .size           $__internal_4_$__cuda_sm20_div_u16,(.L_x_4144 - $__internal_4_$__cuda_sm20_div_u16)
$__internal_4_$__cuda_sm20_div_u16:
[----:B------:R-:W0:Y:S01]  /*0f70*/  I2F.U16 R4, UR5 ;  /* 0x0000000500047d06 */ /* 0x000e220008101000 */
[----:B------:R-:W-:Y:S01]  /*0f80*/  IMAD.MOV.U32 R6, RZ, RZ, 0x4b800000 ;  /* 0x4b800000ff067424 */ /* 0x000fe200078e00ff */
[----:B------:R-:W-:Y:S01]  /*0f90*/  I2FP.F32.U32.RZ R2, R2 ;  /* 0x0000000200027245 */ /* 0x000fe2000020d000 */
[----:B------:R-:W-:Y:S01]  /*0fa0*/  UISETP.NE.U32.AND UP0, UPT, UR5, URZ, UPT ;  /* 0x000000ff0500728c */ /* 0x000fe2000bf05070 */
[C---:B0-----:R-:W-:Y:S02]  /*0fb0*/  FSETP.GEU.AND P1, PT, |R4|.reuse, 1.175494350822287508e-38, PT ;  /* 0x008000000400780b */ /* 0x041fe40003f2e200 */
[----:B------:R-:W-:Y:S02]  /*0fc0*/  FSETP.GT.AND P0, PT, |R4|, 8.50705917302346158658e+37, PT ;  /* 0x7e8000000400780b */ /* 0x000fe40003f04200 */
[----:B------:R-:W-:-:S04]  /*0fd0*/  FSEL R6, R6, 1, !P1 ;  /* 0x3f80000006067808 */ /* 0x000fc80004800000 */
[----:B------:R-:W-:Y:S01]  /*0fe0*/  FSEL R7, R6, 0.25, !P0 ;  /* 0x3e80000006077808 */ /* 0x000fe20004000000 */
[----:B------:R-:W-:-:S04]  /*0ff0*/  IMAD.MOV.U32 R6, RZ, RZ, R8 ;  /* 0x000000ffff067224 */ /* 0x000fc800078e0008 */
[----:B------:R-:W-:-:S06]  /*1000*/  FMUL R4, R4, R7 ;  /* 0x0000000704047220 */ /* 0x000fcc0000400000 */
        /* <DEDUP_REMOVED lines=9> */
[----:B------:R-:W-:Y:S05]  /*10a0*/  RET.REL.NODEC R6 `(_ZN2at6native61_GLOBAL__N__44eb8e94_28_ForeachBinaryOpScalarList_cu_dda10a6925multi_tensor_apply_kernelINS1_28TensorListScalarListMetadataIsLi2EEENS1_25BinaryOpScalarListFunctorIsLi2ELi1ELi1EEEJNS0_7maximumIsEEEEEvT_T0_DpT1_) ;  /* 0xffffffec06d47950 */ /* 0x000fea0003c3ffff */
.L_x_40:
        /* <DEDUP_REMOVED lines=13> */
.L_x_4144:


//--------------------- .text._ZN2at6native61_GLOBAL__N__44eb8e94_28_ForeachBinaryOpScalarList_cu_dda10a6925multi_tensor_apply_kernelINS1_28TensorListScalarListMetadataIlLi2EEENS1_25BinaryOpScalarListFunctorIlLi2ELi1ELi1EEEJNS0_7maximumIlEEEEEvT_T0_DpT1_ --------------------------
	.section	.text._ZN2at6native61_GLOBAL__N__44eb8e94_28_ForeachBinaryOpScalarList_cu_dda10a6925multi_tensor_apply_kernelINS1_28TensorListScalarListMetadataIlLi2EEENS1_25BinaryOpScalarListFunctorIlLi2ELi1ELi1EEEJNS0_7maximumIlEEEEEvT_T0_DpT1_,"ax",@progbits
	.align	128
.text._ZN2at6native61_GLOBAL__N__44eb8e94_28_ForeachBinaryOpScalarList_cu_dda10a6925multi_tensor_apply_kernelINS1_28TensorListScalarListMetadataIlLi2EEENS1_25BinaryOpScalarListFunctorIlLi2ELi1ELi1EEEJNS0_7maximumIlEEEEEvT_T0_DpT1_:
        .type           _ZN2at6native61_GLOBAL__N__44eb8e94_28_ForeachBinaryOpScalarList_cu_dda10a6925multi_tensor_apply_kernelINS1_28TensorListScalarListMetadataIlLi2EEENS1_25BinaryOpScalarListFunctorIlLi2ELi1ELi1EEEJNS0_7maximumIlEEEEEvT_T0_DpT1_,@function
        .size           _ZN2at6native61_GLOBAL__N__44eb8e94_28_ForeachBinaryOpScalarList_cu_dda10a6925multi_tensor_apply_kernelINS1_28TensorListScalarListMetadataIlLi2EEENS1_25BinaryOpScalarListFunctorIlLi2ELi1ELi1EEEJNS0_7maximumIlEEEEEvT_T0_DpT1_,(.L_x_4146 - _ZN2at6native61_GLOBAL__N__44eb8e94_28_ForeachBinaryOpScalarList_cu_dda10a6925multi_tensor_apply_kernelINS1_28TensorListScalarListMetadataIlLi2EEENS1_25BinaryOpScalarListFunctorIlLi2ELi1ELi1EEEJNS0_7maximumIlEEEEEvT_T0_DpT1_)
        .other          _ZN2at6native61_GLOBAL__N__44eb8e94_28_ForeachBinaryOpScalarList_cu_dda10a6925multi_tensor_apply_kernelINS1_28TensorListScalarListMetadataIlLi2EEENS1_25BinaryOpScalarListFunctorIlLi2ELi1ELi1EEEJNS0_7maximumIlEEEEEvT_T0_DpT1_,@"STO_CUDA_ENTRY STV_DEFAULT"
_ZN2at6native61_GLOBAL__N__44eb8e94_28_ForeachBinaryOpScalarList_cu_dda10a6925multi_tensor_apply_kernelINS1_28TensorListScalarListMetadataIlLi2EEENS1_25BinaryOpScalarListFunctorIlLi2ELi1ELi1EEEJNS0_7maximumIlEEEEEvT_T0_DpT1_:
        /* <DEDUP_REMOVED lines=40> */
[----:B------:R-:W-:Y:S05]  /*0280*/  CALL.REL.NOINC `($__internal_5_$__cuda_sm20_div_u16) ;  /* 0x00000010004c7944 */ /* 0x000fea0003c00000 */
        /* <DEDUP_REMOVED lines=13> */
.L_x_59:
[----:B0-----:R-:W-:Y:S02]  /*0360*/  IADD3 R22, P1, PT, R0, UR6, RZ ;  /* 0x0000000600167c10 */ /* 0x001fe4000ff3e0ff */
[----:B------:R-:W-:Y:S02]  /*0370*/  CS2R R14, SRZ ;  /* 0x00000000000e7805 */ /* 0x000fe4000001ff00 */
[----:B-----5:R-:W-:Y:S02]  /*0380*/  CS2R R18, SRZ ;  /* 0x0000000000127805 */ /* 0x020fe4000001ff00 */
[C---:B------:R-:W-:Y:S01]  /*0390*/  ISETP.GE.U32.AND P0, PT, R22.reuse, UR21, PT ;  /* 0x0000001516007c0c */ /* 0x040fe2000bf06070 */
[----:B------:R-:W-:Y:S01]  /*03a0*/  IMAD.X R23, RZ, RZ, UR7, P1 ;  /* 0x00000007ff177e24 */ /* 0x000fe200088e06ff */
[----:B------:R-:W-:-:S04]  /*03b0*/  IADD3 R25, P1, PT, R22, UR20, RZ ;  /* 0x0000001416197c10 */ /* 0x000fc8000ff3e0ff */
[----:B-1234-:R-:W-:Y:S01]  /*03c0*/  IADD3 R2, P2, PT, R25, UR20, RZ ;  /* 0x0000001419027c10 */ /* 0x01efe2000ff5e0ff */
[----:B------:R-:W-:Y:S01]  /*03d0*/  IMAD.X R24, RZ, RZ, R23, P1 ;  /* 0x000000ffff187224 */ /* 0x000fe200008e0617 */
[----:B------:R-:W-:Y:S02]  /*03e0*/  ISETP.GE.AND.EX P0, PT, R23, UR22, PT, P0 ;  /* 0x0000001617007c0c */ /* 0x000fe4000bf06300 */
[C---:B------:R-:W-:Y:S01]  /*03f0*/  IADD3 R4, P1, PT, R2.reuse, UR20, RZ ;  /* 0x0000001402047c10 */ /* 0x040fe2000ff3e0ff */
[----:B------:R-:W-:Y:S01]  /*0400*/  IMAD.X R3, RZ, RZ, R24, P2 ;  /* 0x000000ffff037224 */ /* 0x000fe200010e0618 */
[----:B------:R-:W-:Y:S02]  /*0410*/  ISETP.GE.U32.AND P4, PT, R25, UR21, PT ;  /* 0x0000001519007c0c */ /* 0x000fe4000bf86070 */
[----:B------:R-:W-:Y:S01]  /*0420*/  ISETP.GE.U32.AND P3, PT, R2, UR21, PT ;  /* 0x0000001502007c0c */ /* 0x000fe2000bf66070 */
[----:B------:R-:W-:Y:S01]  /*0430*/  IMAD.X R5, RZ, RZ, R3, P1 ;  /* 0x000000ffff057224 */ /* 0x000fe200008e0603 */
[----:B------:R-:W-:-:S02]  /*0440*/  ISETP.GE.AND.EX P4, PT, R24, UR22, PT, P4 ;  /* 0x0000001618007c0c */ /* 0x000fc4000bf86340 */
[----:B------:R-:W-:Y:S02]  /*0450*/  ISETP.GE.U32.AND P2, PT, R4, UR21, PT ;  /* 0x0000001504007c0c */ /* 0x000fe4000bf46070 */
[----:B------:R-:W-:Y:S02]  /*0460*/  ISETP.GE.AND.EX P3, PT, R3, UR22, PT, P3 ;  /* 0x0000001603007c0c */ /* 0x000fe4000bf66330 */
[----:B------:R-:W-:Y:S02]  /*0470*/  ISETP.GE.AND.EX P2, PT, R5, UR22, PT, P2 ;  /* 0x0000001605007c0c */ /* 0x000fe4000bf46320 */
[----:B------:R-:W-:-:S04]  /*0480*/  @!P0 LEA R20, P1, R22, UR8, 0x3 ;  /* 0x0000000816148c11 */ /* 0x000fc8000f8218ff */
[----:B------:R-:W-:Y:S02]  /*0490*/  @!P0 LEA.HI.X R21, R22, UR9, R23, 0x3, P1 ;  /* 0x0000000916158c11 */ /* 0x000fe400088f1c17 */
[----:B------:R-:W-:-:S03]  /*04a0*/  @!P4 LEA R28, P1, R25, UR8, 0x3 ;  /* 0x00000008191ccc11 */ /* 0x000fc6000f8218ff */
[----:B------:R-:W-:Y:S02]  /*04b0*/  @!P3 LEA R26, P5, R2, UR8, 0x3 ;  /* 0x00000008021abc11 */ /* 0x000fe4000f8a18ff */
[----:B------:R-:W-:Y:S02]  /*04c0*/  CS2R R12, SRZ ;  /* 0x00000000000c7805 */ /* 0x000fe4000001ff00 */
[----:B------:R-:W-:Y:S02]  /*04d0*/  @!P4 LEA.HI.X R29, R25, UR9, R24, 0x3, P1 ;  /* 0x00000009191dcc11 */ /* 0x000fe400088f1c18 */
[----:B------:R-:W-:Y:S02]  /*04e0*/  CS2R R10, SRZ ;  /* 0x00000000000a7805 */ /* 0x000fe4000001ff00 */
[----:B------:R-:W-:Y:S01]  /*04f0*/  @!P2 LEA R16, P1, R4, UR8, 0x3 ;  /* 0x000000080410ac11 */ /* 0x000fe2000f8218ff */
[----:B------:R-:W-:Y:S01]  /*0500*/  BSSY.RECONVERGENT B0, `(.L_x_43) ;  /* 0x0000015000007945 */ /* 0x000fe20003800200 */
[----:B------:R-:W-:Y:S01]  /*0510*/  @!P3 LEA.HI.X R27, R2, UR9, R3, 0x3, P5 ;  /* 0x00000009021bbc11 */ /* 0x000fe2000a8f1c03 */
[----:B------:R-:W5:Y:S01]  /*0520*/  @!P4 LDG.E.64 R14, desc[UR18][R28.64] ;  /* 0x000000121c0ec981 */ /* 0x000f62000c1e1b00 */
[----:B------:R-:W-:-:S03]  /*0530*/  @!P2 LEA.HI.X R17, R4, UR9, R5, 0x3, P1 ;  /* 0x000000090411ac11 */ /* 0x000fc600088f1c05 */
[----:B------:R-:W5:Y:S04]  /*0540*/  @!P3 LDG.E.64 R12, desc[UR18][R26.64] ;  /* 0x000000121a0cb981 */ /* 0x000f68000c1e1b00 */
[----:B------:R-:W5:Y:S01]  /*0550*/  @!P2 LDG.E.64 R10, desc[UR18][R16.64] ;  /* 0x00000012100aa981 */ /* 0x000f62000c1e1b00 */
[----:B------:R-:W-:Y:S02]  /*0560*/  IADD3 R6, P5, PT, R25, UR16, RZ ;  /* 0x0000001019067c10 */ /* 0x000fe4000ffbe0ff */
[----:B------:R-:W-:Y:S01]  /*0570*/  IADD3 R7, P1, PT, R22, UR16, RZ ;  /* 0x0000001016077c10 */ /* 0x000fe2000ff3e0ff */
[----:B------:R0:W5:Y:S02]  /*0580*/  @!P0 LDG.E.64 R18, desc[UR18][R20.64] ;  /* 0x0000001214128981 */ /* 0x000164000c1e1b00 */
[----:B------:R-:W-:Y:S01]  /*0590*/  IMAD.X R9, RZ, RZ, R24, P5 ;  /* 0x000000ffff097224 */ /* 0x000fe200028e0618 */
[----:B------:R-:W-:Y:S01]  /*05a0*/  IADD3 R8, P5, PT, R6, UR20, RZ ;  /* 0x0000001406087c10 */ /* 0x000fe2000ffbe0ff */
[----:B0-----:R-:W-:-:S04]  /*05b0*/  IMAD.X R20, RZ, RZ, R23, P1 ;  /* 0x000000ffff147224 */ /* 0x001fc800008e0617 */
[----:B------:R-:W-:Y:S01]  /*05c0*/  IMAD.X R21, RZ, RZ, R9, P5 ;  /* 0x000000ffff157224 */ /* 0x000fe200028e0609 */
[----:B------:R-:W-:Y:S07]  /*05d0*/  @P0 BRA `(.L_x_44) ;  /* 0x00000000001c0947 */ /* 0x000fee0003800000 */
[----:B-----5:R-:W-:Y:S02]  /*05e0*/  ISETP.GT.U32.AND P0, PT, R18, UR12, PT ;  /* 0x0000000c12007c0c */ /* 0x020fe4000bf04070 */
[C---:B------:R-:W-:Y:S02]  /*05f0*/  LEA R16, P1, R22.reuse, UR10, 0x3 ;  /* 0x0000000a16107c11 */ /* 0x040fe4000f8218ff */
[C---:B------:R-:W-:Y:S02]  /*0600*/  ISETP.GT.AND.EX P0, PT, R19.reuse, UR13, PT, P0 ;  /* 0x0000000d13007c0c */ /* 0x040fe4000bf04300 */
[----:B------:R-:W-:Y:S02]  /*0610*/  LEA.HI.X R17, R22, UR11, R23, 0x3, P1 ;  /* 0x0000000b16117c11 */ /* 0x000fe400088f1c17 */
[----:B------:R-:W-:Y:S02]  /*0620*/  SEL R18, R18, UR12, P0 ;  /* 0x0000000c12127c07 */ /* 0x000fe40008000000 */
[----:B------:R-:W-:-:S05]  /*0630*/  SEL R19, R19, UR13, P0 ;  /* 0x0000000d13137c07 */ /* 0x000fca0008000000 */
[----:B------:R0:W-:Y:S02]  /*0640*/  STG.E.64 desc[UR18][R16.64], R18 ;  /* 0x0000001210007986 */ /* 0x0001e4000c101b12 */
.L_x_44:
[----:B------:R-:W-:Y:S05]  /*0650*/  BSYNC.RECONVERGENT B0 ;  /* 0x0000000000007941 */ /* 0x000fea0003800200 */
.L_x_43:
[----:B------:R-:W-:Y:S01]  /*0660*/  IADD3 R22, P5, PT, R8, UR20, RZ ;  /* 0x0000001408167c10 */ /* 0x000fe2000ffbe0ff */
[----:B------:R-:W-:Y:S01]  /*0670*/  BSSY.RECONVERGENT B0, `(.L_x_45) ;  /* 0x0000012000007945 */ /* 0x000fe20003800200 */
[----:B------:R-:W-:Y:S02]  /*0680*/  ISETP.GE.U32.AND P1, PT, R7, UR21, PT ;  /* 0x0000001507007c0c */ /* 0x000fe4000bf26070 */
[----:B------:R-:W-:Y:S01]  /*0690*/  ISETP.GE.U32.AND P0, PT, R6, UR21, PT ;  /* 0x0000001506007c0c */ /* 0x000fe2000bf06070 */
[----:B------:R-:W-:Y:S01]  /*06a0*/  IMAD.X R23, RZ, RZ, R21, P5 ;  /* 0x000000ffff177224 */ /* 0x000fe200028e0615 */
[----:B------:R-:W-:Y:S02]  /*06b0*/  ISETP.GE.U32.AND P6, PT, R8, UR21, PT ;  /* 0x0000001508007c0c */ /* 0x000fe4000bfc6070 */
[----:B------:R-:W-:Y:S02]  /*06c0*/  ISETP.GE.U32.AND P5, PT, R22, UR21, PT ;  /* 0x0000001516007c0c */ /* 0x000fe4000bfa6070 */
[----:B------:R-:W-:-:S02]  /*06d0*/  ISETP.GE.AND.EX P1, PT, R20, UR22, PT, P1 ;  /* 0x0000001614007c0c */ /* 0x000fc4000bf26310 */
[----:B------:R-:W-:Y:S02]  /*06e0*/  ISETP.GE.AND.EX P0, PT, R9, UR22, PT, P0 ;  /* 0x0000001609007c0c */ /* 0x000fe4000bf06300 */
[----:B------:R-:W-:Y:S02]  /*06f0*/  ISETP.GE.AND.EX P6, PT, R21, UR22, PT, P6 ;  /* 0x0000001615007c0c */ /* 0x000fe4000bfc6360 */
[----:B------:R-:W-:Y:S01]  /*0700*/  ISETP.GE.AND.EX P5, PT, R23, UR22, PT, P5 ;  /* 0x0000001617007c0c */ /* 0x000fe2000bfa6350 */
[----:B------:R-:W-:-:S12]  /*0710*/  @P4 BRA `(.L_x_46) ;  /* 0x00000000001c4947 */ /* 0x000fd80003800000 */
[----:B-----5:R-:W-:-:S04]  /*0720*/  ISETP.GT.U32.AND P4, PT, R14, UR12, PT ;  /* 0x0000000c0e007c0c */ /* 0x020fc8000bf84070 */
[----:B------:R-:W-:-:S04]  /*0730*/  ISETP.GT.AND.EX P4, PT, R15, UR13, PT, P4 ;  /* 0x0000000d0f007c0c */ /* 0x000fc8000bf84340 */
[----:B0-----:R-:W-:Y:S02]  /*0740*/  SEL R16, R14, UR12, P4 ;  /* 0x0000000c0e107c07 */ /* 0x001fe4000a000000 */
[----:B------:R-:W-:Y:S02]  /*0750*/  SEL R17, R15, UR13, P4 ;  /* 0x0000000d0f117c07 */ /* 0x000fe4000a000000 */
[----:B------:R-:W-:-:S04]  /*0760*/  LEA R14, P4, R25, UR10, 0x3 ;  /* 0x0000000a190e7c11 */ /* 0x000fc8000f8818ff */
[----:B------:R-:W-:-:S05]  /*0770*/  LEA.HI.X R15, R25, UR11, R24, 0x3, P4 ;  /* 0x0000000b190f7c11 */ /* 0x000fca000a0f1c18 */
[----:B------:R1:W-:Y:S04]  /*0780*/  STG.E.64 desc[UR18][R14.64], R16 ;  /* 0x000000100e007986 */ /* 0x0003e8000c101b12 */
.L_x_46:
[----:B------:R-:W-:Y:S05]  /*0790*/  BSYNC.RECONVERGENT B0 ;  /* 0x0000000000007941 */ /* 0x000fea0003800200 */
.L_x_45:
[C---:B-1---5:R-:W-:Y:S01]  /*07a0*/  @!P1 LEA R14, P4, R7.reuse, UR8, 0x3 ;  /* 0x00000008070e9c11 */ /* 0x062fe2000f8818ff */
[----:B------:R-:W-:Y:S01]  /*07b0*/  BSSY.RECONVERGENT B0, `(.L_x_47) ;  /* 0x000000b000007945 */ /* 0x000fe20003800200 */
[----:B0-----:R-:W-:Y:S02]  /*07c0*/  CS2R R16, SRZ ;  /* 0x0000000000107805 */ /* 0x001fe4000001ff00 */
[----:B------:R-:W-:Y:S01]  /*07d0*/  @!P1 LEA.HI.X R15, R7, UR9, R20, 0x3, P4 ;  /* 0x00000009070f9c11 */ /* 0x000fe2000a0f1c14 */
[----:B------:R-:W-:Y:S08]  /*07e0*/  @P3 BRA `(.L_x_48) ;  /* 0x00000000001c3947 */ /* 0x000ff00003800000 */
[----:B------:R-:W-:Y:S02]  /*07f0*/  ISETP.GT.U32.AND P3, PT, R12, UR12, PT ;  /* 0x0000000c0c007c0c */ /* 0x000fe4000bf64070 */
[C---:B------:R-:W-:Y:S02]  /*0800*/  LEA R18, P4, R2.reuse, UR10, 0x3 ;  /* 0x0000000a02127c11 */ /* 0x040fe4000f8818ff */
[C---:B------:R-:W-:Y:S02]  /*0810*/  ISETP.GT.AND.EX P3, PT, R13.reuse, UR13, PT, P3 ;  /* 0x0000000d0d007c0c */ /* 0x040fe4000bf64330 */
[----:B------:R-:W-:Y:S02]  /*0820*/  LEA.HI.X R19, R2, UR11, R3, 0x3, P4 ;  /* 0x0000000b02137c11 */ /* 0x000fe4000a0f1c03 */
[----:B------:R-:W-:Y:S02]  /*0830*/  SEL R2, R12, UR12, P3 ;  /* 0x0000000c0c027c07 */ /* 0x000fe40009800000 */
[----:B------:R-:W-:-:S05]  /*0840*/  SEL R3, R13, UR13, P3 ;  /* 0x0000000d0d037c07 */ /* 0x000fca0009800000 */
[----:B------:R0:W-:Y:S02]  /*0850*/  STG.E.64 desc[UR18][R18.64], R2 ;  /* 0x0000000212007986 */ /* 0x0001e4000c101b12 */
.L_x_48:
[----:B------:R-:W-:Y:S05]  /*0860*/  BSYNC.RECONVERGENT B0 ;  /* 0x0000000000007941 */ /* 0x000fea0003800200 */
.L_x_47:
[----:B------:R-:W-:Y:S04]  /*0870*/  BSSY.RECONVERGENT B0, `(.L_x_49) ;  /* 0x0000009000007945 */ /* 0x000fe80003800200 */
[----:B------:R-:W-:Y:S05]  /*0880*/  @P2 BRA `(.L_x_50) ;  /* 0x00000000001c2947 */ /* 0x000fea0003800000 */
[----:B------:R-:W-:Y:S02]  /*0890*/  ISETP.GT.U32.AND P2, PT, R10, UR12, PT ;  /* 0x0000000c0a007c0c */ /* 0x000fe4000bf44070 */
[C---:B0-----:R-:W-:Y:S02]  /*08a0*/  LEA R2, P3, R4.reuse, UR10, 0x3 ;  /* 0x0000000a04027c11 */ /* 0x041fe4000f8618ff */
[C---:B------:R-:W-:Y:S02]  /*08b0*/  ISETP.GT.AND.EX P2, PT, R11.reuse, UR13, PT, P2 ;  /* 0x0000000d0b007c0c */ /* 0x040fe4000bf44320 */
[----:B------:R-:W-:Y:S02]  /*08c0*/  LEA.HI.X R3, R4, UR11, R5, 0x3, P3 ;  /* 0x0000000b04037c11 */ /* 0x000fe400098f1c05 */
[----:B------:R-:W-:Y:S02]  /*08d0*/  SEL R4, R10, UR12, P2 ;  /* 0x0000000c0a047c07 */ /* 0x000fe40009000000 */
[----:B------:R-:W-:-:S05]  /*08e0*/  SEL R5, R11, UR13, P2 ;  /* 0x0000000d0b057c07 */ /* 0x000fca0009000000 */
[----:B------:R1:W-:Y:S02]  /*08f0*/  STG.E.64 desc[UR18][R2.64], R4 ;  /* 0x0000000402007986 */ /* 0x0003e4000c101b12 */
.L_x_50:
[----:B------:R-:W-:Y:S05]  /*0900*/  BSYNC.RECONVERGENT B0 ;  /* 0x0000000000007941 */ /* 0x000fea0003800200 */
.L_x_49:
[----:B01----:R-:W-:Y:S01]  /*0910*/  @!P0 LEA R2, P2, R6, UR8, 0x3 ;  /* 0x0000000806028c11 */ /* 0x003fe2000f8418ff */
[----:B------:R0:W5:Y:S01]  /*0920*/  @!P1 LDG.E.64 R16, desc[UR18][R14.64] ;  /* 0x000000120e109981 */ /* 0x000162000c1e1b00 */
[----:B------:R-:W-:Y:S02]  /*0930*/  @!P6 LEA R10, P3, R8, UR8, 0x3 ;  /* 0x00000008080aec11 */ /* 0x000fe4000f8618ff */
        /* <DEDUP_REMOVED lines=12> */
[C---:B-----5:R-:W-:Y:S02]  /*0a00*/  ISETP.GT.U32.AND P1, PT, R16.reuse, UR12, PT ;  /* 0x0000000c10007c0c */ /* 0x060fe4000bf24070 */
[----:B0-----:R-:W-:Y:S02]  /*0a10*/  LEA R2, P2, R7, UR10, 0x3 ;  /* 0x0000000a07027c11 */ /* 0x001fe4000f8418ff */
[----:B------:R-:W-:Y:S02]  /*0a20*/  ISETP.GT.AND.EX P1, PT, R17, UR13, PT, P1 ;  /* 0x0000000d11007c0c */ /* 0x000fe4000bf24310 */
[----:B------:R-:W-:Y:S02]  /*0a30*/  LEA.HI.X R3, R7, UR11, R20, 0x3, P2 ;  /* 0x0000000b07037c11 */ /* 0x000fe400090f1c14 */
[----:B------:R-:W-:Y:S02]  /*0a40*/  SEL R10, R16, UR12, P1 ;  /* 0x0000000c100a7c07 */ /* 0x000fe40008800000 */
[----:B------:R-:W-:-:S05]  /*0a50*/  SEL R11, R17, UR13, P1 ;  /* 0x0000000d110b7c07 */ /* 0x000fca0008800000 */
[----:B------:R1:W-:Y:S02]  /*0a60*/  STG.E.64 desc[UR18][R2.64], R10 ;  /* 0x0000000a02007986 */ /* 0x0003e4000c101b12 */
.L_x_52:
[----:B------:R-:W-:Y:S05]  /*0a70*/  BSYNC.RECONVERGENT B0 ;  /* 0x0000000000007941 */ /* 0x000fea0003800200 */
.L_x_51:
[----:B------:R-:W-:Y:S04]  /*0a80*/  BSSY.RECONVERGENT B0, `(.L_x_53) ;  /* 0x0000009000007945 */ /* 0x000fe80003800200 */
[----:B------:R-:W-:Y:S05]  /*0a90*/  @P0 BRA `(.L_x_54) ;  /* 0x00000000001c0947 */ /* 0x000fea0003800000 */
[----:B-----5:R-:W-:Y:S02]  /*0aa0*/  ISETP.GT.U32.AND P0, PT, R24, UR12, PT ;  /* 0x0000000c18007c0c */ /* 0x020fe4000bf04070 */
[C---:B01----:R-:W-:Y:S02]  /*0ab0*/  LEA R10, P1, R6.reuse, UR10, 0x3 ;  /* 0x0000000a060a7c11 */ /* 0x043fe4000f8218ff */
[C---:B------:R-:W-:Y:S02]  /*0ac0*/  ISETP.GT.AND.EX P0, PT, R25.reuse, UR13, PT, P0 ;  /* 0x0000000d19007c0c */ /* 0x040fe4000bf04300 */
[----:B------:R-:W-:Y:S02]  /*0ad0*/  LEA.HI.X R11, R6, UR11, R9, 0x3, P1 ;  /* 0x0000000b060b7c11 */ /* 0x000fe400088f1c09 */
[----:B------:R-:W-:Y:S02]  /*0ae0*/  SEL R2, R24, UR12, P0 ;  /* 0x0000000c18027c07 */ /* 0x000fe40008000000 */
[----:B------:R-:W-:-:S05]  /*0af0*/  SEL R3, R25, UR13, P0 ;  /* 0x0000000d19037c07 */ /* 0x000fca0008000000 */
[----:B------:R2:W-:Y:S02]  /*0b00*/  STG.E.64 desc[UR18][R10.64], R2 ;  /* 0x000000020a007986 */ /* 0x0005e4000c101b12 */
.L_x_54:
[----:B------:R-:W-:Y:S05]  /*0b10*/  BSYNC.RECONVERGENT B0 ;  /* 0x0000000000007941 */ /* 0x000fea0003800200 */
.L_x_53:
[----:B------:R-:W-:Y:S04]  /*0b20*/  BSSY.RECONVERGENT B0, `(.L_x_55) ;  /* 0x0000009000007945 */ /* 0x000fe80003800200 */
[----:B------:R-:W-:Y:S05]  /*0b30*/  @P6 BRA `(.L_x_56) ;  /* 0x00000000001c6947 */ /* 0x000fea0003800000 */
[----:B-----5:R-:W-:Y:S02]  /*0b40*/  ISETP.GT.U32.AND P0, PT, R18, UR12, PT ;  /* 0x0000000c12007c0c */ /* 0x020fe4000bf04070 */
[C---:B------:R-:W-:Y:S02]  /*0b50*/  LEA R6, P1, R8.reuse, UR10, 0x3 ;  /* 0x0000000a08067c11 */ /* 0x040fe4000f8218ff */
[C---:B------:R-:W-:Y:S02]  /*0b60*/  ISETP.GT.AND.EX P0, PT, R19.reuse, UR13, PT, P0 ;  /* 0x0000000d13007c0c */ /* 0x040fe4000bf04300 */
[----:B------:R-:W-:Y:S02]  /*0b70*/  LEA.HI.X R7, R8, UR11, R21, 0x3, P1 ;  /* 0x0000000b08077c11 */ /* 0x000fe400088f1c15 */
[----:B012---:R-:W-:Y:S02]  /*0b80*/  SEL R2, R18, UR12, P0 ;  /* 0x0000000c12027c07 */ /* 0x007fe40008000000 */
[----:B------:R-:W-:-:S05]  /*0b90*/  SEL R3, R19, UR13, P0 ;  /* 0x0000000d13037c07 */ /* 0x000fca0008000000 */
[----:B------:R3:W-:Y:S02]  /*0ba0*/  STG.E.64 desc[UR18][R6.64], R2 ;  /* 0x0000000206007986 */ /* 0x0007e4000c101b12 */
.L_x_56:
[----:B------:R-:W-:Y:S05]  /*0bb0*/  BSYNC.RECONVERGENT B0 ;  /* 0x0000000000007941 */ /* 0x000fea0003800200 */
.L_x_55:
[----:B------:R-:W-:Y:S04]  /*0bc0*/  BSSY.RECONVERGENT B0, `(.L_x_57) ;  /* 0x0000009000007945 */ /* 0x000fe80003800200 */
[----:B------:R-:W-:Y:S05]  /*0bd0*/  @P5 BRA `(.L_x_58) ;  /* 0x00000000001c5947 */ /* 0x000fea0003800000 */
[----:B-----5:R-:W-:Y:S02]  /*0be0*/  ISETP.GT.U32.AND P0, PT, R4, UR12, PT ;  /* 0x0000000c04007c0c */ /* 0x020fe4000bf04070 */
[C---:B---3--:R-:W-:Y:S02]  /*0bf0*/  LEA R6, P1, R22.reuse, UR10, 0x3 ;  /* 0x0000000a16067c11 */ /* 0x048fe4000f8218ff */
[C---:B------:R-:W-:Y:S02]  /*0c00*/  ISETP.GT.AND.EX P0, PT, R5.reuse, UR13, PT, P0 ;  /* 0x0000000d05007c0c */ /* 0x040fe4000bf04300 */
[----:B------:R-:W-:Y:S02]  /*0c10*/  LEA.HI.X R7, R22, UR11, R23, 0x3, P1 ;  /* 0x0000000b16077c11 */ /* 0x000fe400088f1c17 */
[----:B012---:R-:W-:Y:S02]  /*0c20*/  SEL R2, R4, UR12, P0 ;  /* 0x0000000c04027c07 */ /* 0x007fe40008000000 */
[----:B------:R-:W-:-:S05]  /*0c30*/  SEL R3, R5, UR13, P0 ;  /* 0x0000000d05037c07 */ /* 0x000fca0008000000 */
[----:B------:R4:W-:Y:S02]  /*0c40*/  STG.E.64 desc[UR18][R6.64], R2 ;  /* 0x0000000206007986 */ /* 0x0009e4000c101b12 */
.L_x_58:
[----:B------:R-:W-:Y:S05]  /*0c50*/  BSYNC.RECONVERGENT B0 ;  /* 0x0000000000007941 */ /* 0x000fea0003800200 */
.L_x_57:
[----:B------:R-:W-:Y:S02]  /*0c60*/  UIADD3 UR4, UP0, UPT, UR4, 0x2, URZ ;  /* 0x0000000204047890 */ /* 0x000fe4000ff1e0ff */
[----:B------:R-:W-:Y:S02]  /*0c70*/  ULEA UR6, UP1, UR16, UR6, 0x1 ;  /* 0x0000000610067291 */ /* 0x000fe4000f8208ff */
[----:B------:R-:W-:Y:S02]  /*0c80*/  UIADD3.X UR5, UPT, UPT, URZ, UR5, URZ, UP0, !UPT ;  /* 0x00000005ff057290 */ /* 0x000fe400087fe4ff */
[----:B------:R-:W-:Y:S02]  /*0c90*/  UISETP.NE.U32.AND UP0, UPT, UR4, UR15, UPT ;  /* 0x0000000f0400728c */ /* 0x000fe4000bf05070 */
[----:B------:R-:W-:Y:S02]  /*0ca0*/  ULEA.HI.X UR7, UR16, UR7, URZ, 0x1, UP1 ;  /* 0x0000000710077291 */ /* 0x000fe400088f0cff */
[----:B------:R-:W-:-:S09]  /*0cb0*/  UISETP.NE.AND.EX UP0, UPT, UR5, URZ, UPT, UP0 ;  /* 0x000000ff0500728c */ /* 0x000fd2000bf05300 */
[----:B------:R-:W-:Y:S05]  /*0cc0*/  BRA.U UP0, `(.L_x_59) ;  /* 0xfffffff500a47547 */ /* 0x000fea000b83ffff */
.L_x_42:
[----:B------:R-:W-:-:S04]  /*0cd0*/  ULOP3.LUT UR17, UR14, 0x1, URZ, 0xc0, !UPT ;  /* 0x000000010e117892 */ /* 0x000fc8000f8ec0ff */
[----:B------:R-:W-:-:S06]  /*0ce0*/  UISETP.NE.U32.AND UP0, UPT, UR17, 0x1, UPT ;  /* 0x000000011100788c */ /* 0x000fcc000bf05070 */
[----:B------:R-:W-:-:S13]  /*0cf0*/  PLOP3.LUT P0, PT, PT, PT, UP0, 0x80, 0x8 ;  /* 0x000000000008781c */ /* 0x000fda0003f0f008 */
[----:B------:R-:W-:Y:S05]  /*0d00*/  @!P0 EXIT ;  /* 0x000000000000894d */ /* 0x000fea0003800000 */
[----:B0-----:R-:W-:Y:S02]  /*0d10*/  IADD3 R13, P0, PT, R0, UR6, RZ ;  /* 0x00000006000d7c10 */ /* 0x001fe4000ff1e0ff */
[----:B------:R-:W-:Y:S02]  /*0d20*/  CS2R R22, SRZ ;  /* 0x0000000000167805 */ /* 0x000fe4000001ff00 */
[C---:B------:R-:W-:Y:S01]  /*0d30*/  ISETP.GE.U32.AND P3, PT, R13.reuse, UR21, PT ;  /* 0x000000150d007c0c */ /* 0x040fe2000bf66070 */
[----:B------:R-:W-:Y:S01]  /*0d40*/  IMAD.X R14, RZ, RZ, UR7, P0 ;  /* 0x00000007ff0e7e24 */ /* 0x000fe200080e06ff */
[----:B-----5:R-:W-:-:S04]  /*0d50*/  IADD3 R24, P0, PT, R13, UR20, RZ ;  /* 0x000000140d187c10 */ /* 0x020fc8000ff1e0ff */
[----:B-1234-:R-:W-:Y:S01]  /*0d60*/  IADD3 R2, P4, PT, R24, UR20, RZ ;  /* 0x0000001418027c10 */ /* 0x01efe2000ff9e0ff */
[----:B------:R-:W-:Y:S01]  /*0d70*/  IMAD.X R25, RZ, RZ, R14, P0 ;  /* 0x000000ffff197224 */ /* 0x000fe200000e060e */
[----:B------:R-:W-:Y:S02]  /*0d80*/  ISETP.GE.AND.EX P3, PT, R14, UR22, PT, P3 ;  /* 0x000000160e007c0c */ /* 0x000fe4000bf66330 */
[----:B------:R-:W-:Y:S01]  /*0d90*/  ISETP.GE.U32.AND P2, PT, R24, UR21, PT ;  /* 0x0000001518007c0c */ /* 0x000fe2000bf46070 */
[----:B------:R-:W-:Y:S01]  /*0da0*/  IMAD.X R15, RZ, RZ, R25, P4 ;  /* 0x000000ffff0f7224 */ /* 0x000fe200020e0619 */
[C---:B------:R-:W-:Y:S02]  /*0db0*/  ISETP.GE.U32.AND P1, PT, R2.reuse, UR21, PT ;  /* 0x0000001502007c0c */ /* 0x040fe4000bf26070 */
[----:B------:R-:W-:Y:S02]  /*0dc0*/  IADD3 R0, P5, PT, R2, UR20, RZ ;  /* 0x0000001402007c10 */ /* 0x000fe4000ffbe0ff */
[----:B------:R-:W-:-:S02]  /*0dd0*/  ISETP.GE.AND.EX P2, PT, R25, UR22, PT, P2 ;  /* 0x0000001619007c0c */ /* 0x000fc4000bf46320 */
[----:B------:R-:W-:Y:S01]  /*0de0*/  ISETP.GE.AND.EX P1, PT, R15, UR22, PT, P1 ;  /* 0x000000160f007c0c */ /* 0x000fe2000bf26310 */
[----:B------:R-:W-:Y:S01]  /*0df0*/  IMAD.X R3, RZ, RZ, R15, P5 ;  /* 0x000000ffff037224 */ /* 0x000fe200028e060f */
[----:B------:R-:W-:Y:S02]  /*0e00*/  ISETP.GE.U32.AND P0, PT, R0, UR21, PT ;  /* 0x0000001500007c0c */ /* 0x000fe4000bf06070 */
[----:B------:R-:W-:Y:S02]  /*0e10*/  @!P3 LEA R10, P4, R13, UR8, 0x3 ;  /* 0x000000080d0abc11 */ /* 0x000fe4000f8818ff */
[----:B------:R-:W-:Y:S02]  /*0e20*/  ISETP.GE.AND.EX P0, PT, R3, UR22, PT, P0 ;  /* 0x0000001603007c0c */ /* 0x000fe4000bf06300 */
[----:B------:R-:W-:-:S03]  /*0e30*/  @!P3 LEA.HI.X R11, R13, UR9, R14, 0x3, P4 ;  /* 0x000000090d0bbc11 */ /* 0x000fc6000a0f1c0e */
[----:B------:R-:W-:Y:S02]  /*0e40*/  @!P2 LEA R16, P4, R24, UR8, 0x3 ;  /* 0x000000081810ac11 */ /* 0x000fe4000f8818ff */
[----:B------:R-:W-:Y:S01]  /*0e50*/  @!P1 LEA R18, P5, R2, UR8, 0x3 ;  /* 0x0000000802129c11 */ /* 0x000fe2000f8a18ff */
[----:B------:R0:W2:Y:S01]  /*0e60*/  @!P3 LDG.E.64 R22, desc[UR18][R10.64] ;  /* 0x000000120a16b981 */ /* 0x0000a2000c1e1b00 */
[----:B------:R-:W-:Y:S02]  /*0e70*/  CS2R R6, SRZ ;  /* 0x0000000000067805 */ /* 0x000fe4000001ff00 */
[----:B------:R-:W-:Y:S02]  /*0e80*/  @!P2 LEA.HI.X R17, R24, UR9, R25, 0x3, P4 ;  /* 0x000000091811ac11 */ /* 0x000fe4000a0f1c19 */
[----:B------:R-:W-:Y:S02]  /*0e90*/  CS2R R4, SRZ ;  /* 0x0000000000047805 */ /* 0x000fe4000001ff00 */
[----:B------:R-:W-:-:S02]  /*0ea0*/  @!P1 LEA.HI.X R19, R2, UR9, R15, 0x3, P5 ;  /* 0x0000000902139c11 */ /* 0x000fc4000a8f1c0f */
[----:B------:R-:W-:Y:S01]  /*0eb0*/  @!P0 LEA R20, P4, R0, UR8, 0x3 ;  /* 0x0000000800148c11 */ /* 0x000fe2000f8818ff */
[----:B------:R-:W3:Y:S01]  /*0ec0*/  @!P2 LDG.E.64 R6, desc[UR18][R16.64] ;  /* 0x000000121006a981 */ /* 0x000ee2000c1e1b00 */
[----:B------:R-:W-:-:S03]  /*0ed0*/  CS2R R8, SRZ ;  /* 0x0000000000087805 */ /* 0x000fc6000001ff00 */
[----:B------:R-:W4:Y:S01]  /*0ee0*/  @!P1 LDG.E.64 R4, desc[UR18][R18.64] ;  /* 0x0000001212049981 */ /* 0x000f22000c1e1b00 */
[----:B------:R-:W-:-:S05]  /*0ef0*/  @!P0 LEA.HI.X R21, R0, UR9, R3, 0x3, P4 ;  /* 0x0000000900158c11 */ /* 0x000fca000a0f1c03 */
[----:B------:R-:W4:Y:S01]  /*0f00*/  @!P0 LDG.E.64 R8, desc[UR18][R20.64] ;  /* 0x0000001214088981 */ /* 0x000f22000c1e1b00 */
[C---:B0-----:R-:W-:Y:S02]  /*0f10*/  @!P3 LEA R10, P4, R13.reuse, UR10, 0x3 ;  /* 0x0000000a0d0abc11 */ /* 0x041fe4000f8818ff */
[C---:B------:R-:W-:Y:S02]  /*0f20*/  @!P2 LEA R12, P6, R24.reuse, UR10, 0x3 ;  /* 0x0000000a180cac11 */ /* 0x040fe4000f8c18ff */
[----:B------:R-:W-:Y:S02]  /*0f30*/  @!P3 LEA.HI.X R11, R13, UR11, R14, 0x3, P4 ;  /* 0x0000000b0d0bbc11 */ /* 0x000fe4000a0f1c0e */
[----:B------:R-:W-:Y:S02]  /*0f40*/  @!P2 LEA.HI.X R13, R24, UR11, R25, 0x3, P6 ;  /* 0x0000000b180dac11 */ /* 0x000fe4000b0f1c19 */
[----:B------:R-:W-:-:S04]  /*0f50*/  @!P1 LEA R14, P6, R2, UR10, 0x3 ;  /* 0x0000000a020e9c11 */ /* 0x000fc8000f8c18ff */
[----:B------:R-:W-:Y:S02]  /*0f60*/  @!P1 LEA.HI.X R15, R2, UR11, R15, 0x3, P6 ;  /* 0x0000000b020f9c11 */ /* 0x000fe4000b0f1c0f */
[----:B--2---:R-:W-:-:S04]  /*0f70*/  ISETP.GT.U32.AND P5, PT, R22, UR12, PT ;  /* 0x0000000c16007c0c */ /* 0x004fc8000bfa4070 */
[C---:B------:R-:W-:Y:S02]  /*0f80*/  ISETP.GT.AND.EX P5, PT, R23.reuse, UR13, PT, P5 ;  /* 0x0000000d17007c0c */ /* 0x040fe4000bfa4350 */
[----:B---3--:R-:W-:Y:S02]  /*0f90*/  ISETP.GT.U32.AND P4, PT, R6, UR12, PT ;  /* 0x0000000c06007c0c */ /* 0x008fe4000bf84070 */
[----:B------:R-:W-:Y:S02]  /*0fa0*/  SEL R16, R22, UR12, P5 ;  /* 0x0000000c16107c07 */ /* 0x000fe4000a800000 */
[----:B------:R-:W-:Y:S02]  /*0fb0*/  SEL R17, R23, UR13, P5 ;  /* 0x0000000d17117c07 */ /* 0x000fe4000a800000 */
[----:B----4-:R-:W-:Y:S02]  /*0fc0*/  ISETP.GT.U32.AND P5, PT, R4, UR12, PT ;  /* 0x0000000c04007c0c */ /* 0x010fe4000bfa4070 */
[----:B------:R-:W-:Y:S01]  /*0fd0*/  ISETP.GT.AND.EX P4, PT, R7, UR13, PT, P4 ;  /* 0x0000000d07007c0c */ /* 0x000fe2000bf84340 */
[----:B------:R0:W-:Y:S01]  /*0fe0*/  @!P3 STG.E.64 desc[UR18][R10.64], R16 ;  /* 0x000000100a00b986 */ /* 0x0001e2000c101b12 */
[----:B------:R-:W-:-:S02]  /*0ff0*/  ISETP.GT.AND.EX P5, PT, R5, UR13, PT, P5 ;  /* 0x0000000d05007c0c */ /* 0x000fc4000bfa4350 */
[----:B------:R-:W-:Y:S02]  /*1000*/  SEL R6, R6, UR12, P4 ;  /* 0x0000000c06067c07 */ /* 0x000fe4000a000000 */
[----:B------:R-:W-:Y:S02]  /*1010*/  SEL R7, R7, UR13, P4 ;  /* 0x0000000d07077c07 */ /* 0x000fe4000a000000 */
[----:B------:R-:W-:Y:S02]  /*1020*/  SEL R4, R4, UR12, P5 ;  /* 0x0000000c04047c07 */ /* 0x000fe4000a800000 */
[----:B------:R-:W-:Y:S01]  /*1030*/  SEL R5, R5, UR13, P5 ;  /* 0x0000000d05057c07 */ /* 0x000fe2000a800000 */
[----:B------:R0:W-:Y:S01]  /*1040*/  @!P2 STG.E.64 desc[UR18][R12.64], R6 ;  /* 0x000000060c00a986 */ /* 0x0001e2000c101b12 */
[----:B------:R-:W-:-:S03]  /*1050*/  ISETP.GT.U32.AND P4, PT, R8, UR12, PT ;  /* 0x0000000c08007c0c */ /* 0x000fc6000bf84070 */
[----:B------:R0:W-:Y:S01]  /*1060*/  @!P1 STG.E.64 desc[UR18][R14.64], R4 ;  /* 0x000000040e009986 */ /* 0x0001e2000c101b12 */
[----:B------:R-:W-:-:S04]  /*1070*/  ISETP.GT.AND.EX P3, PT, R9, UR13, PT, P4 ;  /* 0x0000000d09007c0c */ /* 0x000fc8000bf64340 */
[----:B------:R-:W-:Y:S02]  /*1080*/  SEL R8, R8, UR12, P3 ;  /* 0x0000000c08087c07 */ /* 0x000fe40009800000 */
[----:B------:R-:W-:Y:S01]  /*1090*/  SEL R9, R9, UR13, P3 ;  /* 0x0000000d09097c07 */ /* 0x000fe20009800000 */
[----:B------:R-:W-:Y:S06]  /*10a0*/  @P0 EXIT ;  /* 0x000000000000094d */ /* 0x000fec0003800000 */
[----:B------:R-:W-:-:S04]  /*10b0*/  LEA R2, P0, R0, UR10, 0x3 ;  /* 0x0000000a00027c11 */ /* 0x000fc8000f8018ff */
[----:B------:R-:W-:-:S05]  /*10c0*/  LEA.HI.X R3, R0, UR11, R3, 0x3, P0 ;  /* 0x0000000b00037c11 */ /* 0x000fca00080f1c03 */
[----:B------:R-:W-:Y:S01]  /*10d0*/  STG.E.64 desc[UR18][R2.64], R8 ;  /* 0x0000000802007986 */ /* 0x000fe2000c101b12 */
[----:B------:R-:W-:Y:S05]  /*10e0*/  EXIT ;  /* 0x000000000000794d */ /* 0x000fea0003800000 */
.L_x_41:
[----:B------:R-:W1:Y:S02]  /*10f0*/  S2R R0, SR_TID.X ;  /* 0x0000000000007919 */ /* 0x000e640000002100 */
[----:B-1----:R-:W-:-:S03]  /*1100*/  IMAD.WIDE.U32 R2, R0, 0x4, RZ ;  /* 0x0000000400027825 */ /* 0x002fc600078e00ff */
[----:B------:R-:W-:-:S04]  /*1110*/  ISETP.GE.U32.AND P0, PT, R2, UR17, PT ;  /* 0x0000001102007c0c */ /* 0x000fc8000bf06070 */
[----:B------:R-:W-:-:S13]  /*1120*/  ISETP.GE.AND.EX P0, PT, R3, UR4, PT, P0 ;  /* 0x0000000403007c0c */ /* 0x000fda000bf06300 */
[----:B0-----:R-:W-:Y:S05]  /*1130*/  @P0 EXIT ;  /* 0x000000000000094d */ /* 0x001fea0003800000 */
[----:B------:R-:W-:Y:S01]  /*1140*/  IMAD.MOV.U32 R13, RZ, RZ, RZ ;  /* 0x000000ffff0d7224 */ /* 0x000fe200078e00ff */
[----:B------:R-:W0:Y:S06]  /*1150*/  LDCU UR5, c[0x0][0x360] ;  /* 0x00006c00ff0577ac */ /* 0x000e2c0008000800 */
.L_x_60:
[C---:B-1----:R-:W-:Y:S01]  /*1160*/  IMAD.SHL.U32 R2, R0.reuse, 0x20, RZ ;  /* 0x0000002000027824 */ /* 0x042fe200078e00ff */
[----:B------:R-:W-:-:S04]  /*1170*/  SHF.L.U64.HI R3, R0, 0x5, R13 ;  /* 0x0000000500037819 */ /* 0x000fc8000001020d */
[----:B------:R-:W-:-:S04]  /*1180*/  IADD3 R4, P0, PT, R2, UR8, RZ ;  /* 0x0000000802047c10 */ /* 0x000fc8000ff1e0ff */
[----:B------:R-:W-:-:S06]  /*1190*/  IADD3.X R5, PT, PT, R3, UR9, RZ, P0, !PT ;  /* 0x0000000903057c10 */ /* 0x000fcc00087fe4ff */
[----:B------:R-:W2:Y:S01]  /*11a0*/  LDG.E.ENL2.256 R4, R8, desc[UR18][R4.64] ;  /* 0xfe0000120408797e */ /* 0x000ea20008121904 */
[----:B------:R-:W-:-:S04]  /*11b0*/  IADD3 R2, P4, PT, R2, UR10, RZ ;  /* 0x0000000a02027c10 */ /* 0x000fc8000ff9e0ff */
[----:B------:R-:W-:Y:S02]  /*11c0*/  IADD3.X R3, PT, PT, R3, UR11, RZ, P4, !PT ;  /* 0x0000000b03037c10 */ /* 0x000fe4000a7fe4ff */
[----:B--2---:R-:W-:Y:S02]  /*11d0*/  ISETP.GT.U32.AND P0, PT, R8, UR12, PT ;  /* 0x0000000c08007c0c */ /* 0x004fe4000bf04070 */
[----:B------:R-:W-:Y:S02]  /*11e0*/  ISETP.GT.U32.AND P1, PT, R10, UR12, PT ;  /* 0x0000000c0a007c0c */ /* 0x000fe4000bf24070 */
[----:B------:R-:W-:Y:S02]  /*11f0*/  ISETP.GT.AND.EX P0, PT, R9, UR13, PT, P0 ;  /* 0x0000000d09007c0c */ /* 0x000fe4000bf04300 */
[----:B------:R-:W-:Y:S02]  /*1200*/  ISETP.GT.U32.AND P3, PT, R6, UR12, PT ;  /* 0x0000000c06007c0c */ /* 0x000fe4000bf64070 */
[----:B------:R-:W-:-:S02]  /*1210*/  SEL R14, R8, UR12, P0 ;  /* 0x0000000c080e7c07 */ /* 0x000fc40008000000 */
[----:B------:R-:W-:Y:S02]  /*1220*/  SEL R17, R9, UR13, P0 ;  /* 0x0000000d09117c07 */ /* 0x000fe40008000000 */
[C---:B------:R-:W-:Y:S02]  /*1230*/  ISETP.GT.AND.EX P0, PT, R11.reuse, UR13, PT, P1 ;  /* 0x0000000d0b007c0c */ /* 0x040fe4000bf04310 */
[----:B------:R-:W-:Y:S02]  /*1240*/  ISETP.GT.U32.AND P2, PT, R4, UR12, PT ;  /* 0x0000000c04007c0c */ /* 0x000fe4000bf44070 */
[----:B------:R-:W-:Y:S02]  /*1250*/  SEL R12, R10, UR12, P0 ;  /* 0x0000000c0a0c7c07 */ /* 0x000fe40008000000 */
[----:B------:R-:W-:Y:S02]  /*1260*/  SEL R15, R11, UR13, P0 ;  /* 0x0000000d0b0f7c07 */ /* 0x000fe40008000000 */
[----:B------:R-:W-:-:S02]  /*1270*/  ISETP.GT.AND.EX P0, PT, R7, UR13, PT, P3 ;  /* 0x0000000d07007c0c */ /* 0x000fc4000bf04330 */
[----:B------:R-:W-:Y:S02]  /*1280*/  ISETP.GT.AND.EX P1, PT, R5, UR13, PT, P2 ;  /* 0x0000000d05007c0c */ /* 0x000fe4000bf24320 */
[----:B------:R-:W-:Y:S01]  /*1290*/  SEL R10, R6, UR12, P0 ;  /* 0x0000000c060a7c07 */ /* 0x000fe20008000000 */
[----:B------:R-:W-:Y:S01]  /*12a0*/  IMAD.MOV.U32 R6, RZ, RZ, R12 ;  /* 0x000000ffff067224 */ /* 0x000fe200078e000c */
[----:B------:R-:W-:Y:S01]  /*12b0*/  SEL R11, R7, UR13, P0 ;  /* 0x0000000d070b7c07 */ /* 0x000fe20008000000 */
[----:B------:R-:W-:Y:S01]  /*12c0*/  IMAD.MOV.U32 R7, RZ, RZ, R15 ;  /* 0x000000ffff077224 */ /* 0x000fe200078e000f */
[----:B0-----:R-:W-:Y:S02]  /*12d0*/  IADD3 R0, P0, PT, R0, UR5, RZ ;  /* 0x0000000500007c10 */ /* 0x001fe4000ff1e0ff */
[----:B------:R-:W-:Y:S01]  /*12e0*/  SEL R8, R4, UR12, P1 ;  /* 0x0000000c04087c07 */ /* 0x000fe20008800000 */
[----:B------:R-:W-:Y:S01]  /*12f0*/  IMAD.MOV.U32 R4, RZ, RZ, R14 ;  /* 0x000000ffff047224 */ /* 0x000fe200078e000e */
[----:B------:R-:W-:Y:S01]  /*1300*/  SEL R9, R5, UR13, P1 ;  /* 0x0000000d05097c07 */ /* 0x000fe20008800000 */
[----:B------:R-:W-:-:S02]  /*1310*/  IMAD.MOV.U32 R5, RZ, RZ, R17 ;  /* 0x000000ffff057224 */ /* 0x000fc400078e0011 */
[C---:B------:R-:W-:Y:S02]  /*1320*/  IMAD.SHL.U32 R12, R0.reuse, 0x4, RZ ;  /* 0x00000004000c7824 */ /* 0x040fe400078e00ff */
[----:B------:R-:W-:Y:S01]  /*1330*/  IMAD.X R13, RZ, RZ, R13, P0 ;  /* 0x000000ffff0d7224 */ /* 0x000fe200000e060d */
[----:B------:R1:W-:Y:S01]  /*1340*/  STG.E.ENL2.256 desc[UR18][R2.64], R4, R8 ;  /* 0xf80000040208797f */ /* 0x0003e2000f121812 */
[----:B------:R-:W-:Y:S02]  /*1350*/  LOP3.LUT P0, RZ, R0, 0xffffc000, RZ, 0xc0, !PT ;  /* 0xffffc00000ff7812 */ /* 0x000fe4000780c0ff */
[----:B------:R-:W-:Y:S02]  /*1360*/  ISETP.LT.U32.AND P1, PT, R12, UR17, PT ;  /* 0x000000110c007c0c */ /* 0x000fe4000bf21070 */
[----:B------:R-:W-:Y:S02]  /*1370*/  SHF.L.U64.HI R12, R0, 0x2, R13 ;  /* 0x00000002000c7819 */ /* 0x000fe4000001020d */
[----:B------:R-:W-:-:S02]  /*1380*/  LOP3.LUT P0, RZ, R13, 0x3fffffff, RZ, 0xc0, P0 ;  /* 0x3fffffff0dff7812 */ /* 0x000fc4000000c0ff */
[----:B------:R-:W-:-:S13]  /*1390*/  ISETP.LT.AND.EX P1, PT, R12, UR4, PT, P1 ;  /* 0x000000040c007c0c */ /* 0x000fda000bf21310 */
[----:B------:R-:W-:Y:S05]  /*13a0*/  @!P0 BRA P1, `(.L_x_60) ;  /* 0xfffffffc006c8947 */ /* 0x000fea000083ffff */
[----:B------:R-:W-:Y:S05]  /*13b0*/  EXIT ;  /* 0x000000000000794d */ /* 0x000fea0003800000 */
        .weak           $__internal_5_$__cuda_sm20_div_u16
        .type           $__internal_5_$__cuda_sm20_div_u16,@function
        .size           $__internal_5_$__cuda_sm20_div_u16,(.L_x_4146 - $__internal_5_$__cuda_sm20_div_u16)
$__internal_5_$__cuda_sm20_div_u16:
        /* <DEDUP_REMOVED lines=19> */
[----:B------:R-:W-:Y:S05]  /*14f0*/  RET.REL.NODEC R2 `(_ZN2at6native61_GLOBAL__N__44eb8e94_28_ForeachBinaryOpScalarList_cu_dda10a6925multi_tensor_apply_kernelINS1_28TensorListScalarListMetadataIlLi2EEENS1_25BinaryOpScalarListFunctorIlLi2ELi1ELi1EEEJNS0_7maximumIlEEEEEvT_T0_DpT1_) ;  /* 0xffffffe802c07950 */ /* 0x000fea0003c3ffff */
.L_x_61:
        /* <DEDUP_REMOVED lines=16> */
.L_x_4146:


//--------------------- .text._ZN2at6native61_GLOBAL__N__44eb8e94_28_ForeachBinaryOpScalarList_cu_dda10a6925multi_tensor_apply_kernelINS1_28TensorListScalarListMetadataIiLi2EEENS1_25BinaryOpScalarListFunctorIiLi2ELi1ELi1EEEJNS0_7maximumIiEEEEEvT_T0_DpT1_ --------------------------
	.section	.text._ZN2at6native61_GLOBAL__N__44eb8e94_28_ForeachBinaryOpScalarList_cu_dda10a6925multi_tensor_apply_kernelINS1_28TensorListScalarListMetadataIiLi2EEENS1_25BinaryOpScalarListFunctorIiLi2ELi1ELi1EEEJNS0_7maximumIiEEEEEvT_T0_DpT1_,"ax",@progbits
	.align	128
.text._ZN2at6native61_GLOBAL__N__44eb8e94_28_ForeachBinaryOpScalarList_cu_dda10a6925multi_tensor_apply_kernelINS1_28TensorListScalarListMetadataIiLi2EEENS1_25BinaryOpScalarListFunctorIiLi2ELi1ELi1EEEJNS0_7maximumIiEEEEEvT_T0_DpT1_:
        .type           _ZN2at6native61_GLOBAL__N__44eb8e94_28_ForeachBinaryOpScalarList_cu_dda10a6925multi_tensor_apply_kernelINS1_28TensorListScalarListMetadataIiLi2EEENS1_25BinaryOpScalarListFunctorIiLi2ELi1ELi1EEEJNS0_7maximumIiEEEEEvT_T0_DpT1_,@function
        .size           _ZN2at6native61_GLOBAL__N__44eb8e94_28_ForeachBinaryOpScalarList_cu_dda10a6925multi_tensor_apply_kernelINS1_28TensorListScalarListMetadataIiLi2EEENS1_25BinaryOpScalarListFunctorIiLi2ELi1ELi1EEEJNS0_7maximumIiEEEEEvT_T0_DpT1_,(.L_x_4148 - _ZN2at6native61_GLOBAL__N__44eb8e94_28_ForeachBinaryOpScalarList_cu_dda10a6925multi_tensor_apply_kernelINS1_28TensorListScalarListMetadataIiLi2EEENS1_25BinaryOpScalarListFunctorIiLi2ELi1ELi1EEEJNS0_7maximumIiEEEEEvT_T0_DpT1_)
        .other          _ZN2at6native61_GLOBAL__N__44eb8e94_28_ForeachBinaryOpScalarList_cu_dda10a6925multi_tensor_apply_kernelINS1_28TensorListScalarListMetadataIiLi2EEENS1_25BinaryOpScalarListFunctorIiLi2ELi1ELi1EEEJNS0_7maximumIiEEEEEvT_T0_DpT1_,@"STO_CUDA_ENTRY STV_DEFAULT"
_ZN2at6native61_GLOBAL__N__44eb8e94_28_ForeachBinaryOpScalarList_cu_dda10a6925multi_tensor_apply_kernelINS1_28TensorListScalarListMetadataIiLi2EEENS1_25BinaryOpScalarListFunctorIiLi2ELi1ELi1EEEJNS0_7maximumIiEEEEEvT_T0_DpT1_:
        /* <DEDUP_REMOVED lines=40> */
[----:B--2---:R-:W-:Y:S05]  /*0280*/  CALL.REL.NOINC `($__internal_6_$__cuda_sm20_div_u16) ;  /* 0x0000000c00147944 */ /* 0x004fea0003c00000 */
        /* <DEDUP_REMOVED lines=13> */
.L_x_64:
[----:B0-----:R-:W-:Y:S02]  /*0360*/  IADD3 R8, P0, PT, R4, UR6, RZ ;  /* 0x0000000604087c10 */ /* 0x001fe4000ff1e0ff */
[----:B-1----:R-:W-:Y:S02]  /*0370*/  CS2R R22, SRZ ;  /* 0x0000000000167805 */ /* 0x002fe4000001ff00 */
        /* <DEDUP_REMOVED lines=11> */
[-C--:B------:R-:W-:Y:S02]  /*0430*/  @!P1 LEA R28, P0, R8, R12.reuse, 0x2 ;  /* 0x0000000c081c9211 */ /* 0x080fe400078010ff */
[----:B------:R-:W-:Y:S01]  /*0440*/  ISETP.GE.AND.EX P2, PT, R20, R3, PT, P2 ;  /* 0x000000031400720c */ /* 0x000fe20003f46320 */
[----:B------:R-:W-:Y:S01]  /*0450*/  IMAD.X R7, RZ, RZ, R20, P4 ;  /* 0x000000ffff077224 */ /* 0x000fe200020e0614 */
[-C--:B------:R-:W-:Y:S02]  /*0460*/  @!P1 LEA.HI.X R29, R8, R13.reuse, R18, 0x2, P0 ;  /* 0x0000000d081d9211 */ /* 0x080fe400000f1412 */
[----:B------:R-:W-:Y:S01]  /*0470*/  @!P3 LEA R14, P5, R9, R12, 0x2 ;  /* 0x0000000c090eb211 */ /* 0x000fe200078a10ff */
[----:B------:R-:W-:Y:S01]  /*0480*/  IMAD.MOV.U32 R19, RZ, RZ, RZ ;  /* 0x000000ffff137224 */ /* 0x000fe200078e00ff */
[----:B------:R-:W-:Y:S01]  /*0490*/  ISETP.GE.U32.AND P0, PT, R17, R2, PT ;  /* 0x000000021100720c */ /* 0x000fe20003f06070 */
[----:B------:R-:W2:Y:S01]  /*04a0*/  @!P1 LDG.E R23, desc[UR12][R28.64] ;  /* 0x0000000c1c179981 */ /* 0x000ea2000c1e1900 */
[----:B------:R-:W-:-:S02]  /*04b0*/  @!P3 LEA.HI.X R15, R9, R13, R5, 0x2, P5 ;  /* 0x0000000d090fb211 */ /* 0x000fc400028f1405 */
[----:B------:R-:W-:-:S03]  /*04c0*/  ISETP.GE.AND.EX P0, PT, R7, R3, PT, P0 ;  /* 0x000000030700720c */ /* 0x000fc60003f06300 */
[C---:B------:R-:W-:Y:S01]  /*04d0*/  @!P2 LEA R26, P4, R24.reuse, R12, 0x2 ;  /* 0x0000000c181aa211 */ /* 0x040fe200078810ff */
[----:B------:R0:W3:Y:S01]  /*04e0*/  @!P3 LDG.E R19, desc[UR12][R14.64] ;  /* 0x0000000c0e13b981 */ /* 0x0000e2000c1e1900 */
[----:B------:R-:W-:Y:S02]  /*04f0*/  IMAD.MOV.U32 R21, RZ, RZ, RZ ;  /* 0x000000ffff157224 */ /* 0x000fe400078e00ff */
[----:B------:R-:W-:-:S05]  /*0500*/  @!P2 LEA.HI.X R27, R24, R13, R20, 0x2, P4 ;  /* 0x0000000d181ba211 */ /* 0x000fca00020f1414 */
[----:B------:R-:W4:Y:S01]  /*0510*/  @!P2 LDG.E R21, desc[UR12][R26.64] ;  /* 0x0000000c1a15a981 */ /* 0x000f22000c1e1900 */
[----:B0-----:R-:W-:-:S04]  /*0520*/  @!P0 LEA R14, P4, R17, R12, 0x2 ;  /* 0x0000000c110e8211 */ /* 0x001fc800078810ff */
[----:B------:R-:W-:-:S05]  /*0530*/  @!P0 LEA.HI.X R15, R17, R13, R7, 0x2, P4 ;  /* 0x0000000d110f8211 */ /* 0x000fca00020f1407 */
[----:B------:R0:W5:Y:S01]  /*0540*/  @!P0 LDG.E R22, desc[UR12][R14.64] ;  /* 0x0000000c0e168981 */ /* 0x000162000c1e1900 */
[CC--:B------:R-:W-:Y:S02]  /*0550*/  @!P0 LEA R16, P5, R17.reuse, R10.reuse, 0x2 ;  /* 0x0000000a11108211 */ /* 0x0c0fe400078a10ff */
[-C--:B------:R-:W-:Y:S02]  /*0560*/  @!P1 LEA R6, P4, R8, R10.reuse, 0x2 ;  /* 0x0000000a08069211 */ /* 0x080fe400078810ff */
[-C--:B------:R-:W-:Y:S02]  /*0570*/  @!P0 LEA.HI.X R17, R17, R11.reuse, R7, 0x2, P5 ;  /* 0x0000000b11118211 */ /* 0x080fe400028f1407 */
[----:B0-----:R-:W-:Y:S02]  /*0580*/  @!P2 LEA R14, P6, R24, R10, 0x2 ;  /* 0x0000000a180ea211 */ /* 0x001fe400078c10ff */
[-C--:B------:R-:W-:Y:S02]  /*0590*/  @!P1 LEA.HI.X R7, R8, R11.reuse, R18, 0x2, P4 ;  /* 0x0000000b08079211 */ /* 0x080fe400020f1412 */
[----:B------:R-:W-:-:S02]  /*05a0*/  @!P2 LEA.HI.X R15, R24, R11, R20, 0x2, P6 ;  /* 0x0000000b180fa211 */ /* 0x000fc400030f1414 */
[----:B------:R-:W-:Y:S02]  /*05b0*/  IADD3 R20, P6, PT, R8, UR10, RZ ;  /* 0x0000000a08147c10 */ /* 0x000fe4000ffde0ff */
[----:B------:R-:W-:-:S03]  /*05c0*/  @!P3 LEA R8, P5, R9, R10, 0x2 ;  /* 0x0000000a0908b211 */ /* 0x000fc600078a10ff */
[----:B------:R-:W-:Y:S01]  /*05d0*/  IMAD.X R18, RZ, RZ, R18, P6 ;  /* 0x000000ffff127224 */ /* 0x000fe200030e0612 */
[----:B------:R-:W-:Y:S02]  /*05e0*/  ISETP.GE.U32.AND P4, PT, R20, R2, PT ;  /* 0x000000021400720c */ /* 0x000fe40003f86070 */
[----:B--2---:R-:W-:-:S05]  /*05f0*/  @!P1 VIMNMX R23, PT, PT, R0, R23, !PT ;  /* 0x0000001700179248 */ /* 0x004fca0007fe0100 */
[----:B------:R0:W-:Y:S01]  /*0600*/  @!P1 STG.E desc[UR12][R6.64], R23 ;  /* 0x0000001706009986 */ /* 0x0001e2000c10190c */
[----:B---3--:R-:W-:Y:S02]  /*0610*/  @!P3 VIMNMX R25, PT, PT, R0, R19, !PT ;  /* 0x000000130019b248 */ /* 0x008fe40007fe0100 */
[----:B------:R-:W-:Y:S02]  /*0620*/  ISETP.GE.AND.EX P1, PT, R18, R3, PT, P4 ;  /* 0x000000031200720c */ /* 0x000fe40003f26340 */
[C---:B0-----:R-:W-:Y:S02]  /*0630*/  IADD3 R6, P6, PT, R9.reuse, UR10, RZ ;  /* 0x0000000a09067c10 */ /* 0x041fe4000ffde0ff */
[--C-:B------:R-:W-:Y:S02]  /*0640*/  @!P3 LEA.HI.X R9, R9, R11, R5.reuse, 0x2, P5 ;  /* 0x0000000b0909b211 */ /* 0x100fe400028f1405 */
[C---:B------:R-:W-:Y:S01]  /*0650*/  IADD3 R19, P5, PT, R6.reuse, UR11, RZ ;  /* 0x0000000b06137c10 */ /* 0x040fe2000ffbe0ff */
[----:B------:R-:W-:Y:S01]  /*0660*/  IMAD.X R5, RZ, RZ, R5, P6 ;  /* 0x000000ffff057224 */ /* 0x000fe200030e0605 */
[----:B------:R-:W-:Y:S01]  /*0670*/  ISETP.GE.U32.AND P4, PT, R6, R2, PT ;  /* 0x000000020600720c */ /* 0x000fe20003f86070 */
[----:B------:R0:W-:Y:S02]  /*0680*/  @!P3 STG.E desc[UR12][R8.64], R25 ;  /* 0x000000190800b986 */ /* 0x0001e4000c10190c */
[----:B------:R-:W-:Y:S01]  /*0690*/  IMAD.X R7, RZ, RZ, R5, P5 ;  /* 0x000000ffff077224 */ /* 0x000fe200028e0605 */
[----:B------:R-:W-:-:S02]  /*06a0*/  ISETP.GE.AND.EX P3, PT, R5, R3, PT, P4 ;  /* 0x000000030500720c */ /* 0x000fc40003f66340 */
[----:B----4-:R-:W-:Y:S02]  /*06b0*/  @!P2 VIMNMX R23, PT, PT, R0, R21, !PT ;  /* 0x000000150017a248 */ /* 0x010fe40007fe0100 */
[CC--:B------:R-:W-:Y:S02]  /*06c0*/  ISETP.GE.U32.AND P5, PT, R19.reuse, R2.reuse, PT ;  /* 0x000000021300720c */ /* 0x0c0fe40003fa6070 */
[----:B0-----:R-:W-:Y:S01]  /*06d0*/  IADD3 R9, P6, PT, R19, UR11, RZ ;  /* 0x0000000b13097c10 */ /* 0x001fe2000ffde0ff */
[----:B------:R0:W-:Y:S03]  /*06e0*/  @!P2 STG.E desc[UR12][R14.64], R23 ;  /* 0x000000170e00a986 */ /* 0x0001e6000c10190c */
[----:B------:R-:W-:Y:S01]  /*06f0*/  ISETP.GE.U32.AND P4, PT, R9, R2, PT ;  /* 0x000000020900720c */ /* 0x000fe20003f86070 */
[----:B------:R-:W-:Y:S01]  /*0700*/  IMAD.X R21, RZ, RZ, R7, P6 ;  /* 0x000000ffff157224 */ /* 0x000fe200030e0607 */
[----:B------:R-:W-:-:S04]  /*0710*/  ISETP.GE.AND.EX P2, PT, R7, R3, PT, P5 ;  /* 0x000000030700720c */ /* 0x000fc80003f46350 */
[----:B------:R-:W-:Y:S02]  /*0720*/  ISETP.GE.AND.EX P4, PT, R21, R3, PT, P4 ;  /* 0x000000031500720c */ /* 0x000fe40003f86340 */
[----:B0-----:R-:W-:Y:S02]  /*0730*/  @!P1 LEA R14, P5, R20, R12, 0x2 ;  /* 0x0000000c140e9211 */ /* 0x001fe400078a10ff */
[----:B-----5:R-:W-:Y:S02]  /*0740*/  @!P0 VIMNMX R27, PT, PT, R0, R22, !PT ;  /* 0x00000016001b8248 */ /* 0x020fe40007fe0100 */
[----:B------:R-:W-:Y:S02]  /*0750*/  CS2R R22, SRZ ;  /* 0x0000000000167805 */ /* 0x000fe4000001ff00 */
[-C--:B------:R-:W-:Y:S02]  /*0760*/  @!P3 LEA R24, P6, R6, R12.reuse, 0x2 ;  /* 0x0000000c0618b211 */ /* 0x080fe400078c10ff */
[-C--:B------:R-:W-:Y:S01]  /*0770*/  @!P1 LEA.HI.X R15, R20, R13.reuse, R18, 0x2, P5 ;  /* 0x0000000d140f9211 */ /* 0x080fe200028f1412 */
[----:B------:R-:W-:Y:S01]  /*0780*/  IMAD.MOV.U32 R8, RZ, RZ, RZ ;  /* 0x000000ffff087224 */ /* 0x000fe200078e00ff */
[----:B------:R-:W-:Y:S01]  /*0790*/  @!P3 LEA.HI.X R25, R6, R13, R5, 0x2, P6 ;  /* 0x0000000d0619b211 */ /* 0x000fe200030f1405 */
[----:B------:R0:W-:Y:S04]  /*07a0*/  @!P0 STG.E desc[UR12][R16.64], R27 ;  /* 0x0000001b10008986 */ /* 0x0001e8000c10190c */
[----:B------:R1:W2:Y:S04]  /*07b0*/  @!P1 LDG.E R22, desc[UR12][R14.64] ;  /* 0x0000000c0e169981 */ /* 0x0002a8000c1e1900 */
[----:B------:R3:W4:Y:S01]  /*07c0*/  @!P3 LDG.E R8, desc[UR12][R24.64] ;  /* 0x0000000c1808b981 */ /* 0x000722000c1e1900 */
[----:B0-----:R-:W-:-:S02]  /*07d0*/  @!P2 LEA R16, P0, R19, R12, 0x2 ;  /* 0x0000000c1310a211 */ /* 0x001fc400078010ff */
[----:B-1----:R-:W-:Y:S02]  /*07e0*/  @!P4 LEA R14, P5, R9, R12, 0x2 ;  /* 0x0000000c090ec211 */ /* 0x002fe400078a10ff */
[-C--:B------:R-:W-:Y:S01]  /*07f0*/  @!P2 LEA.HI.X R17, R19, R13.reuse, R7, 0x2, P0 ;  /* 0x0000000d1311a211 */ /* 0x080fe200000f1407 */
[----:B---3--:R-:W-:Y:S01]  /*0800*/  IMAD.MOV.U32 R24, RZ, RZ, RZ ;  /* 0x000000ffff187224 */ /* 0x008fe200078e00ff */
[----:B------:R-:W-:-:S03]  /*0810*/  @!P4 LEA.HI.X R15, R9, R13, R21, 0x2, P5 ;  /* 0x0000000d090fc211 */ /* 0x000fc600028f1415 */
[----:B------:R0:W3:Y:S04]  /*0820*/  @!P2 LDG.E R23, desc[UR12][R16.64] ;  /* 0x0000000c1017a981 */ /* 0x0000e8000c1e1900 */
[----:B------:R1:W5:Y:S01]  /*0830*/  @!P4 LDG.E R24, desc[UR12][R14.64] ;  /* 0x0000000c0e18c981 */ /* 0x000362000c1e1900 */
[-C--:B0-----:R-:W-:Y:S02]  /*0840*/  @!P3 LEA R16, P0, R6, R10.reuse, 0x2 ;  /* 0x0000000a0610b211 */ /* 0x081fe400078010ff */
[----:B-1----:R-:W-:-:S04]  /*0850*/  @!P1 LEA R14, P5, R20, R10, 0x2 ;  /* 0x0000000a140e9211 */ /* 0x002fc800078a10ff */
        /* <DEDUP_REMOVED lines=12> */
[C---:B--2---:R-:W-:Y:S02]  /*0920*/  @!P1 VIMNMX R5, PT, PT, R0.reuse, R22, !PT ;  /* 0x0000001600059248 */ /* 0x044fe40007fe0100 */
[----:B----4-:R-:W-:-:S03]  /*0930*/  @!P3 VIMNMX R7, PT, PT, R0, R8, !PT ;  /* 0x000000080007b248 */ /* 0x010fc60007fe0100 */
[----:B------:R1:W-:Y:S04]  /*0940*/  @!P1 STG.E desc[UR12][R14.64], R5 ;  /* 0x000000050e009986 */ /* 0x0003e8000c10190c */
[----:B------:R1:W-:Y:S01]  /*0950*/  @!P3 STG.E desc[UR12][R16.64], R7 ;  /* 0x000000071000b986 */ /* 0x0003e2000c10190c */
[C---:B---3--:R-:W-:Y:S02]  /*0960*/  @!P2 VIMNMX R23, PT, PT, R0.reuse, R23, !PT ;  /* 0x000000170017a248 */ /* 0x048fe40007fe0100 */
[----:B-----5:R-:W-:-:S03]  /*0970*/  @!P4 VIMNMX R9, PT, PT, R0, R24, !PT ;  /* 0x000000180009c248 */ /* 0x020fc60007fe0100 */
[----:B------:R1:W-:Y:S04]  /*0980*/  @!P2 STG.E desc[UR12][R18.64], R23 ;  /* 0x000000171200a986 */ /* 0x0003e8000c10190c */
[----:B------:R1:W-:Y:S01]  /*0990*/  @!P4 STG.E desc[UR12][R20.64], R9 ;  /* 0x000000091400c986 */ /* 0x0003e2000c10190c */
[----:B------:R-:W-:Y:S05]  /*09a0*/  BRA.U UP0, `(.L_x_64) ;  /* 0xfffffff9006c7547 */ /* 0x000fea000b83ffff */
.L_x_63:
[----:B------:R-:W-:-:S04]  /*09b0*/  ULOP3.LUT UR4, UR8, 0x1, URZ, 0xc0, !UPT ;  /* 0x0000000108047892 */ /* 0x000fc8000f8ec0ff */
[----:B------:R-:W-:-:S06]  /*09c0*/  UISETP.NE.U32.AND UP0, UPT, UR4, 0x1, UPT ;  /* 0x000000010400788c */ /* 0x000fcc000bf05070 */
[----:B------:R-:W-:-:S13]  /*09d0*/  PLOP3.LUT P0, PT, PT, PT, UP0, 0x80, 0x8 ;  /* 0x000000000008781c */ /* 0x000fda0003f0f008 */
[----:B------:R-:W-:Y:S05]  /*09e0*/  @!P0 EXIT ;  /* 0x000000000000894d */ /* 0x000fea0003800000 */
[----:B01----:R-:W-:Y:S01]  /*09f0*/  IADD3 R9, P0, PT, R4, UR6, RZ ;  /* 0x0000000604097c10 */ /* 0x003fe2000ff1e0ff */
[----:B------:R-:W-:Y:S02]  /*0a00*/  IMAD.MOV.U32 R23, RZ, RZ, RZ ;  /* 0x000000ffff177224 */ /* 0x000fe400078e00ff */
[----:B------:R-:W-:Y:S01]  /*0a10*/  IMAD.MOV.U32 R25, RZ, RZ, RZ ;  /* 0x000000ffff197224 */ /* 0x000fe200078e00ff */
[C---:B------:R-:W-:Y:S01]  /*0a20*/  IADD3 R21, P2, PT, R9.reuse, UR11, RZ ;  /* 0x0000000b09157c10 */ /* 0x040fe2000ff5e0ff */
[----:B------:R-:W-:Y:S01]  /*0a30*/  IMAD.X R16, RZ, RZ, UR7, P0 ;  /* 0x00000007ff107e24 */ /* 0x000fe200080e06ff */
[-C--:B------:R-:W-:Y:S02]  /*0a40*/  ISETP.GE.U32.AND P0, PT, R9, R2.reuse, PT ;  /* 0x000000020900720c */ /* 0x080fe40003f06070 */
[C---:B------:R-:W-:Y:S01]  /*0a50*/  IADD3 R19, P3, PT, R21.reuse, UR11, RZ ;  /* 0x0000000b15137c10 */ /* 0x040fe2000ff7e0ff */
[----:B------:R-:W-:Y:S01]  /*0a60*/  IMAD.X R17, RZ, RZ, R16, P2 ;  /* 0x000000ffff117224 */ /* 0x000fe200010e0610 */
[----:B------:R-:W-:-:S02]  /*0a70*/  ISETP.GE.U32.AND P1, PT, R21, R2, PT ;  /* 0x000000021500720c */ /* 0x000fc40003f26070 */
[-C--:B------:R-:W-:Y:S01]  /*0a80*/  ISETP.GE.AND.EX P0, PT, R16, R3.reuse, PT, P0 ;  /* 0x000000031000720c */ /* 0x080fe20003f06300 */
[----:B------:R-:W-:Y:S01]  /*0a90*/  IMAD.X R18, RZ, RZ, R17, P3 ;  /* 0x000000ffff127224 */ /* 0x000fe200018e0611 */
[----:B------:R-:W-:Y:S02]  /*0aa0*/  ISETP.GE.U32.AND P2, PT, R19, R2, PT ;  /* 0x000000021300720c */ /* 0x000fe40003f46070 */
[-C--:B------:R-:W-:Y:S02]  /*0ab0*/  ISETP.GE.AND.EX P1, PT, R17, R3.reuse, PT, P1 ;  /* 0x000000031100720c */ /* 0x080fe40003f26310 */
[----:B------:R-:W-:Y:S02]  /*0ac0*/  ISETP.GE.AND.EX P2, PT, R18, R3, PT, P2 ;  /* 0x000000031200720c */ /* 0x000fe40003f46320 */
[----:B------:R-:W-:-:S04]  /*0ad0*/  IADD3 R15, P4, PT, R19, UR11, RZ ;  /* 0x0000000b130f7c10 */ /* 0x000fc8000ff9e0ff */
[----:B------:R-:W-:Y:S01]  /*0ae0*/  ISETP.GE.U32.AND P3, PT, R15, R2, PT ;  /* 0x000000020f00720c */ /* 0x000fe20003f66070 */
[----:B------:R-:W-:Y:S01]  /*0af0*/  IMAD.X R14, RZ, RZ, R18, P4 ;  /* 0x000000ffff0e7224 */ /* 0x000fe200020e0612 */
[----:B------:R-:W-:-:S03]  /*0b00*/  @!P0 LEA R2, P4, R9, R12, 0x2 ;  /* 0x0000000c09028211 */ /* 0x000fc600078810ff */
[-C--:B------:R-:W-:Y:S02]  /*0b10*/  @!P1 LEA R4, P5, R21, R12.reuse, 0x2 ;  /* 0x0000000c15049211 */ /* 0x080fe400078a10ff */
[----:B------:R-:W-:Y:S02]  /*0b20*/  ISETP.GE.AND.EX P3, PT, R14, R3, PT, P3 ;  /* 0x000000030e00720c */ /* 0x000fe40003f66330 */
[-C--:B------:R-:W-:Y:S02]  /*0b30*/  @!P0 LEA.HI.X R3, R9, R13.reuse, R16, 0x2, P4 ;  /* 0x0000000d09038211 */ /* 0x080fe400020f1410 */
[----:B------:R-:W-:Y:S01]  /*0b40*/  @!P2 LEA R6, P4, R19, R12, 0x2 ;  /* 0x0000000c1306a211 */ /* 0x000fe200078810ff */
[----:B------:R-:W-:Y:S01]  /*0b50*/  IMAD.MOV.U32 R29, RZ, RZ, RZ ;  /* 0x000000ffff1d7224 */ /* 0x000fe200078e00ff */
[-C--:B------:R-:W-:Y:S01]  /*0b60*/  @!P1 LEA.HI.X R5, R21, R13.reuse, R17, 0x2, P5 ;  /* 0x0000000d15059211 */ /* 0x080fe200028f1411 */
[----:B------:R0:W2:Y:S01]  /*0b70*/  @!P0 LDG.E R23, desc[UR12][R2.64] ;  /* 0x0000000c02178981 */ /* 0x0000a2000c1e1900 */
[----:B------:R-:W-:-:S03]  /*0b80*/  @!P2 LEA.HI.X R7, R19, R13, R18, 0x2, P4 ;  /* 0x0000000d1307a211 */ /* 0x000fc600020f1412 */
[----:B------:R-:W3:Y:S04]  /*0b90*/  @!P1 LDG.E R25, desc[UR12][R4.64] ;  /* 0x0000000c04199981 */ /* 0x000ee8000c1e1900 */
[----:B------:R-:W4:Y:S01]  /*0ba0*/  @!P2 LDG.E R29, desc[UR12][R6.64] ;  /* 0x0000000c061da981 */ /* 0x000f22000c1e1900 */
[----:B------:R-:W-:Y:S01]  /*0bb0*/  @!P3 LEA R26, P4, R15, R12, 0x2 ;  /* 0x0000000c0f1ab211 */ /* 0x000fe200078810ff */
[----:B------:R-:W-:Y:S01]  /*0bc0*/  IMAD.MOV.U32 R20, RZ, RZ, RZ ;  /* 0x000000ffff147224 */ /* 0x000fe200078e00ff */
[-C--:B------:R-:W-:Y:S02]  /*0bd0*/  @!P1 LEA R12, P5, R21, R10.reuse, 0x2 ;  /* 0x0000000a150c9211 */ /* 0x080fe400078a10ff */
[----:B------:R-:W-:Y:S02]  /*0be0*/  @!P3 LEA.HI.X R27, R15, R13, R14, 0x2, P4 ;  /* 0x0000000d0f1bb211 */ /* 0x000fe400020f140e */
[----:B------:R-:W-:-:S02]  /*0bf0*/  @!P0 LEA R8, P4, R9, R10, 0x2 ;  /* 0x0000000a09088211 */ /* 0x000fc400078810ff */
[----:B0-----:R-:W-:Y:S01]  /*0c00*/  @!P2 LEA R2, P6, R19, R10, 0x2 ;  /* 0x0000000a1302a211 */ /* 0x001fe200078c10ff */
[----:B------:R0:W5:Y:S01]  /*0c10*/  @!P3 LDG.E R20, desc[UR12][R26.64] ;  /* 0x0000000c1a14b981 */ /* 0x000162000c1e1900 */
[-C--:B------:R-:W-:Y:S02]  /*0c20*/  @!P0 LEA.HI.X R9, R9, R11.reuse, R16, 0x2, P4 ;  /* 0x0000000b09098211 */ /* 0x080fe400020f1410 */
[-C--:B------:R-:W-:Y:S02]  /*0c30*/  @!P1 LEA.HI.X R13, R21, R11.reuse, R17, 0x2, P5 ;  /* 0x0000000b150d9211 */ /* 0x080fe400028f1411 */
[----:B------:R-:W-:Y:S02]  /*0c40*/  @!P2 LEA.HI.X R3, R19, R11, R18, 0x2, P6 ;  /* 0x0000000b1303a211 */ /* 0x000fe400030f1412 */
[C---:B--2---:R-:W-:Y:S02]  /*0c50*/  VIMNMX R23, PT, PT, R0.reuse, R23, !PT ;  /* 0x0000001700177248 */ /* 0x044fe40007fe0100 */
[----:B---3--:R-:W-:-:S03]  /*0c60*/  VIMNMX R25, PT, PT, R0, R25, !PT ;  /* 0x0000001900197248 */ /* 0x008fc60007fe0100 */
[----:B------:R0:W-:Y:S01]  /*0c70*/  @!P0 STG.E desc[UR12][R8.64], R23 ;  /* 0x0000001708008986 */ /* 0x0001e2000c10190c */
[----:B----4-:R-:W-:-:S03]  /*0c80*/  VIMNMX R29, PT, PT, R0, R29, !PT ;  /* 0x0000001d001d7248 */ /* 0x010fc60007fe0100 */
[----:B------:R0:W-:Y:S04]  /*0c90*/  @!P1 STG.E desc[UR12][R12.64], R25 ;  /* 0x000000190c009986 */ /* 0x0001e8000c10190c */
[----:B------:R0:W-:Y:S01]  /*0ca0*/  @!P2 STG.E desc[UR12][R2.64], R29 ;  /* 0x0000001d0200a986 */ /* 0x0001e2000c10190c */
[----:B------:R-:W-:Y:S05]  /*0cb0*/  @P3 EXIT ;  /* 0x000000000000394d */ /* 0x000fea0003800000 */
[C---:B0-----:R-:W-:Y:S02]  /*0cc0*/  LEA R2, P0, R15.reuse, R10, 0x2 ;  /* 0x0000000a0f027211 */ /* 0x041fe400078010ff */
[----:B-----5:R-:W-:Y:S02]  /*0cd0*/  VIMNMX R5, PT, PT, R0, R20, !PT ;  /* 0x0000001400057248 */ /* 0x020fe40007fe0100 */
[----:B------:R-:W-:-:S05]  /*0ce0*/  LEA.HI.X R3, R15, R11, R14, 0x2, P0 ;  /* 0x0000000b0f037211 */ /* 0x000fca00000f140e */
[----:B------:R-:W-:Y:S01]  /*0cf0*/  STG.E desc[UR12][R2.64], R5 ;  /* 0x0000000502007986 */ /* 0x000fe2000c10190c */
[----:B------:R-:W-:Y:S05]  /*0d00*/  EXIT ;  /* 0x000000000000794d */ /* 0x000fea0003800000 */
.L_x_62:
[----:B------:R-:W0:Y:S02]  /*0d10*/  S2R R16, SR_TID.X ;  /* 0x0000000000107919 */ /* 0x000e240000002100 */
[----:B0-----:R-:W-:-:S03]  /*0d20*/  IMAD.WIDE.U32 R4, R16, 0x4, RZ ;  /* 0x0000000410047825 */ /* 0x001fc600078e00ff */
[----:B------:R-:W-:-:S04]  /*0d30*/  ISETP.GE.U32.AND P0, PT, R4, R2, PT ;  /* 0x000000020400720c */ /* 0x000fc80003f06070 */
[----:B------:R-:W-:-:S13]  /*0d40*/  ISETP.GE.AND.EX P0, PT, R5, R18, PT, P0 ;  /* 0x000000120500720c */ /* 0x000fda0003f06300 */
[----:B------:R-:W-:Y:S05]  /*0d50*/  @P0 EXIT ;  /* 0x000000000000094d */ /* 0x000fea0003800000 */
[----:B------:R-:W-:Y:S01]  /*0d60*/  IMAD.MOV.U32 R17, RZ, RZ, RZ ;  /* 0x000000ffff117224 */ /* 0x000fe200078e00ff */
[----:B------:R-:W0:Y:S06]  /*0d70*/  LDCU UR4, c[0x0][0x360] ;  /* 0x00006c00ff0477ac */ /* 0x000e2c0008000800 */
.L_x_65:
[C---:B-1----:R-:W-:Y:S01]  /*0d80*/  IMAD.SHL.U32 R15, R16.reuse, 0x10, RZ ;  /* 0x00000010100f7824 */ /* 0x042fe200078e00ff */
[----:B------:R-:W-:-:S04]  /*0d90*/  SHF.L.U64.HI R3, R16, 0x4, R17 ;  /* 0x0000000410037819 */ /* 0x000fc80000010211 */
[----:B------:R-:W-:-:S05]  /*0da0*/  IADD3 R8, P0, PT, R12, R15, RZ ;  /* 0x0000000f0c087210 */ /* 0x000fca0007f1e0ff */
[----:B------:R-:W-:-:S05]  /*0db0*/  IMAD.X R9, R13, 0x1, R3, P0 ;  /* 0x000000010d097824 */ /* 0x000fca00000e0603 */
[----:B------:R-:W2:Y:S01]  /*0dc0*/  LDG.E.128 R4, desc[UR12][R8.64] ;  /* 0x0000000c08047981 */ /* 0x000ea2000c1e1d00 */
[----:B------:R-:W-:-:S05]  /*0dd0*/  IADD3 R14, P0, PT, R10, R15, RZ ;  /* 0x0000000f0a0e7210 */ /* 0x000fca0007f1e0ff */
[----:B------:R-:W-:Y:S01]  /*0de0*/  IMAD.X R15, R11, 0x1, R3, P0 ;  /* 0x000000010b0f7824 */ /* 0x000fe200000e0603 */
[----:B0-----:R-:W-:-:S05]  /*0df0*/  IADD3 R16, P0, PT, R16, UR4, RZ ;  /* 0x0000000410107c10 */ /* 0x001fca000ff1e0ff */
[C---:B------:R-:W-:Y:S02]  /*0e00*/  IMAD.SHL.U32 R3, R16.reuse, 0x4, RZ ;  /* 0x0000000410037824 */ /* 0x040fe400078e00ff */
[----:B------:R-:W-:Y:S01]  /*0e10*/  IMAD.X R17, RZ, RZ, R17, P0 ;  /* 0x000000ffff117224 */ /* 0x000fe200000e0611 */
[C---:B------:R-:W-:Y:S02]  /*0e20*/  LOP3.LUT P0, RZ, R16.reuse, 0xffffc000, RZ, 0xc0, !PT ;  /* 0xffffc00010ff7812 */ /* 0x040fe4000780c0ff */
[----:B------:R-:W-:Y:S02]  /*0e30*/  ISETP.LT.U32.AND P1, PT, R3, R2, PT ;  /* 0x000000020300720c */ /* 0x000fe40003f21070 */
[----:B------:R-:W-:Y:S02]  /*0e40*/  SHF.L.U64.HI R3, R16, 0x2, R17 ;  /* 0x0000000210037819 */ /* 0x000fe40000010211 */
[----:B------:R-:W-:Y:S02]  /*0e50*/  LOP3.LUT P0, RZ, R17, 0x3fffffff, RZ, 0xc0, P0 ;  /* 0x3fffffff11ff7812 */ /* 0x000fe4000000c0ff */
[----:B------:R-:W-:-:S02]  /*0e60*/  ISETP.LT.AND.EX P1, PT, R3, R18, PT, P1 ;  /* 0x000000120300720c */ /* 0x000fc40003f21310 */
[C---:B--2---:R-:W-:Y:S02]  /*0e70*/  VIMNMX R4, PT, PT, R0.reuse, R4, !PT ;  /* 0x0000000400047248 */ /* 0x044fe40007fe0100 */
[C---:B------:R-:W-:Y:S02]  /*0e80*/  VIMNMX R5, PT, PT, R0.reuse, R5, !PT ;  /* 0x0000000500057248 */ /* 0x040fe40007fe0100 */
[C---:B------:R-:W-:Y:S02]  /*0e90*/  VIMNMX R6, PT, PT, R0.reuse, R6, !PT ;  /* 0x0000000600067248 */ /* 0x040fe40007fe0100 */
[----:B------:R-:W-:-:S05]  /*0ea0*/  VIMNMX R7, PT, PT, R0, R7, !PT ;  /* 0x0000000700077248 */ /* 0x000fca0007fe0100 */
[----:B------:R1:W-:Y:S01]  /*0eb0*/  STG.E.128 desc[UR12][R14.64], R4 ;  /* 0x000000040e007986 */ /* 0x0003e2000c101d0c */
[----:B------:R-:W-:Y:S05]  /*0ec0*/  @!P0 BRA P1, `(.L_x_65) ;  /* 0xfffffffc00ac8947 */ /* 0x000fea000083ffff */
[----:B------:R-:W-:Y:S05]  /*0ed0*/  EXIT ;  /* 0x000000000000794d */ /* 0x000fea0003800000 */
        .weak           $__internal_6_$__cuda_sm20_div_u16
        .type           $__internal_6_$__cuda_sm20_div_u16,@function
        .size           $__internal_6_$__cuda_sm20_div_u16,(.L_x_4148 - $__internal_6_$__cuda_sm20_div_u16)
$__internal_6_$__cuda_sm20_div_u16:
        /* <DEDUP_REMOVED lines=19> */
[----:B------:R-:W-:Y:S05]  /*1010*/  RET.REL.NODEC R4 `(_ZN2at6native61_GLOBAL__N__44eb8e94_28_ForeachBinaryOpScalarList_cu_dda10a6925multi_tensor_apply_kernelINS1_28TensorListScalarListMetadataIiLi2EEENS1_25BinaryOpScalarListFunctorIiLi2ELi1ELi1EEEJNS0_7maximumIiEEEEEvT_T0_DpT1_) ;  /* 0xffffffec04f87950 */ /* 0x000fea0003c3ffff */
.L_x_66:
        /* <DEDUP_REMOVED lines=14> */
.L_x_4148:


//--------------------- .text._ZN2at6native61_GLOBAL__N__44eb8e94_28_ForeachBinaryOpScalarList_cu_dda10a6925multi_tensor_apply_kernelINS1_28TensorListScalarListMetadataIaLi2EEENS1_25BinaryOpScalarListFunctorIaLi2ELi1ELi1EEEJNS0_7maximumIaEEEEEvT_T0_DpT1_ --------------------------
	.section	.text._ZN2at6native61_GLOBAL__N__44eb8e94_28_ForeachBinaryOpScalarList_cu_dda10a6925multi_tensor_apply_kernelINS1_28TensorListScalarListMetadataIaLi2EEENS1_25BinaryOpScalarListFunctorIaLi2ELi1ELi1EEEJNS0_7maximumIaEEEEEvT_T0_DpT1_,"ax",@progbits
	.align	128
.text._ZN2at6native61_GLOBAL__N__44eb8e94_28_ForeachBinaryOpScalarList_cu_dda10a6925multi_tensor_apply_kernelINS1_28TensorListScalarListMetadataIaLi2EEENS1_25BinaryOpScalarListFunctorIaLi2ELi1ELi1EEEJNS0_7maximumIaEEEEEvT_T0_DpT1_:
        .type           _ZN2at6native61_GLOBAL__N__44eb8e94_28_ForeachBinaryOpScalarList_cu_dda10a6925multi_tensor_apply_kernelINS1_28TensorListScalarListMetadataIaLi2EEENS1_25BinaryOpScalarListFunctorIaLi2ELi1ELi1EEEJNS0_7maximumIaEEEEEvT_T0_DpT1_,@function
        .size           _ZN2at6native61_GLOBAL__N__44eb8e94_28_ForeachBinaryOpScalarList_cu_dda10a6925multi_tensor_apply_kernelINS1_28TensorListScalarListMetadataIaLi2EEENS1_25BinaryOpScalarListFunctorIaLi2ELi1ELi1EEEJNS0_7maximumIaEEEEEvT_T0_DpT1_,(.L_x_4150 - _ZN2at6native61_GLOBAL__N__44eb8e94_28_ForeachBinaryOpScalarList_cu_dda10a6925multi_tensor_apply_kernelINS1_28TensorListScalarListMetadataIaLi2EEENS1_25BinaryOpScalarListFunctorIaLi2ELi1ELi1EEEJNS0_7maximumIaEEEEEvT_T0_DpT1_)
        .other          _ZN2at6native61_GLOBAL__N__44eb8e94_28_ForeachBinaryOpScalarList_cu_dda10a6925multi_tensor_apply_kernelINS1_28TensorListScalarListMetadataIaLi2EEENS1_25BinaryOpScalarListFunctorIaLi2ELi1ELi1EEEJNS0_7maximumIaEEEEEvT_T0_DpT1_,@"STO_CUDA_ENTRY STV_DEFAULT"
_ZN2at6native61_GLOBAL__N__44eb8e94_28_ForeachBinaryOpScalarList_cu_dda10a6925multi_tensor_apply_kernelINS1_28TensorListScalarListMetadataIaLi2EEENS1_25BinaryOpScalarListFunctorIaLi2ELi1ELi1EEEJNS0_7maximumIaEEEEEvT_T0_DpT1_:
[----:B------:R-:W-:Y:S08]  /*0000*/  LDC R1, c[0x0][0x37c] ;  /* 0x0000df00ff017b82 */ /* 0x000ff00000000800 */
[----:B------:R-:W0:Y:S01]  /*0010*/  S2UR UR5, SR_CTAID.X ;  /* 0x00000000000579c3 */ /* 0x000e220000002500 */
[----:B------:R-:W1:Y:S01]  /*0020*/  LDCU.64 UR26, c[0x0][0x358] ;  /* 0x00006b00ff1a77ac */ /* 0x000e620008000a00 */
[----:B0-----:R-:W0:Y:S01]  /*0030*/  LDCU.U8 UR4, c[0x0][UR5+0x9c0] ;  /* 0x00013800050477ac */ /* 0x001e220008000000 */
[----:B------:R-:W-:-:S12]  /*0040*/  UIMAD UR5, UR5, 0x3, UR5 ;  /* 0x00000003050578a4 */ /* 0x000fd8000f8e0205 */
[----:B------:R-:W2:Y:S01]  /*0050*/  LDCU UR5, c[0x0][UR5+0xb00] ;  /* 0x00016000050577ac */ /* 0x000ea20008000800 */
[----:B0-----:R-:W-:Y:S02]  /*0060*/  USHF.L.U32 UR12, UR4, 0x3, URZ ;  /* 0x00000003040c7899 */ /* 0x001fe400080006ff */
[----:B------:R-:W-:-:S10]  /*0070*/  ULOP3.LUT UR4, UR4, 0xff, URZ, 0xc0, !UPT ;  /* 0x000000ff04047892 */ /* 0x000fd4000f8ec0ff */
[----:B------:R-:W0:Y:S01]  /*0080*/  LDCU.64 UR6, c[0x0][UR12+0x380] ;  /* 0x000070000c0677ac */ /* 0x000e220008000a00 */
[----:B------:R-:W3:Y:S01]  /*0090*/  LDCU.64 UR10, c[0x0][UR12+0x580] ;  /* 0x0000b0000c0a77ac */ /* 0x000ee20008000a00 */
[----:B------:R-:W4:Y:S01]  /*00a0*/  LDCU.64 UR8, c[0x0][UR12+0x780] ;  /* 0x0000f0000c0877ac */ /* 0x000f220008000a00 */
[----:B------:R-:W-:Y:S02]  /*00b0*/  UIMAD UR12, UR4, -0x7, UR12 ;  /* 0xfffffff9040c78a4 */ /* 0x000fe4000f8e020c */
[----:B--2---:R-:W-:-:S04]  /*00c0*/  UIMAD.WIDE UR4, UR5, 0x10000, URZ ;  /* 0x00010000050478a5 */ /* 0x004fc8000f8e02ff */
[----:B0-----:R-:W-:Y:S02]  /*00d0*/  UIADD3 UR28, UP0, UPT, UR4, UR6, URZ ;  /* 0x00000006041c7290 */ /* 0x001fe4000ff1e0ff */
[----:B---3--:R-:W-:-:S04]  /*00e0*/  UIADD3 UR29, UP1, UPT, UR4, UR10, URZ ;  /* 0x0000000a041d7290 */ /* 0x008fc8000ff3e0ff */
[----:B------:R-:W0:Y:S01]  /*00f0*/  LDCU.U8 UR6, c[0x0][UR12+0x980] ;  /* 0x000130000c0677ac */ /* 0x000e220008000000 */
[----:B----4-:R-:W-:Y:S02]  /*0100*/  UIADD3 UR12, UP2, UPT, -UR4, UR8, URZ ;  /* 0x00000008040c7290 */ /* 0x010fe4000ff5e1ff */
[----:B------:R-:W-:Y:S02]  /*0110*/  ULOP3.LUT UR4, UR28, UR8, UR29, 0xfe, !UPT ;  /* 0x000000081c047292 */ /* 0x000fe4000f8efe1d */
[----:B------:R-:W-:Y:S02]  /*0120*/  UIADD3.X UR7, UPT, UPT, UR5, UR7, URZ, UP0, !UPT ;  /* 0x0000000705077290 */ /* 0x000fe400087fe4ff */
[----:B------:R-:W-:Y:S02]  /*0130*/  ULOP3.LUT UP0, URZ, UR4, 0x3, URZ, 0xc0, !UPT ;  /* 0x0000000304ff7892 */ /* 0x000fe4000f80c0ff */
[----:B------:R-:W-:Y:S02]  /*0140*/  UIADD3.X UR8, UPT, UPT, UR5, UR11, URZ, UP1, !UPT ;  /* 0x0000000b05087290 */ /* 0x000fe40008ffe4ff */
[----:B------:R-:W-:-:S05]  /*0150*/  UIADD3.X UR9, UPT, UPT, ~UR5, UR9, URZ, UP2, !UPT ;  /* 0x0000000905097290 */ /* 0x000fca00097fe5ff */
[----:B-1----:R-:W-:Y:S07]  /*0160*/  BRA.U !UP0, `(.L_x_67) ;  /* 0x00000015083c7547 */ /* 0x002fee000b800000 */
        /* <DEDUP_REMOVED lines=19> */
[----:B------:R-:W-:Y:S05]  /*02a0*/  CALL.REL.NOINC `($__internal_7_$__cuda_sm20_div_u16) ;  /* 0x0000001400a87944 */ /* 0x000fea0003c00000 */
[----:B------:R-:W-:-:S03]  /*02b0*/  UISETP.GE.U32.AND UP0, UPT, UR5, UR4, UPT ;  /* 0x000000040500728c */ /* 0x000fc6000bf06070 */
[----:B------:R-:W-:Y:S01]  /*02c0*/  UMOV UR4, URZ ;  /* 0x000000ff00047c82 */ /* 0x000fe20008000000 */
[----:B------:R-:W-:Y:S01]  /*02d0*/  UISETP.GE.U32.AND.EX UP0, UPT, UR6, URZ, UPT, UP0 ;  /* 0x000000ff0600728c */ /* 0x000fe2000bf06100 */
[----:B------:R-:W-:-:S08]  /*02e0*/  UMOV UR5, URZ ;  /* 0x000000ff00057c82 */ /* 0x000fd00008000000 */
[----:B------:R-:W-:Y:S05]  /*02f0*/  BRA.U !UP0, `(.L_x_68) ;  /* 0x0000000d08b87547 */ /* 0x000fea000b800000 */
[----:B------:R-:W0:Y:S01]  /*0300*/  S2UR UR32, SR_CTAID.X ;  /* 0x00000000002079c3 */ /* 0x000e220000002500 */
[----:B------:R-:W1:Y:S01]  /*0310*/  LDCU UR33, c[0x0][0x360] ;  /* 0x00006c00ff2177ac */ /* 0x000e620008000800 */
[----:B------:R-:W2:Y:S01]  /*0320*/  S2R R2, SR_TID.X ;  /* 0x0000000000027919 */ /* 0x000ea20000002100 */
[----:B------:R-:W-:Y:S01]  /*0330*/  IMAD.MOV.U32 R3, RZ, RZ, RZ ;  /* 0x000000ffff037224 */ /* 0x000fe200078e00ff */
[----:B------:R-:W-:-:S04]  /*0340*/  ULOP3.LUT UR6, UR9, 0xffff, URZ, 0xc0, !UPT ;  /* 0x0000ffff09067892 */ /* 0x000fc8000f8ec0ff */
[----:B------:R-:W-:-:S04]  /*0350*/  UIADD3 UR6, UPT, UPT, UR6, 0x1, URZ ;  /* 0x0000000106067890 */ /* 0x000fc8000fffe0ff */
[----:B------:R-:W-:Y:S01]  /*0360*/  ULOP3.LUT UR16, UR6, 0x1fffe, URZ, 0xc0, !UPT ;  /* 0x0001fffe06107892 */ /* 0x000fe2000f8ec0ff */
[----:B0-----:R-:W0:Y:S01]  /*0370*/  LDCU.U8 UR5, c[0x0][UR32+0x9c0] ;  /* 0x00013800200577ac */ /* 0x001e220008000000 */
[----:B------:R-:W-:-:S12]  /*0380*/  UIMAD UR4, UR32, 0x3, UR32 ;  /* 0x00000003200478a4 */ /* 0x000fd8000f8e0220 */
[----:B------:R-:W3:Y:S01]  /*0390*/  LDCU UR18, c[0x0][UR4+0xb00] ;  /* 0x00016000041277ac */ /* 0x000ee20008000800 */
[----:B0-----:R-:W-:-:S12]  /*03a0*/  USHF.L.U32 UR10, UR5, 0x3, URZ ;  /* 0x00000003050a7899 */ /* 0x001fd800080006ff */
[----:B------:R-:W0:Y:S01]  /*03b0*/  LDCU.64 UR4, c[0x0][UR10+0x380] ;  /* 0x000070000a0477ac */ /* 0x000e220008000a00 */
[----:B------:R-:W4:Y:S01]  /*03c0*/  LDCU.64 UR10, c[0x0][UR10+0x580] ;  /* 0x0000b0000a0a77ac */ /* 0x000f220008000a00 */
[----:B---3--:R-:W-:-:S04]  /*03d0*/  UIMAD.WIDE UR18, UR18, 0x10000, URZ ;  /* 0x00010000121278a5 */ /* 0x008fc8000f8e02ff */
[----:B-1----:R-:W-:Y:S02]  /*03e0*/  ULEA UR17, UP0, UR33, UR18, 0x2 ;  /* 0x0000001221117291 */ /* 0x002fe4000f8010ff */
[----:B------:R-:W-:Y:S02]  /*03f0*/  UIMAD.WIDE.U32 UR24, UR33, 0x2, UR18 ;  /* 0x00000002211878a5 */ /* 0x000fe4000f8e0012 */
[----:B------:R-:W-:Y:S02]  /*0400*/  UIMAD.WIDE.U32 UR22, UR33, 0x3, UR18 ;  /* 0x00000003211678a5 */ /* 0x000fe4000f8e0012 */
[----:B------:R-:W-:Y:S02]  /*0410*/  UIMAD.WIDE.U32 UR20, UR33, 0x5, UR18 ;  /* 0x00000005211478a5 */ /* 0x000fe4000f8e0012 */
[----:B------:R-:W-:Y:S02]  /*0420*/  UIMAD.WIDE.U32 UR14, UR33, 0x6, UR18 ;  /* 0x00000006210e78a5 */ /* 0x000fe4000f8e0012 */
[----:B------:R-:W-:-:S02]  /*0430*/  UIMAD.WIDE.U32 UR12, UR33, 0x7, UR18 ;  /* 0x00000007210c78a5 */ /* 0x000fc4000f8e0012 */
[----:B------:R-:W-:Y:S02]  /*0440*/  UIADD3 UR6, UP2, UPT, UR18, UR33, URZ ;  /* 0x0000002112067290 */ /* 0x000fe4000ff5e0ff */
[----:B------:R-:W-:Y:S02]  /*0450*/  UIADD3.X UR18, UPT, UPT, URZ, UR19, URZ, UP0, !UPT ;  /* 0x00000013ff127290 */ /* 0x000fe400087fe4ff */
[----:B0-----:R-:W-:Y:S02]  /*0460*/  UIADD3 UR34, UP4, UPT, UR4, UR17, URZ ;  /* 0x0000001104227290 */ /* 0x001fe4000ff9e0ff */
[----:B----4-:R-:W-:Y:S02]  /*0470*/  UIADD3 UR17, UP1, UPT, UR10, UR17, URZ ;  /* 0x000000110a117290 */ /* 0x010fe4000ff3e0ff */
[----:B------:R-:W-:Y:S02]  /*0480*/  UIADD3 UR39, UP0, UPT, UR4, UR24, URZ ;  /* 0x0000001804277290 */ /* 0x000fe4000ff1e0ff */
[----:B------:R-:W-:-:S02]  /*0490*/  UIADD3 UR38, UP6, UPT, UR10, UR24, URZ ;  /* 0x000000180a267290 */ /* 0x000fc4000ffde0ff */
[----:B------:R-:W-:Y:S02]  /*04a0*/  UIADD3.X UR35, UPT, UPT, UR5, UR18, URZ, UP4, !UPT ;  /* 0x0000001205237290 */ /* 0x000fe4000a7fe4ff */
[----:B------:R-:W-:Y:S02]  /*04b0*/  UIADD3 UR37, UP5, UPT, UR4, UR22, URZ ;  /* 0x0000001604257290 */ /* 0x000fe4000ffbe0ff */
[----:B------:R-:W-:Y:S02]  /*04c0*/  UIADD3 UR36, UP3, UPT, UR10, UR22, URZ ;  /* 0x000000160a247290 */ /* 0x000fe4000ff7e0ff */
[----:B------:R-:W-:Y:S02]  /*04d0*/  UIADD3 UR24, UP4, UPT, UR4, UR20, URZ ;  /* 0x0000001404187290 */ /* 0x000fe4000ff9e0ff */
[----:B------:R-:W-:Y:S02]  /*04e0*/  UIADD3.X UR18, UPT, UPT, UR11, UR18, URZ, UP1, !UPT ;  /* 0x000000120b127290 */ /* 0x000fe40008ffe4ff */
[----:B------:R-:W-:-:S02]  /*04f0*/  UIADD3 UR42, UP1, UPT, UR10, UR20, URZ ;  /* 0x000000140a2a7290 */ /* 0x000fc4000ff3e0ff */
[----:B------:R-:W-:Y:S02]  /*0500*/  UIADD3.X UR41, UPT, UPT, UR5, UR25, URZ, UP0, !UPT ;  /* 0x0000001905297290 */ /* 0x000fe400087fe4ff */
[----:B------:R-:W-:Y:S02]  /*0510*/  UIADD3.X UR20, UPT, UPT, UR11, UR25, URZ, UP6, !UPT ;  /* 0x000000190b147290 */ /* 0x000fe4000b7fe4ff */
[----:B------:R-:W-:Y:S02]  /*0520*/  UIADD3.X UR43, UPT, UPT, UR5, UR23, URZ, UP5, !UPT ;  /* 0x00000017052b7290 */ /* 0x000fe4000affe4ff */
[----:B------:R-:W-:Y:S02]  /*0530*/  UIADD3.X UR22, UPT, UPT, UR11, UR23, URZ, UP3, !UPT ;  /* 0x000000170b167290 */ /* 0x000fe40009ffe4ff */
[----:B------:R-:W-:Y:S02]  /*0540*/  UIADD3.X UR45, UPT, UPT, UR5, UR21, URZ, UP4, !UPT ;  /* 0x00000015052d7290 */ /* 0x000fe4000a7fe4ff */
[----:B------:R-:W-:-:S02]  /*0550*/  UIADD3 UR40, UP0, UPT, UR4, UR14, URZ ;  /* 0x0000000e04287290 */ /* 0x000fc4000ff1e0ff */
[----:B------:R-:W-:Y:S02]  /*0560*/  UIADD3 UR25, UP6, UPT, UR10, UR14, URZ ;  /* 0x0000000e0a197290 */ /* 0x000fe4000ffde0ff */
[----:B------:R-:W-:Y:S02]  /*0570*/  UIADD3 UR44, UP5, UPT, UR4, UR12, URZ ;  /* 0x0000000c042c7290 */ /* 0x000fe4000ffbe0ff */
[----:B------:R-:W-:Y:S02]  /*0580*/  UIADD3 UR23, UP3, UPT, UR10, UR12, URZ ;  /* 0x0000000c0a177290 */ /* 0x000fe4000ff7e0ff */
[----:B------:R-:W-:Y:S02]  /*0590*/  UIADD3.X UR21, UPT, UPT, UR11, UR21, URZ, UP1, !UPT ;  /* 0x000000150b157290 */ /* 0x000fe40008ffe4ff */
[----:B------:R-:W-:Y:S02]  /*05a0*/  UIADD3.X UR19, UPT, UPT, URZ, UR19, URZ, UP2, !UPT ;  /* 0x00000013ff137290 */ /* 0x000fe400097fe4ff */
[----:B------:R-:W-:-:S02]  /*05b0*/  UIADD3 UR12, UP1, UPT, UR4, UR6, URZ ;  /* 0x00000006040c7290 */ /* 0x000fc4000ff3e0ff */
[----:B------:R-:W-:Y:S02]  /*05c0*/  UIADD3 UR46, UP2, UPT, UR10, UR6, URZ ;  /* 0x000000060a2e7290 */ /* 0x000fe4000ff5e0ff */
[----:B------:R-:W-:Y:S02]  /*05d0*/  UIADD3.X UR47, UPT, UPT, UR5, UR15, URZ, UP0, !UPT ;  /* 0x0000000f052f7290 */ /* 0x000fe400087fe4ff */
[----:B------:R-:W-:Y:S02]  /*05e0*/  UIADD3.X UR14, UPT, UPT, UR11, UR15, URZ, UP6, !UPT ;  /* 0x0000000f0b0e7290 */ /* 0x000fe4000b7fe4ff */
[----:B------:R-:W-:Y:S02]  /*05f0*/  UIADD3.X UR48, UPT, UPT, UR5, UR13, URZ, UP5, !UPT ;  /* 0x0000000d05307290 */ /* 0x000fe4000affe4ff */
[----:B------:R-:W-:Y:S02]  /*0600*/  UIADD3.X UR13, UPT, UPT, UR11, UR13, URZ, UP3, !UPT ;  /* 0x0000000d0b0d7290 */ /* 0x000fe40009ffe4ff */
[----:B------:R-:W-:-:S02]  /*0610*/  UIADD3.X UR15, UPT, UPT, UR5, UR19, URZ, UP1, !UPT ;  /* 0x00000013050f7290 */ /* 0x000fc40008ffe4ff */
[----:B------:R-:W-:Y:S01]  /*0620*/  UIADD3.X UR11, UPT, UPT, UR11, UR19, URZ, UP2, !UPT ;  /* 0x000000130b0b7290 */ /* 0x000fe200097fe4ff */
[----:B------:R-:W-:Y:S01]  /*0630*/  UMOV UR6, URZ ;  /* 0x000000ff00067c82 */ /* 0x000fe20008000000 */
[----:B------:R-:W-:Y:S01]  /*0640*/  UMOV UR4, URZ ;  /* 0x000000ff00047c82 */ /* 0x000fe20008000000 */
[----:B--2---:R-:W-:-:S09]  /*0650*/  UMOV UR5, URZ ;  /* 0x000000ff00057c82 */ /* 0x004fd20008000000 */
.L_x_85:
[----:B------:R-:W-:Y:S01]  /*0660*/  IMAD.U32 R17, RZ, RZ, UR33 ;  /* 0x00000021ff117e24 */ /* 0x000fe2000f8e00ff */
[C---:B-----5:R-:W-:Y:S02]  /*0670*/  IADD3 R0, P0, PT, R2.reuse, UR33, RZ ;  /* 0x0000002102007c10 */ /* 0x060fe4000ff1e0ff */
[----:B------:R-:W-:Y:S02]  /*0680*/  ISETP.GE.U32.AND P5, PT, R2, UR30, PT ;  /* 0x0000001e02007c0c */ /* 0x000fe4000bfa6070 */
[----:B------:R-:W-:Y:S01]  /*0690*/  IADD3 R17, P1, P2, R17, UR33, R2 ;  /* 0x0000002111117c10 */ /* 0x000fe2000fa3e002 */
[----:B------:R-:W-:Y:S01]  /*06a0*/  IMAD.X R4, RZ, RZ, R3, P0 ;  /* 0x000000ffff047224 */ /* 0x000fe200000e0603 */
[----:B------:R-:W-:Y:S02]  /*06b0*/  ISETP.GE.AND.EX P5, PT, R3, UR31, PT, P5 ;  /* 0x0000001f03007c0c */ /* 0x000fe4000bfa6350 */
[----:B------:R-:W-:Y:S02]  /*06c0*/  ISETP.GE.U32.AND P3, PT, R0, UR30, PT ;  /* 0x0000001e00007c0c */ /* 0x000fe4000bf66070 */
[----:B------:R-:W-:-:S02]  /*06d0*/  IADD3 R0, P0, PT, R17, UR33, RZ ;  /* 0x0000002111007c10 */ /* 0x000fc4000ff1e0ff */
[----:B------:R-:W-:Y:S02]  /*06e0*/  IADD3.X R18, PT, PT, RZ, RZ, R3, P1, P2 ;  /* 0x000000ffff127210 */ /* 0x000fe40000fe4403 */
[----:B------:R-:W-:Y:S02]  /*06f0*/  ISETP.GE.AND.EX P3, PT, R4, UR31, PT, P3 ;  /* 0x0000001f04007c0c */ /* 0x000fe4000bf66330 */
[----:B------:R-:W-:Y:S01]  /*0700*/  ISETP.GE.U32.AND P2, PT, R0, UR30, PT ;  /* 0x0000001e00007c0c */ /* 0x000fe2000bf46070 */
[----:B------:R-:W-:Y:S01]  /*0710*/  IMAD.X R4, RZ, RZ, R18, P0 ;  /* 0x000000ffff047224 */ /* 0x000fe200000e0612 */
[----:B------:R-:W-:Y:S01]  /*0720*/  ISETP.GE.U32.AND P1, PT, R17, UR30, PT ;  /* 0x0000001e11007c0c */ /* 0x000fe2000bf26070 */
[----:B------:R-:W-:Y:S01]  /*0730*/  IMAD.U32 R0, RZ, RZ, UR33 ;  /* 0x00000021ff007e24 */ /* 0x000fe2000f8e00ff */
[----:B------:R-:W-:Y:S02]  /*0740*/  PRMT R7, RZ, 0x7610, R7 ;  /* 0x00007610ff077816 */ /* 0x000fe40000000007 */
[----:B------:R-:W-:-:S02]  /*0750*/  ISETP.GE.AND.EX P2, PT, R4, UR31, PT, P2 ;  /* 0x0000001f04007c0c */ /* 0x000fc4000bf46320 */
[----:B------:R-:W-:Y:S02]  /*0760*/  @!P5 IADD3 R4, P6, PT, R2, UR28, RZ ;  /* 0x0000001c0204dc10 */ /* 0x000fe4000ffde0ff */
[----:B------:R-:W-:Y:S02]  /*0770*/  ISETP.GE.AND.EX P1, PT, R18, UR31, PT, P1 ;  /* 0x0000001f12007c0c */ /* 0x000fe4000bf26310 */
[----:B------:R-:W-:Y:S02]  /*0780*/  @!P5 IADD3.X R5, PT, PT, R3, UR7, RZ, P6, !PT ;  /* 0x000000070305dc10 */ /* 0x000fe4000b7fe4ff */
[----:B------:R-:W-:Y:S02]  /*0790*/  IADD3 R17, P0, P4, R0, UR33, R17 ;  /* 0x0000002100117c10 */ /* 0x000fe4000fc1e011 */
[----:B------:R-:W-:Y:S02]  /*07a0*/  @!P3 IADD3 R10, P6, PT, R2, UR12, RZ ;  /* 0x0000000c020abc10 */ /* 0x000fe4000ffde0ff */
[----:B------:R-:W-:-:S02]  /*07b0*/  IADD3.X R18, PT, PT, RZ, RZ, R18, P0, P4 ;  /* 0x000000ffff127210 */ /* 0x000fc400007e8412 */
[----:B------:R-:W-:Y:S02]  /*07c0*/  @!P3 IADD3.X R11, PT, PT, R3, UR15, RZ, P6, !PT ;  /* 0x0000000f030bbc10 */ /* 0x000fe4000b7fe4ff */
[----:B------:R-:W-:Y:S02]  /*07d0*/  IADD3 R9, P4, P6, R0, UR33, R17 ;  /* 0x0000002100097c10 */ /* 0x000fe4000fe9e011 */
[----:B------:R-:W-:Y:S01]  /*07e0*/  PRMT R8, RZ, 0x7610, R8 ;  /* 0x00007610ff087816 */ /* 0x000fe20000000008 */
[----:B------:R-:W5:Y:S01]  /*07f0*/  @!P3 LDG.E.U8 R7, desc[UR26][R10.64] ;  /* 0x0000001a0a07b981 */ /* 0x000f62000c1e1100 */
[----:B------:R-:W-:Y:S02]  /*0800*/  IADD3.X R16, PT, PT, RZ, RZ, R18, P4, P6 ;  /* 0x000000ffff107210 */ /* 0x000fe400027ec412 */
[C---:B------:R-:W-:Y:S02]  /*0810*/  @!P1 IADD3 R12, P4, PT, R2.reuse, UR39, RZ ;  /* 0x00000027020c9c10 */ /* 0x040fe4000ff9e0ff */
[----:B------:R-:W-:-:S02]  /*0820*/  @!P2 IADD3 R14, P6, PT, R2, UR37, RZ ;  /* 0x00000025020eac10 */ /* 0x000fc4000ffde0ff */
[----:B------:R-:W-:Y:S02]  /*0830*/  PRMT R0, RZ, 0x7610, R0 ;  /* 0x00007610ff007816 */ /* 0x000fe40000000000 */
[C---:B------:R-:W-:Y:S02]  /*0840*/  @!P1 IADD3.X R13, PT, PT, R3.reuse, UR41, RZ, P4, !PT ;  /* 0x00000029030d9c10 */ /* 0x040fe4000a7fe4ff */
[----:B------:R-:W-:Y:S02]  /*0850*/  @!P2 IADD3.X R15, PT, PT, R3, UR43, RZ, P6, !PT ;  /* 0x0000002b030fac10 */ /* 0x000fe4000b7fe4ff */
[----:B------:R-:W-:Y:S01]  /*0860*/  ISETP.GE.U32.AND P0, PT, R17, UR30, PT ;  /* 0x0000001e11007c0c */ /* 0x000fe2000bf06070 */
[----:B------:R-:W5:Y:S01]  /*0870*/  @!P1 LDG.E.U8 R8, desc[UR26][R12.64] ;  /* 0x0000001a0c089981 */ /* 0x000f62000c1e1100 */
[----:B------:R-:W-:-:S03]  /*0880*/  PRMT R6, RZ, 0x7610, R6 ;  /* 0x00007610ff067816 */ /* 0x000fc60000000006 */
[----:B------:R-:W5:Y:S01]  /*0890*/  @!P2 LDG.E.U8 R0, desc[UR26][R14.64] ;  /* 0x0000001a0e00a981 */ /* 0x000f62000c1e1100 */
[----:B------:R-:W-:Y:S01]  /*08a0*/  ISETP.GE.AND.EX P0, PT, R18, UR31, PT, P0 ;  /* 0x0000001f12007c0c */ /* 0x000fe2000bf06300 */
[----:B------:R-:W-:Y:S01]  /*08b0*/  UIADD3 UR16, UP0, UPT, UR16, -0x2, URZ ;  /* 0xfffffffe10107890 */ /* 0x000fe2000ff1e0ff */
[----:B------:R-:W-:Y:S01]  /*08c0*/  BSSY.RECONVERGENT B0, `(.L_x_69) ;  /* 0x0000013000007945 */ /* 0x000fe20003800200 */
[----:B------:R0:W5:Y:S02]  /*08d0*/  @!P5 LDG.E.U8 R6, desc[UR26][R4.64] ;  /* 0x0000001a0406d981 */ /* 0x000164000c1e1100 */
[----:B------:R-:W-:Y:S02]  /*08e0*/  UIADD3.X UR6, UPT, UPT, UR6, -0x1, URZ, UP0, !UPT ;  /* 0xffffffff06067890 */ /* 0x000fe400087fe4ff */
[----:B------:R-:W-:Y:S01]  /*08f0*/  UISETP.NE.U32.AND UP0, UPT, UR16, URZ, UPT ;  /* 0x000000ff1000728c */ /* 0x000fe2000bf05070 */
[----:B------:R-:W-:-:S03]  /*0900*/  IADD3 R17, P4, PT, R17, UR33, RZ ;  /* 0x0000002111117c10 */ /* 0x000fc6000ff9e0ff */
[----:B------:R-:W-:Y:S02]  /*0910*/  UISETP.NE.AND.EX UP0, UPT, UR6, URZ, UPT, UP0 ;  /* 0x000000ff0600728c */ /* 0x000fe4000bf05300 */
[----:B0-----:R-:W-:Y:S01]  /*0920*/  @!P0 IADD3 R4, P6, PT, R2, UR34, RZ ;  /* 0x0000002202048c10 */ /* 0x001fe2000ffde0ff */
[----:B------:R-:W-:-:S12]  /*0930*/  @P5 BRA `(.L_x_70) ;  /* 0x00000000002c5947 */ /* 0x000fd80003800000 */
[----:B------:R-:W0:Y:S01]  /*0940*/  LDCU.U8 UR10, c[0x0][UR32+0x9c0] ;  /* 0x00013800200a77ac */ /* 0x000e220008000000 */
[----:B-----5:R-:W-:Y:S02]  /*0950*/  PRMT R6, R6, 0x8880, RZ ;  /* 0x0000888006067816 */ /* 0x020fe400000000ff */
[----:B------:R-:W-:Y:S02]  /*0960*/  IADD3 R10, P5, PT, R2, UR29, RZ ;  /* 0x0000001d020a7c10 */ /* 0x000fe4000ffbe0ff */
[----:B------:R-:W-:Y:S02]  /*0970*/  PRMT R6, R6, 0x7710, RZ ;  /* 0x0000771006067816 */ /* 0x000fe400000000ff */
[----:B------:R-:W-:Y:S01]  /*0980*/  IADD3.X R11, PT, PT, R3, UR8, RZ, P5, !PT ;  /* 0x00000008030b7c10 */ /* 0x000fe2000affe4ff */
[----:B0-----:R-:W-:Y:S02]  /*0990*/  ULOP3.LUT UR19, UR10, 0xff, URZ, 0xc0, !UPT ;  /* 0x000000ff0a137892 */ /* 0x001fe4000f8ec0ff */
[----:B------:R-:W-:-:S04]  /*09a0*/  USHF.L.U32 UR10, UR10, 0x3, URZ ;  /* 0x000000030a0a7899 */ /* 0x000fc800080006ff */
[----:B------:R-:W-:-:S12]  /*09b0*/  UIMAD UR10, UR19, -0x7, UR10 ;  /* 0xfffffff9130a78a4 */ /* 0x000fd8000f8e020a */
[----:B------:R-:W0:Y:S02]  /*09c0*/  LDCU.S8 UR10, c[0x0][UR10+0x980] ;  /* 0x000130000a0a77ac */ /* 0x000e240008000200 */
[----:B0-----:R-:W-:-:S05]  /*09d0*/  VIMNMX.S16x2 R6, PT, PT, R6, UR10, !PT ;  /* 0x0000000a06067c48 */ /* 0x001fca000ffe0300 */
[----:B------:R0:W-:Y:S02]  /*09e0*/  STG.E.U8 desc[UR26][R10.64], R6 ;  /* 0x000000060a007986 */ /* 0x0001e4000c10111a */
.L_x_70:
[----:B------:R-:W-:Y:S05]  /*09f0*/  BSYNC.RECONVERGENT B0 ;  /* 0x0000000000007941 */ /* 0x000fea0003800200 */
.L_x_69:
[----:B0-----:R-:W-:Y:S01]  /*0a00*/  IADD3 R10, P5, PT, R9, UR33, RZ ;  /* 0x00000021090a7c10 */ /* 0x001fe2000ffbe0ff */
[----:B-----5:R-:W-:Y:S01]  /*0a10*/  IMAD.X R6, RZ, RZ, R18, P4 ;  /* 0x000000ffff067224 */ /* 0x020fe200020e0612 */
[----:B------:R-:W-:Y:S01]  /*0a20*/  @!P0 IADD3.X R5, PT, PT, R3, UR35, RZ, P6, !PT ;  /* 0x0000002303058c10 */ /* 0x000fe2000b7fe4ff */
[----:B------:R-:W-:Y:S01]  /*0a30*/  BSSY.RECONVERGENT B0, `(.L_x_71) ;  /* 0x0000015000007945 */ /* 0x000fe20003800200 */
[----:B------:R-:W-:Y:S01]  /*0a40*/  ISETP.GE.U32.AND P4, PT, R9, UR30, PT ;  /* 0x0000001e09007c0c */ /* 0x000fe2000bf86070 */
[----:B------:R-:W-:Y:S01]  /*0a50*/  IMAD.X R9, RZ, RZ, R16, P5 ;  /* 0x000000ffff097224 */ /* 0x000fe200028e0610 */
[----:B------:R-:W-:Y:S02]  /*0a60*/  ISETP.GE.U32.AND P6, PT, R17, UR30, PT ;  /* 0x0000001e11007c0c */ /* 0x000fe4000bfc6070 */
[----:B------:R-:W-:Y:S02]  /*0a70*/  ISETP.GE.U32.AND P5, PT, R10, UR30, PT ;  /* 0x0000001e0a007c0c */ /* 0x000fe4000bfa6070 */
[----:B------:R-:W-:-:S02]  /*0a80*/  ISETP.GE.AND.EX P6, PT, R6, UR31, PT, P6 ;  /* 0x0000001f06007c0c */ /* 0x000fc4000bfc6360 */
[----:B------:R-:W-:Y:S02]  /*0a90*/  ISETP.GE.AND.EX P4, PT, R16, UR31, PT, P4 ;  /* 0x0000001f10007c0c */ /* 0x000fe4000bf86340 */
[----:B------:R-:W-:Y:S02]  /*0aa0*/  ISETP.GE.AND.EX P5, PT, R9, UR31, PT, P5 ;  /* 0x0000001f09007c0c */ /* 0x000fe4000bfa6350 */
[----:B------:R-:W-:Y:S01]  /*0ab0*/  PRMT R6, RZ, 0x7610, R6 ;  /* 0x00007610ff067816 */ /* 0x000fe20000000006 */
[----:B------:R-:W-:Y:S10]  /*0ac0*/  @P3 BRA `(.L_x_72) ;  /* 0x00000000002c3947 */ /* 0x000ff40003800000 */
[----:B------:R-:W0:Y:S01]  /*0ad0*/  LDCU.U8 UR10, c[0x0][UR32+0x9c0] ;  /* 0x00013800200a77ac */ /* 0x000e220008000000 */
[----:B------:R-:W-:Y:S02]  /*0ae0*/  PRMT R7, R7, 0x8880, RZ ;  /* 0x0000888007077816 */ /* 0x000fe400000000ff */
        /* <DEDUP_REMOVED lines=9> */
.L_x_72:
[----:B------:R-:W-:Y:S05]  /*0b80*/  BSYNC.RECONVERGENT B0 ;  /* 0x0000000000007941 */ /* 0x000fea0003800200 */
.L_x_71:
[----:B------:R-:W-:Y:S04]  /*0b90*/  BSSY.RECONVERGENT B0, `(.L_x_73) ;  /* 0x000000d000007945 */ /* 0x000fe80003800200 */
[----:B------:R-:W-:Y:S05]  /*0ba0*/  @P1 BRA `(.L_x_74) ;  /* 0x00000000002c1947 */ /* 0x000fea0003800000 */
[----:B------:R-:W1:Y:S01]  /*0bb0*/  LDCU.U8 UR10, c[0x0][UR32+0x9c0] ;  /* 0x00013800200a77ac */ /* 0x000e620008000000 */
[----:B------:R-:W-:-:S04]  /*0bc0*/  PRMT R8, R8, 0x8880, RZ ;  /* 0x0000888008087816 */ /* 0x000fc800000000ff */
[----:B0-----:R-:W-:Y:S02]  /*0bd0*/  PRMT R10, R8, 0x7710, RZ ;  /* 0x00007710080a7816 */ /* 0x001fe400000000ff */
[----:B------:R-:W-:-:S04]  /*0be0*/  IADD3 R8, P1, PT, R2, UR38, RZ ;  /* 0x0000002602087c10 */ /* 0x000fc8000ff3e0ff */
[----:B------:R-:W-:Y:S01]  /*0bf0*/  IADD3.X R9, PT, PT, R3, UR20, RZ, P1, !PT ;  /* 0x0000001403097c10 */ /* 0x000fe20008ffe4ff */
[----:B-1----:R-:W-:Y:S02]  /*0c00*/  ULOP3.LUT UR19, UR10, 0xff, URZ, 0xc0, !UPT ;  /* 0x000000ff0a137892 */ /* 0x002fe4000f8ec0ff */
[----:B------:R-:W-:-:S04]  /*0c10*/  USHF.L.U32 UR10, UR10, 0x3, URZ ;  /* 0x000000030a0a7899 */ /* 0x000fc800080006ff */
[----:B------:R-:W-:-:S12]  /*0c20*/  UIMAD UR10, UR19, -0x7, UR10 ;  /* 0xfffffff9130a78a4 */ /* 0x000fd8000f8e020a */
[----:B------:R-:W0:Y:S02]  /*0c30*/  LDCU.S8 UR10, c[0x0][UR10+0x980] ;  /* 0x000130000a0a77ac */ /* 0x000e240008000200 */
[----:B0-----:R-:W-:-:S05]  /*0c40*/  VIMNMX.S16x2 R10, PT, PT, R10, UR10, !PT ;  /* 0x0000000a0a0a7c48 */ /* 0x001fca000ffe0300 */
[----:B------:R1:W-:Y:S02]  /*0c50*/  STG.E.U8 desc[UR26][R8.64], R10 ;  /* 0x0000000a08007986 */ /* 0x0003e4000c10111a */
.L_x_74:
[----:B------:R-:W-:Y:S05]  /*0c60*/  BSYNC.RECONVERGENT B0 ;  /* 0x0000000000007941 */ /* 0x000fea0003800200 */
.L_x_73:
[----:B------:R-:W-:Y:S04]  /*0c70*/  BSSY.RECONVERGENT B0, `(.L_x_75) ;  /* 0x000000d000007945 */ /* 0x000fe80003800200 */
[----:B------:R-:W-:Y:S05]  /*0c80*/  @P2 BRA `(.L_x_76) ;  /* 0x00000000002c2947 */ /* 0x000fea0003800000 */
[----:B------:R-:W2:Y:S01]  /*0c90*/  LDCU.U8 UR10, c[0x0][UR32+0x9c0] ;  /* 0x00013800200a77ac */ /* 0x000ea20008000000 */
[----:B------:R-:W-:Y:S02]  /*0ca0*/  PRMT R0, R0, 0x8880, RZ ;  /* 0x0000888000007816 */ /* 0x000fe400000000ff */
[----:B-1----:R-:W-:Y:S02]  /*0cb0*/  IADD3 R8, P1, PT, R2, UR36, RZ ;  /* 0x0000002402087c10 */ /* 0x002fe4000ff3e0ff */
[----:B------:R-:W-:Y:S02]  /*0cc0*/  PRMT R0, R0, 0x7710, RZ ;  /* 0x0000771000007816 */ /* 0x000fe400000000ff */
[----:B------:R-:W-:Y:S01]  /*0cd0*/  IADD3.X R9, PT, PT, R3, UR22, RZ, P1, !PT ;  /* 0x0000001603097c10 */ /* 0x000fe20008ffe4ff */
[----:B--2---:R-:W-:Y:S02]  /*0ce0*/  ULOP3.LUT UR19, UR10, 0xff, URZ, 0xc0, !UPT ;  /* 0x000000ff0a137892 */ /* 0x004fe4000f8ec0ff */
[----:B------:R-:W-:-:S04]  /*0cf0*/  USHF.L.U32 UR10, UR10, 0x3, URZ ;  /* 0x000000030a0a7899 */ /* 0x000fc800080006ff */
[----:B------:R-:W-:-:S12]  /*0d00*/  UIMAD UR10, UR19, -0x7, UR10 ;  /* 0xfffffff9130a78a4 */ /* 0x000fd8000f8e020a */
[----:B------:R-:W1:Y:S02]  /*0d10*/  LDCU.S8 UR10, c[0x0][UR10+0x980] ;  /* 0x000130000a0a77ac */ /* 0x000e640008000200 */
[----:B-1----:R-:W-:-:S05]  /*0d20*/  VIMNMX.S16x2 R0, PT, PT, R0, UR10, !PT ;  /* 0x0000000a00007c48 */ /* 0x002fca000ffe0300 */
[----:B------:R2:W-:Y:S02]  /*0d30*/  STG.E.U8 desc[UR26][R8.64], R0 ;  /* 0x0000000008007986 */ /* 0x0005e4000c10111a */
.L_x_76:
[----:B------:R-:W-:Y:S05]  /*0d40*/  BSYNC.RECONVERGENT B0 ;  /* 0x0000000000007941 */ /* 0x000fea0003800200 */
.L_x_75:
[C---:B-12---:R-:W-:Y:S01]  /*0d50*/  @!P6 IADD3 R8, P1, PT, R2.reuse, UR24, RZ ;  /* 0x000000180208ec10 */ /* 0x046fe2000ff3e0ff */
[----:B------:R1:W5:Y:S01]  /*0d60*/  @!P0 LDG.E.U8 R6, desc[UR26][R4.64] ;  /* 0x0000001a04068981 */ /* 0x000362000c1e1100 */
[C---:B0-----:R-:W-:Y:S02]  /*0d70*/  @!P4 IADD3 R10, P2, PT, R2.reuse, UR40, RZ ;  /* 0x00000028020acc10 */ /* 0x041fe4000ff5e0ff */
[----:B------:R-:W-:Y:S02]  /*0d80*/  @!P6 IADD3.X R9, PT, PT, R3, UR45, RZ, P1, !PT ;  /* 0x0000002d0309ec10 */ /* 0x000fe40008ffe4ff */
[----:B------:R-:W-:Y:S02]  /*0d90*/  @!P5 IADD3 R12, P1, PT, R2, UR44, RZ ;  /* 0x0000002c020cdc10 */ /* 0x000fe4000ff3e0ff */
[----:B------:R-:W-:Y:S02]  /*0da0*/  PRMT R7, RZ, 0x7610, R7 ;  /* 0x00007610ff077816 */ /* 0x000fe40000000007 */
[----:B------:R-:W-:-:S02]  /*0db0*/  PRMT R14, RZ, 0x7610, R14 ;  /* 0x00007610ff0e7816 */ /* 0x000fc4000000000e */
[----:B------:R-:W-:Y:S02]  /*0dc0*/  PRMT R0, RZ, 0x7610, R0 ;  /* 0x00007610ff007816 */ /* 0x000fe40000000000 */
[C---:B------:R-:W-:Y:S01]  /*0dd0*/  @!P4 IADD3.X R11, PT, PT, R3.reuse, UR47, RZ, P2, !PT ;  /* 0x0000002f030bcc10 */ /* 0x040fe200097fe4ff */
[----:B------:R1:W5:Y:S01]  /*0de0*/  @!P6 LDG.E.U8 R7, desc[UR26][R8.64] ;  /* 0x0000001a0807e981 */ /* 0x000362000c1e1100 */
[----:B------:R-:W-:-:S03]  /*0df0*/  @!P5 IADD3.X R13, PT, PT, R3, UR48, RZ, P1, !PT ;  /* 0x00000030030ddc10 */ /* 0x000fc60008ffe4ff */
[----:B------:R1:W5:Y:S04]  /*0e00*/  @!P4 LDG.E.U8 R14, desc[UR26][R10.64] ;  /* 0x0000001a0a0ec981 */ /* 0x000368000c1e1100 */
[----:B------:R1:W5:Y:S01]  /*0e10*/  @!P5 LDG.E.U8 R0, desc[UR26][R12.64] ;  /* 0x0000001a0c00d981 */ /* 0x000362000c1e1100 */
[----:B------:R-:W-:Y:S04]  /*0e20*/  BSSY.RECONVERGENT B0, `(.L_x_77) ;  /* 0x000000d000007945 */ /* 0x000fe80003800200 */
[----:B------:R-:W-:Y:S05]  /*0e30*/  @P0 BRA `(.L_x_78) ;  /* 0x00000000002c0947 */ /* 0x000fea0003800000 */
[----:B------:R-:W0:Y:S01]  /*0e40*/  LDCU.U8 UR10, c[0x0][UR32+0x9c0] ;  /* 0x00013800200a77ac */ /* 0x000e220008000000 */
[----:B-----5:R-:W-:Y:S02]  /*0e50*/  PRMT R6, R6, 0x8880, RZ ;  /* 0x0000888006067816 */ /* 0x020fe400000000ff */
[----:B-1----:R-:W-:Y:S02]  /*0e60*/  IADD3 R4, P0, PT, R2, UR17, RZ ;  /* 0x0000001102047c10 */ /* 0x002fe4000ff1e0ff */
        /* <DEDUP_REMOVED lines=8> */
.L_x_78:
[----:B------:R-:W-:Y:S05]  /*0ef0*/  BSYNC.RECONVERGENT B0 ;  /* 0x0000000000007941 */ /* 0x000fea0003800200 */
.L_x_77:
[----:B------:R-:W-:Y:S04]  /*0f00*/  BSSY.RECONVERGENT B0, `(.L_x_79) ;  /* 0x000000d000007945 */ /* 0x000fe80003800200 */
[----:B------:R-:W-:Y:S05]  /*0f10*/  @P6 BRA `(.L_x_80) ;  /* 0x00000000002c6947 */ /* 0x000fea0003800000 */
[----:B------:R-:W2:Y:S01]  /*0f20*/  LDCU.U8 UR10, c[0x0][UR32+0x9c0] ;  /* 0x00013800200a77ac */ /* 0x000ea20008000000 */
[----:B0----5:R-:W-:Y:S02]  /*0f30*/  PRMT R6, R7, 0x8880, RZ ;  /* 0x0000888007067816 */ /* 0x021fe400000000ff */
[----:B-1----:R-:W-:Y:S02]  /*0f40*/  IADD3 R4, P0, PT, R2, UR42, RZ ;  /* 0x0000002a02047c10 */ /* 0x002fe4000ff1e0ff */
[----:B------:R-:W-:Y:S02]  /*0f50*/  PRMT R6, R6, 0x7710, RZ ;  /* 0x0000771006067816 */ /* 0x000fe400000000ff */
[----:B------:R-:W-:Y:S01]  /*0f60*/  IADD3.X R5, PT, PT, R3, UR21, RZ, P0, !PT ;  /* 0x0000001503057c10 */ /* 0x000fe200087fe4ff */
[----:B--2---:R-:W-:Y:S02]  /*0f70*/  ULOP3.LUT UR19, UR10, 0xff, URZ, 0xc0, !UPT ;  /* 0x000000ff0a137892 */ /* 0x004fe4000f8ec0ff */
[----:B------:R-:W-:-:S04]  /*0f80*/  USHF.L.U32 UR10, UR10, 0x3, URZ ;  /* 0x000000030a0a7899 */ /* 0x000fc800080006ff */
[----:B------:R-:W-:-:S12]  /*0f90*/  UIMAD UR10, UR19, -0x7, UR10 ;  /* 0xfffffff9130a78a4 */ /* 0x000fd8000f8e020a */
[----:B------:R-:W0:Y:S02]  /*0fa0*/  LDCU.S8 UR10, c[0x0][UR10+0x980] ;  /* 0x000130000a0a77ac */ /* 0x000e240008000200 */
[----:B0-----:R-:W-:-:S05]  /*0fb0*/  VIMNMX.S16x2 R6, PT, PT, R6, UR10, !PT ;  /* 0x0000000a06067c48 */ /* 0x001fca000ffe0300 */
[----:B------:R2:W-:Y:S02]  /*0fc0*/  STG.E.U8 desc[UR26][R4.64], R6 ;  /* 0x0000000604007986 */ /* 0x0005e4000c10111a */
.L_x_80:
[----:B------:R-:W-:Y:S05]  /*0fd0*/  BSYNC.RECONVERGENT B0 ;  /* 0x0000000000007941 */ /* 0x000fea0003800200 */
.L_x_79:
[----:B------:R-:W-:Y:S04]  /*0fe0*/  BSSY.RECONVERGENT B0, `(.L_x_81) ;  /* 0x000000d000007945 */ /* 0x000fe80003800200 */
[----:B------:R-:W-:Y:S05]  /*0ff0*/  @P4 BRA `(.L_x_82) ;  /* 0x00000000002c4947 */ /* 0x000fea0003800000 */
[----:B------:R-:W3:Y:S01]  /*1000*/  LDCU.U8 UR10, c[0x0][UR32+0x9c0] ;  /* 0x00013800200a77ac */ /* 0x000ee20008000000 */
[----:B0-2--5:R-:W-:Y:S02]  /*1010*/  PRMT R6, R14, 0x8880, RZ ;  /* 0x000088800e067816 */ /* 0x025fe400000000ff */
[----:B-1----:R-:W-:Y:S02]  /*1020*/  IADD3 R4, P0, PT, R2, UR25, RZ ;  /* 0x0000001902047c10 */ /* 0x002fe4000ff1e0ff */
[----:B------:R-:W-:Y:S02]  /*1030*/  PRMT R6, R6, 0x7710, RZ ;  /* 0x0000771006067816 */ /* 0x000fe400000000ff */
[----:B------:R-:W-:Y:S01]  /*1040*/  IADD3.X R5, PT, PT, R3, UR14, RZ, P0, !PT ;  /* 0x0000000e03057c10 */ /* 0x000fe200087fe4ff */
[----:B---3--:R-:W-:Y:S02]  /*1050*/  ULOP3.LUT UR19, UR10, 0xff, URZ, 0xc0, !UPT ;  /* 0x000000ff0a137892 */ /* 0x008fe4000f8ec0ff */
[----:B------:R-:W-:-:S04]  /*1060*/  USHF.L.U32 UR10, UR10, 0x3, URZ ;  /* 0x000000030a0a7899 */ /* 0x000fc800080006ff */
[----:B------:R-:W-:-:S12]  /*1070*/  UIMAD UR10, UR19, -0x7, UR10 ;  /* 0xfffffff9130a78a4 */ /* 0x000fd8000f8e020a */
[----:B------:R-:W0:Y:S02]  /*1080*/  LDCU.S8 UR10, c[0x0][UR10+0x980] ;  /* 0x000130000a0a77ac */ /* 0x000e240008000200 */
[----:B0-----:R-:W-:-:S05]  /*1090*/  VIMNMX.S16x2 R6, PT, PT, R6, UR10, !PT ;  /* 0x0000000a06067c48 */ /* 0x001fca000ffe0300 */
[----:B------:R3:W-:Y:S02]  /*10a0*/  STG.E.U8 desc[UR26][R4.64], R6 ;  /* 0x0000000604007986 */ /* 0x0007e4000c10111a */
.L_x_82:
[----:B------:R-:W-:Y:S05]  /*10b0*/  BSYNC.RECONVERGENT B0 ;  /* 0x0000000000007941 */ /* 0x000fea0003800200 */
.L_x_81:
[----:B------:R-:W-:Y:S04]  /*10c0*/  BSSY.RECONVERGENT B0, `(.L_x_83) ;  /* 0x000000d000007945 */ /* 0x000fe80003800200 */
[----:B------:R-:W-:Y:S05]  /*10d0*/  @P5 BRA `(.L_x_84) ;  /* 0x00000000002c5947 */ /* 0x000fea0003800000 */
[----:B------:R-:W4:Y:S01]  /*10e0*/  LDCU.U8 UR10, c[0x0][UR32+0x9c0] ;  /* 0x00013800200a77ac */ /* 0x000f220008000000 */
[----:B-----5:R-:W-:Y:S02]  /*10f0*/  PRMT R0, R0, 0x8880, RZ ;  /* 0x0000888000007816 */ /* 0x020fe400000000ff */
[----:B0123--:R-:W-:Y:S02]  /*1100*/  IADD3 R4, P0, PT, R2, UR23, RZ ;  /* 0x0000001702047c10 */ /* 0x00ffe4000ff1e0ff */
[----:B------:R-:W-:Y:S02]  /*1110*/  PRMT R0, R0, 0x7710, RZ ;  /* 0x0000771000007816 */ /* 0x000fe400000000ff */
[----:B------:R-:W-:Y:S01]  /*1120*/  IADD3.X R5, PT, PT, R3, UR13, RZ, P0, !PT ;  /* 0x0000000d03057c10 */ /* 0x000fe200087fe4ff */
[----:B----4-:R-:W-:Y:S02]  /*1130*/  ULOP3.LUT UR19, UR10, 0xff, URZ, 0xc0, !UPT ;  /* 0x000000ff0a137892 */ /* 0x010fe4000f8ec0ff */
[----:B------:R-:W-:-:S04]  /*1140*/  USHF.L.U32 UR10, UR10, 0x3, URZ ;  /* 0x000000030a0a7899 */ /* 0x000fc800080006ff */
[----:B------:R-:W-:-:S12]  /*1150*/  UIMAD UR10, UR19, -0x7, UR10 ;  /* 0xfffffff9130a78a4 */ /* 0x000fd8000f8e020a */
[----:B------:R-:W0:Y:S02]  /*1160*/  LDCU.S8 UR10, c[0x0][UR10+0x980] ;  /* 0x000130000a0a77ac */ /* 0x000e240008000200 */
[----:B0-----:R-:W-:-:S05]  /*1170*/  VIMNMX.S16x2 R0, PT, PT, R0, UR10, !PT ;  /* 0x0000000a00007c48 */ /* 0x001fca000ffe0300 */
[----:B------:R4:W-:Y:S02]  /*1180*/  STG.E.U8 desc[UR26][R4.64], R0 ;  /* 0x0000000004007986 */ /* 0x0009e4000c10111a */
.L_x_84:
[----:B------:R-:W-:Y:S05]  /*1190*/  BSYNC.RECONVERGENT B0 ;  /* 0x0000000000007941 */ /* 0x000fea0003800200 */
.L_x_83:
[----:B01234-:R-:W-:Y:S01]  /*11a0*/  IMAD.U32 R5, RZ, RZ, UR33 ;  /* 0x00000021ff057e24 */ /* 0x01ffe2000f8e00ff */
[----:B------:R-:W-:-:S03]  /*11b0*/  UIMAD.WIDE.U32 UR4, UR33, 0x8, UR4 ;  /* 0x00000008210478a5 */ /* 0x000fc6000f8e0004 */
[----:B------:R-:W-:Y:S01]  /*11c0*/  IMAD.WIDE.U32 R2, R5, 0x8, R2 ;  /* 0x0000000805027825 */ /* 0x000fe200078e0002 */
[----:B------:R-:W-:Y:S08]  /*11d0*/  BRA.U UP0, `(.L_x_85) ;  /* 0xfffffff500207547 */ /* 0x000ff0000b83ffff */
.L_x_68:
[----:B------:R-:W-:-:S04]  /*11e0*/  ULOP3.LUT UR10, UR9, 0x1, URZ, 0xc0, !UPT ;  /* 0x00000001090a7892 */ /* 0x000fc8000f8ec0ff */
[----:B------:R-:W-:-:S06]  /*11f0*/  UISETP.NE.U32.AND UP0, UPT, UR10, 0x1, UPT ;  /* 0x000000010a00788c */ /* 0x000fcc000bf05070 */
[----:B------:R-:W-:-:S13]  /*1200*/  PLOP3.LUT P0, PT, PT, PT, UP0, 0x80, 0x8 ;  /* 0x000000000008781c */ /* 0x000fda0003f0f008 */
[----:B------:R-:W-:Y:S05]  /*1210*/  @!P0 EXIT ;  /* 0x000000000000894d */ /* 0x000fea0003800000 */
[----:B------:R-:W0:Y:S01]  /*1220*/  S2R R15, SR_TID.X ;  /* 0x00000000000f7919 */ /* 0x000e220000002100 */
[----:B------:R-:W1:Y:S01]  /*1230*/  LDCU UR6, c[0x0][0x360] ;  /* 0x00006c00ff0677ac */ /* 0x000e620008000800 */
[----:B------:R-:W-:Y:S02]  /*1240*/  PRMT R4, RZ, 0x7610, R4 ;  /* 0x00007610ff047816 */ /* 0x000fe40000000004 */
[----:B0-----:R-:W-:-:S04]  /*1250*/  IADD3 R15, P1, PT, R15, UR4, RZ ;  /* 0x000000040f0f7c10 */ /* 0x001fc8000ff3e0ff */
[C---:B------:R-:W-:Y:S01]  /*1260*/  ISETP.GE.U32.AND P0, PT, R15.reuse, UR30, PT ;  /* 0x0000001e0f007c0c */ /* 0x040fe2000bf06070 */
[----:B------:R-:W-:Y:S01]  /*1270*/  IMAD.X R20, RZ, RZ, UR5, P1 ;  /* 0x00000005ff147e24 */ /* 0x000fe200088e06ff */
[----:B-1----:R-:W-:-:S04]  /*1280*/  IADD3 R16, P1, PT, R15, UR6, RZ ;  /* 0x000000060f107c10 */ /* 0x002fc8000ff3e0ff */
[----:B------:R-:W-:Y:S01]  /*1290*/  ISETP.GE.AND.EX P0, PT, R20, UR31, PT, P0 ;  /* 0x0000001f14007c0c */ /* 0x000fe2000bf06300 */
[----:B------:R-:W-:Y:S01]  /*12a0*/  IMAD.X R19, RZ, RZ, R20, P1 ;  /* 0x000000ffff137224 */ /* 0x000fe200008e0614 */
[C---:B------:R-:W-:Y:S02]  /*12b0*/  IADD3 R5, P3, PT, R16.reuse, UR6, RZ ;  /* 0x0000000610057c10 */ /* 0x040fe4000ff7e0ff */
[----:B------:R-:W-:Y:S02]  /*12c0*/  ISETP.GE.U32.AND P1, PT, R16, UR30, PT ;  /* 0x0000001e10007c0c */ /* 0x000fe4000bf26070 */
[----:B------:R-:W-:Y:S01]  /*12d0*/  ISETP.GE.U32.AND P2, PT, R5, UR30, PT ;  /* 0x0000001e05007c0c */ /* 0x000fe2000bf46070 */
[----:B------:R-:W-:Y:S01]  /*12e0*/  IMAD.X R18, RZ, RZ, R19, P3 ;  /* 0x000000ffff127224 */ /* 0x000fe200018e0613 */
[----:B------:R-:W-:Y:S02]  /*12f0*/  ISETP.GE.AND.EX P1, PT, R19, UR31, PT, P1 ;  /* 0x0000001f13007c0c */ /* 0x000fe4000bf26310 */
[----:B-----5:R-:W-:-:S02]  /*1300*/  IADD3 R0, P4, PT, R5, UR6, RZ ;  /* 0x0000000605007c10 */ /* 0x020fc4000ff9e0ff */
[----:B------:R-:W-:Y:S02]  /*1310*/  ISETP.GE.AND.EX P2, PT, R18, UR31, PT, P2 ;  /* 0x0000001f12007c0c */ /* 0x000fe4000bf46320 */
[----:B------:R-:W-:Y:S01]  /*1320*/  @!P0 IADD3 R2, P3, PT, R15, UR28, RZ ;  /* 0x0000001c0f028c10 */ /* 0x000fe2000ff7e0ff */
[----:B------:R-:W-:-:S03]  /*1330*/  IMAD.X R17, RZ, RZ, R18, P4 ;  /* 0x000000ffff117224 */ /* 0x000fc600020e0612 */
[----:B------:R-:W-:Y:S02]  /*1340*/  @!P0 IADD3.X R3, PT, PT, R20, UR7, RZ, P3, !PT ;  /* 0x0000000714038c10 */ /* 0x000fe40009ffe4ff */
[----:B------:R-:W-:Y:S02]  /*1350*/  ISETP.GE.U32.AND P3, PT, R0, UR30, PT ;  /* 0x0000001e00007c0c */ /* 0x000fe4000bf66070 */
[----:B------:R-:W-:Y:S01]  /*1360*/  @!P1 IADD3 R6, P4, PT, R16, UR28, RZ ;  /* 0x0000001c10069c10 */ /* 0x000fe2000ff9e0ff */
[----:B------:R0:W2:Y:S01]  /*1370*/  @!P0 LDG.E.U8 R4, desc[UR26][R2.64] ;  /* 0x0000001a02048981 */ /* 0x0000a2000c1e1100 */
[----:B------:R-:W-:Y:S02]  /*1380*/  ISETP.GE.AND.EX P3, PT, R17, UR31, PT, P3 ;  /* 0x0000001f11007c0c */ /* 0x000fe4000bf66330 */
[----:B------:R-:W-:Y:S02]  /*1390*/  @!P2 IADD3 R8, P5, PT, R5, UR28, RZ ;  /* 0x0000001c0508ac10 */ /* 0x000fe4000ffbe0ff */
[----:B------:R-:W-:-:S02]  /*13a0*/  PRMT R12, RZ, 0x7610, R12 ;  /* 0x00007610ff0c7816 */ /* 0x000fc4000000000c */
[----:B------:R-:W-:Y:S02]  /*13b0*/  PRMT R13, RZ, 0x7610, R13 ;  /* 0x00007610ff0d7816 */ /* 0x000fe4000000000d */
[----:B------:R-:W-:Y:S02]  /*13c0*/  @!P1 IADD3.X R7, PT, PT, R19, UR7, RZ, P4, !PT ;  /* 0x0000000713079c10 */ /* 0x000fe4000a7fe4ff */
[----:B------:R-:W-:-:S03]  /*13d0*/  @!P2 IADD3.X R9, PT, PT, R18, UR7, RZ, P5, !PT ;  /* 0x000000071209ac10 */ /* 0x000fc6000affe4ff */
[----:B------:R1:W3:Y:S01]  /*13e0*/  @!P1 LDG.E.U8 R12, desc[UR26][R6.64] ;  /* 0x0000001a060c9981 */ /* 0x0002e2000c1e1100 */
[----:B------:R-:W-:-:S03]  /*13f0*/  @!P3 IADD3 R10, P4, PT, R0, UR28, RZ ;  /* 0x0000001c000abc10 */ /* 0x000fc6000ff9e0ff */
[----:B------:R3:W4:Y:S01]  /*1400*/  @!P2 LDG.E.U8 R13, desc[UR26][R8.64] ;  /* 0x0000001a080da981 */ /* 0x000722000c1e1100 */
[----:B------:R-:W-:Y:S02]  /*1410*/  PRMT R14, RZ, 0x7610, R14 ;  /* 0x00007610ff0e7816 */ /* 0x000fe4000000000e */
[----:B------:R-:W-:-:S05]  /*1420*/  @!P3 IADD3.X R11, PT, PT, R17, UR7, RZ, P4, !PT ;  /* 0x00000007110bbc10 */ /* 0x000fca000a7fe4ff */
[----:B------:R4:W4:Y:S01]  /*1430*/  @!P3 LDG.E.U8 R14, desc[UR26][R10.64] ;  /* 0x0000001a0a0eb981 */ /* 0x000922000c1e1100 */
[----:B------:R-:W0:Y:S02]  /*1440*/  S2UR UR6, SR_CTAID.X ;  /* 0x00000000000679c3 */ /* 0x000e240000002500 */
[----:B0-----:R-:W0:Y:S02]  /*1450*/  LDCU.U8 UR6, c[0x0][UR6+0x9c0] ;  /* 0x00013800060677ac */ /* 0x001e240008000000 */
[----:B0-----:R-:W-:Y:S02]  /*1460*/  ULOP3.LUT UR9, UR6, 0xff, URZ, 0xc0, !UPT ;  /* 0x000000ff06097892 */ /* 0x001fe4000f8ec0ff */
[----:B------:R-:W-:-:S04]  /*1470*/  USHF.L.U32 UR6, UR6, 0x3, URZ ;  /* 0x0000000306067899 */ /* 0x000fc800080006ff */
[----:B------:R-:W-:-:S12]  /*1480*/  UIMAD UR6, UR9, -0x7, UR6 ;  /* 0xfffffff9090678a4 */ /* 0x000fd8000f8e0206 */
[----:B------:R-:W0:Y:S01]  /*1490*/  LDCU.S8 UR6, c[0x0][UR6+0x980] ;  /* 0x00013000060677ac */ /* 0x000e220008000200 */
[----:B------:R-:W-:-:S04]  /*14a0*/  @!P0 IADD3 R2, P4, PT, R15, UR29, RZ ;  /* 0x0000001d0f028c10 */ /* 0x000fc8000ff9e0ff */
[----:B------:R-:W-:Y:S02]  /*14b0*/  @!P0 IADD3.X R3, PT, PT, R20, UR8, RZ, P4, !PT ;  /* 0x0000000814038c10 */ /* 0x000fe4000a7fe4ff */
[----:B-1----:R-:W-:Y:S02]  /*14c0*/  @!P1 IADD3 R6, P4, PT, R16, UR29, RZ ;  /* 0x0000001d10069c10 */ /* 0x002fe4000ff9e0ff */
[----:B--2---:R-:W-:-:S04]  /*14d0*/  PRMT R4, R4, 0x8880, RZ ;  /* 0x0000888004047816 */ /* 0x004fc800000000ff */
[----:B------:R-:W-:-:S04]  /*14e0*/  PRMT R4, R4, 0x7710, RZ ;  /* 0x0000771004047816 */ /* 0x000fc800000000ff */
[----:B0-----:R-:W-:Y:S02]  /*14f0*/  VIMNMX.S16x2 R7, PT, PT, R4, UR6, !PT ;  /* 0x0000000604077c48 */ /* 0x001fe4000ffe0300 */
[----:B---3--:R-:W-:Y:S02]  /*1500*/  PRMT R8, R12, 0x8880, RZ ;  /* 0x000088800c087816 */ /* 0x008fe400000000ff */
[----:B----4-:R-:W-:Y:S02]  /*1510*/  PRMT R13, R13, 0x8880, RZ ;  /* 0x000088800d0d7816 */ /* 0x010fe400000000ff */
[----:B------:R-:W-:Y:S02]  /*1520*/  PRMT R10, R7, 0x7610, R10 ;  /* 0x00007610070a7816 */ /* 0x000fe4000000000a */
[----:B------:R-:W-:Y:S02]  /*1530*/  PRMT R8, R8, 0x7710, RZ ;  /* 0x0000771008087816 */ /* 0x000fe400000000ff */
[----:B------:R-:W-:Y:S01]  /*1540*/  PRMT R4, R13, 0x7710, RZ ;  /* 0x000077100d047816 */ /* 0x000fe200000000ff */
[----:B------:R0:W-:Y:S01]  /*1550*/  @!P0 STG.E.U8 desc[UR26][R2.64], R10 ;  /* 0x0000000a02008986 */ /* 0x0001e2000c10111a */
[----:B------:R-:W-:-:S02]  /*1560*/  VIMNMX.S16x2 R8, PT, PT, R8, UR6, !PT ;  /* 0x0000000608087c48 */ /* 0x000fc4000ffe0300 */
[----:B------:R-:W-:Y:S02]  /*1570*/  VIMNMX.S16x2 R9, PT, PT, R4, UR6, !PT ;  /* 0x0000000604097c48 */ /* 0x000fe4000ffe0300 */
[----:B------:R-:W-:Y:S02]  /*1580*/  @!P2 IADD3 R4, P0, PT, R5, UR29, RZ ;  /* 0x0000001d0504ac10 */ /* 0x000fe4000ff1e0ff */
[----:B------:R-:W-:Y:S02]  /*1590*/  PRMT R14, R14, 0x8880, RZ ;  /* 0x000088800e0e7816 */ /* 0x000fe400000000ff */
[----:B------:R-:W-:Y:S02]  /*15a0*/  @!P1 IADD3.X R7, PT, PT, R19, UR8, RZ, P4, !PT ;  /* 0x0000000813079c10 */ /* 0x000fe4000a7fe4ff */
[----:B------:R-:W-:Y:S02]  /*15b0*/  @!P2 IADD3.X R5, PT, PT, R18, UR8, RZ, P0, !PT ;  /* 0x000000081205ac10 */ /* 0x000fe400087fe4ff */
[----:B0-----:R-:W-:-:S02]  /*15c0*/  PRMT R3, R8, 0x7610, R3 ;  /* 0x0000761008037816 */ /* 0x001fc40000000003 */
[----:B------:R-:W-:-:S03]  /*15d0*/  PRMT R8, R14, 0x7710, RZ ;  /* 0x000077100e087816 */ /* 0x000fc600000000ff */
[----:B------:R0:W-:Y:S01]  /*15e0*/  @!P1 STG.E.U8 desc[UR26][R6.64], R3 ;  /* 0x0000000306009986 */ /* 0x0001e2000c10111a */
[----:B------:R-:W-:-:S03]  /*15f0*/  VIMNMX.S16x2 R8, PT, PT, R8, UR6, !PT ;  /* 0x0000000608087c48 */ /* 0x000fc6000ffe0300 */
[----:B------:R0:W-:Y:S01]  /*1600*/  @!P2 STG.E.U8 desc[UR26][R4.64], R9 ;  /* 0x000000090400a986 */ /* 0x0001e2000c10111a */
[----:B------:R-:W-:Y:S05]  /*1610*/  @P3 EXIT ;  /* 0x000000000000394d */ /* 0x000fea0003800000 */
[----:B------:R-:W-:-:S04]  /*1620*/  IADD3 R2, P0, PT, R0, UR29, RZ ;  /* 0x0000001d00027c10 */ /* 0x000fc8000ff1e0ff */
[----:B0-----:R-:W-:-:S05]  /*1630*/  IADD3.X R3, PT, PT, R17, UR8, RZ, P0, !PT ;  /* 0x0000000811037c10 */ /* 0x001fca00087fe4ff */
[----:B------:R-:W-:Y:S01]  /*1640*/  STG.E.U8 desc[UR26][R2.64], R8 ;  /* 0x0000000802007986 */ /* 0x000fe2000c10111a */
[----:B------:R-:W-:Y:S05]  /*1650*/  EXIT ;  /* 0x000000000000794d */ /* 0x000fea0003800000 */
.L_x_67:
[----:B------:R-:W1:Y:S02]  /*1660*/  S2R R3, SR_TID.X ;  /* 0x0000000000037919 */ /* 0x000e640000002100 */
[----:B-1----:R-:W-:-:S03]  /*1670*/  IMAD.WIDE.U32 R4, R3, 0x4, RZ ;  /* 0x0000000403047825 */ /* 0x002fc600078e00ff */
[----:B------:R-:W-:-:S04]  /*1680*/  ISETP.GE.U32.AND P0, PT, R4, UR12, PT ;  /* 0x0000000c04007c0c */ /* 0x000fc8000bf06070 */
[----:B------:R-:W-:-:S13]  /*1690*/  ISETP.GE.AND.EX P0, PT, R5, UR9, PT, P0 ;  /* 0x0000000905007c0c */ /* 0x000fda000bf06300 */
[----:B0-----:R-:W-:Y:S05]  /*16a0*/  @P0 EXIT ;  /* 0x000000000000094d */ /* 0x001fea0003800000 */
[----:B------:R-:W-:Y:S01]  /*16b0*/  UPRMT UR4, UR6, 0x8880, URZ ;  /* 0x0000888006047896 */ /* 0x000fe200080000ff */
[----:B------:R-:W-:Y:S01]  /*16c0*/  IMAD.MOV.U32 R0, RZ, RZ, RZ ;  /* 0x000000ffff007224 */ /* 0x000fe200078e00ff */
[----:B------:R-:W0:Y:S02]  /*16d0*/  LDCU UR5, c[0x0][0x360] ;  /* 0x00006c00ff0577ac */ /* 0x000e240008000800 */
[----:B------:R-:W-:-:S12]  /*16e0*/  UPRMT UR4, UR4, 0x7710, URZ ;  /* 0x0000771004047896 */ /* 0x000fd800080000ff */
.L_x_86:
[C---:B------:R-:W-:Y:S01]  /*16f0*/  IMAD.SHL.U32 R9, R3.reuse, 0x4, RZ ;  /* 0x0000000403097824 */ /* 0x040fe200078e00ff */
[----:B------:R-:W-:-:S04]  /*1700*/  SHF.L.U64.HI R11, R3, 0x2, R0 ;  /* 0x00000002030b7819 */ /* 0x000fc80000010200 */
[----:B------:R-:W-:-:S04]  /*1710*/  IADD3 R4, P0, PT, R9, UR28, RZ ;  /* 0x0000001c09047c10 */ /* 0x000fc8000ff1e0ff */
[----:B------:R-:W-:-:S05]  /*1720*/  IADD3.X R5, PT, PT, R11, UR7, RZ, P0, !PT ;  /* 0x000000070b057c10 */ /* 0x000fca00087fe4ff */
[----:B------:R-:W2:Y:S02]  /*1730*/  LDG.E R4, desc[UR26][R4.64] ;  /* 0x0000001a04047981 */ /* 0x000ea4000c1e1900 */
[--C-:B--2---:R-:W-:Y:S02]  /*1740*/  SHF.R.S32.HI R6, RZ, 0x8, R4.reuse ;  /* 0x00000008ff067819 */ /* 0x104fe40000011404 */
[--C-:B------:R-:W-:Y:S02]  /*1750*/  SHF.R.S32.HI R10, RZ, 0x18, R4.reuse ;  /* 0x00000018ff0a7819 */ /* 0x100fe40000011404 */
[----:B------:R-:W-:Y:S02]  /*1760*/  SGXT R6, R6, 0x8 ;  /* 0x000000080606781a */ /* 0x000fe40000000200 */
[----:B------:R-:W-:Y:S02]  /*1770*/  SHF.R.S32.HI R8, RZ, 0x10, R4 ;  /* 0x00000010ff087819 */ /* 0x000fe40000011404 */
[----:B------:R-:W-:-:S02]  /*1780*/  SGXT R2, R4, 0x8 ;  /* 0x000000080402781a */ /* 0x000fc40000000200 */
[----:B------:R-:W-:Y:S02]  /*1790*/  SGXT R10, R10, 0x8 ;  /* 0x000000080a0a781a */ /* 0x000fe40000000200 */
[----:B------:R-:W-:Y:S02]  /*17a0*/  VIMNMX.S16x2 R6, PT, PT, R6, UR4, !PT ;  /* 0x0000000406067c48 */ /* 0x000fe4000ffe0300 */
[----:B------:R-:W-:Y:S02]  /*17b0*/  SGXT R8, R8, 0x8 ;  /* 0x000000080808781a */ /* 0x000fe40000000200 */
[----:B------:R-:W-:Y:S02]  /*17c0*/  VIMNMX.S16x2 R2, PT, PT, R2, UR4, !PT ;  /* 0x0000000402027c48 */ /* 0x000fe4000ffe0300 */
[----:B------:R-:W-:Y:S02]  /*17d0*/  VIMNMX.S16x2 R10, PT, PT, R10, UR4, !PT ;  /* 0x000000040a0a7c48 */ /* 0x000fe4000ffe0300 */
[----:B------:R-:W-:-:S02]  /*17e0*/  PRMT R4, R6, 0x7610, R4 ;  /* 0x0000761006047816 */ /* 0x000fc40000000004 */
[----:B------:R-:W-:Y:S02]  /*17f0*/  VIMNMX.S16x2 R5, PT, PT, R8, UR4, !PT ;  /* 0x0000000408057c48 */ /* 0x000fe4000ffe0300 */
[----:B------:R-:W-:Y:S02]  /*1800*/  PRMT R6, R10, 0x7610, R6 ;  /* 0x000076100a067816 */ /* 0x000fe40000000006 */
[----:B------:R-:W-:Y:S02]  /*1810*/  LOP3.LUT R7, R2, 0xffff, RZ, 0xc0, !PT ;  /* 0x0000ffff02077812 */ /* 0x000fe400078ec0ff */
[----:B------:R-:W-:Y:S02]  /*1820*/  LOP3.LUT R4, R4, 0xffff, RZ, 0xc0, !PT ;  /* 0x0000ffff04047812 */ /* 0x000fe400078ec0ff */
[----:B------:R-:W-:Y:S02]  /*1830*/  LOP3.LUT R6, R6, 0xffff, RZ, 0xc0, !PT ;  /* 0x0000ffff06067812 */ /* 0x000fe400078ec0ff */
[----:B------:R-:W-:-:S02]  /*1840*/  LOP3.LUT R5, R5, 0xffff, RZ, 0xc0, !PT ;  /* 0x0000ffff05057812 */ /* 0x000fc400078ec0ff */
[----:B------:R-:W-:Y:S02]  /*1850*/  PRMT R7, R7, 0x3340, R4 ;  /* 0x0000334007077816 */ /* 0x000fe40000000004 */
[----:B------:R-:W-:Y:S02]  /*1860*/  IADD3 R4, P0, PT, R9, UR29, RZ ;  /* 0x0000001d09047c10 */ /* 0x000fe4000ff1e0ff */
[----:B------:R-:W-:Y:S02]  /*1870*/  PRMT R6, R5, 0x3340, R6 ;  /* 0x0000334005067816 */ /* 0x000fe40000000006 */
[----:B------:R-:W-:Y:S02]  /*1880*/  IADD3.X R5, PT, PT, R11, UR8, RZ, P0, !PT ;  /* 0x000000080b057c10 */ /* 0x000fe400087fe4ff */
[----:B0-----:R-:W-:Y:S02]  /*1890*/  IADD3 R3, P0, PT, R3, UR5, RZ ;  /* 0x0000000503037c10 */ /* 0x001fe4000ff1e0ff */
[----:B------:R-:W-:-:S03]  /*18a0*/  PRMT R7, R7, 0x5410, R6 ;  /* 0x0000541007077816 */ /* 0x000fc60000000006 */
[C---:B------:R-:W-:Y:S02]  /*18b0*/  IMAD.SHL.U32 R2, R3.reuse, 0x4, RZ ;  /* 0x0000000403027824 */ /* 0x040fe400078e00ff */
[----:B------:R-:W-:Y:S01]  /*18c0*/  IMAD.X R0, RZ, RZ, R0, P0 ;  /* 0x000000ffff007224 */ /* 0x000fe200000e0600 */
[----:B------:R1:W-:Y:S01]  /*18d0*/  STG.E desc[UR26][R4.64], R7 ;  /* 0x0000000704007986 */ /* 0x0003e2000c10191a */
[C---:B------:R-:W-:Y:S02]  /*18e0*/  LOP3.LUT P0, RZ, R3.reuse, 0xffffc000, RZ, 0xc0, !PT ;  /* 0xffffc00003ff7812 */ /* 0x040fe4000780c0ff */
[----:B------:R-:W-:Y:S02]  /*18f0*/  ISETP.LT.U32.AND P1, PT, R2, UR12, PT ;  /* 0x0000000c02007c0c */ /* 0x000fe4000bf21070 */
[----:B------:R-:W-:Y:S02]  /*1900*/  SHF.L.U64.HI R2, R3, 0x2, R0 ;  /* 0x0000000203027819 */ /* 0x000fe40000010200 */
[----:B------:R-:W-:-:S02]  /*1910*/  LOP3.LUT P0, RZ, R0, 0x3fffffff, RZ, 0xc0, P0 ;  /* 0x3fffffff00ff7812 */ /* 0x000fc4000000c0ff */
[----:B------:R-:W-:-:S13]  /*1920*/  ISETP.LT.AND.EX P1, PT, R2, UR9, PT, P1 ;  /* 0x0000000902007c0c */ /* 0x000fda000bf21310 */
[----:B-1----:R-:W-:Y:S05]  /*1930*/  @!P0 BRA P1, `(.L_x_86) ;  /* 0xfffffffc006c8947 */ /* 0x002fea000083ffff */
[----:B------:R-:W-:Y:S05]  /*1940*/  EXIT ;  /* 0x000000000000794d */ /* 0x000fea0003800000 */
        .weak           $__internal_7_$__cuda_sm20_div_u16
        .type           $__internal_7_$__cuda_sm20_div_u16,@function
        .size           $__internal_7_$__cuda_sm20_div_u16,(.L_x_4150 - $__internal_7_$__cuda_sm20_div_u16)
$__internal_7_$__cuda_sm20_div_u16:
        /* <DEDUP_REMOVED lines=19> */
[----:B------:R-:W-:Y:S05]  /*1a80*/  RET.REL.NODEC R2 `(_ZN2at6native61_GLOBAL__N__44eb8e94_28_ForeachBinaryOpScalarList_cu_dda10a6925multi_tensor_apply_kernelINS1_28TensorListScalarListMetadataIaLi2EEENS1_25BinaryOpScalarListFunctorIaLi2ELi1ELi1EEEJNS0_7maximumIaEEEEEvT_T0_DpT1_) ;  /* 0xffffffe4025c7950 */ /* 0x000fea0003c3ffff */
.L_x_87:
        /* <DEDUP_REMOVED lines=15> */
.L_x_4150:


//--------------------- .text._ZN2at6native61_GLOBAL__N__44eb8e94_28_ForeachBinaryOpScalarList_cu_dda10a6925multi_tensor_apply_kernelINS1_28TensorListScalarListMetadataIhLi2EEENS1_25BinaryOpScalarListFunctorIhLi2ELi1ELi1EEEJNS0_7maximumIhEEEEEvT_T0_DpT1_ --------------------------
	.section	.text._ZN2at6native61_GLOBAL__N__44eb8e94_28_ForeachBinaryOpScalarList_cu_dda10a6925multi_tensor_apply_kernelINS1_28TensorListScalarListMetadataIhLi2EEENS1_25BinaryOpScalarListFunctorIhLi2ELi1ELi1EEEJNS0_7maximumIhEEEEEvT_T0_DpT1_,"ax",@progbits
	.align	128
.text._ZN2at6native61_GLOBAL__N__44eb8e94_28_ForeachBinaryOpScalarList_cu_dda10a6925multi_tensor_apply_kernelINS1_28TensorListScalarListMetadataIhLi2EEENS1_25BinaryOpScalarListFunctorIhLi2ELi1ELi1EEEJNS0_7maximumIhEEEEEvT_T0_DpT1_:
        .type           _ZN2at6native61_GLOBAL__N__44eb8e94_28_ForeachBinaryOpScalarList_cu_dda10a6925multi_tensor_apply_kernelINS1_28TensorListScalarListMetadataIhLi2EEENS1_25BinaryOpScalarListFunctorIhLi2ELi1ELi1EEEJNS0_7maximumIhEEEEEvT_T0_DpT1_,@function
        .size           _ZN2at6native61_GLOBAL__N__44eb8e94_28_ForeachBinaryOpScalarList_cu_dda10a6925multi_tensor_apply_kernelINS1_28TensorListScalarListMetadataIhLi2EEENS1_25BinaryOpScalarListFunctorIhLi2ELi1ELi1EEEJNS0_7maximumIhEEEEEvT_T0_DpT1_,(.L_x_4152 - _ZN2at6native61_GLOBAL__N__44eb8e94_28_ForeachBinaryOpScalarList_cu_dda10a6925multi_tensor_apply_kernelINS1_28TensorListScalarListMetadataIhLi2EEENS1_25BinaryOpScalarListFunctorIhLi2ELi1ELi1EEEJNS0_7maximumIhEEEEEvT_T0_DpT1_)
        .other          _ZN2at6native61_GLOBAL__N__44eb8e94_28_ForeachBinaryOpScalarList_cu_dda10a6925multi_tensor_apply_kernelINS1_28TensorListScalarListMetadataIhLi2EEENS1_25BinaryOpScalarListFunctorIhLi2ELi1ELi1EEEJNS0_7maximumIhEEEEEvT_T0_DpT1_,@"STO_CUDA_ENTRY STV_DEFAULT"
_ZN2at6native61_GLOBAL__N__44eb8e94_28_ForeachBinaryOpScalarList_cu_dda10a6925multi_tensor_apply_kernelINS1_28TensorListScalarListMetadataIhLi2EEENS1_25BinaryOpScalarListFunctorIhLi2ELi1ELi1EEEJNS0_7maximumIhEEEEEvT_T0_DpT1_:
        /* <DEDUP_REMOVED lines=14> */
[----:B---3--:R-:W-:Y:S02]  /*00e0*/  UIADD3 UR29, UP1, UPT, UR4, UR10, URZ ;  /* 0x0000000a041d7290 */ /* 0x008fe4000ff3e0ff */
[----:B------:R-:W-:Y:S02]  /*00f0*/  UIADD3.X UR7, UPT, UPT, UR5, UR7, URZ, UP0, !UPT ;  /* 0x0000000705077290 */ /* 0x000fe400087fe4ff */
[----:B----4-:R-:W-:Y:S02]  /*0100*/  ULOP3.LUT UR6, UR28, UR8, UR29, 0xfe, !UPT ;  /* 0x000000081c067292 */ /* 0x010fe4000f8efe1d */
[----:B------:R-:W-:Y:S02]  /*0110*/  UIADD3 UR13, UP2, UPT, -UR4, UR8, URZ ;  /* 0x00000008040d7290 */ /* 0x000fe4000ff5e1ff */
[----:B------:R-:W-:Y:S01]  /*0120*/  ULOP3.LUT UP0, URZ, UR6, 0x3, URZ, 0xc0, !UPT ;  /* 0x0000000306ff7892 */ /* 0x000fe2000f80c0ff */
[----:B------:R-:W0:Y:S01]  /*0130*/  LDCU.U8 UR4, c[0x0][UR12+0x980] ;  /* 0x000130000c0477ac */ /* 0x000e220008000000 */
[----:B------:R-:W-:-:S02]  /*0140*/  UIADD3.X UR8, UPT, UPT, UR5, UR11, URZ, UP1, !UPT ;  /* 0x0000000b05087290 */ /* 0x000fc40008ffe4ff */
        /* <DEDUP_REMOVED lines=21> */
[----:B------:R-:W-:Y:S05]  /*02a0*/  CALL.REL.NOINC `($__internal_8_$__cuda_sm20_div_u16) ;  /* 0x00000014005c7944 */ /* 0x000fea0003c00000 */
        /* <DEDUP_REMOVED lines=59> */
.L_x_106:
        /* <DEDUP_REMOVED lines=47> */
[----:B-----5:R-:W-:Y:S02]  /*0950*/  LOP3.LUT R12, R7, 0xff, RZ, 0xc0, !PT ;  /* 0x000000ff070c7812 */ /* 0x020fe400078ec0ff */
[----:B------:R-:W-:-:S04]  /*0960*/  IADD3 R10, P5, PT, R2, UR29, RZ ;  /* 0x0000001d020a7c10 */ /* 0x000fc8000ffbe0ff */
[----:B------:R-:W-:Y:S01]  /*0970*/  IADD3.X R11, PT, PT, R3, UR8, RZ, P5, !PT ;  /* 0x00000008030b7c10 */ /* 0x000fe2000affe4ff */
[----:B0-----:R-:W-:Y:S02]  /*0980*/  ULOP3.LUT UR19, UR10, 0xff, URZ, 0xc0, !UPT ;  /* 0x000000ff0a137892 */ /* 0x001fe4000f8ec0ff */
[----:B------:R-:W-:-:S04]  /*0990*/  USHF.L.U32 UR10, UR10, 0x3, URZ ;  /* 0x000000030a0a7899 */ /* 0x000fc800080006ff */
[----:B------:R-:W-:-:S12]  /*09a0*/  UIMAD UR10, UR19, -0x7, UR10 ;  /* 0xfffffff9130a78a4 */ /* 0x000fd8000f8e020a */
[----:B------:R-:W0:Y:S02]  /*09b0*/  LDCU.U8 UR10, c[0x0][UR10+0x980] ;  /* 0x000130000a0a77ac */ /* 0x000e240008000000 */
[----:B0-----:R-:W-:-:S05]  /*09c0*/  VIMNMX.U16x2 R12, PT, PT, R12, UR10, !PT ;  /* 0x0000000a0c0c7c48 */ /* 0x001fca000ffe0200 */
[----:B------:R0:W-:Y:S02]  /*09d0*/  STG.E.U8 desc[UR26][R10.64], R12 ;  /* 0x0000000c0a007986 */ /* 0x0001e4000c10111a */
.L_x_91:
[----:B------:R-:W-:Y:S05]  /*09e0*/  BSYNC.RECONVERGENT B0 ;  /* 0x0000000000007941 */ /* 0x000fea0003800200 */
.L_x_90:
        /* <DEDUP_REMOVED lines=14> */
[----:B------:R-:W-:Y:S02]  /*0ad0*/  LOP3.LUT R6, R6, 0xff, RZ, 0xc0, !PT ;  /* 0x000000ff06067812 */ /* 0x000fe400078ec0ff */
        /* <DEDUP_REMOVED lines=8> */
.L_x_93:
[----:B------:R-:W-:Y:S05]  /*0b60*/  BSYNC.RECONVERGENT B0 ;  /* 0x0000000000007941 */ /* 0x000fea0003800200 */
.L_x_92:
[----:B------:R-:W-:Y:S04]  /*0b70*/  BSSY.RECONVERGENT B0, `(.L_x_94) ;  /* 0x000000c000007945 */ /* 0x000fe80003800200 */
[----:B------:R-:W-:Y:S05]  /*0b80*/  @P1 BRA `(.L_x_95) ;  /* 0x0000000000281947 */ /* 0x000fea0003800000 */
[----:B------:R-:W1:Y:S01]  /*0b90*/  LDCU.U8 UR10, c[0x0][UR32+0x9c0] ;  /* 0x00013800200a77ac */ /* 0x000e620008000000 */
[----:B0-----:R-:W-:Y:S02]  /*0ba0*/  LOP3.LUT R6, R8, 0xff, RZ, 0xc0, !PT ;  /* 0x000000ff08067812 */ /* 0x001fe400078ec0ff */
[----:B------:R-:W-:-:S04]  /*0bb0*/  IADD3 R8, P1, PT, R2, UR38, RZ ;  /* 0x0000002602087c10 */ /* 0x000fc8000ff3e0ff */
[----:B------:R-:W-:Y:S01]  /*0bc0*/  IADD3.X R9, PT, PT, R3, UR20, RZ, P1, !PT ;  /* 0x0000001403097c10 */ /* 0x000fe20008ffe4ff */
[----:B-1----:R-:W-:Y:S02]  /*0bd0*/  ULOP3.LUT UR19, UR10, 0xff, URZ, 0xc0, !UPT ;  /* 0x000000ff0a137892 */ /* 0x002fe4000f8ec0ff */
[----:B------:R-:W-:-:S04]  /*0be0*/  USHF.L.U32 UR10, UR10, 0x3, URZ ;  /* 0x000000030a0a7899 */ /* 0x000fc800080006ff */
[----:B------:R-:W-:-:S12]  /*0bf0*/  UIMAD UR10, UR19, -0x7, UR10 ;  /* 0xfffffff9130a78a4 */ /* 0x000fd8000f8e020a */
[----:B------:R-:W0:Y:S02]  /*0c00*/  LDCU.U8 UR10, c[0x0][UR10+0x980] ;  /* 0x000130000a0a77ac */ /* 0x000e240008000000 */
[----:B0-----:R-:W-:-:S05]  /*0c10*/  VIMNMX.U16x2 R6, PT, PT, R6, UR10, !PT ;  /* 0x0000000a06067c48 */ /* 0x001fca000ffe0200 */
[----:B------:R1:W-:Y:S02]  /*0c20*/  STG.E.U8 desc[UR26][R8.64], R6 ;  /* 0x0000000608007986 */ /* 0x0003e4000c10111a */
.L_x_95:
[----:B------:R-:W-:Y:S05]  /*0c30*/  BSYNC.RECONVERGENT B0 ;  /* 0x0000000000007941 */ /* 0x000fea0003800200 */
.L_x_94:
[----:B------:R-:W-:Y:S04]  /*0c40*/  BSSY.RECONVERGENT B0, `(.L_x_96) ;  /* 0x000000c000007945 */ /* 0x000fe80003800200 */
[----:B------:R-:W-:Y:S05]  /*0c50*/  @P2 BRA `(.L_x_97) ;  /* 0x0000000000282947 */ /* 0x000fea0003800000 */
[----:B------:R-:W2:Y:S01]  /*0c60*/  LDCU.U8 UR10, c[0x0][UR32+0x9c0] ;  /* 0x00013800200a77ac */ /* 0x000ea20008000000 */
[----:B------:R-:W-:Y:S02]  /*0c70*/  LOP3.LUT R0, R0, 0xff, RZ, 0xc0, !PT ;  /* 0x000000ff00007812 */ /* 0x000fe400078ec0ff */
[----:B-1----:R-:W-:-:S04]  /*0c80*/  IADD3 R8, P1, PT, R2, UR36, RZ ;  /* 0x0000002402087c10 */ /* 0x002fc8000ff3e0ff */
[----:B------:R-:W-:Y:S01]  /*0c90*/  IADD3.X R9, PT, PT, R3, UR22, RZ, P1, !PT ;  /* 0x0000001603097c10 */ /* 0x000fe20008ffe4ff */
[----:B--2---:R-:W-:Y:S02]  /*0ca0*/  ULOP3.LUT UR19, UR10, 0xff, URZ, 0xc0, !UPT ;  /* 0x000000ff0a137892 */ /* 0x004fe4000f8ec0ff */
[----:B------:R-:W-:-:S04]  /*0cb0*/  USHF.L.U32 UR10, UR10, 0x3, URZ ;  /* 0x000000030a0a7899 */ /* 0x000fc800080006ff */
[----:B------:R-:W-:-:S12]  /*0cc0*/  UIMAD UR10, UR19, -0x7, UR10 ;  /* 0xfffffff9130a78a4 */ /* 0x000fd8000f8e020a */
[----:B------:R-:W1:Y:S02]  /*0cd0*/  LDCU.U8 UR10, c[0x0][UR10+0x980] ;  /* 0x000130000a0a77ac */ /* 0x000e640008000000 */
[----:B-1----:R-:W-:-:S05]  /*0ce0*/  VIMNMX.U16x2 R0, PT, PT, R0, UR10, !PT ;  /* 0x0000000a00007c48 */ /* 0x002fca000ffe0200 */
[----:B------:R2:W-:Y:S02]  /*0cf0*/  STG.E.U8 desc[UR26][R8.64], R0 ;  /* 0x0000000008007986 */ /* 0x0005e4000c10111a */
.L_x_97:
[----:B------:R-:W-:Y:S05]  /*0d00*/  BSYNC.RECONVERGENT B0 ;  /* 0x0000000000007941 */ /* 0x000fea0003800200 */
.L_x_96:
        /* <DEDUP_REMOVED lines=16> */
[----:B-1---5:R-:W-:Y:S02]  /*0e10*/  LOP3.LUT R8, R7, 0xff, RZ, 0xc0, !PT ;  /* 0x000000ff07087812 */ /* 0x022fe400078ec0ff */
        /* <DEDUP_REMOVED lines=8> */
.L_x_99:
[----:B------:R-:W-:Y:S05]  /*0ea0*/  BSYNC.RECONVERGENT B0 ;  /* 0x0000000000007941 */ /* 0x000fea0003800200 */
.L_x_98:
[----:B------:R-:W-:Y:S04]  /*0eb0*/  BSSY.RECONVERGENT B0, `(.L_x_100) ;  /* 0x000000c000007945 */ /* 0x000fe80003800200 */
[----:B------:R-:W-:Y:S05]  /*0ec0*/  @P6 BRA `(.L_x_101) ;  /* 0x0000000000286947 */ /* 0x000fea0003800000 */
[----:B------:R-:W2:Y:S01]  /*0ed0*/  LDCU.U8 UR10, c[0x0][UR32+0x9c0] ;  /* 0x00013800200a77ac */ /* 0x000ea20008000000 */
[----:B-----5:R-:W-:Y:S02]  /*0ee0*/  LOP3.LUT R0, R0, 0xff, RZ, 0xc0, !PT ;  /* 0x000000ff00007812 */ /* 0x020fe400078ec0ff */
[----:B01----:R-:W-:-:S04]  /*0ef0*/  IADD3 R4, P0, PT, R2, UR42, RZ ;  /* 0x0000002a02047c10 */ /* 0x003fc8000ff1e0ff */
[----:B------:R-:W-:Y:S01]  /*0f00*/  IADD3.X R5, PT, PT, R3, UR21, RZ, P0, !PT ;  /* 0x0000001503057c10 */ /* 0x000fe200087fe4ff */
[----:B--2---:R-:W-:Y:S02]  /*0f10*/  ULOP3.LUT UR19, UR10, 0xff, URZ, 0xc0, !UPT ;  /* 0x000000ff0a137892 */ /* 0x004fe4000f8ec0ff */
[----:B------:R-:W-:-:S04]  /*0f20*/  USHF.L.U32 UR10, UR10, 0x3, URZ ;  /* 0x000000030a0a7899 */ /* 0x000fc800080006ff */
[----:B------:R-:W-:-:S12]  /*0f30*/  UIMAD UR10, UR19, -0x7, UR10 ;  /* 0xfffffff9130a78a4 */ /* 0x000fd8000f8e020a */
[----:B------:R-:W0:Y:S02]  /*0f40*/  LDCU.U8 UR10, c[0x0][UR10+0x980] ;  /* 0x000130000a0a77ac */ /* 0x000e240008000000 */
[----:B0-----:R-:W-:-:S05]  /*0f50*/  VIMNMX.U16x2 R0, PT, PT, R0, UR10, !PT ;  /* 0x0000000a00007c48 */ /* 0x001fca000ffe0200 */
[----:B------:R2:W-:Y:S02]  /*0f60*/  STG.E.U8 desc[UR26][R4.64], R0 ;  /* 0x0000000004007986 */ /* 0x0005e4000c10111a */
.L_x_101:
[----:B------:R-:W-:Y:S05]  /*0f70*/  BSYNC.RECONVERGENT B0 ;  /* 0x0000000000007941 */ /* 0x000fea0003800200 */
.L_x_100:
[----:B------:R-:W-:Y:S04]  /*0f80*/  BSSY.RECONVERGENT B0, `(.L_x_102) ;  /* 0x000000c000007945 */ /* 0x000fe80003800200 */
[----:B------:R-:W-:Y:S05]  /*0f90*/  @P4 BRA `(.L_x_103) ;  /* 0x0000000000284947 */ /* 0x000fea0003800000 */
[----:B------:R-:W3:Y:S01]  /*0fa0*/  LDCU.U8 UR10, c[0x0][UR32+0x9c0] ;  /* 0x00013800200a77ac */ /* 0x000ee20008000000 */
[----:B-----5:R-:W-:Y:S02]  /*0fb0*/  LOP3.LUT R6, R6, 0xff, RZ, 0xc0, !PT ;  /* 0x000000ff06067812 */ /* 0x020fe400078ec0ff */
[----:B012---:R-:W-:-:S04]  /*0fc0*/  IADD3 R4, P0, PT, R2, UR25, RZ ;  /* 0x0000001902047c10 */ /* 0x007fc8000ff1e0ff */
[----:B------:R-:W-:Y:S01]  /*0fd0*/  IADD3.X R5, PT, PT, R3, UR14, RZ, P0, !PT ;  /* 0x0000000e03057c10 */ /* 0x000fe200087fe4ff */
[----:B---3--:R-:W-:Y:S02]  /*0fe0*/  ULOP3.LUT UR19, UR10, 0xff, URZ, 0xc0, !UPT ;  /* 0x000000ff0a137892 */ /* 0x008fe4000f8ec0ff */
[----:B------:R-:W-:-:S04]  /*0ff0*/  USHF.L.U32 UR10, UR10, 0x3, URZ ;  /* 0x000000030a0a7899 */ /* 0x000fc800080006ff */
[----:B------:R-:W-:-:S12]  /*1000*/  UIMAD UR10, UR19, -0x7, UR10 ;  /* 0xfffffff9130a78a4 */ /* 0x000fd8000f8e020a */
[----:B------:R-:W0:Y:S02]  /*1010*/  LDCU.U8 UR10, c[0x0][UR10+0x980] ;  /* 0x000130000a0a77ac */ /* 0x000e240008000000 */
[----:B0-----:R-:W-:-:S05]  /*1020*/  VIMNMX.U16x2 R6, PT, PT, R6, UR10, !PT ;  /* 0x0000000a06067c48 */ /* 0x001fca000ffe0200 */
[----:B------:R3:W-:Y:S02]  /*1030*/  STG.E.U8 desc[UR26][R4.64], R6 ;  /* 0x0000000604007986 */ /* 0x0007e4000c10111a */
.L_x_103:
[----:B------:R-:W-:Y:S05]  /*1040*/  BSYNC.RECONVERGENT B0 ;  /* 0x0000000000007941 */ /* 0x000fea0003800200 */
.L_x_102:
[----:B------:R-:W-:Y:S04]  /*1050*/  BSSY.RECONVERGENT B0, `(.L_x_104) ;  /* 0x000000c000007945 */ /* 0x000fe80003800200 */
[----:B------:R-:W-:Y:S05]  /*1060*/  @P5 BRA `(.L_x_105) ;  /* 0x0000000000285947 */ /* 0x000fea0003800000 */
[----:B------:R-:W4:Y:S01]  /*1070*/  LDCU.U8 UR10, c[0x0][UR32+0x9c0] ;  /* 0x00013800200a77ac */ /* 0x000f220008000000 */
[----:B-----5:R-:W-:Y:S02]  /*1080*/  LOP3.LUT R14, R14, 0xff, RZ, 0xc0, !PT ;  /* 0x000000ff0e0e7812 */ /* 0x020fe400078ec0ff */
[----:B0123--:R-:W-:-:S04]  /*1090*/  IADD3 R4, P0, PT, R2, UR23, RZ ;  /* 0x0000001702047c10 */ /* 0x00ffc8000ff1e0ff */
[----:B------:R-:W-:Y:S01]  /*10a0*/  IADD3.X R5, PT, PT, R3, UR13, RZ, P0, !PT ;  /* 0x0000000d03057c10 */ /* 0x000fe200087fe4ff */
[----:B----4-:R-:W-:Y:S02]  /*10b0*/  ULOP3.LUT UR19, UR10, 0xff, URZ, 0xc0, !UPT ;  /* 0x000000ff0a137892 */ /* 0x010fe4000f8ec0ff */
[----:B------:R-:W-:-:S04]  /*10c0*/  USHF.L.U32 UR10, UR10, 0x3, URZ ;  /* 0x000000030a0a7899 */ /* 0x000fc800080006ff */
[----:B------:R-:W-:-:S12]  /*10d0*/  UIMAD UR10, UR19, -0x7, UR10 ;  /* 0xfffffff9130a78a4 */ /* 0x000fd8000f8e020a */
[----:B------:R-:W0:Y:S02]  /*10e0*/  LDCU.U8 UR10, c[0x0][UR10+0x980] ;  /* 0x000130000a0a77ac */ /* 0x000e240008000000 */
[----:B0-----:R-:W-:-:S05]  /*10f0*/  VIMNMX.U16x2 R14, PT, PT, R14, UR10, !PT ;  /* 0x0000000a0e0e7c48 */ /* 0x001fca000ffe0200 */
[----:B------:R4:W-:Y:S02]  /*1100*/  STG.E.U8 desc[UR26][R4.64], R14 ;  /* 0x0000000e04007986 */ /* 0x0009e4000c10111a */
.L_x_105:
[----:B------:R-:W-:Y:S05]  /*1110*/  BSYNC.RECONVERGENT B0 ;  /* 0x0000000000007941 */ /* 0x000fea0003800200 */
.L_x_104:
[----:B01234-:R-:W-:Y:S01]  /*1120*/  IMAD.U32 R5, RZ, RZ, UR33 ;  /* 0x00000021ff057e24 */ /* 0x01ffe2000f8e00ff */
[----:B------:R-:W-:-:S03]  /*1130*/  UIMAD.WIDE.U32 UR4, UR33, 0x8, UR4 ;  /* 0x00000008210478a5 */ /* 0x000fc6000f8e0004 */
[----:B------:R-:W-:Y:S01]  /*1140*/  IMAD.WIDE.U32 R2, R5, 0x8, R2 ;  /* 0x0000000805027825 */ /* 0x000fe200078e0002 */
[----:B------:R-:W-:Y:S08]  /*1150*/  BRA.U UP0, `(.L_x_106) ;  /* 0xfffffff500407547 */ /* 0x000ff0000b83ffff */
.L_x_89:
        /* <DEDUP_REMOVED lines=15> */
[----:B-----5:R-:W-:Y:S01]  /*1250*/  IADD3 R0, P5, PT, R5, UR6, RZ ;  /* 0x0000000605007c10 */ /* 0x020fe2000ffbe0ff */
[----:B------:R-:W-:Y:S01]  /*1260*/  IMAD.X R18, RZ, RZ, R19, P3 ;  /* 0x000000ffff127224 */ /* 0x000fe200018e0613 */
[----:B------:R-:W-:Y:S02]  /*1270*/  ISETP.GE.AND.EX P1, PT, R19, UR31, PT, P1 ;  /* 0x0000001f13007c0c */ /* 0x000fe4000bf26310 */
[----:B------:R-:W-:Y:S01]  /*1280*/  ISETP.GE.U32.AND P2, PT, R5, UR30, PT ;  /* 0x0000001e05007c0c */ /* 0x000fe2000bf46070 */
[----:B------:R-:W-:Y:S01]  /*1290*/  IMAD.X R17, RZ, RZ, R18, P5 ;  /* 0x000000ffff117224 */ /* 0x000fe200028e0612 */
[----:B------:R-:W-:-:S02]  /*12a0*/  ISETP.GE.U32.AND P3, PT, R0, UR30, PT ;  /* 0x0000001e00007c0c */ /* 0x000fc4000bf66070 */
[----:B------:R-:W-:Y:S02]  /*12b0*/  @!P0 IADD3 R2, P4, PT, R15, UR28, RZ ;  /* 0x0000001c0f028c10 */ /* 0x000fe4000ff9e0ff */
[----:B------:R-:W-:Y:S02]  /*12c0*/  ISETP.GE.AND.EX P2, PT, R18, UR31, PT, P2 ;  /* 0x0000001f12007c0c */ /* 0x000fe4000bf46320 */
[----:B------:R-:W-:Y:S02]  /*12d0*/  @!P0 IADD3.X R3, PT, PT, R20, UR7, RZ, P4, !PT ;  /* 0x0000000714038c10 */ /* 0x000fe4000a7fe4ff */
[----:B------:R-:W-:Y:S02]  /*12e0*/  ISETP.GE.AND.EX P3, PT, R17, UR31, PT, P3 ;  /* 0x0000001f11007c0c */ /* 0x000fe4000bf66330 */
[----:B------:R-:W-:Y:S01]  /*12f0*/  @!P1 IADD3 R6, P4, PT, R16, UR28, RZ ;  /* 0x0000001c10069c10 */ /* 0x000fe2000ff9e0ff */
[----:B------:R0:W2:Y:S01]  /*1300*/  @!P0 LDG.E.U8 R4, desc[UR26][R2.64] ;  /* 0x0000001a02048981 */ /* 0x0000a2000c1e1100 */
[----:B------:R-:W-:-:S02]  /*1310*/  PRMT R12, RZ, 0x7610, R12 ;  /* 0x00007610ff0c7816 */ /* 0x000fc4000000000c */
[----:B------:R-:W-:-:S03]  /*1320*/  @!P1 IADD3.X R7, PT, PT, R19, UR7, RZ, P4, !PT ;  /* 0x0000000713079c10 */ /* 0x000fc6000a7fe4ff */
[----:B------:R-:W-:Y:S02]  /*1330*/  @!P2 IADD3 R8, P5, PT, R5, UR28, RZ ;  /* 0x0000001c0508ac10 */ /* 0x000fe4000ffbe0ff */
[----:B------:R-:W-:Y:S01]  /*1340*/  PRMT R13, RZ, 0x7610, R13 ;  /* 0x00007610ff0d7816 */ /* 0x000fe2000000000d */
[----:B------:R-:W3:Y:S01]  /*1350*/  @!P1 LDG.E.U8 R12, desc[UR26][R6.64] ;  /* 0x0000001a060c9981 */ /* 0x000ee2000c1e1100 */
[----:B------:R-:W-:Y:S02]  /*1360*/  @!P2 IADD3.X R9, PT, PT, R18, UR7, RZ, P5, !PT ;  /* 0x000000071209ac10 */ /* 0x000fe4000affe4ff */
[----:B------:R-:W-:Y:S02]  /*1370*/  @!P3 IADD3 R10, P4, PT, R0, UR28, RZ ;  /* 0x0000001c000abc10 */ /* 0x000fe4000ff9e0ff */
[----:B------:R-:W-:Y:S01]  /*1380*/  PRMT R14, RZ, 0x7610, R14 ;  /* 0x00007610ff0e7816 */ /* 0x000fe2000000000e */
[----:B------:R1:W4:Y:S01]  /*1390*/  @!P2 LDG.E.U8 R13, desc[UR26][R8.64] ;  /* 0x0000001a080da981 */ /* 0x000322000c1e1100 */
[----:B------:R-:W-:-:S05]  /*13a0*/  @!P3 IADD3.X R11, PT, PT, R17, UR7, RZ, P4, !PT ;  /* 0x00000007110bbc10 */ /* 0x000fca000a7fe4ff */
[----:B------:R2:W4:Y:S01]  /*13b0*/  @!P3 LDG.E.U8 R14, desc[UR26][R10.64] ;  /* 0x0000001a0a0eb981 */ /* 0x000522000c1e1100 */
[----:B------:R-:W0:Y:S02]  /*13c0*/  S2UR UR6, SR_CTAID.X ;  /* 0x00000000000679c3 */ /* 0x000e240000002500 */
[----:B0-----:R-:W0:Y:S02]  /*13d0*/  LDCU.U8 UR6, c[0x0][UR6+0x9c0] ;  /* 0x00013800060677ac */ /* 0x001e240008000000 */
[----:B0-----:R-:W-:Y:S02]  /*13e0*/  ULOP3.LUT UR9, UR6, 0xff, URZ, 0xc0, !UPT ;  /* 0x000000ff06097892 */ /* 0x001fe4000f8ec0ff */
[----:B------:R-:W-:-:S04]  /*13f0*/  USHF.L.U32 UR6, UR6, 0x3, URZ ;  /* 0x0000000306067899 */ /* 0x000fc800080006ff */
[----:B------:R-:W-:-:S12]  /*1400*/  UIMAD UR6, UR9, -0x7, UR6 ;  /* 0xfffffff9090678a4 */ /* 0x000fd8000f8e0206 */
[----:B------:R-:W0:Y:S01]  /*1410*/  LDCU.U8 UR6, c[0x0][UR6+0x980] ;  /* 0x00013000060677ac */ /* 0x000e220008000000 */
[----:B------:R-:W-:-:S04]  /*1420*/  @!P0 IADD3 R2, P4, PT, R15, UR29, RZ ;  /* 0x0000001d0f028c10 */ /* 0x000fc8000ff9e0ff */
[----:B------:R-:W-:Y:S02]  /*1430*/  @!P0 IADD3.X R3, PT, PT, R20, UR8, RZ, P4, !PT ;  /* 0x0000000814038c10 */ /* 0x000fe4000a7fe4ff */
[----:B-1----:R-:W-:-:S04]  /*1440*/  @!P1 IADD3 R8, P4, PT, R16, UR29, RZ ;  /* 0x0000001d10089c10 */ /* 0x002fc8000ff9e0ff */
[----:B------:R-:W-:Y:S02]  /*1450*/  @!P1 IADD3.X R9, PT, PT, R19, UR8, RZ, P4, !PT ;  /* 0x0000000813099c10 */ /* 0x000fe4000a7fe4ff */
[----:B--2---:R-:W-:-:S04]  /*1460*/  LOP3.LUT R4, R4, 0xff, RZ, 0xc0, !PT ;  /* 0x000000ff04047812 */ /* 0x004fc800078ec0ff */
[----:B0-----:R-:W-:-:S04]  /*1470*/  VIMNMX.U16x2 R7, PT, PT, R4, UR6, !PT ;  /* 0x0000000604077c48 */ /* 0x001fc8000ffe0200 */
[----:B------:R-:W-:Y:S02]  /*1480*/  PRMT R10, R7, 0x7610, R10 ;  /* 0x00007610070a7816 */ /* 0x000fe4000000000a */
[----:B---3--:R-:W-:-:S03]  /*1490*/  LOP3.LUT R4, R12, 0xff, RZ, 0xc0, !PT ;  /* 0x000000ff0c047812 */ /* 0x008fc600078ec0ff */
[----:B------:R0:W-:Y:S01]  /*14a0*/  @!P0 STG.E.U8 desc[UR26][R2.64], R10 ;  /* 0x0000000a02008986 */ /* 0x0001e2000c10111a */
[----:B------:R-:W-:Y:S02]  /*14b0*/  VIMNMX.U16x2 R7, PT, PT, R4, UR6, !PT ;  /* 0x0000000604077c48 */ /* 0x000fe4000ffe0200 */
[----:B----4-:R-:W-:Y:S02]  /*14c0*/  LOP3.LUT R6, R13, 0xff, RZ, 0xc0, !PT ;  /* 0x000000ff0d067812 */ /* 0x010fe400078ec0ff */
[----:B------:R-:W-:Y:S02]  /*14d0*/  @!P2 IADD3 R4, P0, PT, R5, UR29, RZ ;  /* 0x0000001d0504ac10 */ /* 0x000fe4000ff1e0ff */
[----:B------:R-:W-:Y:S02]  /*14e0*/  VIMNMX.U16x2 R6, PT, PT, R6, UR6, !PT ;  /* 0x0000000606067c48 */ /* 0x000fe4000ffe0200 */
[----:B------:R-:W-:Y:S02]  /*14f0*/  @!P2 IADD3.X R5, PT, PT, R18, UR8, RZ, P0, !PT ;  /* 0x000000081205ac10 */ /* 0x000fe400087fe4ff */
[----:B------:R-:W-:Y:S01]  /*1500*/  LOP3.LUT R14, R14, 0xff, RZ, 0xc0, !PT ;  /* 0x000000ff0e0e7812 */ /* 0x000fe200078ec0ff */
[----:B------:R0:W-:Y:S03]  /*1510*/  @!P1 STG.E.U8 desc[UR26][R8.64], R7 ;  /* 0x0000000708009986 */ /* 0x0001e6000c10111a */
[----:B------:R-:W-:Y:S01]  /*1520*/  VIMNMX.U16x2 R14, PT, PT, R14, UR6, !PT ;  /* 0x000000060e0e7c48 */ /* 0x000fe2000ffe0200 */
[----:B------:R0:W-:Y:S01]  /*1530*/  @!P2 STG.E.U8 desc[UR26][R4.64], R6 ;  /* 0x000000060400a986 */ /* 0x0001e2000c10111a */
[----:B------:R-:W-:Y:S05]  /*1540*/  @P3 EXIT ;  /* 0x000000000000394d */ /* 0x000fea0003800000 */
[----:B0-----:R-:W-:-:S04]  /*1550*/  IADD3 R2, P0, PT, R0, UR29, RZ ;  /* 0x0000001d00027c10 */ /* 0x001fc8000ff1e0ff */
[----:B------:R-:W-:-:S05]  /*1560*/  IADD3.X R3, PT, PT, R17, UR8, RZ, P0, !PT ;  /* 0x0000000811037c10 */ /* 0x000fca00087fe4ff */
[----:B------:R-:W-:Y:S01]  /*1570*/  STG.E.U8 desc[UR26][R2.64], R14 ;  /* 0x0000000e02007986 */ /* 0x000fe2000c10111a */
[----:B------:R-:W-:Y:S05]  /*1580*/  EXIT ;  /* 0x000000000000794d */ /* 0x000fea0003800000 */
.L_x_88:
[----:B------:R-:W1:Y:S02]  /*1590*/  S2R R3, SR_TID.X ;  /* 0x0000000000037919 */ /* 0x000e640000002100 */
[----:B-1----:R-:W-:-:S03]  /*15a0*/  IMAD.WIDE.U32 R4, R3, 0x4, RZ ;  /* 0x0000000403047825 */ /* 0x002fc600078e00ff */
[----:B------:R-:W-:-:S04]  /*15b0*/  ISETP.GE.U32.AND P0, PT, R4, UR13, PT ;  /* 0x0000000d04007c0c */ /* 0x000fc8000bf06070 */
[----:B------:R-:W-:-:S13]  /*15c0*/  ISETP.GE.AND.EX P0, PT, R5, UR9, PT, P0 ;  /* 0x0000000905007c0c */ /* 0x000fda000bf06300 */
[----:B0-----:R-:W-:Y:S05]  /*15d0*/  @P0 EXIT ;  /* 0x000000000000094d */ /* 0x001fea0003800000 */
[----:B------:R-:W-:Y:S01]  /*15e0*/  IMAD.MOV.U32 R0, RZ, RZ, RZ ;  /* 0x000000ffff007224 */ /* 0x000fe200078e00ff */
[----:B------:R-:W0:Y:S06]  /*15f0*/  LDCU UR5, c[0x0][0x360] ;  /* 0x00006c00ff0577ac */ /* 0x000e2c0008000800 */
.L_x_107:
[C---:B------:R-:W-:Y:S01]  /*1600*/  IMAD.SHL.U32 R9, R3.reuse, 0x4, RZ ;  /* 0x0000000403097824 */ /* 0x040fe200078e00ff */
[----:B------:R-:W-:-:S04]  /*1610*/  SHF.L.U64.HI R11, R3, 0x2, R0 ;  /* 0x00000002030b7819 */ /* 0x000fc80000010200 */
[----:B------:R-:W-:-:S04]  /*1620*/  IADD3 R4, P0, PT, R9, UR28, RZ ;  /* 0x0000001c09047c10 */ /* 0x000fc8000ff1e0ff */
[----:B------:R-:W-:-:S05]  /*1630*/  IADD3.X R5, PT, PT, R11, UR7, RZ, P0, !PT ;  /* 0x000000070b057c10 */ /* 0x000fca00087fe4ff */
[----:B------:R-:W2:Y:S02]  /*1640*/  LDG.E R4, desc[UR26][R4.64] ;  /* 0x0000001a04047981 */ /* 0x000ea4000c1e1900 */
[C---:B--2---:R-:W-:Y:S02]  /*1650*/  PRMT R8, R4.reuse, 0x7772, RZ ;  /* 0x0000777204087816 */ /* 0x044fe400000000ff */
[C---:B------:R-:W-:Y:S02]  /*1660*/  PRMT R2, R4.reuse, 0x7770, RZ ;  /* 0x0000777004027816 */ /* 0x040fe400000000ff */
[----:B------:R-:W-:Y:S02]  /*1670*/  PRMT R10, R4, 0x7773, RZ ;  /* 0x00007773040a7816 */ /* 0x000fe400000000ff */
[----:B------:R-:W-:Y:S02]  /*1680*/  VIMNMX.U16x2 R8, PT, PT, R8, UR4, !PT ;  /* 0x0000000408087c48 */ /* 0x000fe4000ffe0200 */
[----:B------:R-:W-:-:S02]  /*1690*/  PRMT R6, R4, 0x7771, RZ ;  /* 0x0000777104067816 */ /* 0x000fc400000000ff */
[----:B------:R-:W-:Y:S02]  /*16a0*/  VIMNMX.U16x2 R2, PT, PT, R2, UR4, !PT ;  /* 0x0000000402027c48 */ /* 0x000fe4000ffe0200 */
[----:B------:R-:W-:Y:S02]  /*16b0*/  VIMNMX.U16x2 R5, PT, PT, R10, UR4, !PT ;  /* 0x000000040a057c48 */ /* 0x000fe4000ffe0200 */
[----:B------:R-:W-:Y:S02]  /*16c0*/  PRMT R4, R8, 0x7610, R4 ;  /* 0x0000761008047816 */ /* 0x000fe40000000004 */
[----:B------:R-:W-:Y:S02]  /*16d0*/  VIMNMX.U16x2 R6, PT, PT, R6, UR4, !PT ;  /* 0x0000000406067c48 */ /* 0x000fe4000ffe0200 */
[----:B------:R-:W-:Y:S02]  /*16e0*/  LOP3.LUT R7, R2, 0xffff, RZ, 0xc0, !PT ;  /* 0x0000ffff02077812 */ /* 0x000fe400078ec0ff */
[----:B------:R-:W-:-:S02]  /*16f0*/  LOP3.LUT R5, R5, 0xffff, RZ, 0xc0, !PT ;  /* 0x0000ffff05057812 */ /* 0x000fc400078ec0ff */
[----:B------:R-:W-:Y:S02]  /*1700*/  LOP3.LUT R2, R4, 0xffff, RZ, 0xc0, !PT ;  /* 0x0000ffff04027812 */ /* 0x000fe400078ec0ff */
[----:B------:R-:W-:Y:S02]  /*1710*/  IADD3 R4, P0, PT, R9, UR29, RZ ;  /* 0x0000001d09047c10 */ /* 0x000fe4000ff1e0ff */
[----:B------:R-:W-:Y:S02]  /*1720*/  LOP3.LUT R6, R6, 0xffff, RZ, 0xc0, !PT ;  /* 0x0000ffff06067812 */ /* 0x000fe400078ec0ff */
[----:B------:R-:W-:Y:S02]  /*1730*/  PRMT R2, R2, 0x3340, R5 ;  /* 0x0000334002027816 */ /* 0x000fe40000000005 */
[----:B------:R-:W-:Y:S02]  /*1740*/  IADD3.X R5, PT, PT, R11, UR8, RZ, P0, !PT ;  /* 0x000000080b057c10 */ /* 0x000fe400087fe4ff */
[----:B------:R-:W-:-:S02]  /*1750*/  PRMT R7, R7, 0x3340, R6 ;  /* 0x0000334007077816 */ /* 0x000fc40000000006 */
        /* <DEDUP_REMOVED lines=12> */
        .weak           $__internal_8_$__cuda_sm20_div_u16
        .type           $__internal_8_$__cuda_sm20_div_u16,@function
        .size           $__internal_8_$__cuda_sm20_div_u16,(.L_x_4152 - $__internal_8_$__cuda_sm20_div_u16)
$__internal_8_$__cuda_sm20_div_u16:
        /* <DEDUP_REMOVED lines=19> */
[----:B------:R-:W-:Y:S05]  /*1950*/  RET.REL.NODEC R2 `(_ZN2at6native61_GLOBAL__N__44eb8e94_28_ForeachBinaryOpScalarList_cu_dda10a6925multi_tensor_apply_kernelINS1_28TensorListScalarListMetadataIhLi2EEENS1_25BinaryOpScalarListFunctorIhLi2ELi1ELi1EEEJNS0_7maximumIhEEEEEvT_T0_DpT1_) ;  /* 0xffffffe402a87950 */ /* 0x000fea0003c3ffff */
.L_x_108:
        /* <DEDUP_REMOVED lines=10> */
.L_x_4152:


//--------------------- .text._ZN2at6native61_GLOBAL__N__44eb8e94_28_ForeachBinaryOpScalarList_cu_dda10a6925multi_tensor_apply_kernelINS1_28TensorListScalarListMetadataIfLi1EEENS1_25BinaryOpScalarListFunctorIN3c108BFloat16ELi1ELi1ELi0EEEJNS0_7maximumIfEEEEEvT_T0_DpT1_ --------------------------
	.section	.text._ZN2at6native61_GLOBAL__N__44eb8e94_28_ForeachBinaryOpScalarList_cu_dda10a6925multi_tensor_apply_kernelINS1_28TensorListScalarListMetadataIfLi1EEENS1_25BinaryOpScalarListFunctorIN3c108BFloat16ELi1ELi1ELi0EEEJNS0_7maximumIfEEEEEvT_T0_DpT1_,"ax",@progbits
	.align	128
.text._ZN2at6native61_GLOBAL__N__44eb8e94_28_ForeachBinaryOpScalarList_cu_dda10a6925multi_tensor_apply_kernelINS1_28TensorListScalarListMetadataIfLi1EEENS1_25BinaryOpScalarListFunctorIN3c108BFloat16ELi1ELi1ELi0EEEJNS0_7maximumIfEEEEEvT_T0_DpT1_:
        .type           _ZN2at6native61_GLOBAL__N__44eb8e94_28_ForeachBinaryOpScalarList_cu_dda10a6925multi_tensor_apply_kernelINS1_28TensorListScalarListMetadataIfLi1EEENS1_25BinaryOpScalarListFunctorIN3c108BFloat16ELi1ELi1ELi0EEEJNS0_7maximumIfEEEEEvT_T0_DpT1_,@function
        .size           _ZN2at6native61_GLOBAL__N__44eb8e94_28_ForeachBinaryOpScalarList_cu_dda10a6925multi_tensor_apply_kernelINS1_28TensorListScalarListMetadataIfLi1EEENS1_25BinaryOpScalarListFunctorIN3c108BFloat16ELi1ELi1ELi0EEEJNS0_7maximumIfEEEEEvT_T0_DpT1_,(.L_x_4154 - _ZN2at6native61_GLOBAL__N__44eb8e94_28_ForeachBinaryOpScalarList_cu_dda10a6925multi_tensor_apply_kernelINS1_28TensorListScalarListMetadataIfLi1EEENS1_25BinaryOpScalarListFunctorIN3c108BFloat16ELi1ELi1ELi0EEEJNS0_7maximumIfEEEEEvT_T0_DpT1_)
        .other          _ZN2at6native61_GLOBAL__N__44eb8e94_28_ForeachBinaryOpScalarList_cu_dda10a6925multi_tensor_apply_kernelINS1_28TensorListScalarListMetadataIfLi1EEENS1_25BinaryOpScalarListFunctorIN3c108BFloat16ELi1ELi1ELi0EEEJNS0_7maximumIfEEEEEvT_T0_DpT1_,@"STO_CUDA_ENTRY STV_DEFAULT"
_ZN2at6native61_GLOBAL__N__44eb8e94_28_ForeachBinaryOpScalarList_cu_dda10a6925multi_tensor_apply_kernelINS1_28TensorListScalarListMetadataIfLi1EEENS1_25BinaryOpScalarListFunctorIN3c108BFloat16ELi1ELi1ELi0EEEJNS0_7maximumIfEEEEEvT_T0_DpT1_:
[----:B------:R-:W-:Y:S08]  /*0000*/  LDC R1, c[0x0][0x37c] ;  /* 0x0000df00ff017b82 */ /* 0x000ff00000000800 */
[----:B------:R-:W0:Y:S01]  /*0010*/  S2UR UR4, SR_CTAID.X ;  /* 0x00000000000479c3 */ /* 0x000e220000002500 */
[----:B------:R-:W1:Y:S01]  /*0020*/  LDCU.64 UR14, c[0x0][0x358] ;  /* 0x00006b00ff0e77ac */ /* 0x000e620008000a00 */
[----:B0-----:R-:W0:Y:S01]  /*0030*/  LDCU.U8 UR9, c[0x0][UR4+0xb00] ;  /* 0x00016000040977ac */ /* 0x001e220008000000 */
[----:B------:R-:W-:-:S12]  /*0040*/  UIMAD UR4, UR4, 0x3, UR4 ;  /* 0x00000003040478a4 */ /* 0x000fd8000f8e0204 */
[----:B------:R-:W2:Y:S01]  /*0050*/  LDCU UR8, c[0x0][UR4+0xc40] ;  /* 0x00018800040877ac */ /* 0x000ea20008000800 */
[----:B0-----:R-:W-:-:S04]  /*0060*/  USHF.L.U32 UR10, UR9, 0x3, URZ ;  /* 0x00000003090a7899 */ /* 0x001fc800080006ff */
[----:B------:R-:W-:-:S08]  /*0070*/  UIMAD UR12, UR9, -0x4, UR10 ;  /* 0xfffffffc090c78a4 */ /* 0x000fd0000f8e020a */
[----:B------:R-:W0:Y:S01]  /*0080*/  LDCU.64 UR6, c[0x0][UR10+0x380] ;  /* 0x000070000a0677ac */ /* 0x000e220008000a00 */
[----:B------:R-:W3:Y:S01]  /*0090*/  LDCU.64 UR4, c[0x0][UR10+0x680] ;  /* 0x0000d0000a0477ac */ /* 0x000ee20008000a00 */
[----:B--2---:R-:W-:Y:S02]  /*00a0*/  UIMAD.WIDE UR10, UR8, 0x10000, URZ ;  /* 0x00010000080a78a5 */ /* 0x004fe4000f8e02ff */
[----:B------:R-:W2:Y:S01]  /*00b0*/  LDCU UR12, c[0x0][UR12+0x980] ;  /* 0x000130000c0c77ac */ /* 0x000ea20008000800 */
[----:B0-----:R-:W-:Y:S02]  /*00c0*/  UIMAD.WIDE UR8, UR8, 0x20000, UR6 ;  /* 0x00020000080878a5 */ /* 0x001fe4000f8e0206 */
[----:B---3--:R-:W-:Y:S02]  /*00d0*/  ULOP3.LUT UR6, UR4, 0x3, URZ, 0xc0, !UPT ;  /* 0x0000000304067892 */ /* 0x008fe4000f8ec0ff */
[----:B------:R-:W-:Y:S02]  /*00e0*/  UIADD3 UR18, UP1, UPT, UR4, -UR10, URZ ;  /* 0x8000000a04127290 */ /* 0x000fe4000ff3e0ff */
[----:B------:R-:W-:-:S02]  /*00f0*/  ULOP3.LUT UP0, URZ, UR6, 0x7, UR8, 0xf8, !UPT ;  /* 0x0000000706ff7892 */ /* 0x000fc4000f80f808 */
[----:B------:R-:W-:Y:S02]  /*0100*/  UIADD3.X UR10, UPT, UPT, UR5, ~UR11, URZ, UP1, !UPT ;  /* 0x8000000b050a7290 */ /* 0x000fe40008ffe4ff */
[----:B------:R-:W-:-:S09]  /*0110*/  ULOP3.LUT UP0, URZ, URZ, URZ, URZ, 0xfc, UP0 ;  /* 0x000000ffffff7292 */ /* 0x000fd2000800fcff */
[----:B-12---:R-:W-:Y:S05]  /*0120*/  BRA.U !UP0, `(.L_x_109) ;  /* 0x0000000d08987547 */ /* 0x006fea000b800000 */
[----:B------:R-:W-:-:S04]  /*0130*/  UISETP.GE.U32.AND UP0, UPT, UR18, 0x1, UPT ;  /* 0x000000011200788c */ /* 0x000fc8000bf06070 */
[----:B------:R-:W-:-:S06]  /*0140*/  UISETP.GE.AND.EX UP0, UPT, UR10, URZ, UPT, UP0 ;  /* 0x000000ff0a00728c */ /* 0x000fcc000bf06300 */
[----:B------:R-:W-:-:S13]  /*0150*/  PLOP3.LUT P0, PT, PT, PT, UP0, 0x80, 0x8 ;  /* 0x000000000008781c */ /* 0x000fda0003f0f008 */
[----:B------:R-:W-:Y:S05]  /*0160*/  @!P0 EXIT ;  /* 0x000000000000894d */ /* 0x000fea0003800000 */
[----:B------:R-:W0:Y:S01]  /*0170*/  LDCU UR13, c[0x0][0x360] ;  /* 0x00006c00ff0d77ac */ /* 0x000e220008000800 */
[----:B------:R-:W-:Y:S02]  /*0180*/  PRMT R0, RZ, 0x7610, R0 ;  /* 0x00007610ff007816 */ /* 0x000fe40000000000 */
        /* <DEDUP_REMOVED lines=14> */
[----:B------:R-:W-:Y:S05]  /*0270*/  CALL.REL.NOINC `($__internal_9_$__cuda_sm20_div_u16) ;  /* 0x0000000c00e87944 */ /* 0x000fea0003c00000 */
[----:B------:R-:W0:Y:S01]  /*0280*/  S2R R10, SR_TID.X ;  /* 0x00000000000a7919 */ /* 0x000e220000002100 */
[----:B------:R-:W-:Y:S01]  /*0290*/  UISETP.GE.U32.AND UP0, UPT, UR4, UR11, UPT ;  /* 0x0000000b0400728c */ /* 0x000fe2000bf06070 */
[----:B------:R-:W-:Y:S01]  /*02a0*/  LOP3.LUT R6, R6, 0xffff, RZ, 0xc0, !PT ;  /* 0x0000ffff06067812 */ /* 0x000fe200078ec0ff */
[----:B------:R-:W-:Y:S01]  /*02b0*/  UMOV UR6, URZ ;  /* 0x000000ff00067c82 */ /* 0x000fe20008000000 */
[----:B------:R-:W-:Y:S01]  /*02c0*/  UMOV UR7, URZ ;  /* 0x000000ff00077c82 */ /* 0x000fe20008000000 */
[----:B------:R-:W-:Y:S01]  /*02d0*/  UISETP.GE.U32.AND.EX UP0, UPT, UR5, URZ, UPT, UP0 ;  /* 0x000000ff0500728c */ /* 0x000fe2000bf06100 */
[----:B------:R-:W-:-:S04]  /*02e0*/  LOP3.LUT R2, R6, 0x1, RZ, 0xc0, !PT ;  /* 0x0000000106027812 */ /* 0x000fc800078ec0ff */
[----:B------:R-:W-:-:S04]  /*02f0*/  ISETP.NE.U32.AND P0, PT, R2, 0x1, PT ;  /* 0x000000010200780c */ /* 0x000fc80003f05070 */
[----:B------:R-:W-:Y:S01]  /*0300*/  ISETP.NE.U32.AND.EX P0, PT, RZ, RZ, PT, P0 ;  /* 0x000000ffff00720c */ /* 0x000fe20003f05100 */
[----:B------:R-:W-:-:S12]  /*0310*/  BRA.U !UP0, `(.L_x_110) ;  /* 0x00000009082c7547 */ /* 0x000fd8000b800000 */
[----:B------:R-:W-:Y:S01]  /*0320*/  VIADD R11, R6, 0x1 ;  /* 0x00000001060b7836 */ /* 0x000fe20000000000 */
[----:B------:R-:W-:Y:S01]  /*0330*/  UMOV UR6, URZ ;  /* 0x000000ff00067c82 */ /* 0x000fe20008000000 */
[----:B------:R-:W-:Y:S01]  /*0340*/  UMOV UR7, URZ ;  /* 0x000000ff00077c82 */ /* 0x000fe20008000000 */
[----:B------:R-:W-:Y:S01]  /*0350*/  UMOV UR4, URZ ;  /* 0x000000ff00047c82 */ /* 0x000fe20008000000 */
[----:B------:R-:W-:Y:S01]  /*0360*/  UMOV UR5, URZ ;  /* 0x000000ff00057c82 */ /* 0x000fe20008000000 */
[----:B------:R-:W-:-:S07]  /*0370*/  LOP3.LUT R11, R11, 0x1fffe, RZ, 0xc0, !PT ;  /* 0x0001fffe0b0b7812 */ /* 0x000fce00078ec0ff */
.L_x_111:
[----:B0-----:R-:W-:Y:S01]  /*0380*/  IADD3 R13, P2, PT, R10, UR6, RZ ;  /* 0x000000060a0d7c10 */ /* 0x001fe2000ff5e0ff */
[----:B------:R-:W-:Y:S01]  /*0390*/  IMAD.U32 R9, RZ, RZ, UR13 ;  /* 0x0000000dff097e24 */ /* 0x000fe2000f8e00ff */
[----:B------:R-:W-:Y:S02]  /*03a0*/  PRMT R16, RZ, 0x7610, R16 ;  /* 0x00007610ff107816 */ /* 0x000fe40000000010 */
[C---:B------:R-:W-:Y:S01]  /*03b0*/  ISETP.GE.U32.AND P1, PT, R13.reuse, UR16, PT ;  /* 0x000000100d007c0c */ /* 0x040fe2000bf26070 */
[----:B------:R-:W-:Y:S01]  /*03c0*/  IMAD.X R12, RZ, RZ, UR7, P2 ;  /* 0x00000007ff0c7e24 */ /* 0x000fe200090e06ff */
[C---:B------:R-:W-:Y:S02]  /*03d0*/  IADD3 R15, P4, PT, R13.reuse, UR13, RZ ;  /* 0x0000000d0d0f7c10 */ /* 0x040fe4000ff9e0ff */
[C---:B------:R-:W-:Y:S02]  /*03e0*/  LEA R2, P2, R13.reuse, UR8, 0x1 ;  /* 0x000000080d027c11 */ /* 0x040fe4000f8408ff */
[----:B------:R-:W-:Y:S01]  /*03f0*/  ISETP.GE.AND.EX P1, PT, R12, UR17, PT, P1 ;  /* 0x000000110c007c0c */ /* 0x000fe2000bf26310 */
[--C-:B------:R-:W-:Y:S01]  /*0400*/  IMAD.X R14, RZ, RZ, R12.reuse, P4 ;  /* 0x000000ffff0e7224 */ /* 0x100fe200020e060c */
[----:B------:R-:W-:-:S02]  /*0410*/  LEA.HI.X R3, R13, UR9, R12, 0x1, P2 ;  /* 0x000000090d037c11 */ /* 0x000fc400090f0c0c */
[----:B------:R-:W-:Y:S01]  /*0420*/  ISETP.GE.U32.AND P3, PT, R15, UR16, PT ;  /* 0x000000100f007c0c */ /* 0x000fe2000bf66070 */
[----:B------:R-:W-:-:S03]  /*0430*/  IMAD.U32 R5, RZ, RZ, UR13 ;  /* 0x0000000dff057e24 */ /* 0x000fc6000f8e00ff */
[----:B------:R-:W-:-:S05]  /*0440*/  ISETP.GE.AND.EX P3, PT, R14, UR17, PT, P3 ;  /* 0x000000110e007c0c */ /* 0x000fca000bf66330 */
[----:B------:R-:W2:Y:S01]  /*0450*/  @!P1 LDG.E.U16 R16, desc[UR14][R2.64] ;  /* 0x0000000e02109981 */ /* 0x000ea2000c1e1500 */
[----:B------:R-:W-:Y:S01]  /*0460*/  IADD3 R4, P6, PT, R15, UR13, RZ ;  /* 0x0000000d0f047c10 */ /* 0x000fe2000ffde0ff */
[----:B------:R-:W-:Y:S01]  /*0470*/  IMAD.U32 R7, RZ, RZ, UR13 ;  /* 0x0000000dff077e24 */ /* 0x000fe2000f8e00ff */
[----:B------:R-:W-:Y:S02]  /*0480*/  LEA R8, P4, R9, R2, 0x1 ;  /* 0x0000000209087211 */ /* 0x000fe400078808ff */
[----:B------:R-:W-:Y:S02]  /*0490*/  PRMT R17, RZ, 0x7610, R17 ;  /* 0x00007610ff117816 */ /* 0x000fe40000000011 */
[----:B------:R-:W-:Y:S01]  /*04a0*/  LEA.HI.X R9, R5, R3, RZ, 0x1, P4 ;  /* 0x0000000305097211 */ /* 0x000fe200020f0cff */
[----:B------:R-:W-:Y:S01]  /*04b0*/  IMAD.X R5, RZ, RZ, R14, P6 ;  /* 0x000000ffff057224 */ /* 0x000fe200030e060e */
[C---:B------:R-:W-:Y:S02]  /*04c0*/  ISETP.GE.U32.AND P2, PT, R4.reuse, UR16, PT ;  /* 0x0000001004007c0c */ /* 0x040fe4000bf46070 */
[----:B------:R-:W-:Y:S01]  /*04d0*/  IADD3 R4, P5, PT, R4, UR13, RZ ;  /* 0x0000000d04047c10 */ /* 0x000fe2000ffbe0ff */
[----:B------:R-:W3:Y:S01]  /*04e0*/  @!P3 LDG.E.U16 R17, desc[UR14][R8.64] ;  /* 0x0000000e0811b981 */ /* 0x000ee2000c1e1500 */
[----:B------:R-:W-:-:S02]  /*04f0*/  ISETP.GE.AND.EX P2, PT, R5, UR17, PT, P2 ;  /* 0x0000001105007c0c */ /* 0x000fc4000bf46320 */
[----:B------:R-:W-:Y:S01]  /*0500*/  ISETP.GE.U32.AND P4, PT, R4, UR16, PT ;  /* 0x0000001004007c0c */ /* 0x000fe2000bf86070 */
[----:B------:R-:W-:Y:S01]  /*0510*/  IMAD.X R4, RZ, RZ, R5, P5 ;  /* 0x000000ffff047224 */ /* 0x000fe200028e0605 */
[----:B------:R-:W-:Y:S01]  /*0520*/  LEA R6, P5, R7, R8, 0x1 ;  /* 0x0000000807067211 */ /* 0x000fe200078a08ff */
[----:B------:R-:W-:Y:S02]  /*0530*/  IMAD.U32 R5, RZ, RZ, UR13 ;  /* 0x0000000dff057e24 */ /* 0x000fe4000f8e00ff */
[----:B------:R-:W-:Y:S01]  /*0540*/  IMAD.U32 R19, RZ, RZ, UR13 ;  /* 0x0000000dff137e24 */ /* 0x000fe2000f8e00ff */
[----:B------:R-:W-:Y:S02]  /*0550*/  ISETP.GE.AND.EX P4, PT, R4, UR17, PT, P4 ;  /* 0x0000001104007c0c */ /* 0x000fe4000bf86340 */
[----:B------:R-:W-:Y:S02]  /*0560*/  PRMT R18, RZ, 0x7610, R18 ;  /* 0x00007610ff127816 */ /* 0x000fe40000000012 */
[----:B------:R-:W-:-:S02]  /*0570*/  LEA.HI.X R7, R5, R9, RZ, 0x1, P5 ;  /* 0x0000000905077211 */ /* 0x000fc400028f0cff */
[----:B------:R-:W-:Y:S02]  /*0580*/  LEA R4, P5, R19, R6, 0x1 ;  /* 0x0000000613047211 */ /* 0x000fe400078a08ff */
[----:B------:R-:W-:Y:S01]  /*0590*/  PRMT R19, RZ, 0x7610, R19 ;  /* 0x00007610ff137816 */ /* 0x000fe20000000013 */
[----:B------:R-:W4:Y:S01]  /*05a0*/  @!P2 LDG.E.U16 R18, desc[UR14][R6.64] ;  /* 0x0000000e0612a981 */ /* 0x000f22000c1e1500 */
[----:B------:R-:W-:-:S05]  /*05b0*/  LEA.HI.X R5, R5, R7, RZ, 0x1, P5 ;  /* 0x0000000705057211 */ /* 0x000fca00028f0cff */
[----:B------:R-:W5:Y:S01]  /*05c0*/  @!P4 LDG.E.U16 R19, desc[UR14][R4.64] ;  /* 0x0000000e0413c981 */ /* 0x000f62000c1e1500 */
[----:B--2---:R-:W-:-:S05]  /*05d0*/  IMAD.U32 R16, R16, 0x10000, RZ ;  /* 0x0001000010107824 */ /* 0x004fca00078e00ff */
[C---:B------:R-:W-:Y:S02]  /*05e0*/  FSETP.NAN.FTZ.AND P5, PT, |R16|.reuse, |R16|, PT ;  /* 0x400000101000720b */ /* 0x040fe40003fb8200 */
[----:B------:R-:W-:Y:S01]  /*05f0*/  FSETP.GT.FTZ.AND P6, PT, R16, UR12, PT ;  /* 0x0000000c10007c0b */ /* 0x000fe2000bfd4000 */
[----:B---3--:R-:W-:-:S10]  /*0600*/  IMAD.U32 R17, R17, 0x10000, RZ ;  /* 0x0001000011117824 */ /* 0x008fd400078e00ff */
[----:B------:R-:W-:Y:S02]  /*0610*/  @!P5 FSEL R16, R16, UR12, P6 ;  /* 0x0000000c1010dc08 */ /* 0x000fe4000b000000 */
[C---:B------:R-:W-:Y:S02]  /*0620*/  FSETP.NAN.FTZ.AND P5, PT, |R17|.reuse, |R17|, PT ;  /* 0x400000111100720b */ /* 0x040fe40003fb8200 */
[----:B------:R-:W-:Y:S01]  /*0630*/  FSETP.GT.FTZ.AND P6, PT, R17, UR12, PT ;  /* 0x0000000c11007c0b */ /* 0x000fe2000bfd4000 */
[----:B----4-:R-:W-:-:S10]  /*0640*/  IMAD.U32 R18, R18, 0x10000, RZ ;  /* 0x0001000012127824 */ /* 0x010fd400078e00ff */
[----:B------:R-:W-:Y:S02]  /*0650*/  @!P5 FSEL R17, R17, UR12, P6 ;  /* 0x0000000c1111dc08 */ /* 0x000fe4000b000000 */
[----:B------:R-:W-:Y:S01]  /*0660*/  FSETP.NAN.FTZ.AND P6, PT, |R18|, |R18|, PT ;  /* 0x400000121200720b */ /* 0x000fe20003fd8200 */
[----:B-----5:R-:W-:Y:S01]  /*0670*/  IMAD.U32 R19, R19, 0x10000, RZ ;  /* 0x0001000013137824 */ /* 0x020fe200078e00ff */
[----:B------:R-:W-:-:S04]  /*0680*/  F2FP.BF16.F32.PACK_AB R16, RZ, R16 ;  /* 0x00000010ff10723e */ /* 0x000fc800000010ff */
[----:B------:R-:W-:Y:S01]  /*0690*/  FSETP.NAN.FTZ.AND P5, PT, |R19|, |R19|, PT ;  /* 0x400000131300720b */ /* 0x000fe20003fb8200 */
[----:B------:R0:W-:Y:S01]  /*06a0*/  @!P1 STG.E.U16 desc[UR14][R2.64], R16 ;  /* 0x0000001002009986 */ /* 0x0001e2000c10150e */
[----:B------:R-:W-:Y:S02]  /*06b0*/  FSETP.GT.FTZ.AND P1, PT, R18, UR12, PT ;  /* 0x0000000c12007c0b */ /* 0x000fe4000bf34000 */
[----:B------:R-:W-:-:S03]  /*06c0*/  F2FP.BF16.F32.PACK_AB R17, RZ, R17 ;  /* 0x00000011ff11723e */ /* 0x000fc600000010ff */
[----:B------:R-:W-:Y:S02]  /*06d0*/  @!P6 FSEL R18, R18, UR12, P1 ;  /* 0x0000000c1212ec08 */ /* 0x000fe40008800000 */
[----:B------:R-:W-:Y:S02]  /*06e0*/  IADD3 R15, P6, PT, R15, UR11, RZ ;  /* 0x0000000b0f0f7c10 */ /* 0x000fe4000ffde0ff */
[----:B------:R-:W-:Y:S02]  /*06f0*/  FSETP.GT.FTZ.AND P1, PT, R19, UR12, PT ;  /* 0x0000000c13007c0b */ /* 0x000fe4000bf34000 */
[----:B------:R-:W-:Y:S01]  /*0700*/  PRMT R21, R17, 0x7610, R21 ;  /* 0x0000761011157816 */ /* 0x000fe20000000015 */
[----:B------:R-:W-:Y:S01]  /*0710*/  IMAD.X R20, RZ, RZ, R14, P6 ;  /* 0x000000ffff147224 */ /* 0x000fe200030e060e */
[----:B------:R-:W-:Y:S01]  /*0720*/  @!P5 FSEL R19, R19, UR12, P1 ;  /* 0x0000000c1313dc08 */ /* 0x000fe20008800000 */
[----:B0-----:R-:W-:Y:S01]  /*0730*/  @!P3 IMAD.MOV.U32 R16, RZ, RZ, R8 ;  /* 0x000000ffff10b224 */ /* 0x001fe200078e0008 */
[----:B------:R-:W-:Y:S01]  /*0740*/  ISETP.GE.U32.AND P1, PT, R15, UR16, PT ;  /* 0x000000100f007c0c */ /* 0x000fe2000bf26070 */
[----:B------:R-:W-:Y:S01]  /*0750*/  @!P3 IMAD.MOV.U32 R17, RZ, RZ, R9 ;  /* 0x000000ffff11b224 */ /* 0x000fe200078e0009 */
[----:B------:R-:W-:-:S02]  /*0760*/  F2FP.BF16.F32.PACK_AB R18, RZ, R18 ;  /* 0x00000012ff12723e */ /* 0x000fc400000010ff */
[----:B------:R-:W-:Y:S02]  /*0770*/  ISETP.GE.AND.EX P1, PT, R20, UR17, PT, P1 ;  /* 0x0000001114007c0c */ /* 0x000fe4000bf26310 */
[----:B------:R0:W-:Y:S01]  /*0780*/  @!P3 STG.E.U16 desc[UR14][R16.64], R21 ;  /* 0x000000151000b986 */ /* 0x0001e2000c10150e */
[C---:B------:R-:W-:Y:S02]  /*0790*/  LEA R8, P3, R15.reuse, UR8, 0x1 ;  /* 0x000000080f087c11 */ /* 0x040fe4000f8608ff */
[----:B------:R-:W-:Y:S02]  /*07a0*/  F2FP.BF16.F32.PACK_AB R19, RZ, R19 ;  /* 0x00000013ff13723e */ /* 0x000fe400000010ff */
[C---:B------:R-:W-:Y:S01]  /*07b0*/  IADD3 R14, P5, PT, R15.reuse, UR13, RZ ;  /* 0x0000000d0f0e7c10 */ /* 0x040fe2000ffbe0ff */
[----:B------:R1:W-:Y:S01]  /*07c0*/  @!P2 STG.E.U16 desc[UR14][R6.64], R18 ;  /* 0x000000120600a986 */ /* 0x0003e2000c10150e */
[--C-:B------:R-:W-:Y:S02]  /*07d0*/  LEA.HI.X R9, R15, UR9, R20.reuse, 0x1, P3 ;  /* 0x000000090f097c11 */ /* 0x100fe400098f0c14 */
[----:B------:R-:W-:Y:S01]  /*07e0*/  PRMT R15, RZ, 0x7610, R15 ;  /* 0x00007610ff0f7816 */ /* 0x000fe2000000000f */
[----:B------:R-:W-:Y:S01]  /*07f0*/  IMAD.X R20, RZ, RZ, R20, P5 ;  /* 0x000000ffff147224 */ /* 0x000fe200028e0614 */
[----:B------:R-:W-:Y:S01]  /*0800*/  ISETP.GE.U32.AND P2, PT, R14, UR16, PT ;  /* 0x000000100e007c0c */ /* 0x000fe2000bf46070 */
[----:B0-----:R-:W-:Y:S01]  /*0810*/  IMAD.U32 R17, RZ, RZ, UR13 ;  /* 0x0000000dff117e24 */ /* 0x001fe2000f8e00ff */
[----:B-1----:R-:W-:-:S02]  /*0820*/  PRMT R7, R19, 0x7610, R7 ;  /* 0x0000761013077816 */ /* 0x002fc40000000007 */
[----:B------:R-:W-:-:S03]  /*0830*/  ISETP.GE.AND.EX P2, PT, R20, UR17, PT, P2 ;  /* 0x0000001114007c0c */ /* 0x000fc6000bf46320 */
[----:B------:R0:W-:Y:S04]  /*0840*/  @!P4 STG.E.U16 desc[UR14][R4.64], R7 ;  /* 0x000000070400c986 */ /* 0x0001e8000c10150e */
[----:B------:R-:W2:Y:S01]  /*0850*/  @!P1 LDG.E.U16 R15, desc[UR14][R8.64] ;  /* 0x0000000e080f9981 */ /* 0x000ea2000c1e1500 */
[----:B------:R-:W-:Y:S01]  /*0860*/  IMAD.U32 R19, RZ, RZ, UR13 ;  /* 0x0000000dff137e24 */ /* 0x000fe2000f8e00ff */
[----:B------:R-:W-:Y:S02]  /*0870*/  LEA R6, P3, R17, R8, 0x1 ;  /* 0x0000000811067211 */ /* 0x000fe400078608ff */
[----:B------:R-:W-:Y:S02]  /*0880*/  IADD3 R16, P4, PT, R13, UR11, RZ ;  /* 0x0000000b0d107c10 */ /* 0x000fe4000ff9e0ff */
[----:B------:R-:W-:-:S02]  /*0890*/  PRMT R13, RZ, 0x7610, R13 ;  /* 0x00007610ff0d7816 */ /* 0x000fc4000000000d */
[----:B0-----:R-:W-:Y:S01]  /*08a0*/  LEA.HI.X R7, R19, R9, RZ, 0x1, P3 ;  /* 0x0000000913077211 */ /* 0x001fe200018f0cff */
[----:B------:R-:W-:Y:S01]  /*08b0*/  IMAD.X R12, RZ, RZ, R12, P4 ;  /* 0x000000ffff0c7224 */ /* 0x000fe200020e060c */
[----:B------:R-:W-:Y:S01]  /*08c0*/  ISETP.GE.U32.AND P3, PT, R16, UR16, PT ;  /* 0x0000001010007c0c */ /* 0x000fe2000bf66070 */
[----:B------:R-:W-:Y:S02]  /*08d0*/  IMAD.U32 R5, RZ, RZ, UR11 ;  /* 0x0000000bff057e24 */ /* 0x000fe4000f8e00ff */
[----:B------:R-:W3:Y:S01]  /*08e0*/  @!P2 LDG.E.U16 R13, desc[UR14][R6.64] ;  /* 0x0000000e060da981 */ /* 0x000ee2000c1e1500 */
[----:B------:R-:W-:Y:S02]  /*08f0*/  ISETP.GE.AND.EX P3, PT, R12, UR17, PT, P3 ;  /* 0x000000110c007c0c */ /* 0x000fe4000bf66330 */
[----:B------:R-:W-:Y:S01]  /*0900*/  LEA R4, P4, R5, R2, 0x1 ;  /* 0x0000000205047211 */ /* 0x000fe200078808ff */
[----:B------:R-:W-:Y:S01]  /*0910*/  IMAD.U32 R2, RZ, RZ, UR11 ;  /* 0x0000000bff027e24 */ /* 0x000fe2000f8e00ff */
[----:B------:R-:W-:-:S02]  /*0920*/  IADD3 R14, P5, PT, R14, UR13, RZ ;  /* 0x0000000d0e0e7c10 */ /* 0x000fc4000ffbe0ff */
[----:B------:R-:W-:Y:S02]  /*0930*/  PRMT R12, RZ, 0x7610, R12 ;  /* 0x00007610ff0c7816 */ /* 0x000fe4000000000c */
[----:B------:R-:W-:Y:S01]  /*0940*/  LEA.HI.X R5, R2, R3, RZ, 0x1, P4 ;  /* 0x0000000302057211 */ /* 0x000fe200020f0cff */
[----:B------:R-:W-:Y:S01]  /*0950*/  IMAD.X R20, RZ, RZ, R20, P5 ;  /* 0x000000ffff147224 */ /* 0x000fe200028e0614 */
[----:B------:R-:W-:Y:S01]  /*0960*/  ISETP.GE.U32.AND P4, PT, R14, UR16, PT ;  /* 0x000000100e007c0c */ /* 0x000fe2000bf86070 */
[----:B------:R-:W-:Y:S02]  /*0970*/  IMAD.U32 R3, RZ, RZ, UR13 ;  /* 0x0000000dff037e24 */ /* 0x000fe4000f8e00ff */
[----:B------:R-:W4:Y:S01]  /*0980*/  @!P3 LDG.E.U16 R12, desc[UR14][R4.64] ;  /* 0x0000000e040cb981 */ /* 0x000f22000c1e1500 */
[----:B------:R-:W-:Y:S02]  /*0990*/  ISETP.GE.AND.EX P4, PT, R20, UR17, PT, P4 ;  /* 0x0000001114007c0c */ /* 0x000fe4000bf86340 */
[----:B------:R-:W-:-:S02]  /*09a0*/  LEA R2, P5, R3, R6, 0x1 ;  /* 0x0000000603027211 */ /* 0x000fc400078a08ff */
[----:B------:R-:W-:Y:S02]  /*09b0*/  PRMT R14, RZ, 0x7610, R14 ;  /* 0x00007610ff0e7816 */ /* 0x000fe4000000000e */
[----:B------:R-:W-:-:S07]  /*09c0*/  LEA.HI.X R3, R17, R7, RZ, 0x1, P5 ;  /* 0x0000000711037211 */ /* 0x000fce00028f0cff */
[----:B------:R-:W5:Y:S01]  /*09d0*/  @!P4 LDG.E.U16 R14, desc[UR14][R2.64] ;  /* 0x0000000e020ec981 */ /* 0x000f62000c1e1500 */
[----:B------:R-:W-:-:S04]  /*09e0*/  UIADD3 UR4, UP0, UPT, UR4, 0x2, URZ ;  /* 0x0000000204047890 */ /* 0x000fc8000ff1e0ff */
[----:B------:R-:W-:Y:S02]  /*09f0*/  UIADD3.X UR5, UPT, UPT, URZ, UR5, URZ, UP0, !UPT ;  /* 0x00000005ff057290 */ /* 0x000fe400087fe4ff */
[----:B------:R-:W-:-:S04]  /*0a00*/  ULEA UR6, UP0, UR11, UR6, 0x1 ;  /* 0x000000060b067291 */ /* 0x000fc8000f8008ff */
[----:B------:R-:W-:Y:S01]  /*0a10*/  ULEA.HI.X UR7, UR11, UR7, URZ, 0x1, UP0 ;  /* 0x000000070b077291 */ /* 0x000fe200080f0cff */
        /* <DEDUP_REMOVED lines=9> */
[C---:B------:R-:W-:Y:S02]  /*0ab0*/  FSETP.NAN.FTZ.AND P5, PT, |R12|.reuse, |R12|, PT ;  /* 0x4000000c0c00720b */ /* 0x040fe40003fb8200 */
[----:B------:R-:W-:Y:S01]  /*0ac0*/  FSETP.GT.FTZ.AND P6, PT, R12, UR12, PT ;  /* 0x0000000c0c007c0b */ /* 0x000fe2000bfd4000 */
[----:B-----5:R-:W-:-:S10]  /*0ad0*/  IMAD.U32 R14, R14, 0x10000, RZ ;  /* 0x000100000e0e7824 */ /* 0x020fd400078e00ff */
[----:B------:R-:W-:Y:S02]  /*0ae0*/  @!P5 FSEL R12, R12, UR12, P6 ;  /* 0x0000000c0c0cdc08 */ /* 0x000fe4000b000000 */
[C---:B------:R-:W-:Y:S02]  /*0af0*/  FSETP.NAN.FTZ.AND P5, PT, |R14|.reuse, |R14|, PT ;  /* 0x4000000e0e00720b */ /* 0x040fe40003fb8200 */
[----:B------:R-:W-:Y:S02]  /*0b00*/  FSETP.GT.FTZ.AND P6, PT, R14, UR12, PT ;  /* 0x0000000c0e007c0b */ /* 0x000fe4000bfd4000 */
[----:B------:R-:W-:Y:S02]  /*0b10*/  F2FP.BF16.F32.PACK_AB R12, RZ, R12 ;  /* 0x0000000cff0c723e */ /* 0x000fe400000010ff */
[----:B------:R-:W-:Y:S02]  /*0b20*/  F2FP.BF16.F32.PACK_AB R15, RZ, R15 ;  /* 0x0000000fff0f723e */ /* 0x000fe400000010ff */
[----:B------:R-:W-:-:S05]  /*0b30*/  F2FP.BF16.F32.PACK_AB R13, RZ, R13 ;  /* 0x0000000dff0d723e */ /* 0x000fca00000010ff */
[----:B------:R-:W-:Y:S01]  /*0b40*/  @!P5 FSEL R14, R14, UR12, P6 ;  /* 0x0000000c0e0edc08 */ /* 0x000fe2000b000000 */
[----:B------:R1:W-:Y:S03]  /*0b50*/  @!P3 STG.E.U16 desc[UR14][R4.64], R12 ;  /* 0x0000000c0400b986 */ /* 0x0003e6000c10150e */
[----:B------:R-:W-:Y:S01]  /*0b60*/  F2FP.BF16.F32.PACK_AB R14, RZ, R14 ;  /* 0x0000000eff0e723e */ /* 0x000fe200000010ff */
[----:B------:R1:W-:Y:S01]  /*0b70*/  @!P1 STG.E.U16 desc[UR14][R8.64], R15 ;  /* 0x0000000f08009986 */ /* 0x0003e2000c10150e */
[----:B------:R-:W-:-:S03]  /*0b80*/  ISETP.NE.U32.AND P1, PT, R11, UR4, PT ;  /* 0x000000040b007c0c */ /* 0x000fc6000bf25070 */
[----:B------:R1:W-:Y:S04]  /*0b90*/  @!P2 STG.E.U16 desc[UR14][R6.64], R13 ;  /* 0x0000000d0600a986 */ /* 0x0003e8000c10150e */
[----:B------:R1:W-:Y:S01]  /*0ba0*/  @!P4 STG.E.U16 desc[UR14][R2.64], R14 ;  /* 0x0000000e0200c986 */ /* 0x0003e2000c10150e */
[----:B------:R-:W-:-:S13]  /*0bb0*/  ISETP.NE.AND.EX P1, PT, RZ, UR5, PT, P1 ;  /* 0x00000005ff007c0c */ /* 0x000fda000bf25310 */
[----:B-1----:R-:W-:Y:S05]  /*0bc0*/  @P1 BRA `(.L_x_111) ;  /* 0xfffffff400ec1947 */ /* 0x002fea000383ffff */
.L_x_110:
[----:B------:R-:W-:Y:S05]  /*0bd0*/  @!P0 EXIT ;  /* 0x000000000000894d */ /* 0x000fea0003800000 */
[----:B0-----:R-:W-:Y:S01]  /*0be0*/  IADD3 R10, P0, PT, R10, UR6, RZ ;  /* 0x000000060a0a7c10 */ /* 0x001fe2000ff1e0ff */
[----:B------:R-:W-:Y:S01]  /*0bf0*/  IMAD.U32 R7, RZ, RZ, UR13 ;  /* 0x0000000dff077e24 */ /* 0x000fe2000f8e00ff */
[----:B------:R-:W-:Y:S01]  /*0c00*/  PRMT R11, RZ, 0x7610, R11 ;  /* 0x00007610ff0b7816 */ /* 0x000fe2000000000b */
[----:B------:R-:W-:Y:S02]  /*0c10*/  USHF.L.U32 UR4, UR13, 0x1, URZ ;  /* 0x000000010d047899 */ /* 0x000fe400080006ff */
[C---:B------:R-:W-:Y:S01]  /*0c20*/  IADD3 R4, P1, PT, R10.reuse, UR13, RZ ;  /* 0x0000000d0a047c10 */ /* 0x040fe2000ff3e0ff */
[----:B------:R-:W-:Y:S01]  /*0c30*/  IMAD.X R5, RZ, RZ, UR7, P0 ;  /* 0x00000007ff057e24 */ /* 0x000fe200080e06ff */
[----:B------:R-:W-:Y:S02]  /*0c40*/  LEA R2, P2, R10, UR8, 0x1 ;  /* 0x000000080a027c11 */ /* 0x000fe4000f8408ff */
[----:B------:R-:W-:Y:S01]  /*0c50*/  ISETP.GE.U32.AND P0, PT, R4, UR16, PT ;  /* 0x0000001004007c0c */ /* 0x000fe2000bf06070 */
[--C-:B------:R-:W-:Y:S01]  /*0c60*/  IMAD.X R6, RZ, RZ, R5.reuse, P1 ;  /* 0x000000ffff067224 */ /* 0x100fe200008e0605 */
[----:B------:R-:W-:-:S02]  /*0c70*/  LEA.HI.X R3, R10, UR9, R5, 0x1, P2 ;  /* 0x000000090a037c11 */ /* 0x000fc400090f0c05 */
[----:B------:R-:W-:Y:S02]  /*0c80*/  IADD3 R8, P2, PT, R4, UR13, RZ ;  /* 0x0000000d04087c10 */ /* 0x000fe4000ff5e0ff */
[----:B------:R-:W-:Y:S02]  /*0c90*/  ISETP.GE.AND.EX P0, PT, R6, UR17, PT, P0 ;  /* 0x0000001106007c0c */ /* 0x000fe4000bf06300 */
[----:B------:R-:W-:Y:S01]  /*0ca0*/  ISETP.GE.U32.AND P1, PT, R10, UR16, PT ;  /* 0x000000100a007c0c */ /* 0x000fe2000bf26070 */
[----:B------:R-:W-:Y:S01]  /*0cb0*/  IMAD.X R9, RZ, RZ, R6, P2 ;  /* 0x000000ffff097224 */ /* 0x000fe200010e0606 */
[----:B------:R-:W-:Y:S01]  /*0cc0*/  ISETP.GE.U32.AND P2, PT, R8, UR16, PT ;  /* 0x0000001008007c0c */ /* 0x000fe2000bf46070 */
[----:B------:R-:W-:Y:S01]  /*0cd0*/  IMAD.WIDE.U32 R6, R7, 0x2, R2 ;  /* 0x0000000207067825 */ /* 0x000fe200078e0002 */
[----:B------:R-:W-:Y:S02]  /*0ce0*/  ISETP.GE.AND.EX P1, PT, R5, UR17, PT, P1 ;  /* 0x0000001105007c0c */ /* 0x000fe4000bf26310 */
[----:B------:R-:W-:Y:S01]  /*0cf0*/  ISETP.GE.AND.EX P2, PT, R9, UR17, PT, P2 ;  /* 0x0000001109007c0c */ /* 0x000fe2000bf46320 */
[----:B------:R-:W-:Y:S01]  /*0d00*/  USHF.R.U32.HI UR5, URZ, 0x1f, UR13 ;  /* 0x0000001fff057899 */ /* 0x000fe2000801160d */
[----:B------:R-:W-:-:S03]  /*0d10*/  PRMT R10, RZ, 0x7610, R10 ;  /* 0x00007610ff0a7816 */ /* 0x000fc6000000000a */
[----:B------:R-:W2:Y:S01]  /*0d20*/  @!P0 LDG.E.U16 R11, desc[UR14][R6.64] ;  /* 0x0000000e060b8981 */ /* 0x000ea2000c1e1500 */
[----:B------:R-:W-:Y:S02]  /*0d30*/  IADD3 R4, P3, PT, R6, UR4, RZ ;  /* 0x0000000406047c10 */ /* 0x000fe4000ff7e0ff */
[----:B------:R-:W-:Y:S02]  /*0d40*/  IADD3 R8, P4, PT, R8, UR13, RZ ;  /* 0x0000000d08087c10 */ /* 0x000fe4000ff9e0ff */
[----:B------:R-:W-:Y:S01]  /*0d50*/  PRMT R12, RZ, 0x7610, R12 ;  /* 0x00007610ff0c7816 */ /* 0x000fe2000000000c */
[----:B------:R-:W3:Y:S01]  /*0d60*/  @!P1 LDG.E.U16 R10, desc[UR14][R2.64] ;  /* 0x0000000e020a9981 */ /* 0x000ee2000c1e1500 */
[----:B------:R-:W-:Y:S01]  /*0d70*/  IADD3.X R5, PT, PT, R7, UR5, RZ, P3, !PT ;  /* 0x0000000507057c10 */ /* 0x000fe20009ffe4ff */
[----:B------:R-:W-:Y:S01]  /*0d80*/  IMAD.X R9, RZ, RZ, R9, P4 ;  /* 0x000000ffff097224 */ /* 0x000fe200020e0609 */
[----:B------:R-:W-:-:S03]  /*0d90*/  ISETP.GE.U32.AND P3, PT, R8, UR16, PT ;  /* 0x0000001008007c0c */ /* 0x000fc6000bf66070 */
[----:B------:R-:W4:Y:S01]  /*0da0*/  @!P2 LDG.E.U16 R12, desc[UR14][R4.64] ;  /* 0x0000000e040ca981 */ /* 0x000f22000c1e1500 */
[----:B------:R-:W-:Y:S02]  /*0db0*/  ISETP.GE.AND.EX P3, PT, R9, UR17, PT, P3 ;  /* 0x0000001109007c0c */ /* 0x000fe4000bf66330 */
[----:B------:R-:W-:-:S04]  /*0dc0*/  IADD3 R8, P4, PT, R4, UR4, RZ ;  /* 0x0000000404087c10 */ /* 0x000fc8000ff9e0ff */
[----:B------:R-:W-:-:S07]  /*0dd0*/  IADD3.X R9, PT, PT, R5, UR5, RZ, P4, !PT ;  /* 0x0000000505097c10 */ /* 0x000fce000a7fe4ff */
[----:B------:R-:W5:Y:S01]  /*0de0*/  @!P3 LDG.E.U16 R0, desc[UR14][R8.64] ;  /* 0x0000000e0800b981 */ /* 0x000f62000c1e1500 */
[----:B--2---:R-:W-:-:S05]  /*0df0*/  IMAD.U32 R11, R11, 0x10000, RZ ;  /* 0x000100000b0b7824 */ /* 0x004fca00078e00ff */
[C---:B------:R-:W-:Y:S01]  /*0e00*/  FSETP.NAN.FTZ.AND P5, PT, |R11|.reuse, |R11|, PT ;  /* 0x4000000b0b00720b */ /* 0x040fe20003fb8200 */
[----:B---3--:R-:W-:Y:S01]  /*0e10*/  IMAD.U32 R10, R10, 0x10000, RZ ;  /* 0x000100000a0a7824 */ /* 0x008fe200078e00ff */
[----:B------:R-:W-:-:S04]  /*0e20*/  FSETP.GT.FTZ.AND P6, PT, R11, UR12, PT ;  /* 0x0000000c0b007c0b */ /* 0x000fc8000bfd4000 */
[----:B------:R-:W-:Y:S01]  /*0e30*/  FSETP.NAN.FTZ.AND P4, PT, |R10|, |R10|, PT ;  /* 0x4000000a0a00720b */ /* 0x000fe20003f98200 */
[----:B----4-:R-:W-:-:S06]  /*0e40*/  IMAD.U32 R12, R12, 0x10000, RZ ;  /* 0x000100000c0c7824 */ /* 0x010fcc00078e00ff */
[----:B------:R-:W-:Y:S02]  /*0e50*/  @!P5 FSEL R11, R11, UR12, P6 ;  /* 0x0000000c0b0bdc08 */ /* 0x000fe4000b000000 */
[----:B------:R-:W-:Y:S02]  /*0e60*/  FSETP.NAN.FTZ.AND P5, PT, |R12|, |R12|, PT ;  /* 0x4000000c0c00720b */ /* 0x000fe40003fb8200 */
[----:B------:R-:W-:-:S04]  /*0e70*/  FSETP.GT.FTZ.AND P6, PT, R10, UR12, PT ;  /* 0x0000000c0a007c0b */ /* 0x000fc8000bfd4000 */
[----:B------:R-:W-:Y:S01]  /*0e80*/  @!P4 FSEL R10, R10, UR12, P6 ;  /* 0x0000000c0a0acc08 */ /* 0x000fe2000b000000 */
[----:B-----5:R-:W-:Y:S01]  /*0e90*/  IMAD.U32 R0, R0, 0x10000, RZ ;  /* 0x0001000000007824 */ /* 0x020fe200078e00ff */
[----:B------:R-:W-:Y:S02]  /*0ea0*/  FSETP.GT.FTZ.AND P4, PT, R12, UR12, PT ;  /* 0x0000000c0c007c0b */ /* 0x000fe4000bf94000 */
[----:B------:R-:W-:-:S03]  /*0eb0*/  F2FP.BF16.F32.PACK_AB R10, RZ, R10 ;  /* 0x0000000aff0a723e */ /* 0x000fc600000010ff */
[----:B------:R-:W-:Y:S02]  /*0ec0*/  @!P5 FSEL R12, R12, UR12, P4 ;  /* 0x0000000c0c0cdc08 */ /* 0x000fe4000a000000 */
[C---:B------:R-:W-:Y:S02]  /*0ed0*/  FSETP.NAN.FTZ.AND P4, PT, |R0|.reuse, |R0|, PT ;  /* 0x400000000000720b */ /* 0x040fe40003f98200 */
[----:B------:R-:W-:Y:S02]  /*0ee0*/  F2FP.BF16.F32.PACK_AB R11, RZ, R11 ;  /* 0x0000000bff0b723e */ /* 0x000fe400000010ff */
[----:B------:R-:W-:Y:S01]  /*0ef0*/  F2FP.BF16.F32.PACK_AB R12, RZ, R12 ;  /* 0x0000000cff0c723e */ /* 0x000fe200000010ff */
[----:B------:R0:W-:Y:S04]  /*0f00*/  @!P1 STG.E.U16 desc[UR14][R2.64], R10 ;  /* 0x0000000a02009986 */ /* 0x0001e8000c10150e */
[----:B------:R0:W-:Y:S01]  /*0f10*/  @!P0 STG.E.U16 desc[UR14][R6.64], R11 ;  /* 0x0000000b06008986 */ /* 0x0001e2000c10150e */
[----:B------:R-:W-:-:S03]  /*0f20*/  FSETP.GT.FTZ.AND P0, PT, R0, UR12, PT ;  /* 0x0000000c00007c0b */ /* 0x000fc6000bf14000 */
[----:B------:R0:W-:Y:S01]  /*0f30*/  @!P2 STG.E.U16 desc[UR14][R4.64], R12 ;  /* 0x0000000c0400a986 */ /* 0x0001e2000c10150e */
[----:B------:R-:W-:Y:S01]  /*0f40*/  @!P4 FSEL R0, R0, UR12, P0 ;  /* 0x0000000c0000cc08 */ /* 0x000fe20008000000 */
[----:B------:R-:W-:Y:S08]  /*0f50*/  @P3 EXIT ;  /* 0x000000000000394d */ /* 0x000ff00003800000 */
[----:B------:R-:W-:-:S05]  /*0f60*/  F2FP.BF16.F32.PACK_AB R0, RZ, R0 ;  /* 0x00000000ff00723e */ /* 0x000fca00000010ff */
[----:B------:R-:W-:Y:S01]  /*0f70*/  STG.E.U16 desc[UR14][R8.64], R0 ;  /* 0x0000000008007986 */ /* 0x000fe2000c10150e */
[----:B------:R-:W-:Y:S05]  /*0f80*/  EXIT ;  /* 0x000000000000794d */ /* 0x000fea0003800000 */
.L_x_109:
[----:B------:R-:W0:Y:S02]  /*0f90*/  S2R R8, SR_TID.X ;  /* 0x0000000000087919 */ /* 0x000e240000002100 */
[----:B0-----:R-:W-:-:S03]  /*0fa0*/  IMAD.WIDE.U32 R2, R8, 0x4, RZ ;  /* 0x0000000408027825 */ /* 0x001fc600078e00ff */
[----:B------:R-:W-:-:S04]  /*0fb0*/  ISETP.GE.U32.AND P0, PT, R2, UR18, PT ;  /* 0x0000001202007c0c */ /* 0x000fc8000bf06070 */
[----:B------:R-:W-:-:S13]  /*0fc0*/  ISETP.GE.AND.EX P0, PT, R3, UR10, PT, P0 ;  /* 0x0000000a03007c0c */ /* 0x000fda000bf06300 */
[----:B------:R-:W-:Y:S05]  /*0fd0*/  @P0 EXIT ;  /* 0x000000000000094d */ /* 0x000fea0003800000 */
[----:B------:R-:W-:Y:S01]  /*0fe0*/  IMAD.MOV.U32 R9, RZ, RZ, RZ ;  /* 0x000000ffff097224 */ /* 0x000fe200078e00ff */
[----:B------:R-:W0:Y:S06]  /*0ff0*/  LDCU UR4, c[0x0][0x360] ;  /* 0x00006c00ff0477ac */ /* 0x000e2c0008000800 */
.L_x_112:
[----:B------:R-:W-:-:S04]  /*1000*/  LEA R2, P0, R8, UR8, 0x3 ;  /* 0x0000000808027c11 */ /* 0x000fc8000f8018ff */
[----:B------:R-:W-:-:S05]  /*1010*/  LEA.HI.X R3, R8, UR9, R9, 0x3, P0 ;  /* 0x0000000908037c11 */ /* 0x000fca00080f1c09 */
[----:B------:R-:W2:Y:S02]  /*1020*/  LDG.E.64 R6, desc[UR14][R2.64] ;  /* 0x0000000e02067981 */ /* 0x000ea4000c1e1b00 */
[C---:B--2---:R-:W-:Y:S01]  /*1030*/  IMAD.U32 R5, R6.reuse, 0x10000, RZ ;  /* 0x0001000006057824 */ /* 0x044fe200078e00ff */
[C---:B------:R-:W-:Y:S02]  /*1040*/  PRMT R4, R7.reuse, 0x7632, R4 ;  /* 0x0000763207047816 */ /* 0x040fe40000000004 */
[----:B------:R-:W-:Y:S01]  /*1050*/  PRMT R0, R6, 0x7632, R0 ;  /* 0x0000763206007816 */ /* 0x000fe20000000000 */
[----:B------:R-:W-:Y:S01]  /*1060*/  IMAD.U32 R6, R7, 0x10000, RZ ;  /* 0x0001000007067824 */ /* 0x000fe200078e00ff */
[C---:B------:R-:W-:Y:S01]  /*1070*/  FSETP.NAN.FTZ.AND P4, PT, |R5|.reuse, |R5|, PT ;  /* 0x400000050500720b */ /* 0x040fe20003f98200 */
[----:B------:R-:W-:Y:S01]  /*1080*/  IMAD.U32 R7, R4, 0x10000, RZ ;  /* 0x0001000004077824 */ /* 0x000fe200078e00ff */
[----:B------:R-:W-:Y:S01]  /*1090*/  FSETP.GT.FTZ.AND P5, PT, R5, UR12, PT ;  /* 0x0000000c05007c0b */ /* 0x000fe2000bfb4000 */
[----:B------:R-:W-:Y:S01]  /*10a0*/  IMAD.U32 R0, R0, 0x10000, RZ ;  /* 0x0001000000007824 */ /* 0x000fe200078e00ff */
[----:B------:R-:W-:-:S02]  /*10b0*/  FSETP.NAN.FTZ.AND P3, PT, |R6|, |R6|, PT ;  /* 0x400000060600720b */ /* 0x000fc40003f78200 */
[----:B------:R-:W-:Y:S02]  /*10c0*/  FSETP.NAN.FTZ.AND P0, PT, |R7|, |R7|, PT ;  /* 0x400000070700720b */ /* 0x000fe40003f18200 */
[----:B------:R-:W-:Y:S02]  /*10d0*/  FSETP.NAN.FTZ.AND P1, PT, |R0|, |R0|, PT ;  /* 0x400000000000720b */ /* 0x000fe40003f38200 */
[----:B------:R-:W-:-:S03]  /*10e0*/  FSETP.GT.FTZ.AND P2, PT, R6, UR12, PT ;  /* 0x0000000c06007c0b */ /* 0x000fc6000bf54000 */
[----:B------:R-:W-:Y:S02]  /*10f0*/  @!P4 FSEL R5, R5, UR12, P5 ;  /* 0x0000000c0505cc08 */ /* 0x000fe4000a800000 */
[C---:B------:R-:W-:Y:S02]  /*1100*/  FSETP.GT.FTZ.AND P5, PT, R7.reuse, UR12, PT ;  /* 0x0000000c07007c0b */ /* 0x040fe4000bfb4000 */
[C---:B------:R-:W-:Y:S02]  /*1110*/  FSETP.GT.FTZ.AND P4, PT, R0.reuse, UR12, PT ;  /* 0x0000000c00007c0b */ /* 0x040fe4000bf94000 */
[----:B------:R-:W-:Y:S02]  /*1120*/  @!P0 FSEL R7, R7, UR12, P5 ;  /* 0x0000000c07078c08 */ /* 0x000fe4000a800000 */
[----:B------:R-:W-:Y:S02]  /*1130*/  @!P1 FSEL R0, R0, UR12, P4 ;  /* 0x0000000c00009c08 */ /* 0x000fe4000a000000 */
[----:B0-----:R-:W-:-:S02]  /*1140*/  IADD3 R8, P0, PT, R8, UR4, RZ ;  /* 0x0000000408087c10 */ /* 0x001fc4000ff1e0ff */
[----:B------:R-:W-:Y:S02]  /*1150*/  @!P3 FSEL R6, R6, UR12, P2 ;  /* 0x0000000c0606bc08 */ /* 0x000fe40009000000 */
[----:B------:R-:W-:Y:S01]  /*1160*/  F2FP.BF16.F32.PACK_AB R4, R0, R5 ;  /* 0x000000050004723e */ /* 0x000fe200000010ff */
[C---:B------:R-:W-:Y:S01]  /*1170*/  IMAD.SHL.U32 R0, R8.reuse, 0x4, RZ ;  /* 0x0000000408007824 */ /* 0x040fe200078e00ff */
[----:B------:R-:W-:Y:S01]  /*1180*/  F2FP.BF16.F32.PACK_AB R5, R7, R6 ;  /* 0x000000060705723e */ /* 0x000fe200000010ff */
[----:B------:R-:W-:Y:S01]  /*1190*/  IMAD.X R9, RZ, RZ, R9, P0 ;  /* 0x000000ffff097224 */ /* 0x000fe200000e0609 */
[----:B------:R-:W-:Y:S02]  /*11a0*/  LOP3.LUT P0, RZ, R8, 0xffffc000, RZ, 0xc0, !PT ;  /* 0xffffc00008ff7812 */ /* 0x000fe4000780c0ff */
[----:B------:R-:W-:Y:S01]  /*11b0*/  ISETP.LT.U32.AND P1, PT, R0, UR18, PT ;  /* 0x0000001200007c0c */ /* 0x000fe2000bf21070 */
[----:B------:R1:W-:Y:S01]  /*11c0*/  STG.E.64 desc[UR14][R2.64], R4 ;  /* 0x0000000402007986 */ /* 0x0003e2000c101b0e */
[----:B------:R-:W-:-:S02]  /*11d0*/  SHF.L.U64.HI R0, R8, 0x2, R9 ;  /* 0x0000000208007819 */ /* 0x000fc40000010209 */
[----:B------:R-:W-:Y:S02]  /*11e0*/  LOP3.LUT P0, RZ, R9, 0x3fffffff, RZ, 0xc0, P0 ;  /* 0x3fffffff09ff7812 */ /* 0x000fe4000000c0ff */
[----:B------:R-:W-:-:S13]  /*11f0*/  ISETP.LT.AND.EX P1, PT, R0, UR10, PT, P1 ;  /* 0x0000000a00007c0c */ /* 0x000fda000bf21310 */
[----:B-1----:R-:W-:Y:S05]  /*1200*/  @!P0 BRA P1, `(.L_x_112) ;  /* 0xfffffffc007c8947 */ /* 0x002fea000083ffff */
[----:B------:R-:W-:Y:S05]  /*1210*/  EXIT ;  /* 0x000000000000794d */ /* 0x000fea0003800000 */
        .weak           $__internal_9_$__cuda_sm20_div_u16
        .type           $__internal_9_$__cuda_sm20_div_u16,@function
        .size           $__internal_9_$__cuda_sm20_div_u16,(.L_x_4154 - $__internal_9_$__cuda_sm20_div_u16)
$__internal_9_$__cuda_sm20_div_u16:
[----:B------:R-:W0:Y:S01]  /*1220*/  I2F.U16 R2, UR7 ;  /* 0x0000000700027d06 */ /* 0x000e220008101000 */
[----:B------:R-:W-:Y:S01]  /*1230*/  IMAD.MOV.U32 R3, RZ, RZ, 0x4b800000 ;  /* 0x4b800000ff037424 */ /* 0x000fe200078e00ff */
[C---:B0-----:R-:W-:Y:S02]  /*1240*/  FSETP.GEU.AND P1, PT, |R2|.reuse, 1.175494350822287508e-38, PT ;  /* 0x008000000200780b */ /* 0x041fe40003f2e200 */
[----:B------:R-:W-:Y:S02]  /*1250*/  FSETP.GT.AND P0, PT, |R2|, 8.50705917302346158658e+37, PT ;  /* 0x7e8000000200780b */ /* 0x000fe40003f04200 */
[----:B------:R-:W-:-:S04]  /*1260*/  FSEL R3, R3, 1, !P1 ;  /* 0x3f80000003037808 */ /* 0x000fc80004800000 */
[----:B------:R-:W-:Y:S02]  /*1270*/  FSEL R3, R3, 0.25, !P0 ;  /* 0x3e80000003037808 */ /* 0x000fe40004000000 */
[----:B------:R-:W-:-:S03]  /*1280*/  ISETP.NE.U32.AND P0, PT, RZ, UR7, PT ;  /* 0x00000007ff007c0c */ /* 0x000fc6000bf05070 */
[----:B------:R-:W-:Y:S01]  /*1290*/  FMUL R4, R2, R3 ;  /* 0x0000000302047220 */ /* 0x000fe20000400000 */
[----:B------:R-:W-:-:S05]  /*12a0*/  I2FP.F32.U32.RZ R2, UR6 ;  /* 0x0000000600027c45 */ /* 0x000fca000820d000 */
[----:B------:R-:W0:Y:S02]  /*12b0*/  MUFU.RCP R4, R4 ;  /* 0x0000000400047308 */ /* 0x000e240000001000 */
[----:B0-----:R-:W-:-:S04]  /*12c0*/  FMUL R3, R3, R4 ;  /* 0x0000000403037220 */ /* 0x001fc80000400000 */
[----:B------:R-:W-:-:S04]  /*12d0*/  VIADD R3, R3, 0x2 ;  /* 0x0000000203037836 */ /* 0x000fc80000000000 */
[----:B------:R-:W-:Y:S01]  /*12e0*/  FMUL.RZ R5, R2, R3 ;  /* 0x0000000302057220 */ /* 0x000fe2000040c000 */
[----:B------:R-:W-:Y:S02]  /*12f0*/  IMAD.MOV.U32 R2, RZ, RZ, R7 ;  /* 0x000000ffff027224 */ /* 0x000fe400078e0007 */
[----:B------:R-:W-:-:S03]  /*1300*/  IMAD.MOV.U32 R3, RZ, RZ, 0x0 ;  /* 0x00000000ff037424 */ /* 0x000fc600078e00ff */
[----:B------:R-:W0:Y:S02]  /*1310*/  F2I.U32.TRUNC.NTZ R5, R5 ;  /* 0x0000000500057305 */ /* 0x000e24000020f000 */
[----:B0-----:R-:W-:Y:S01]  /*1320*/  LOP3.LUT R6, R5, 0xffff, RZ, 0xc0, !PT ;  /* 0x0000ffff05067812 */ /* 0x001fe200078ec0ff */
[----:B------:R-:W-:Y:S01]  /*1330*/  @!P0 IMAD.MOV.U32 R6, RZ, RZ, -0x1 ;  /* 0xffffffffff068424 */ /* 0x000fe200078e00ff */
[----:B------:R-:W-:Y:S06]  /*1340*/  RET.REL.NODEC R2 `(_ZN2at6native61_GLOBAL__N__44eb8e94_28_ForeachBinaryOpScalarList_cu_dda10a6925multi_tensor_apply_kernelINS1_28TensorListScalarListMetadataIfLi1EEENS1_25BinaryOpScalarListFunctorIN3c108BFloat16ELi1ELi1ELi0EEEJNS0_7maximumIfEEEEEvT_T0_DpT1_) ;  /* 0xffffffec022c7950 */ /* 0x000fec0003c3ffff */
.L_x_113:
        /* <DEDUP_REMOVED lines=11> */
.L_x_4154:


//--------------------- .text._ZN2at6native61_GLOBAL__N__44eb8e94_28_ForeachBinaryOpScalarList_cu_dda10a6925multi_tensor_apply_kernelINS1_28TensorListScalarListMetadataIfLi1EEENS1_25BinaryOpScalarListFunctorIN3c104HalfELi1ELi1ELi0EEEJNS0_7maximumIfEEEEEvT_T0_DpT1_ --------------------------
	.section	.text._ZN2at6native61_GLOBAL__N__44eb8e94_28_ForeachBinaryOpScalarList_cu_dda10a6925multi_tensor_apply_kernelINS1_28TensorListScalarListMetadataIfLi1EEENS1_25BinaryOpScalarListFunctorIN3c104HalfELi1ELi1ELi0EEEJNS0_7maximumIfEEEEEvT_T0_DpT1_,"ax",@progbits
	.align	128
.text._ZN2at6native61_GLOBAL__N__44eb8e94_28_ForeachBinaryOpScalarList_cu_dda10a6925multi_tensor_apply_kernelINS1_28TensorListScalarListMetadataIfLi1EEENS1_25BinaryOpScalarListFunctorIN3c104HalfELi1ELi1ELi0EEEJNS0_7maximumIfEEEEEvT_T0_DpT1_:
        .type           _ZN2at6native61_GLOBAL__N__44eb8e94_28_ForeachBinaryOpScalarList_cu_dda10a6925multi_tensor_apply_kernelINS1_28TensorListScalarListMetadataIfLi1EEENS1_25BinaryOpScalarListFunctorIN3c104HalfELi1ELi1ELi0EEEJNS0_7maximumIfEEEEEvT_T0_DpT1_,@function
        .size           _ZN2at6native61_GLOBAL__N__44eb8e94_28_ForeachBinaryOpScalarList_cu_dda10a6925multi_tensor_apply_kernelINS1_28TensorListScalarListMetadataIfLi1EEENS1_25BinaryOpScalarListFunctorIN3c104HalfELi1ELi1ELi0EEEJNS0_7maximumIfEEEEEvT_T0_DpT1_,(.L_x_4156 - _ZN2at6native61_GLOBAL__N__44eb8e94_28_ForeachBinaryOpScalarList_cu_dda10a6925multi_tensor_apply_kernelINS1_28TensorListScalarListMetadataIfLi1EEENS1_25BinaryOpScalarListFunctorIN3c104HalfELi1ELi1ELi0EEEJNS0_7maximumIfEEEEEvT_T0_DpT1_)
        .other          _ZN2at6native61_GLOBAL__N__44eb8e94_28_ForeachBinaryOpScalarList_cu_dda10a6925multi_tensor_apply_kernelINS1_28TensorListScalarListMetadataIfLi1EEENS1_25BinaryOpScalarListFunctorIN3c104HalfELi1ELi1ELi0EEEJNS0_7maximumIfEEEEEvT_T0_DpT1_,@"STO_CUDA_ENTRY STV_DEFAULT"
_ZN2at6native61_GLOBAL__N__44eb8e94_28_ForeachBinaryOpScalarList_cu_dda10a6925multi_tensor_apply_kernelINS1_28TensorListScalarListMetadataIfLi1EEENS1_25BinaryOpScalarListFunctorIN3c104HalfELi1ELi1ELi0EEEJNS0_7maximumIfEEEEEvT_T0_DpT1_:
        /* <DEDUP_REMOVED lines=39> */
[----:B------:R-:W-:Y:S05]  /*0270*/  CALL.REL.NOINC `($__internal_10_$__cuda_sm20_div_u16) ;  /* 0x0000000c00e07944 */ /* 0x000fea0003c00000 */
        /* <DEDUP_REMOVED lines=16> */
.L_x_116:
[----:B01----:R-:W-:Y:S01]  /*0380*/  IADD3 R13, P2, PT, R10, UR6, RZ ;  /* 0x000000060a0d7c10 */ /* 0x003fe2000ff5e0ff */
        /* <DEDUP_REMOVED lines=13> */
[----:B------:R-:W-:Y:S02]  /*0460*/  LEA R8, P2, R9, R2, 0x1 ;  /* 0x0000000209087211 */ /* 0x000fe400078408ff */
[----:B------:R-:W-:Y:S02]  /*0470*/  IADD3 R4, P4, PT, R15, UR13, RZ ;  /* 0x0000000d0f047c10 */ /* 0x000fe4000ff9e0ff */
[----:B------:R-:W-:Y:S02]  /*0480*/  PRMT R17, RZ, 0x7610, R17 ;  /* 0x00007610ff117816 */ /* 0x000fe40000000011 */
[----:B------:R-:W-:Y:S01]  /*0490*/  LEA.HI.X R9, R5, R3, RZ, 0x1, P2 ;  /* 0x0000000305097211 */ /* 0x000fe200010f0cff */
[----:B------:R-:W-:Y:S01]  /*04a0*/  IMAD.X R5, RZ, RZ, R14, P4 ;  /* 0x000000ffff057224 */ /* 0x000fe200020e060e */
[C---:B------:R-:W-:Y:S02]  /*04b0*/  ISETP.GE.U32.AND P2, PT, R4.reuse, UR16, PT ;  /* 0x0000001004007c0c */ /* 0x040fe4000bf46070 */
[----:B------:R-:W-:Y:S01]  /*04c0*/  IADD3 R4, P5, PT, R4, UR13, RZ ;  /* 0x0000000d04047c10 */ /* 0x000fe2000ffbe0ff */
[----:B------:R-:W3:Y:S01]  /*04d0*/  @!P3 LDG.E.U16 R17, desc[UR14][R8.64] ;  /* 0x0000000e0811b981 */ /* 0x000ee2000c1e1500 */
[----:B------:R-:W-:Y:S01]  /*04e0*/  IMAD.U32 R7, RZ, RZ, UR13 ;  /* 0x0000000dff077e24 */ /* 0x000fe2000f8e00ff */
[----:B------:R-:W-:Y:S01]  /*04f0*/  ISETP.GE.AND.EX P2, PT, R5, UR17, PT, P2 ;  /* 0x0000001105007c0c */ /* 0x000fe2000bf46320 */
[----:B------:R-:W-:Y:S01]  /*0500*/  IMAD.U32 R19, RZ, RZ, UR13 ;  /* 0x0000000dff137e24 */ /* 0x000fe2000f8e00ff */
[----:B------:R-:W-:Y:S01]  /*0510*/  ISETP.GE.U32.AND P4, PT, R4, UR16, PT ;  /* 0x0000001004007c0c */ /* 0x000fe2000bf86070 */
[----:B------:R-:W-:Y:S01]  /*0520*/  IMAD.X R4, RZ, RZ, R5, P5 ;  /* 0x000000ffff047224 */ /* 0x000fe200028e0605 */
[----:B------:R-:W-:Y:S01]  /*0530*/  LEA R6, P5, R7, R8, 0x1 ;  /* 0x0000000807067211 */ /* 0x000fe200078a08ff */
[----:B------:R-:W-:Y:S01]  /*0540*/  IMAD.U32 R5, RZ, RZ, UR13 ;  /* 0x0000000dff057e24 */ /* 0x000fe2000f8e00ff */
[----:B------:R-:W-:-:S02]  /*0550*/  PRMT R18, RZ, 0x7610, R18 ;  /* 0x00007610ff127816 */ /* 0x000fc40000000012 */
[----:B------:R-:W-:Y:S02]  /*0560*/  ISETP.GE.AND.EX P4, PT, R4, UR17, PT, P4 ;  /* 0x0000001104007c0c */ /* 0x000fe4000bf86340 */
[----:B------:R-:W-:Y:S02]  /*0570*/  LEA.HI.X R7, R5, R9, RZ, 0x1, P5 ;  /* 0x0000000905077211 */ /* 0x000fe400028f0cff */
[----:B------:R-:W-:Y:S02]  /*0580*/  LEA R4, P5, R19, R6, 0x1 ;  /* 0x0000000613047211 */ /* 0x000fe400078a08ff */
[----:B------:R-:W-:Y:S01]  /*0590*/  PRMT R19, RZ, 0x7610, R19 ;  /* 0x00007610ff137816 */ /* 0x000fe20000000013 */
[----:B------:R-:W4:Y:S01]  /*05a0*/  @!P2 LDG.E.U16 R18, desc[UR14][R6.64] ;  /* 0x0000000e0612a981 */ /* 0x000f22000c1e1500 */
[----:B------:R-:W-:-:S05]  /*05b0*/  LEA.HI.X R5, R5, R7, RZ, 0x1, P5 ;  /* 0x0000000705057211 */ /* 0x000fca00028f0cff */
[----:B------:R-:W5:Y:S01]  /*05c0*/  @!P4 LDG.E.U16 R19, desc[UR14][R4.64] ;  /* 0x0000000e0413c981 */ /* 0x000f62000c1e1500 */
[----:B--2---:R-:W-:-:S05]  /*05d0*/  HADD2.F32 R16, -RZ, R16.H0_H0 ;  /* 0x20000010ff107230 */ /* 0x004fca0000004100 */
[C---:B------:R-:W-:Y:S02]  /*05e0*/  FSETP.NAN.FTZ.AND P5, PT, |R16|.reuse, |R16|, PT ;  /* 0x400000101000720b */ /* 0x040fe40003fb8200 */
[----:B------:R-:W-:Y:S01]  /*05f0*/  FSETP.GT.FTZ.AND P6, PT, R16, UR12, PT ;  /* 0x0000000c10007c0b */ /* 0x000fe2000bfd4000 */
[----:B---3--:R-:W-:-:S10]  /*0600*/  HADD2.F32 R17, -RZ, R17.H0_H0 ;  /* 0x20000011ff117230 */ /* 0x008fd40000004100 */
[----:B------:R-:W-:Y:S02]  /*0610*/  @!P5 FSEL R16, R16, UR12, P6 ;  /* 0x0000000c1010dc08 */ /* 0x000fe4000b000000 */
[C---:B------:R-:W-:Y:S02]  /*0620*/  FSETP.NAN.FTZ.AND P5, PT, |R17|.reuse, |R17|, PT ;  /* 0x400000111100720b */ /* 0x040fe40003fb8200 */
[----:B------:R-:W-:Y:S02]  /*0630*/  FSETP.GT.FTZ.AND P6, PT, R17, UR12, PT ;  /* 0x0000000c11007c0b */ /* 0x000fe4000bfd4000 */
[----:B------:R-:W-:Y:S01]  /*0640*/  F2FP.F16.F32.PACK_AB R16, RZ, R16 ;  /* 0x00000010ff10723e */ /* 0x000fe200000000ff */
[----:B----4-:R-:W-:-:S04]  /*0650*/  HADD2.F32 R18, -RZ, R18.H0_H0 ;  /* 0x20000012ff127230 */ /* 0x010fc80000004100 */
[----:B------:R0:W-:Y:S04]  /*0660*/  @!P1 STG.E.U16 desc[UR14][R2.64], R16 ;  /* 0x0000001002009986 */ /* 0x0001e8000c10150e */
[----:B------:R-:W-:Y:S02]  /*0670*/  @!P5 FSEL R17, R17, UR12, P6 ;  /* 0x0000000c1111dc08 */ /* 0x000fe4000b000000 */
[C---:B------:R-:W-:Y:S01]  /*0680*/  FSETP.NAN.FTZ.AND P6, PT, |R18|.reuse, |R18|, PT ;  /* 0x400000121200720b */ /* 0x040fe20003fd8200 */
[----:B-----5:R-:W-:Y:S01]  /*0690*/  HADD2.F32 R19, -RZ, R19.H0_H0 ;  /* 0x20000013ff137230 */ /* 0x020fe20000004100 */
[----:B------:R-:W-:Y:S02]  /*06a0*/  FSETP.GT.FTZ.AND P1, PT, R18, UR12, PT ;  /* 0x0000000c12007c0b */ /* 0x000fe4000bf34000 */
[----:B------:R-:W-:-:S02]  /*06b0*/  F2FP.F16.F32.PACK_AB R17, RZ, R17 ;  /* 0x00000011ff11723e */ /* 0x000fc400000000ff */
[----:B------:R-:W-:Y:S01]  /*06c0*/  FSETP.NAN.FTZ.AND P5, PT, |R19|, |R19|, PT ;  /* 0x400000131300720b */ /* 0x000fe20003fb8200 */
[----:B0-----:R-:W-:Y:S01]  /*06d0*/  @!P3 IMAD.MOV.U32 R16, RZ, RZ, R8 ;  /* 0x000000ffff10b224 */ /* 0x001fe200078e0008 */
[----:B------:R-:W-:Y:S01]  /*06e0*/  PRMT R21, R17, 0x7610, R21 ;  /* 0x0000761011157816 */ /* 0x000fe20000000015 */
[----:B------:R-:W-:-:S04]  /*06f0*/  @!P3 IMAD.MOV.U32 R17, RZ, RZ, R9 ;  /* 0x000000ffff11b224 */ /* 0x000fc800078e0009 */
[----:B------:R-:W-:Y:S01]  /*0700*/  @!P6 FSEL R18, R18, UR12, P1 ;  /* 0x0000000c1212ec08 */ /* 0x000fe20008800000 */
[----:B------:R0:W-:Y:S01]  /*0710*/  @!P3 STG.E.U16 desc[UR14][R16.64], R21 ;  /* 0x000000151000b986 */ /* 0x0001e2000c10150e */
[----:B------:R-:W-:Y:S02]  /*0720*/  IADD3 R15, P6, PT, R15, UR11, RZ ;  /* 0x0000000b0f0f7c10 */ /* 0x000fe4000ffde0ff */
[C---:B------:R-:W-:Y:S02]  /*0730*/  FSETP.GT.FTZ.AND P1, PT, R19.reuse, UR12, PT ;  /* 0x0000000c13007c0b */ /* 0x040fe4000bf34000 */
[----:B------:R-:W-:Y:S01]  /*0740*/  F2FP.F16.F32.PACK_AB R18, RZ, R18 ;  /* 0x00000012ff12723e */ /* 0x000fe200000000ff */
[----:B------:R-:W-:Y:S01]  /*0750*/  IMAD.X R20, RZ, RZ, R14, P6 ;  /* 0x000000ffff147224 */ /* 0x000fe200030e060e */
[----:B------:R-:W-:Y:S02]  /*0760*/  @!P5 FSEL R19, R19, UR12, P1 ;  /* 0x0000000c1313dc08 */ /* 0x000fe40008800000 */
[C---:B------:R-:W-:Y:S01]  /*0770*/  ISETP.GE.U32.AND P1, PT, R15.reuse, UR16, PT ;  /* 0x000000100f007c0c */ /* 0x040fe2000bf26070 */
[----:B------:R1:W-:Y:S01]  /*0780*/  @!P2 STG.E.U16 desc[UR14][R6.64], R18 ;  /* 0x000000120600a986 */ /* 0x0003e2000c10150e */
[----:B------:R-:W-:Y:S01]  /*0790*/  LEA R8, P3, R15, UR8, 0x1 ;  /* 0x000000080f087c11 */ /* 0x000fe2000f8608ff */
[----:B0-----:R-:W-:Y:S01]  /*07a0*/  IMAD.U32 R17, RZ, RZ, UR13 ;  /* 0x0000000dff117e24 */ /* 0x001fe2000f8e00ff */
[----:B------:R-:W-:-:S02]  /*07b0*/  ISETP.GE.AND.EX P1, PT, R20, UR17, PT, P1 ;  /* 0x0000001114007c0c */ /* 0x000fc4000bf26310 */
[----:B------:R-:W-:Y:S02]  /*07c0*/  F2FP.F16.F32.PACK_AB R19, RZ, R19 ;  /* 0x00000013ff13723e */ /* 0x000fe400000000ff */
[C---:B------:R-:W-:Y:S02]  /*07d0*/  IADD3 R14, P5, PT, R15.reuse, UR13, RZ ;  /* 0x0000000d0f0e7c10 */ /* 0x040fe4000ffbe0ff */
[--C-:B------:R-:W-:Y:S02]  /*07e0*/  LEA.HI.X R9, R15, UR9, R20.reuse, 0x1, P3 ;  /* 0x000000090f097c11 */ /* 0x100fe400098f0c14 */
[----:B------:R-:W-:Y:S01]  /*07f0*/  PRMT R15, RZ, 0x7610, R15 ;  /* 0x00007610ff0f7816 */ /* 0x000fe2000000000f */
[----:B------:R-:W-:Y:S01]  /*0800*/  IMAD.X R20, RZ, RZ, R20, P5 ;  /* 0x000000ffff147224 */ /* 0x000fe200028e0614 */
[----:B-1----:R-:W-:Y:S02]  /*0810*/  PRMT R7, R19, 0x7610, R7 ;  /* 0x0000761013077816 */ /* 0x002fe40000000007 */
[----:B------:R-:W-:-:S03]  /*0820*/  ISETP.GE.U32.AND P2, PT, R14, UR16, PT ;  /* 0x000000100e007c0c */ /* 0x000fc6000bf46070 */
[----:B------:R0:W-:Y:S01]  /*0830*/  @!P4 STG.E.U16 desc[UR14][R4.64], R7 ;  /* 0x000000070400c986 */ /* 0x0001e2000c10150e */
[----:B------:R-:W-:-:S03]  /*0840*/  ISETP.GE.AND.EX P2, PT, R20, UR17, PT, P2 ;  /* 0x0000001114007c0c */ /* 0x000fc6000bf46320 */
[----:B------:R-:W2:Y:S01]  /*0850*/  @!P1 LDG.E.U16 R15, desc[UR14][R8.64] ;  /* 0x0000000e080f9981 */ /* 0x000ea2000c1e1500 */
[----:B------:R-:W-:Y:S01]  /*0860*/  IMAD.U32 R19, RZ, RZ, UR13 ;  /* 0x0000000dff137e24 */ /* 0x000fe2000f8e00ff */
[----:B------:R-:W-:Y:S02]  /*0870*/  LEA R6, P3, R17, R8, 0x1 ;  /* 0x0000000811067211 */ /* 0x000fe400078608ff */
[----:B------:R-:W-:Y:S02]  /*0880*/  IADD3 R16, P4, PT, R13, UR11, RZ ;  /* 0x0000000b0d107c10 */ /* 0x000fe4000ff9e0ff */
[----:B------:R-:W-:Y:S02]  /*0890*/  PRMT R13, RZ, 0x7610, R13 ;  /* 0x00007610ff0d7816 */ /* 0x000fe4000000000d */
[----:B0-----:R-:W-:Y:S01]  /*08a0*/  LEA.HI.X R7, R19, R9, RZ, 0x1, P3 ;  /* 0x0000000913077211 */ /* 0x001fe200018f0cff */
[----:B------:R-:W-:Y:S01]  /*08b0*/  IMAD.X R12, RZ, RZ, R12, P4 ;  /* 0x000000ffff0c7224 */ /* 0x000fe200020e060c */
[----:B------:R-:W-:Y:S01]  /*08c0*/  ISETP.GE.U32.AND P3, PT, R16, UR16, PT ;  /* 0x0000001010007c0c */ /* 0x000fe2000bf66070 */
[----:B------:R-:W-:-:S02]  /*08d0*/  IMAD.U32 R5, RZ, RZ, UR11 ;  /* 0x0000000bff057e24 */ /* 0x000fc4000f8e00ff */
[----:B------:R-:W3:Y:S01]  /*08e0*/  @!P2 LDG.E.U16 R13, desc[UR14][R6.64] ;  /* 0x0000000e060da981 */ /* 0x000ee2000c1e1500 */
[----:B------:R-:W-:Y:S02]  /*08f0*/  ISETP.GE.AND.EX P3, PT, R12, UR17, PT, P3 ;  /* 0x000000110c007c0c */ /* 0x000fe4000bf66330 */
[----:B------:R-:W-:Y:S01]  /*0900*/  LEA R4, P4, R5, R2, 0x1 ;  /* 0x0000000205047211 */ /* 0x000fe200078808ff */
[----:B------:R-:W-:Y:S01]  /*0910*/  IMAD.U32 R2, RZ, RZ, UR11 ;  /* 0x0000000bff027e24 */ /* 0x000fe2000f8e00ff */
[----:B------:R-:W-:Y:S02]  /*0920*/  IADD3 R14, P5, PT, R14, UR13, RZ ;  /* 0x0000000d0e0e7c10 */ /* 0x000fe4000ffbe0ff */
[----:B------:R-:W-:Y:S02]  /*0930*/  PRMT R12, RZ, 0x7610, R12 ;  /* 0x00007610ff0c7816 */ /* 0x000fe4000000000c */
[----:B------:R-:W-:Y:S01]  /*0940*/  LEA.HI.X R5, R2, R3, RZ, 0x1, P4 ;  /* 0x0000000302057211 */ /* 0x000fe200020f0cff */
[----:B------:R-:W-:Y:S01]  /*0950*/  IMAD.X R20, RZ, RZ, R20, P5 ;  /* 0x000000ffff147224 */ /* 0x000fe200028e0614 */
[----:B------:R-:W-:Y:S01]  /*0960*/  ISETP.GE.U32.AND P4, PT, R14, UR16, PT ;  /* 0x000000100e007c0c */ /* 0x000fe2000bf86070 */
[----:B------:R-:W-:-:S02]  /*0970*/  IMAD.U32 R3, RZ, RZ, UR13 ;  /* 0x0000000dff037e24 */ /* 0x000fc4000f8e00ff */
[----:B------:R-:W4:Y:S01]  /*0980*/  @!P3 LDG.E.U16 R12, desc[UR14][R4.64] ;  /* 0x0000000e040cb981 */ /* 0x000f22000c1e1500 */
[----:B------:R-:W-:Y:S02]  /*0990*/  ISETP.GE.AND.EX P4, PT, R20, UR17, PT, P4 ;  /* 0x0000001114007c0c */ /* 0x000fe4000bf86340 */
[----:B------:R-:W-:Y:S02]  /*09a0*/  LEA R2, P5, R3, R6, 0x1 ;  /* 0x0000000603027211 */ /* 0x000fe400078a08ff */
[----:B------:R-:W-:Y:S02]  /*09b0*/  PRMT R14, RZ, 0x7610, R14 ;  /* 0x00007610ff0e7816 */ /* 0x000fe4000000000e */
[----:B------:R-:W-:-:S07]  /*09c0*/  LEA.HI.X R3, R17, R7, RZ, 0x1, P5 ;  /* 0x0000000711037211 */ /* 0x000fce00028f0cff */
[----:B------:R-:W5:Y:S01]  /*09d0*/  @!P4 LDG.E.U16 R14, desc[UR14][R2.64] ;  /* 0x0000000e020ec981 */ /* 0x000f62000c1e1500 */
[----:B------:R-:W-:-:S04]  /*09e0*/  UIADD3 UR4, UP0, UPT, UR4, 0x2, URZ ;  /* 0x0000000204047890 */ /* 0x000fc8000ff1e0ff */
[----:B------:R-:W-:Y:S02]  /*09f0*/  UIADD3.X UR5, UPT, UPT, URZ, UR5, URZ, UP0, !UPT ;  /* 0x00000005ff057290 */ /* 0x000fe400087fe4ff */
[----:B------:R-:W-:-:S04]  /*0a00*/  ULEA UR6, UP0, UR11, UR6, 0x1 ;  /* 0x000000060b067291 */ /* 0x000fc8000f8008ff */
[----:B------:R-:W-:Y:S01]  /*0a10*/  ULEA.HI.X UR7, UR11, UR7, URZ, 0x1, UP0 ;  /* 0x000000070b077291 */ /* 0x000fe200080f0cff */
        /* <DEDUP_REMOVED lines=8> */
[----:B----4-:R-:W-:-:S08]  /*0aa0*/  HADD2.F32 R12, -RZ, R12.H0_H0 ;  /* 0x2000000cff0c7230 */ /* 0x010fd00000004100 */
[----:B------:R-:W-:Y:S02]  /*0ab0*/  @!P5 FSEL R13, R13, UR12, P6 ;  /* 0x0000000c0d0ddc08 */ /* 0x000fe4000b000000 */
[C---:B------:R-:W-:Y:S02]  /*0ac0*/  FSETP.NAN.FTZ.AND P5, PT, |R12|.reuse, |R12|, PT ;  /* 0x4000000c0c00720b */ /* 0x040fe40003fb8200 */
[----:B------:R-:W-:Y:S02]  /*0ad0*/  FSETP.GT.FTZ.AND P6, PT, R12, UR12, PT ;  /* 0x0000000c0c007c0b */ /* 0x000fe4000bfd4000 */
[----:B------:R-:W-:Y:S01]  /*0ae0*/  F2FP.F16.F32.PACK_AB R13, RZ, R13 ;  /* 0x0000000dff0d723e */ /* 0x000fe200000000ff */
[----:B-----5:R-:W-:-:S08]  /*0af0*/  HADD2.F32 R14, -RZ, R14.H0_H0 ;  /* 0x2000000eff0e7230 */ /* 0x020fd00000004100 */
[----:B------:R-:W-:Y:S02]  /*0b00*/  @!P5 FSEL R12, R12, UR12, P6 ;  /* 0x0000000c0c0cdc08 */ /* 0x000fe4000b000000 */
[C---:B------:R-:W-:Y:S02]  /*0b10*/  FSETP.NAN.FTZ.AND P5, PT, |R14|.reuse, |R14|, PT ;  /* 0x4000000e0e00720b */ /* 0x040fe40003fb8200 */
[----:B------:R-:W-:Y:S02]  /*0b20*/  FSETP.GT.FTZ.AND P6, PT, R14, UR12, PT ;  /* 0x0000000c0e007c0b */ /* 0x000fe4000bfd4000 */
[----:B------:R-:W-:-:S05]  /*0b30*/  F2FP.F16.F32.PACK_AB R12, RZ, R12 ;  /* 0x0000000cff0c723e */ /* 0x000fca00000000ff */
[----:B------:R1:W-:Y:S04]  /*0b40*/  @!P3 STG.E.U16 desc[UR14][R4.64], R12 ;  /* 0x0000000c0400b986 */ /* 0x0003e8000c10150e */
[----:B------:R-:W-:Y:S01]  /*0b50*/  @!P5 FSEL R14, R14, UR12, P6 ;  /* 0x0000000c0e0edc08 */ /* 0x000fe2000b000000 */
[----:B------:R1:W-:Y:S01]  /*0b60*/  @!P1 STG.E.U16 desc[UR14][R8.64], R15 ;  /* 0x0000000f08009986 */ /* 0x0003e2000c10150e */
[----:B------:R-:W-:Y:S02]  /*0b70*/  ISETP.NE.U32.AND P1, PT, R11, UR4, PT ;  /* 0x000000040b007c0c */ /* 0x000fe4000bf25070 */
[----:B------:R-:W-:Y:S01]  /*0b80*/  F2FP.F16.F32.PACK_AB R14, RZ, R14 ;  /* 0x0000000eff0e723e */ /* 0x000fe200000000ff */
[----:B------:R1:W-:Y:S01]  /*0b90*/  @!P2 STG.E.U16 desc[UR14][R6.64], R13 ;  /* 0x0000000d0600a986 */ /* 0x0003e2000c10150e */
[----:B------:R-:W-:-:S03]  /*0ba0*/  ISETP.NE.AND.EX P1, PT, RZ, UR5, PT, P1 ;  /* 0x00000005ff007c0c */ /* 0x000fc6000bf25310 */
[----:B------:R1:W-:Y:S10]  /*0bb0*/  @!P4 STG.E.U16 desc[UR14][R2.64], R14 ;  /* 0x0000000e0200c986 */ /* 0x0003f4000c10150e */
[----:B------:R-:W-:Y:S05]  /*0bc0*/  @P1 BRA `(.L_x_116) ;  /* 0xfffffff400ec1947 */ /* 0x000fea000383ffff */
.L_x_115:
[----:B------:R-:W-:Y:S05]  /*0bd0*/  @!P0 EXIT ;  /* 0x000000000000894d */ /* 0x000fea0003800000 */
[----:B0-----:R-:W-:Y:S01]  /*0be0*/  IADD3 R10, P0, PT, R10, UR6, RZ ;  /* 0x000000060a0a7c10 */ /* 0x001fe2000ff1e0ff */
[----:B-1----:R-:W-:Y:S01]  /*0bf0*/  IMAD.U32 R7, RZ, RZ, UR13 ;  /* 0x0000000dff077e24 */ /* 0x002fe2000f8e00ff */
        /* <DEDUP_REMOVED lines=31> */
[----:B--2---:R-:W-:-:S05]  /*0df0*/  HADD2.F32 R11, -RZ, R11.H0_H0 ;  /* 0x2000000bff0b7230 */ /* 0x004fca0000004100 */
[C---:B------:R-:W-:Y:S01]  /*0e00*/  FSETP.NAN.FTZ.AND P5, PT, |R11|.reuse, |R11|, PT ;  /* 0x4000000b0b00720b */ /* 0x040fe20003fb8200 */
[----:B---3--:R-:W-:Y:S01]  /*0e10*/  HADD2.F32 R10, -RZ, R10.H0_H0 ;  /* 0x2000000aff0a7230 */ /* 0x008fe20000004100 */
[----:B------:R-:W-:-:S04]  /*0e20*/  FSETP.GT.FTZ.AND P6, PT, R11, UR12, PT ;  /* 0x0000000c0b007c0b */ /* 0x000fc8000bfd4000 */
[----:B------:R-:W-:Y:S01]  /*0e30*/  FSETP.NAN.FTZ.AND P4, PT, |R10|, |R10|, PT ;  /* 0x4000000a0a00720b */ /* 0x000fe20003f98200 */
[----:B----4-:R-:W-:-:S06]  /*0e40*/  HADD2.F32 R12, -RZ, R12.H0_H0 ;  /* 0x2000000cff0c7230 */ /* 0x010fcc0000004100 */
[----:B------:R-:W-:Y:S02]  /*0e50*/  @!P5 FSEL R11, R11, UR12, P6 ;  /* 0x0000000c0b0bdc08 */ /* 0x000fe4000b000000 */
[----:B------:R-:W-:Y:S02]  /*0e60*/  FSETP.NAN.FTZ.AND P5, PT, |R12|, |R12|, PT ;  /* 0x4000000c0c00720b */ /* 0x000fe40003fb8200 */
[C---:B------:R-:W-:Y:S02]  /*0e70*/  FSETP.GT.FTZ.AND P6, PT, R10.reuse, UR12, PT ;  /* 0x0000000c0a007c0b */ /* 0x040fe4000bfd4000 */
[----:B------:R-:W-:Y:S02]  /*0e80*/  F2FP.F16.F32.PACK_AB R11, RZ, R11 ;  /* 0x0000000bff0b723e */ /* 0x000fe400000000ff */
[----:B------:R-:W-:Y:S01]  /*0e90*/  @!P4 FSEL R10, R10, UR12, P6 ;  /* 0x0000000c0a0acc08 */ /* 0x000fe2000b000000 */
[----:B-----5:R-:W-:Y:S01]  /*0ea0*/  HADD2.F32 R0, -RZ, R0.H0_H0 ;  /* 0x20000000ff007230 */ /* 0x020fe20000004100 */
[----:B------:R-:W-:-:S02]  /*0eb0*/  FSETP.GT.FTZ.AND P4, PT, R12, UR12, PT ;  /* 0x0000000c0c007c0b */ /* 0x000fc4000bf94000 */
[----:B------:R-:W-:-:S03]  /*0ec0*/  F2FP.F16.F32.PACK_AB R10, RZ, R10 ;  /* 0x0000000aff0a723e */ /* 0x000fc600000000ff */
[----:B------:R-:W-:Y:S02]  /*0ed0*/  @!P5 FSEL R12, R12, UR12, P4 ;  /* 0x0000000c0c0cdc08 */ /* 0x000fe4000a000000 */
[----:B------:R-:W-:Y:S01]  /*0ee0*/  FSETP.NAN.FTZ.AND P4, PT, |R0|, |R0|, PT ;  /* 0x400000000000720b */ /* 0x000fe20003f98200 */
[----:B------:R0:W-:Y:S01]  /*0ef0*/  @!P1 STG.E.U16 desc[UR14][R2.64], R10 ;  /* 0x0000000a02009986 */ /* 0x0001e2000c10150e */
[----:B------:R-:W-:-:S03]  /*0f00*/  F2FP.F16.F32.PACK_AB R12, RZ, R12 ;  /* 0x0000000cff0c723e */ /* 0x000fc600000000ff */
[----:B------:R0:W-:Y:S01]  /*0f10*/  @!P0 STG.E.U16 desc[UR14][R6.64], R11 ;  /* 0x0000000b06008986 */ /* 0x0001e2000c10150e */
[----:B------:R-:W-:-:S03]  /*0f20*/  FSETP.GT.FTZ.AND P0, PT, R0, UR12, PT ;  /* 0x0000000c00007c0b */ /* 0x000fc6000bf14000 */
[----:B------:R0:W-:Y:S04]  /*0f30*/  @!P2 STG.E.U16 desc[UR14][R4.64], R12 ;  /* 0x0000000c0400a986 */ /* 0x0001e8000c10150e */
[----:B------:R-:W-:Y:S01]  /*0f40*/  @!P4 FSEL R0, R0, UR12, P0 ;  /* 0x0000000c0000cc08 */ /* 0x000fe20008000000 */
[----:B------:R-:W-:Y:S06]  /*0f50*/  @P3 EXIT ;  /* 0x000000000000394d */ /* 0x000fec0003800000 */
[----:B------:R-:W-:-:S05]  /*0f60*/  F2FP.F16.F32.PACK_AB R0, RZ, R0 ;  /* 0x00000000ff00723e */ /* 0x000fca00000000ff */
[----:B------:R-:W-:Y:S01]  /*0f70*/  STG.E.U16 desc[UR14][R8.64], R0 ;  /* 0x0000000008007986 */ /* 0x000fe2000c10150e */
[----:B------:R-:W-:Y:S05]  /*0f80*/  EXIT ;  /* 0x000000000000794d */ /* 0x000fea0003800000 */
.L_x_114:
[----:B------:R-:W0:Y:S02]  /*0f90*/  S2R R8, SR_TID.X ;  /* 0x0000000000087919 */ /* 0x000e240000002100 */
[----:B0-----:R-:W-:-:S03]  /*0fa0*/  IMAD.WIDE.U32 R2, R8, 0x4, RZ ;  /* 0x0000000408027825 */ /* 0x001fc600078e00ff */
[----:B------:R-:W-:-:S04]  /*0fb0*/  ISETP.GE.U32.AND P0, PT, R2, UR18, PT ;  /* 0x0000001202007c0c */ /* 0x000fc8000bf06070 */
[----:B------:R-:W-:-:S13]  /*0fc0*/  ISETP.GE.AND.EX P0, PT, R3, UR10, PT, P0 ;  /* 0x0000000a03007c0c */ /* 0x000fda000bf06300 */
[----:B------:R-:W-:Y:S05]  /*0fd0*/  @P0 EXIT ;  /* 0x000000000000094d */ /* 0x000fea0003800000 */
[----:B------:R-:W-:Y:S01]  /*0fe0*/  IMAD.MOV.U32 R9, RZ, RZ, RZ ;  /* 0x000000ffff097224 */ /* 0x000fe200078e00ff */
[----:B------:R-:W0:Y:S06]  /*0ff0*/  LDCU UR4, c[0x0][0x360] ;  /* 0x00006c00ff0477ac */ /* 0x000e2c0008000800 */
.L_x_117:
[----:B------:R-:W-:-:S04]  /*1000*/  LEA R2, P0, R8, UR8, 0x3 ;  /* 0x0000000808027c11 */ /* 0x000fc8000f8018ff */
[----:B------:R-:W-:-:S05]  /*1010*/  LEA.HI.X R3, R8, UR9, R9, 0x3, P0 ;  /* 0x0000000908037c11 */ /* 0x000fca00080f1c09 */
[----:B------:R-:W2:Y:S02]  /*1020*/  LDG.E.64 R6, desc[UR14][R2.64] ;  /* 0x0000000e02067981 */ /* 0x000ea4000c1e1b00 */
[--C-:B--2---:R-:W-:Y:S02]  /*1030*/  HADD2.F32 R0, -RZ, R6.reuse.H0_H0 ;  /* 0x20000006ff007230 */ /* 0x104fe40000004100 */
[--C-:B------:R-:W-:Y:S02]  /*1040*/  HADD2.F32 R4, -RZ, R7.reuse.H0_H0 ;  /* 0x20000007ff047230 */ /* 0x100fe40000004100 */
[----:B------:R-:W-:Y:S01]  /*1050*/  HADD2.F32 R7, -RZ, R7.H1_H1 ;  /* 0x30000007ff077230 */ /* 0x000fe20000004100 */
[----:B------:R-:W-:Y:S01]  /*1060*/  FSETP.NAN.FTZ.AND P5, PT, |R0|, |R0|, PT ;  /* 0x400000000000720b */ /* 0x000fe20003fb8200 */
[----:B------:R-:W-:Y:S01]  /*1070*/  HADD2.F32 R5, -RZ, R6.H1_H1 ;  /* 0x30000006ff057230 */ /* 0x000fe20000004100 */
[----:B------:R-:W-:Y:S02]  /*1080*/  FSETP.NAN.FTZ.AND P2, PT, |R4|, |R4|, PT ;  /* 0x400000040400720b */ /* 0x000fe40003f58200 */
[----:B------:R-:W-:-:S02]  /*1090*/  FSETP.NAN.FTZ.AND P0, PT, |R7|, |R7|, PT ;  /* 0x400000070700720b */ /* 0x000fc40003f18200 */
[C---:B------:R-:W-:Y:S02]  /*10a0*/  FSETP.NAN.FTZ.AND P4, PT, |R5|.reuse, |R5|, PT ;  /* 0x400000050500720b */ /* 0x040fe40003f98200 */
[----:B------:R-:W-:Y:S02]  /*10b0*/  FSETP.GT.FTZ.AND P6, PT, R0, UR12, PT ;  /* 0x0000000c00007c0b */ /* 0x000fe4000bfd4000 */
[----:B------:R-:W-:Y:S02]  /*10c0*/  FSETP.GT.FTZ.AND P3, PT, R5, UR12, PT ;  /* 0x0000000c05007c0b */ /* 0x000fe4000bf74000 */
[----:B------:R-:W-:Y:S02]  /*10d0*/  FSETP.GT.FTZ.AND P1, PT, R4, UR12, PT ;  /* 0x0000000c04007c0b */ /* 0x000fe4000bf34000 */
[----:B------:R-:W-:Y:S02]  /*10e0*/  @!P5 FSEL R0, R0, UR12, P6 ;  /* 0x0000000c0000dc08 */ /* 0x000fe4000b000000 */
[----:B------:R-:W-:-:S02]  /*10f0*/  FSETP.GT.FTZ.AND P5, PT, R7, UR12, PT ;  /* 0x0000000c07007c0b */ /* 0x000fc4000bfb4000 */
[----:B------:R-:W-:Y:S02]  /*1100*/  @!P2 FSEL R4, R4, UR12, P1 ;  /* 0x0000000c0404ac08 */ /* 0x000fe40008800000 */
[----:B------:R-:W-:Y:S02]  /*1110*/  @!P0 FSEL R7, R7, UR12, P5 ;  /* 0x0000000c07078c08 */ /* 0x000fe4000a800000 */
[----:B------:R-:W-:Y:S02]  /*1120*/  @!P4 FSEL R5, R5, UR12, P3 ;  /* 0x0000000c0505cc08 */ /* 0x000fe40009800000 */
[----:B0-----:R-:W-:Y:S02]  /*1130*/  IADD3 R8, P0, PT, R8, UR4, RZ ;  /* 0x0000000408087c10 */ /* 0x001fe4000ff1e0ff */
[----:B------:R-:W-:Y:S02]  /*1140*/  F2FP.F16.F32.PACK_AB R6, R5, R0 ;  /* 0x000000000506723e */ /* 0x000fe400000000ff */
[----:B------:R-:W-:Y:S01]  /*1150*/  F2FP.F16.F32.PACK_AB R7, R7, R4 ;  /* 0x000000040707723e */ /* 0x000fe200000000ff */
[----:B------:R-:W-:-:S02]  /*1160*/  IMAD.SHL.U32 R0, R8, 0x4, RZ ;  /* 0x0000000408007824 */ /* 0x000fc400078e00ff */
[----:B------:R-:W-:Y:S01]  /*1170*/  IMAD.X R9, RZ, RZ, R9, P0 ;  /* 0x000000ffff097224 */ /* 0x000fe200000e0609 */
[----:B------:R-:W-:Y:S01]  /*1180*/  LOP3.LUT P0, RZ, R8, 0xffffc000, RZ, 0xc0, !PT ;  /* 0xffffc00008ff7812 */ /* 0x000fe2000780c0ff */
[----:B------:R1:W-:Y:S01]  /*1190*/  STG.E.64 desc[UR14][R2.64], R6 ;  /* 0x0000000602007986 */ /* 0x0003e2000c101b0e */
[----:B------:R-:W-:Y:S02]  /*11a0*/  ISETP.LT.U32.AND P1, PT, R0, UR18, PT ;  /* 0x0000001200007c0c */ /* 0x000fe4000bf21070 */
[----:B------:R-:W-:Y:S02]  /*11b0*/  SHF.L.U64.HI R0, R8, 0x2, R9 ;  /* 0x0000000208007819 */ /* 0x000fe40000010209 */
[----:B------:R-:W-:Y:S02]  /*11c0*/  LOP3.LUT P0, RZ, R9, 0x3fffffff, RZ, 0xc0, P0 ;  /* 0x3fffffff09ff7812 */ /* 0x000fe4000000c0ff */
[----:B------:R-:W-:-:S13]  /*11d0*/  ISETP.LT.AND.EX P1, PT, R0, UR10, PT, P1 ;  /* 0x0000000a00007c0c */ /* 0x000fda000bf21310 */
[----:B-1----:R-:W-:Y:S05]  /*11e0*/  @!P0 BRA P1, `(.L_x_117) ;  /* 0xfffffffc00848947 */ /* 0x002fea000083ffff */
[----:B------:R-:W-:Y:S05]  /*11f0*/  EXIT ;  /* 0x000000000000794d */ /* 0x000fea0003800000 */
        .weak           $__internal_10_$__cuda_sm20_div_u16
        .type           $__internal_10_$__cuda_sm20_div_u16,@function
        .size           $__internal_10_$__cuda_sm20_div_u16,(.L_x_4156 - $__internal_10_$__cuda_sm20_div_u16)
$__internal_10_$__cuda_sm20_div_u16:
        /* <DEDUP_REMOVED lines=18> */
[----:B------:R-:W-:Y:S06]  /*1320*/  RET.REL.NODEC R2 `(_ZN2at6native61_GLOBAL__N__44eb8e94_28_ForeachBinaryOpScalarList_cu_dda10a6925multi_tensor_apply_kernelINS1_28TensorListScalarListMetadataIfLi1EEENS1_25BinaryOpScalarListFunctorIN3c104HalfELi1ELi1ELi0EEEJNS0_7maximumIfEEEEEvT_T0_DpT1_) ;  /* 0xffffffec02347950 */ /* 0x000fec0003c3ffff */
.L_x_118:
        /* <DEDUP_REMOVED lines=13> */
.L_x_4156:


//--------------------- .text._ZN2at6native61_GLOBAL__N__44eb8e94_28_ForeachBinaryOpScalarList_cu_dda10a6925multi_tensor_apply_kernelINS1_28TensorListScalarListMetadataIfLi1EEENS1_25BinaryOpScalarListFunctorIfLi1ELi1ELi0EEEJNS0_7maximumIfEEEEEvT_T0_DpT1_ --------------------------
	.section	.text._ZN2at6native61_GLOBAL__N__44eb8e94_28_ForeachBinaryOpScalarList_cu_dda10a6925multi_tensor_apply_kernelINS1_28TensorListScalarListMetadataIfLi1EEENS1_25BinaryOpScalarListFunctorIfLi1ELi1ELi0EEEJNS0_7maximumIfEEEEEvT_T0_DpT1_,"ax",@progbits
	.align	128
.text._ZN2at6native61_GLOBAL__N__44eb8e94_28_ForeachBinaryOpScalarList_cu_dda10a6925multi_tensor_apply_kernelINS1_28TensorListScalarListMetadataIfLi1EEENS1_25BinaryOpScalarListFunctorIfLi1ELi1ELi0EEEJNS0_7maximumIfEEEEEvT_T0_DpT1_:
        .type           _ZN2at6native61_GLOBAL__N__44eb8e94_28_ForeachBinaryOpScalarList_cu_dda10a6925multi_tensor_apply_kernelINS1_28TensorListScalarListMetadataIfLi1EEENS1_25BinaryOpScalarListFunctorIfLi1ELi1ELi0EEEJNS0_7maximumIfEEEEEvT_T0_DpT1_,@function
        .size           _ZN2at6native61_GLOBAL__N__44eb8e94_28_ForeachBinaryOpScalarList_cu_dda10a6925multi_tensor_apply_kernelINS1_28TensorListScalarListMetadataIfLi1EEENS1_25BinaryOpScalarListFunctorIfLi1ELi1ELi0EEEJNS0_7maximumIfEEEEEvT_T0_DpT1_,(.L_x_4158 - _ZN2at6native61_GLOBAL__N__44eb8e94_28_ForeachBinaryOpScalarList_cu_dda10a6925multi_tensor_apply_kernelINS1_28TensorListScalarListMetadataIfLi1EEENS1_25BinaryOpScalarListFunctorIfLi1ELi1ELi0EEEJNS0_7maximumIfEEEEEvT_T0_DpT1_)
        .other          _ZN2at6native61_GLOBAL__N__44eb8e94_28_ForeachBinaryOpScalarList_cu_dda10a6925multi_tensor_apply_kernelINS1_28TensorListScalarListMetadataIfLi1EEENS1_25BinaryOpScalarListFunctorIfLi1ELi1ELi0EEEJNS0_7maximumIfEEEEEvT_T0_DpT1_,@"STO_CUDA_ENTRY STV_DEFAULT"
_ZN2at6native61_GLOBAL__N__44eb8e94_28_ForeachBinaryOpScalarList_cu_dda10a6925multi_tensor_apply_kernelINS1_28TensorListScalarListMetadataIfLi1EEENS1_25BinaryOpScalarListFunctorIfLi1ELi1ELi0EEEJNS0_7maximumIfEEEEEvT_T0_DpT1_:
        /* <DEDUP_REMOVED lines=10> */
[----:B------:R-:W3:Y:S01]  /*00a0*/  LDC R2, c[0x0][R2+0x980] ;  /* 0x0002600002027b82 */ /* 0x000ee20000000800 */
[----:B--2---:R-:W-:-:S04]  /*00b0*/  IMAD.WIDE R12, R7, 0x40000, R12 ;  /* 0x00040000070c7825 */ /* 0x004fc800078e020c */
[----:B------:R-:W-:Y:S01]  /*00c0*/  IMAD.WIDE R6, R7, 0x10000, RZ ;  /* 0x0001000007067825 */ /* 0x000fe200078e02ff */
[C---:B0-----:R-:W-:Y:S02]  /*00d0*/  LOP3.LUT R9, R4.reuse, 0x3, RZ, 0xc0, !PT ;  /* 0x0000000304097812 */ /* 0x041fe400078ec0ff */
[----:B------:R-:W-:Y:S02]  /*00e0*/  IADD3 R11, P1, PT, R4, -R6, RZ ;  /* 0x80000006040b7210 */ /* 0x000fe40007f3e0ff */
[----:B------:R-:W-:-:S03]  /*00f0*/  LOP3.LUT P0, RZ, R9, 0xf, R12, 0xf8, !PT ;  /* 0x0000000f09ff7812 */ /* 0x000fc6000780f80c */
[----:B------:R-:W-:Y:S01]  /*0100*/  IMAD.X R15, R5, 0x1, ~R7, P1 ;  /* 0x00000001050f7824 */ /* 0x000fe200008e0e07 */
[----:B------:R-:W-:-:S13]  /*0110*/  LOP3.LUT P0, RZ, RZ, RZ, RZ, 0xfc, P0 ;  /* 0x000000ffffff7212 */ /* 0x000fda000000fcff */
[----:B-1-3--:R-:W-:Y:S05]  /*0120*/  @!P0 BRA `(.L_x_119) ;  /* 0x0000000c004c8947 */ /* 0x00afea0003800000 */
[----:B------:R-:W-:-:S04]  /*0130*/  ISETP.GE.U32.AND P0, PT, R11, 0x1, PT ;  /* 0x000000010b00780c */ /* 0x000fc80003f06070 */
[----:B------:R-:W-:-:S13]  /*0140*/  ISETP.GE.AND.EX P0, PT, R15, RZ, PT, P0 ;  /* 0x000000ff0f00720c */ /* 0x000fda0003f06300 */
[----:B------:R-:W-:Y:S05]  /*0150*/  @!P0 EXIT ;  /* 0x000000000000894d */ /* 0x000fea0003800000 */
[----:B------:R-:W0:Y:S01]  /*0160*/  LDC R5, c[0x0][0x360] ;  /* 0x0000d800ff057b82 */ /* 0x000e220000000800 */
[----:B------:R-:W-:Y:S02]  /*0170*/  ISETP.LT.U32.AND P0, PT, R11, 0x10000, PT ;  /* 0x000100000b00780c */ /* 0x000fe40003f01070 */
[----:B------:R-:W-:Y:S02]  /*0180*/  MOV R10, 0x260 ;  /* 0x00000260000a7802 */ /* 0x000fe40000000f00 */
[----:B------:R-:W-:-:S04]  /*0190*/  ISETP.LT.U32.AND.EX P0, PT, R15, RZ, PT, P0 ;  /* 0x000000ff0f00720c */ /* 0x000fc80003f01100 */
[----:B------:R-:W-:Y:S02]  /*01a0*/  SEL R4, R11, 0x10000, P0 ;  /* 0x000100000b047807 */ /* 0x000fe40000000000 */
[----:B------:R-:W-:Y:S01]  /*01b0*/  SEL R6, R15, RZ, P0 ;  /* 0x000000ff0f067207 */ /* 0x000fe20000000000 */
[----:B0-----:R-:W-:-:S05]  /*01c0*/  IMAD.SHL.U32 R3, R5, 0x4, RZ ;  /* 0x0000000405037824 */ /* 0x001fca00078e00ff */
[----:B------:R-:W-:Y:S02]  /*01d0*/  ISETP.GT.U32.AND P0, PT, R4, R3, PT ;  /* 0x000000030400720c */ /* 0x000fe40003f04070 */
[----:B------:R-:W-:Y:S02]  /*01e0*/  LOP3.LUT R7, R3, 0xffff, RZ, 0xc0, !PT ;  /* 0x0000ffff03077812 */ /* 0x000fe400078ec0ff */
[----:B------:R-:W-:-:S04]  /*01f0*/  ISETP.GT.U32.AND.EX P0, PT, R6, RZ, PT, P0 ;  /* 0x000000ff0600720c */ /* 0x000fc80003f04100 */
[----:B------:R-:W-:Y:S02]  /*0200*/  SEL R14, R4, R3, P0 ;  /* 0x00000003040e7207 */ /* 0x000fe40000000000 */
[----:B------:R-:W-:Y:S02]  /*0210*/  SEL R15, R6, RZ, P0 ;  /* 0x000000ff060f7207 */ /* 0x000fe40000000000 */
[----:B------:R-:W-:-:S04]  /*0220*/  IADD3 R14, P1, PT, R14, -0x1, RZ ;  /* 0xffffffff0e0e7810 */ /* 0x000fc80007f3e0ff */
[----:B------:R-:W-:Y:S02]  /*0230*/  IADD3.X R15, PT, PT, R15, -0x1, RZ, P1, !PT ;  /* 0xffffffff0f0f7810 */ /* 0x000fe40000ffe4ff */
[----:B------:R-:W-:-:S07]  /*0240*/  LOP3.LUT R0, R14, 0xffff, RZ, 0xc0, !PT ;  /* 0x0000ffff0e007812 */ /* 0x000fce00078ec0ff */
[----:B------:R-:W-:Y:S05]  /*0250*/  CALL.REL.NOINC `($__internal_11_$__cuda_sm20_div_u16) ;  /* 0x0000000c00847944 */ /* 0x000fea0003c00000 */
[----:B------:R-:W0:Y:S01]  /*0260*/  S2R R8, SR_TID.X ;  /* 0x0000000000087919 */ /* 0x000e220000002100 */
[----:B------:R-:W-:Y:S01]  /*0270*/  ISETP.GE.U32.AND P0, PT, R14, R3, PT ;  /* 0x000000030e00720c */ /* 0x000fe20003f06070 */
[----:B------:R-:W-:Y:S02]  /*0280*/  IMAD.MOV.U32 R7, RZ, RZ, RZ ;  /* 0x000000ffff077224 */ /* 0x000fe400078e00ff */
[----:B------:R-:W-:Y:S01]  /*0290*/  IMAD.MOV.U32 R10, RZ, RZ, RZ ;  /* 0x000000ffff0a7224 */ /* 0x000fe200078e00ff */
[----:B------:R-:W-:-:S13]  /*02a0*/  ISETP.GE.U32.AND.EX P0, PT, R15, RZ, PT, P0 ;  /* 0x000000ff0f00720c */ /* 0x000fda0003f06100 */
[----:B------:R-:W-:Y:S05]  /*02b0*/  @!P0 BRA `(.L_x_120) ;  /* 0x0000000800108947 */ /* 0x000fea0003800000 */
[----:B------:R-:W-:Y:S01]  /*02c0*/  LOP3.LUT R0, R9, 0xffff, RZ, 0xc0, !PT ;  /* 0x0000ffff09007812 */ /* 0x000fe200078ec0ff */
[----:B------:R-:W-:Y:S01]  /*02d0*/  IMAD.MOV.U32 R7, RZ, RZ, RZ ;  /* 0x000000ffff077224 */ /* 0x000fe200078e00ff */
[----:B------:R-:W-:Y:S01]  /*02e0*/  UMOV UR4, URZ ;  /* 0x000000ff00047c82 */ /* 0x000fe20008000000 */
[----:B------:R-:W-:Y:S01]  /*02f0*/  IMAD.MOV.U32 R10, RZ, RZ, RZ ;  /* 0x000000ffff0a7224 */ /* 0x000fe200078e00ff */
[----:B------:R-:W-:Y:S01]  /*0300*/  UMOV UR5, URZ ;  /* 0x000000ff00057c82 */ /* 0x000fe20008000000 */
[----:B------:R-:W-:-:S05]  /*0310*/  VIADD R0, R0, 0x1 ;  /* 0x0000000100007836 */ /* 0x000fca0000000000 */
[----:B------:R-:W-:-:S07]  /*0320*/  LOP3.LUT R11, R0, 0x1fffe, RZ, 0xc0, !PT ;  /* 0x0001fffe000b7812 */ /* 0x000fce00078ec0ff */
.L_x_125:
[----:B0-----:R-:W-:Y:S01]  /*0330*/  IADD3 R3, P0, PT, R8, R7, RZ ;  /* 0x0000000708037210 */ /* 0x001fe20007f1e0ff */
[----:B------:R-:W-:-:S03]  /*0340*/  IMAD.MOV.U32 R24, RZ, RZ, RZ ;  /* 0x000000ffff187224 */ /* 0x000fc600078e00ff */
[C---:B------:R-:W-:Y:S01]  /*0350*/  ISETP.GE.U32.AND P5, PT, R3.reuse, R4, PT ;  /* 0x000000040300720c */ /* 0x040fe20003fa6070 */
[----:B------:R-:W-:Y:S01]  /*0360*/  IMAD.X R25, RZ, RZ, R10, P0 ;  /* 0x000000ffff197224 */ /* 0x000fe200000e060a */
[----:B------:R-:W-:Y:S02]  /*0370*/  LEA R16, P0, R3, R12, 0x2 ;  /* 0x0000000c03107211 */ /* 0x000fe400078010ff */
[----:B------:R-:W-:Y:S02]  /*0380*/  IADD3 R0, P1, PT, R5, R3, RZ ;  /* 0x0000000305007210 */ /* 0x000fe40007f3e0ff */
[----:B------:R-:W-:Y:S02]  /*0390*/  ISETP.GE.AND.EX P5, PT, R25, R6, PT, P5 ;  /* 0x000000061900720c */ /* 0x000fe40003fa6350 */
[--C-:B------:R-:W-:Y:S01]  /*03a0*/  LEA.HI.X R17, R3, R13, R25.reuse, 0x2, P0 ;  /* 0x0000000d03117211 */ /* 0x100fe200000f1419 */
[----:B------:R-:W-:Y:S01]  /*03b0*/  IMAD.X R22, RZ, RZ, R25, P1 ;  /* 0x000000ffff167224 */ /* 0x000fe200008e0619 */
[----:B------:R-:W-:-:S02]  /*03c0*/  IADD3 R3, P0, PT, R5, R0, RZ ;  /* 0x0000000005037210 */ /* 0x000fc40007f1e0ff */
[-C--:B------:R-:W-:Y:S02]  /*03d0*/  ISETP.GE.U32.AND P3, PT, R0, R4.reuse, PT ;  /* 0x000000040000720c */ /* 0x080fe40003f66070 */
[----:B------:R-:W-:Y:S01]  /*03e0*/  ISETP.GE.U32.AND P4, PT, R3, R4, PT ;  /* 0x000000040300720c */ /* 0x000fe20003f86070 */
[----:B-12---:R-:W-:Y:S01]  /*03f0*/  IMAD.X R15, RZ, RZ, R22, P0 ;  /* 0x000000ffff0f7224 */ /* 0x006fe200000e0616 */
[----:B------:R-:W-:-:S03]  /*0400*/  ISETP.GE.AND.EX P3, PT, R22, R6, PT, P3 ;  /* 0x000000061600720c */ /* 0x000fc60003f66330 */
[----:B------:R-:W2:Y:S01]  /*0410*/  @!P5 LDG.E R24, desc[UR6][R16.64] ;  /* 0x000000061018d981 */ /* 0x000ea2000c1e1900 */
[----:B------:R-:W-:Y:S01]  /*0420*/  ISETP.GE.AND.EX P4, PT, R15, R6, PT, P4 ;  /* 0x000000060f00720c */ /* 0x000fe20003f86340 */
[C---:B------:R-:W-:Y:S01]  /*0430*/  IMAD.WIDE.U32 R20, R5.reuse, 0x4, R16 ;  /* 0x0000000405147825 */ /* 0x040fe200078e0010 */
[----:B------:R-:W-:Y:S02]  /*0440*/  CS2R R28, SRZ ;  /* 0x00000000001c7805 */ /* 0x000fe4000001ff00 */
[C---:B------:R-:W-:Y:S01]  /*0450*/  IADD3 R3, P0, PT, R5.reuse, R3, RZ ;  /* 0x0000000305037210 */ /* 0x040fe20007f1e0ff */
[----:B------:R-:W-:Y:S02]  /*0460*/  IMAD.MOV.U32 R23, RZ, RZ, RZ ;  /* 0x000000ffff177224 */ /* 0x000fe400078e00ff */
[----:B------:R-:W-:Y:S02]  /*0470*/  IMAD.WIDE.U32 R18, R5, 0x4, R20 ;  /* 0x0000000405127825 */ /* 0x000fe400078e0014 */
[----:B------:R-:W3:Y:S01]  /*0480*/  @!P3 LDG.E R29, desc[UR6][R20.64] ;  /* 0x00000006141db981 */ /* 0x000ee2000c1e1900 */
[----:B------:R-:W-:Y:S01]  /*0490*/  ISETP.GE.U32.AND P2, PT, R3, R4, PT ;  /* 0x000000040300720c */ /* 0x000fe20003f46070 */
[----:B------:R-:W-:-:S02]  /*04a0*/  IMAD.X R15, RZ, RZ, R15, P0 ;  /* 0x000000ffff0f7224 */ /* 0x000fc400000e060f */
[----:B------:R-:W4:Y:S01]  /*04b0*/  @!P4 LDG.E R23, desc[UR6][R18.64] ;  /* 0x000000061217c981 */ /* 0x000f22000c1e1900 */
[----:B------:R-:W-:Y:S02]  /*04c0*/  CS2R R26, SRZ ;  /* 0x00000000001a7805 */ /* 0x000fe4000001ff00 */
[----:B------:R-:W-:-:S13]  /*04d0*/  ISETP.GE.AND.EX P2, PT, R15, R6, PT, P2 ;  /* 0x000000060f00720c */ /* 0x000fda0003f46320 */
[----:B------:R-:W-:-:S05]  /*04e0*/  @!P2 IMAD.WIDE.U32 R14, R5, 0x4, R18 ;  /* 0x00000004050ea825 */ /* 0x000fca00078e0012 */
[----:B------:R0:W4:Y:S01]  /*04f0*/  @!P2 LDG.E R27, desc[UR6][R14.64] ;  /* 0x000000060e1ba981 */ /* 0x000122000c1e1900 */
[----:B------:R-:W-:Y:S01]  /*0500*/  PLOP3.LUT P0, PT, PT, PT, PT, 0x80, 0x8 ;  /* 0x000000000008781c */ /* 0x000fe20003f0f070 */
[----:B------:R-:W-:Y:S02]  /*0510*/  IMAD.IADD R0, R8, 0x1, R7 ;  /* 0x0000000108007824 */ /* 0x000fe400078e0207 */
[C---:B------:R-:W-:Y:S02]  /*0520*/  IMAD.SHL.U32 R3, R5.reuse, 0x4, RZ ;  /* 0x0000000405037824 */ /* 0x040fe400078e00ff */
[----:B0-----:R-:W-:Y:S01]  /*0530*/  IMAD.IADD R14, R5, 0x1, R0 ;  /* 0x00000001050e7824 */ /* 0x001fe200078e0200 */
[C---:B--2---:R-:W-:Y:S02]  /*0540*/  @!P5 FSETP.NAN.FTZ.AND P1, PT, |R24|.reuse, |R24|, PT ;  /* 0x400000181800d20b */ /* 0x044fe40003f38200 */
[----:B------:R-:W-:Y:S02]  /*0550*/  @!P5 FSETP.GT.FTZ.AND P6, PT, R24, R2, PT ;  /* 0x000000021800d20b */ /* 0x000fe40003fd4000 */
[----:B------:R-:W-:-:S02]  /*0560*/  @!P5 PLOP3.LUT P0, PT, P1, PT, PT, 0x80, 0x8 ;  /* 0x000000000008d81c */ /* 0x000fc40000f0f070 */
[----:B---3--:R-:W-:-:S11]  /*0570*/  @!P3 FSETP.NAN.FTZ.AND P1, PT, |R29|, |R29|, PT ;  /* 0x4000001d1d00b20b */ /* 0x008fd60003f38200 */
[----:B------:R-:W-:Y:S02]  /*0580*/  @!P0 FSEL R24, R24, R2, P6 ;  /* 0x0000000218188208 */ /* 0x000fe40003000000 */
[----:B----4-:R-:W-:Y:S02]  /*0590*/  @!P4 FSETP.NAN.FTZ.AND P6, PT, |R23|, |R23|, PT ;  /* 0x400000171700c20b */ /* 0x010fe40003fd8200 */
[----:B------:R-:W-:Y:S01]  /*05a0*/  PLOP3.LUT P0, PT, PT, PT, PT, 0x80, 0x8 ;  /* 0x000000000008781c */ /* 0x000fe20003f0f070 */
[----:B------:R0:W-:Y:S01]  /*05b0*/  @!P5 STG.E desc[UR6][R16.64], R24 ;  /* 0x000000181000d986 */ /* 0x0001e2000c101906 */
[----:B------:R-:W-:Y:S02]  /*05c0*/  @!P3 PLOP3.LUT P0, PT, P1, PT, PT, 0x80, 0x8 ;  /* 0x000000000008b81c */ /* 0x000fe40000f0f070 */
[----:B------:R-:W-:Y:S02]  /*05d0*/  PLOP3.LUT P1, PT, PT, PT, PT, 0x80, 0x8 ;  /* 0x000000000008781c */ /* 0x000fe40003f2f070 */
[----:B------:R-:W-:-:S02]  /*05e0*/  @!P4 PLOP3.LUT P1, PT, P6, PT, PT, 0x80, 0x8 ;  /* 0x000000000008c81c */ /* 0x000fc4000372f070 */
[-C--:B------:R-:W-:Y:S02]  /*05f0*/  @!P3 FSETP.GT.FTZ.AND P5, PT, R29, R2.reuse, PT ;  /* 0x000000021d00b20b */ /* 0x080fe40003fb4000 */
[----:B------:R-:W-:-:S05]  /*0600*/  @!P4 FSETP.GT.FTZ.AND P6, PT, R23, R2, PT ;  /* 0x000000021700c20b */ /* 0x000fca0003fd4000 */
[----:B------:R-:W-:Y:S02]  /*0610*/  @!P0 FSEL R29, R29, R2, P5 ;  /* 0x000000021d1d8208 */ /* 0x000fe40002800000 */
[----:B------:R-:W-:Y:S02]  /*0620*/  IADD3 R15, P5, PT, R3, R0, RZ ;  /* 0x00000000030f7210 */ /* 0x000fe40007fbe0ff */
[----:B------:R-:W-:Y:S01]  /*0630*/  @!P1 FSEL R23, R23, R2, P6 ;  /* 0x0000000217179208 */ /* 0x000fe20003000000 */
[----:B------:R1:W-:Y:S01]  /*0640*/  @!P3 STG.E desc[UR6][R20.64], R29 ;  /* 0x0000001d1400b986 */ /* 0x0003e2000c101906 */
[----:B0-----:R-:W-:Y:S02]  /*0650*/  IADD3 R16, P6, PT, R3, R14, RZ ;  /* 0x0000000e03107210 */ /* 0x001fe40007fde0ff */
[----:B------:R-:W-:Y:S01]  /*0660*/  ISETP.GE.U32.AND P1, PT, R15, R4, PT ;  /* 0x000000040f00720c */ /* 0x000fe20003f26070 */
[----:B------:R-:W-:Y:S01]  /*0670*/  IMAD.X R15, RZ, RZ, R25, P5 ;  /* 0x000000ffff0f7224 */ /* 0x000fe200028e0619 */
[----:B------:R-:W-:Y:S01]  /*0680*/  @!P2 FSETP.NAN.FTZ.AND P3, PT, |R27|, |R27|, PT ;  /* 0x4000001b1b00a20b */ /* 0x000fe20003f78200 */
[----:B------:R0:W-:Y:S01]  /*0690*/  @!P4 STG.E desc[UR6][R18.64], R23 ;  /* 0x000000171200c986 */ /* 0x0001e2000c101906 */
[----:B------:R-:W-:Y:S01]  /*06a0*/  IMAD.X R22, RZ, RZ, R22, P6 ;  /* 0x000000ffff167224 */ /* 0x000fe200030e0616 */
[----:B------:R-:W-:-:S02]  /*06b0*/  LEA R14, P4, R16, R12, 0x2 ;  /* 0x0000000c100e7211 */ /* 0x000fc400078810ff */
[----:B------:R-:W-:Y:S02]  /*06c0*/  PLOP3.LUT P0, PT, PT, PT, PT, 0x80, 0x8 ;  /* 0x000000000008781c */ /* 0x000fe40003f0f070 */
[----:B------:R-:W-:Y:S02]  /*06d0*/  IADD3 R24, P5, PT, R5, R16, RZ ;  /* 0x0000001005187210 */ /* 0x000fe40007fbe0ff */
[----:B------:R-:W-:Y:S02]  /*06e0*/  @!P2 PLOP3.LUT P0, PT, P3, PT, PT, 0x80, 0x8 ;  /* 0x000000000008a81c */ /* 0x000fe40001f0f070 */
[----:B------:R-:W-:Y:S01]  /*06f0*/  ISETP.GE.AND.EX P3, PT, R15, R6, PT, P1 ;  /* 0x000000060f00720c */ /* 0x000fe20003f66310 */
[--C-:B-1----:R-:W-:Y:S01]  /*0700*/  IMAD.X R21, RZ, RZ, R22.reuse, P5 ;  /* 0x000000ffff157224 */ /* 0x102fe200028e0616 */
[----:B------:R-:W-:Y:S01]  /*0710*/  LEA.HI.X R15, R16, R13, R22, 0x2, P4 ;  /* 0x0000000d100f7211 */ /* 0x000fe200020f1416 */
[C---:B0-----:R-:W-:Y:S01]  /*0720*/  @!P2 IMAD.WIDE.U32 R18, R5.reuse, 0x4, R18 ;  /* 0x000000040512a825 */ /* 0x041fe200078e0012 */
[----:B------:R-:W-:-:S02]  /*0730*/  IADD3 R23, P4, PT, R5, R24, RZ ;  /* 0x0000001805177210 */ /* 0x000fc40007f9e0ff */
[-C--:B------:R-:W-:Y:S01]  /*0740*/  ISETP.GE.U32.AND P6, PT, R16, R4.reuse, PT ;  /* 0x000000041000720c */ /* 0x080fe20003fc6070 */
[----:B------:R-:W-:Y:S01]  /*0750*/  IMAD.U32 R16, R0, 0x4, R12 ;  /* 0x0000000400107824 */ /* 0x000fe200078e000c */
[-C--:B------:R-:W-:Y:S01]  /*0760*/  ISETP.GE.U32.AND P5, PT, R24, R4.reuse, PT ;  /* 0x000000041800720c */ /* 0x080fe20003fa6070 */
[----:B------:R-:W-:Y:S01]  /*0770*/  IMAD.X R29, RZ, RZ, R21, P4 ;  /* 0x000000ffff1d7224 */ /* 0x000fe200020e0615 */
[----:B------:R-:W-:Y:S02]  /*0780*/  ISETP.GE.U32.AND P4, PT, R23, R4, PT ;  /* 0x000000041700720c */ /* 0x000fe40003f86070 */
[----:B------:R-:W-:Y:S02]  /*0790*/  ISETP.GE.AND.EX P1, PT, R22, R6, PT, P6 ;  /* 0x000000061600720c */ /* 0x000fe40003f26360 */
[----:B------:R-:W-:Y:S02]  /*07a0*/  @!P2 FSETP.GT.FTZ.AND P6, PT, R27, R2, PT ;  /* 0x000000021b00a20b */ /* 0x000fe40003fd4000 */
[-C--:B------:R-:W-:Y:S01]  /*07b0*/  ISETP.GE.AND.EX P5, PT, R21, R6.reuse, PT, P5 ;  /* 0x000000061500720c */ /* 0x080fe20003fa6350 */
[----:B------:R-:W-:Y:S01]  /*07c0*/  IMAD.WIDE.U32 R20, R5, 0x4, R14 ;  /* 0x0000000405147825 */ /* 0x000fe200078e000e */
[----:B------:R-:W-:-:S02]  /*07d0*/  ISETP.GE.AND.EX P4, PT, R29, R6, PT, P4 ;  /* 0x000000061d00720c */ /* 0x000fc40003f86340 */
[----:B------:R-:W-:Y:S02]  /*07e0*/  @!P0 FSEL R27, R27, R2, P6 ;  /* 0x000000021b1b8208 */ /* 0x000fe40003000000 */
[C---:B------:R-:W-:Y:S01]  /*07f0*/  LEA R16, P0, R3.reuse, R16, 0x2 ;  /* 0x0000001003107211 */ /* 0x040fe200078010ff */
[----:B------:R-:W-:Y:S02]  /*0800*/  IMAD.MOV.U32 R29, RZ, RZ, RZ ;  /* 0x000000ffff1d7224 */ /* 0x000fe400078e00ff */
[----:B------:R-:W-:Y:S01]  /*0810*/  IMAD.MOV.U32 R24, RZ, RZ, RZ ;  /* 0x000000ffff187224 */ /* 0x000fe200078e00ff */
[----:B------:R-:W-:Y:S01]  /*0820*/  LEA.HI.X R17, R3, R17, RZ, 0x2, P0 ;  /* 0x0000001103117211 */ /* 0x000fe200000f14ff */
[----:B------:R-:W-:Y:S01]  /*0830*/  IMAD.WIDE.U32 R22, R5, 0x4, R20 ;  /* 0x0000000405167825 */ /* 0x000fe200078e0014 */
[----:B------:R0:W-:Y:S04]  /*0840*/  @!P2 STG.E desc[UR6][R18.64], R27 ;  /* 0x0000001b1200a986 */ /* 0x0001e8000c101906 */
[----:B------:R0:W5:Y:S04]  /*0850*/  @!P3 LDG.E R28, desc[UR6][R16.64] ;  /* 0x00000006101cb981 */ /* 0x000168000c1e1900 */
[----:B------:R0:W5:Y:S04]  /*0860*/  @!P1 LDG.E R26, desc[UR6][R14.64] ;  /* 0x000000060e1a9981 */ /* 0x000168000c1e1900 */
[----:B------:R0:W5:Y:S04]  /*0870*/  @!P5 LDG.E R29, desc[UR6][R20.64] ;  /* 0x00000006141dd981 */ /* 0x000168000c1e1900 */
[----:B------:R0:W5:Y:S01]  /*0880*/  @!P4 LDG.E R24, desc[UR6][R22.64] ;  /* 0x000000061618c981 */ /* 0x000162000c1e1900 */
[----:B------:R-:W-:Y:S04]  /*0890*/  BSSY.RECONVERGENT B0, `(.L_x_121) ;  /* 0x000000a000007945 */ /* 0x000fe80003800200 */
[----:B------:R-:W-:Y:S05]  /*08a0*/  @P3 BRA `(.L_x_122) ;  /* 0x0000000000203947 */ /* 0x000fea0003800000 */
[----:B-----5:R-:W-:Y:S02]  /*08b0*/  FSETP.NAN.FTZ.AND P2, PT, |R28|, |R28|, PT ;  /* 0x4000001c1c00720b */ /* 0x020fe40003f58200 */
[----:B0-----:R-:W-:-:S04]  /*08c0*/  LEA R14, P0, R0, R12, 0x2 ;  /* 0x0000000c000e7211 */ /* 0x001fc800078010ff */
[----:B------:R-:W-:Y:S02]  /*08d0*/  LEA.HI.X R0, R0, R13, R25, 0x2, P0 ;  /* 0x0000000d00007211 */ /* 0x000fe400000f1419 */
[C---:B------:R-:W-:Y:S02]  /*08e0*/  LEA R14, P3, R3.reuse, R14, 0x2 ;  /* 0x0000000e030e7211 */ /* 0x040fe400078610ff */
[C---:B------:R-:W-:Y:S02]  /*08f0*/  FSETP.GT.FTZ.AND P0, PT, R28.reuse, R2, PT ;  /* 0x000000021c00720b */ /* 0x040fe40003f14000 */
[----:B------:R-:W-:Y:S02]  /*0900*/  LEA.HI.X R15, R3, R0, RZ, 0x2, P3 ;  /* 0x00000000030f7211 */ /* 0x000fe400018f14ff */
[----:B------:R-:W-:-:S05]  /*0910*/  @!P2 FSEL R28, R28, R2, P0 ;  /* 0x000000021c1ca208 */ /* 0x000fca0000000000 */
[----:B------:R1:W-:Y:S04]  /*0920*/  STG.E desc[UR6][R14.64], R28 ;  /* 0x0000001c0e007986 */ /* 0x0003e8000c101906 */
.L_x_122:
[----:B------:R-:W-:Y:S05]  /*0930*/  BSYNC.RECONVERGENT B0 ;  /* 0x0000000000007941 */ /* 0x000fea0003800200 */
.L_x_121:
[----:B------:R-:W-:Y:S04]  /*0940*/  BSSY.RECONVERGENT B0, `(.L_x_123) ;  /* 0x000000c000007945 */ /* 0x000fe80003800200 */
[----:B------:R-:W-:Y:S05]  /*0950*/  @P1 BRA `(.L_x_124) ;  /* 0x0000000000281947 */ /* 0x000fea0003800000 */
[----:B------:R-:W-:Y:S02]  /*0960*/  IADD3 R0, P1, P2, R5, R7, R8 ;  /* 0x0000000705007210 */ /* 0x000fe40007a3e008 */
[C---:B-----5:R-:W-:Y:S02]  /*0970*/  FSETP.NAN.FTZ.AND P0, PT, |R26|.reuse, |R26|, PT ;  /* 0x4000001a1a00720b */ /* 0x060fe40003f18200 */
[----:B01----:R-:W-:Y:S02]  /*0980*/  IADD3 R15, P3, PT, R3, R0, RZ ;  /* 0x00000000030f7210 */ /* 0x003fe40007f7e0ff */
[----:B------:R-:W-:Y:S02]  /*0990*/  IADD3.X R0, PT, PT, RZ, R10, RZ, P1, P2 ;  /* 0x0000000aff007210 */ /* 0x000fe40000fe44ff */
[----:B------:R-:W-:Y:S02]  /*09a0*/  LEA R14, P2, R15, R12, 0x2 ;  /* 0x0000000c0f0e7211 */ /* 0x000fe400078410ff */
[----:B------:R-:W-:Y:S01]  /*09b0*/  FSETP.GT.FTZ.AND P1, PT, R26, R2, PT ;  /* 0x000000021a00720b */ /* 0x000fe20003f34000 */
[----:B------:R-:W-:-:S04]  /*09c0*/  IMAD.X R0, RZ, RZ, R0, P3 ;  /* 0x000000ffff007224 */ /* 0x000fc800018e0600 */
[----:B------:R-:W-:Y:S02]  /*09d0*/  @!P0 FSEL R26, R26, R2, P1 ;  /* 0x000000021a1a8208 */ /* 0x000fe40000800000 */
[----:B------:R-:W-:-:S05]  /*09e0*/  LEA.HI.X R15, R15, R13, R0, 0x2, P2 ;  /* 0x0000000d0f0f7211 */ /* 0x000fca00010f1400 */
[----:B------:R2:W-:Y:S02]  /*09f0*/  STG.E desc[UR6][R14.64], R26 ;  /* 0x0000001a0e007986 */ /* 0x0005e4000c101906 */
.L_x_124:
[----:B------:R-:W-:Y:S05]  /*0a00*/  BSYNC.RECONVERGENT B0 ;  /* 0x0000000000007941 */ /* 0x000fea0003800200 */
.L_x_123:
[C---:B-----5:R-:W-:Y:S01]  /*0a10*/  FSETP.NAN.OR P2, PT, |R29|.reuse, |R29|, P5 ;  /* 0x4000001d1d00720b */ /* 0x060fe20002f48600 */
[----:B------:R-:W-:Y:S01]  /*0a20*/  UIADD3 UR4, UP0, UPT, UR4, 0x2, URZ ;  /* 0x0000000204047890 */ /* 0x000fe2000ff1e0ff */
[C---:B------:R-:W-:Y:S02]  /*0a30*/  FSETP.NAN.OR P3, PT, |R24|.reuse, |R24|, P4 ;  /* 0x400000181800720b */ /* 0x040fe40002768600 */
[-C--:B------:R-:W-:Y:S01]  /*0a40*/  @!P5 FSETP.GT.FTZ.AND P0, PT, R29, R2.reuse, PT ;  /* 0x000000021d00d20b */ /* 0x080fe20003f14000 */
[----:B------:R-:W-:Y:S01]  /*0a50*/  UIADD3.X UR5, UPT, UPT, URZ, UR5, URZ, UP0, !UPT ;  /* 0x00000005ff057290 */ /* 0x000fe200087fe4ff */
[----:B------:R-:W-:-:S07]  /*0a60*/  @!P4 FSETP.GT.FTZ.AND P1, PT, R24, R2, PT ;  /* 0x000000021800c20b */ /* 0x000fce0003f34000 */
[-C--:B------:R-:W-:Y:S02]  /*0a70*/  @!P2 FSEL R29, R29, R2.reuse, P0 ;  /* 0x000000021d1da208 */ /* 0x080fe40000000000 */
[----:B------:R-:W-:Y:S02]  /*0a80*/  @!P3 FSEL R24, R24, R2, P1 ;  /* 0x000000021818b208 */ /* 0x000fe40000800000 */
[----:B------:R-:W-:Y:S01]  /*0a90*/  ISETP.NE.U32.AND P0, PT, R11, UR4, PT ;  /* 0x000000040b007c0c */ /* 0x000fe2000bf05070 */
[----:B------:R3:W-:Y:S01]  /*0aa0*/  @!P5 STG.E desc[UR6][R20.64], R29 ;  /* 0x0000001d1400d986 */ /* 0x0007e2000c101906 */
[C---:B------:R-:W-:Y:S02]  /*0ab0*/  LEA R7, P1, R3.reuse, R7, 0x1 ;  /* 0x0000000703077211 */ /* 0x040fe400078208ff */
[----:B------:R-:W-:Y:S01]  /*0ac0*/  ISETP.NE.AND.EX P0, PT, RZ, UR5, PT, P0 ;  /* 0x00000005ff007c0c */ /* 0x000fe2000bf05300 */
[----:B------:R3:W-:Y:S01]  /*0ad0*/  @!P4 STG.E desc[UR6][R22.64], R24 ;  /* 0x000000181600c986 */ /* 0x0007e2000c101906 */
[----:B------:R-:W-:-:S11]  /*0ae0*/  LEA.HI.X R10, R3, R10, RZ, 0x1, P1 ;  /* 0x0000000a030a7211 */ /* 0x000fd600008f0cff */
[----:B---3--:R-:W-:Y:S05]  /*0af0*/  @P0 BRA `(.L_x_125) ;  /* 0xfffffff8000c0947 */ /* 0x008fea000383ffff */
.L_x_120:
[----:B------:R-:W-:-:S04]  /*0b00*/  LOP3.LUT R9, R9, 0x1, RZ, 0xc0, !PT ;  /* 0x0000000109097812 */ /* 0x000fc800078ec0ff */
[----:B------:R-:W-:-:S13]  /*0b10*/  ISETP.NE.U32.AND P0, PT, R9, 0x1, PT ;  /* 0x000000010900780c */ /* 0x000fda0003f05070 */
[----:B------:R-:W-:Y:S05]  /*0b20*/  @!P0 EXIT ;  /* 0x000000000000894d */ /* 0x000fea0003800000 */
[----:B0-----:R-:W-:Y:S01]  /*0b30*/  IADD3 R7, P0, PT, R8, R7, RZ ;  /* 0x0000000708077210 */ /* 0x001fe20007f1e0ff */
[----:B------:R-:W-:-:S03]  /*0b40*/  IMAD.MOV.U32 R17, RZ, RZ, RZ ;  /* 0x000000ffff117224 */ /* 0x000fc600078e00ff */
[----:B------:R-:W-:Y:S01]  /*0b50*/  IADD3 R0, P3, PT, R5, R7, RZ ;  /* 0x0000000705007210 */ /* 0x000fe20007f7e0ff */
[----:B------:R-:W-:Y:S01]  /*0b60*/  IMAD.X R3, RZ, RZ, R10, P0 ;  /* 0x000000ffff037224 */ /* 0x000fe200000e060a */
[C---:B------:R-:W-:Y:S02]  /*0b70*/  LEA R8, P1, R7.reuse, R12, 0x2 ;  /* 0x0000000c07087211 */ /* 0x040fe400078210ff */
[----:B------:R-:W-:Y:S02]  /*0b80*/  ISETP.GE.U32.AND P0, PT, R7, R4, PT ;  /* 0x000000040700720c */ /* 0x000fe40003f06070 */
[----:B------:R-:W-:Y:S02]  /*0b90*/  IADD3 R10, P4, PT, R5, R0, RZ ;  /* 0x00000000050a7210 */ /* 0x000fe40007f9e0ff */
[--C-:B------:R-:W-:Y:S02]  /*0ba0*/  LEA.HI.X R9, R7, R13, R3.reuse, 0x2, P1 ;  /* 0x0000000d07097211 */ /* 0x100fe400008f1403 */
[----:B------:R-:W-:Y:S01]  /*0bb0*/  ISETP.GE.AND.EX P0, PT, R3, R6, PT, P0 ;  /* 0x000000060300720c */ /* 0x000fe20003f06300 */
[----:B------:R-:W-:Y:S01]  /*0bc0*/  IMAD.X R3, RZ, RZ, R3, P3 ;  /* 0x000000ffff037224 */ /* 0x000fe200018e0603 */
[----:B------:R-:W-:-:S02]  /*0bd0*/  IADD3 R7, P5, PT, R5, R10, RZ ;  /* 0x0000000a05077210 */ /* 0x000fc40007fbe0ff */
[-C--:B------:R-:W-:Y:S01]  /*0be0*/  ISETP.GE.U32.AND P2, PT, R0, R4.reuse, PT ;  /* 0x000000040000720c */ /* 0x080fe20003f46070 */
[----:B------:R-:W-:Y:S01]  /*0bf0*/  IMAD.X R13, RZ, RZ, R3, P4 ;  /* 0x000000ffff0d7224 */ /* 0x000fe200020e0603 */
[-C--:B------:R-:W-:Y:S01]  /*0c00*/  ISETP.GE.U32.AND P1, PT, R10, R4.reuse, PT ;  /* 0x000000040a00720c */ /* 0x080fe20003f26070 */
[----:B------:R-:W-:Y:S01]  /*0c10*/  IMAD.WIDE.U32 R10, R5, 0x4, R8 ;  /* 0x00000004050a7825 */ /* 0x000fe200078e0008 */
[----:B------:R-:W-:Y:S02]  /*0c20*/  ISETP.GE.U32.AND P3, PT, R7, R4, PT ;  /* 0x000000040700720c */ /* 0x000fe40003f66070 */
[----:B------:R-:W-:Y:S01]  /*0c30*/  ISETP.GE.AND.EX P2, PT, R3, R6, PT, P2 ;  /* 0x000000060300720c */ /* 0x000fe20003f46320 */
[----:B------:R-:W-:Y:S01]  /*0c40*/  IMAD.SHL.U32 R7, R5, 0x4, RZ ;  /* 0x0000000405077824 */ /* 0x000fe200078e00ff */
[----:B------:R-:W-:Y:S01]  /*0c50*/  SHF.R.U32.HI R3, RZ, 0x1e, R5 ;  /* 0x0000001eff037819 */ /* 0x000fe20000011605 */
[----:B------:R-:W-:Y:S01]  /*0c60*/  IMAD.X R5, RZ, RZ, R13, P5 ;  /* 0x000000ffff057224 */ /* 0x000fe200028e060d */
[----:B------:R-:W3:Y:S01]  /*0c70*/  @!P0 LDG.E R17, desc[UR6][R8.64] ;  /* 0x0000000608118981 */ /* 0x000ee2000c1e1900 */
[----:B-12---:R-:W-:Y:S01]  /*0c80*/  IMAD.MOV.U32 R15, RZ, RZ, RZ ;  /* 0x000000ffff0f7224 */ /* 0x006fe200078e00ff */
[----:B------:R-:W-:-:S02]  /*0c90*/  IADD3 R4, P4, PT, R10, R7, RZ ;  /* 0x000000070a047210 */ /* 0x000fc40007f9e0ff */
[-C--:B------:R-:W-:Y:S02]  /*0ca0*/  ISETP.GE.AND.EX P3, PT, R5, R6.reuse, PT, P3 ;  /* 0x000000060500720c */ /* 0x080fe40003f66330 */
[----:B------:R-:W-:Y:S01]  /*0cb0*/  ISETP.GE.AND.EX P1, PT, R13, R6, PT, P1 ;  /* 0x000000060d00720c */ /* 0x000fe20003f26310 */
[----:B------:R-:W-:Y:S01]  /*0cc0*/  IMAD.X R5, R11, 0x1, R3, P4 ;  /* 0x000000010b057824 */ /* 0x000fe200020e0603 */
[----:B------:R-:W-:Y:S01]  /*0cd0*/  IADD3 R6, P5, PT, R7, R4, RZ ;  /* 0x0000000407067210 */ /* 0x000fe20007fbe0ff */
[----:B------:R-:W2:Y:S01]  /*0ce0*/  @!P2 LDG.E R15, desc[UR6][R10.64] ;  /* 0x000000060a0fa981 */ /* 0x000ea2000c1e1900 */
[----:B------:R-:W-:-:S03]  /*0cf0*/  IMAD.MOV.U32 R13, RZ, RZ, RZ ;  /* 0x000000ffff0d7224 */ /* 0x000fc600078e00ff */
[----:B------:R-:W-:Y:S02]  /*0d00*/  IMAD.X R7, R3, 0x1, R5, P5 ;  /* 0x0000000103077824 */ /* 0x000fe400028e0605 */
[----:B------:R-:W-:-:S04]  /*0d10*/  IMAD.MOV.U32 R3, RZ, RZ, RZ ;  /* 0x000000ffff037224 */ /* 0x000fc800078e00ff */
[----:B------:R-:W4:Y:S04]  /*0d20*/  @!P1 LDG.E R13, desc[UR6][R4.64] ;  /* 0x00000006040d9981 */ /* 0x000f28000c1e1900 */
[----:B------:R-:W5:Y:S01]  /*0d30*/  @!P3 LDG.E R3, desc[UR6][R6.64] ;  /* 0x000000060603b981 */ /* 0x000f62000c1e1900 */
[C---:B---3--:R-:W-:Y:S02]  /*0d40*/  FSETP.NAN.FTZ.AND P5, PT, |R17|.reuse, |R17|, PT ;  /* 0x400000111100720b */ /* 0x048fe40003fb8200 */
[----:B------:R-:W-:Y:S02]  /*0d50*/  FSETP.GT.FTZ.AND P6, PT, R17, R2, PT ;  /* 0x000000021100720b */ /* 0x000fe40003fd4000 */
[----:B--2---:R-:W-:-:S09]  /*0d60*/  FSETP.NAN.FTZ.AND P4, PT, |R15|, |R15|, PT ;  /* 0x4000000f0f00720b */ /* 0x004fd20003f98200 */
[-C--:B------:R-:W-:Y:S02]  /*0d70*/  @!P5 FSEL R17, R17, R2.reuse, P6 ;  /* 0x000000021111d208 */ /* 0x080fe40003000000 */
[-C--:B------:R-:W-:Y:S02]  /*0d80*/  FSETP.GT.FTZ.AND P6, PT, R15, R2.reuse, PT ;  /* 0x000000020f00720b */ /* 0x080fe40003fd4000 */
[----:B-----5:R-:W-:Y:S02]  /*0d90*/  FSETP.NAN.FTZ.AND P5, PT, |R3|, |R3|, PT ;  /* 0x400000030300720b */ /* 0x020fe40003fb8200 */
[-C--:B------:R-:W-:Y:S02]  /*0da0*/  @!P4 FSEL R15, R15, R2.reuse, P6 ;  /* 0x000000020f0fc208 */ /* 0x080fe40003000000 */
[----:B----4-:R-:W-:Y:S02]  /*0db0*/  FSETP.NAN.FTZ.AND P4, PT, |R13|, |R13|, PT ;  /* 0x4000000d0d00720b */ /* 0x010fe40003f98200 */
[----:B------:R-:W-:-:S07]  /*0dc0*/  FSETP.GT.FTZ.AND P6, PT, R3, R2, PT ;  /* 0x000000020300720b */ /* 0x000fce0003fd4000 */
[-C--:B------:R-:W-:Y:S02]  /*0dd0*/  @!P5 FSEL R3, R3, R2.reuse, P6 ;  /* 0x000000020303d208 */ /* 0x080fe40003000000 */
[CC--:B------:R-:W-:Y:S01]  /*0de0*/  FSETP.GT.FTZ.AND P5, PT, R13.reuse, R2.reuse, PT ;  /* 0x000000020d00720b */ /* 0x0c0fe20003fb4000 */
[----:B------:R0:W-:Y:S03]  /*0df0*/  @!P0 STG.E desc[UR6][R8.64], R17 ;  /* 0x0000001108008986 */ /* 0x0001e6000c101906 */
[----:B------:R-:W-:Y:S01]  /*0e00*/  @!P4 FSEL R13, R13, R2, P5 ;  /* 0x000000020d0dc208 */ /* 0x000fe20002800000 */
[----:B------:R0:W-:Y:S04]  /*0e10*/  @!P2 STG.E desc[UR6][R10.64], R15 ;  /* 0x0000000f0a00a986 */ /* 0x0001e8000c101906 */
[----:B------:R0:W-:Y:S01]  /*0e20*/  @!P1 STG.E desc[UR6][R4.64], R13 ;  /* 0x0000000d04009986 */ /* 0x0001e2000c101906 */
[----:B------:R-:W-:Y:S05]  /*0e30*/  @P3 EXIT ;  /* 0x000000000000394d */ /* 0x000fea0003800000 */
[----:B------:R-:W-:Y:S01]  /*0e40*/  STG.E desc[UR6][R6.64], R3 ;  /* 0x0000000306007986 */ /* 0x000fe2000c101906 */
[----:B------:R-:W-:Y:S05]  /*0e50*/  EXIT ;  /* 0x000000000000794d */ /* 0x000fea0003800000 */
.L_x_119:
[----:B------:R-:W0:Y:S02]  /*0e60*/  S2R R3, SR_TID.X ;  /* 0x0000000000037919 */ /* 0x000e240000002100 */
[----:B0-----:R-:W-:-:S03]  /*0e70*/  IMAD.WIDE.U32 R4, R3, 0x4, RZ ;  /* 0x0000000403047825 */ /* 0x001fc600078e00ff */
[----:B------:R-:W-:-:S04]  /*0e80*/  ISETP.GE.U32.AND P0, PT, R4, R11, PT ;  /* 0x0000000b0400720c */ /* 0x000fc80003f06070 */
[----:B------:R-:W-:-:S13]  /*0e90*/  ISETP.GE.AND.EX P0, PT, R5, R15, PT, P0 ;  /* 0x0000000f0500720c */ /* 0x000fda0003f06300 */
[----:B------:R-:W-:Y:S05]  /*0ea0*/  @P0 EXIT ;  /* 0x000000000000094d */ /* 0x000fea0003800000 */
[----:B------:R-:W-:Y:S01]  /*0eb0*/  IMAD.MOV.U32 R10, RZ, RZ, RZ ;  /* 0x000000ffff0a7224 */ /* 0x000fe200078e00ff */
[----:B------:R-:W0:Y:S06]  /*0ec0*/  LDCU UR4, c[0x0][0x360] ;  /* 0x00006c00ff0477ac */ /* 0x000e2c0008000800 */
.L_x_126:
[----:B------:R-:W-:-:S04]  /*0ed0*/  LEA R8, P0, R3, R12, 0x4 ;  /* 0x0000000c03087211 */ /* 0x000fc800078020ff */
[----:B------:R-:W-:-:S05]  /*0ee0*/  LEA.HI.X R9, R3, R13, R10, 0x4, P0 ;  /* 0x0000000d03097211 */ /* 0x000fca00000f240a */
[----:B------:R-:W2:Y:S02]  /*0ef0*/  LDG.E.128 R4, desc[UR6][R8.64] ;  /* 0x0000000608047981 */ /* 0x000ea4000c1e1d00 */
[C---:B--2---:R-:W-:Y:S02]  /*0f00*/  FSETP.NAN.FTZ.AND P5, PT, |R4|.reuse, |R4|, PT ;  /* 0x400000040400720b */ /* 0x044fe40003fb8200 */
[----:B------:R-:W-:Y:S02]  /*0f10*/  FSETP.NAN.FTZ.AND P0, PT, |R7|, |R7|, PT ;  /* 0x400000070700720b */ /* 0x000fe40003f18200 */
[----:B------:R-:W-:Y:S02]  /*0f20*/  FSETP.GT.FTZ.AND P6, PT, R4, R2, PT ;  /* 0x000000020400720b */ /* 0x000fe40003fd4000 */
[----:B------:R-:W-:Y:S02]  /*0f30*/  FSETP.NAN.FTZ.AND P4, PT, |R5|, |R5|, PT ;  /* 0x400000050500720b */ /* 0x000fe40003f98200 */
[----:B------:R-:W-:-:S02]  /*0f40*/  FSETP.NAN.FTZ.AND P2, PT, |R6|, |R6|, PT ;  /* 0x400000060600720b */ /* 0x000fc40003f58200 */
[-C--:B------:R-:W-:Y:S02]  /*0f50*/  FSETP.GT.FTZ.AND P3, PT, R5, R2.reuse, PT ;  /* 0x000000020500720b */ /* 0x080fe40003f74000 */
[-C--:B------:R-:W-:Y:S02]  /*0f60*/  FSETP.GT.FTZ.AND P1, PT, R6, R2.reuse, PT ;  /* 0x000000020600720b */ /* 0x080fe40003f34000 */
[-C--:B------:R-:W-:Y:S02]  /*0f70*/  @!P5 FSEL R4, R4, R2.reuse, P6 ;  /* 0x000000020404d208 */ /* 0x080fe40003000000 */
[----:B------:R-:W-:-:S03]  /*0f80*/  FSETP.GT.FTZ.AND P5, PT, R7, R2, PT ;  /* 0x000000020700720b */ /* 0x000fc60003fb4000 */
[-C--:B------:R-:W-:Y:S02]  /*0f90*/  @!P4 FSEL R5, R5, R2.reuse, P3 ;  /* 0x000000020505c208 */ /* 0x080fe40001800000 */
[-C--:B------:R-:W-:Y:S02]  /*0fa0*/  @!P0 FSEL R7, R7, R2.reuse, P5 ;  /* 0x0000000207078208 */ /* 0x080fe40002800000 */
[----:B0-----:R-:W-:Y:S02]  /*0fb0*/  IADD3 R3, P0, PT, R3, UR4, RZ ;  /* 0x0000000403037c10 */ /* 0x001fe4000ff1e0ff */
[----:B------:R-:W-:-:S03]  /*0fc0*/  @!P2 FSEL R6, R6, R2, P1 ;  /* 0x000000020606a208 */ /* 0x000fc60000800000 */
[C---:B------:R-:W-:Y:S02]  /*0fd0*/  IMAD.SHL.U32 R0, R3.reuse, 0x4, RZ ;  /* 0x0000000403007824 */ /* 0x040fe400078e00ff */
[----:B------:R-:W-:Y:S01]  /*0fe0*/  IMAD.X R10, RZ, RZ, R10, P0 ;  /* 0x000000ffff0a7224 */ /* 0x000fe200000e060a */
[----:B------:R1:W-:Y:S01]  /*0ff0*/  STG.E.128 desc[UR6][R8.64], R4 ;  /* 0x0000000408007986 */ /* 0x0003e2000c101d06 */
[C---:B------:R-:W-:Y:S02]  /*1000*/  LOP3.LUT P0, RZ, R3.reuse, 0xffffc000, RZ, 0xc0, !PT ;  /* 0xffffc00003ff7812 */ /* 0x040fe4000780c0ff */
[----:B------:R-:W-:Y:S02]  /*1010*/  ISETP.LT.U32.AND P1, PT, R0, R11, PT ;  /* 0x0000000b0000720c */ /* 0x000fe40003f21070 */
[----:B------:R-:W-:Y:S02]  /*1020*/  SHF.L.U64.HI R0, R3, 0x2, R10 ;  /* 0x0000000203007819 */ /* 0x000fe4000001020a */
[----:B------:R-:W-:-:S02]  /*1030*/  LOP3.LUT P0, RZ, R10, 0x3fffffff, RZ, 0xc0, P0 ;  /* 0x3fffffff0aff7812 */ /* 0x000fc4000000c0ff */
[----:B------:R-:W-:-:S13]  /*1040*/  ISETP.LT.AND.EX P1, PT, R0, R15, PT, P1 ;  /* 0x0000000f0000720c */ /* 0x000fda0003f21310 */
[----:B-1----:R-:W-:Y:S05]  /*1050*/  @!P0 BRA P1, `(.L_x_126) ;  /* 0xfffffffc009c8947 */ /* 0x002fea000083ffff */
[----:B------:R-:W-:Y:S05]  /*1060*/  EXIT ;  /* 0x000000000000794d */ /* 0x000fea0003800000 */
        .weak           $__internal_11_$__cuda_sm20_div_u16
        .type           $__internal_11_$__cuda_sm20_div_u16,@function
        .size           $__internal_11_$__cuda_sm20_div_u16,(.L_x_4158 - $__internal_11_$__cuda_sm20_div_u16)
$__internal_11_$__cuda_sm20_div_u16:
[----:B------:R-:W0:Y:S01]  /*1070*/  I2F.U16 R8, R7 ;  /* 0x0000000700087306 */ /* 0x000e220000101000 */
[----:B------:R-:W-:Y:S01]  /*1080*/  IMAD.MOV.U32 R9, RZ, RZ, 0x4b800000 ;  /* 0x4b800000ff097424 */ /* 0x000fe200078e00ff */
[----:B------:R-:W-:Y:S01]  /*1090*/  I2FP.F32.U32.RZ R0, R0 ;  /* 0x0000000000007245 */ /* 0x000fe2000020d000 */
[----:B------:R-:W-:Y:S01]  /*10a0*/  IMAD.MOV.U32 R11, RZ, RZ, 0x0 ;  /* 0x00000000ff0b7424 */ /* 0x000fe200078e00ff */
[C---:B0-----:R-:W-:Y:S02]  /*10b0*/  FSETP.GEU.AND P1, PT, |R8|.reuse, 1.175494350822287508e-38, PT ;  /* 0x008000000800780b */ /* 0x041fe40003f2e200 */
[----:B------:R-:W-:Y:S02]  /*10c0*/  FSETP.GT.AND P0, PT, |R8|, 8.50705917302346158658e+37, PT ;  /* 0x7e8000000800780b */ /* 0x000fe40003f04200 */
[----:B------:R-:W-:-:S04]  /*10d0*/  FSEL R9, R9, 1, !P1 ;  /* 0x3f80000009097808 */ /* 0x000fc80004800000 */
[----:B------:R-:W-:Y:S02]  /*10e0*/  FSEL R9, R9, 0.25, !P0 ;  /* 0x3e80000009097808 */ /* 0x000fe40004000000 */
[----:B------:R-:W-:-:S03]  /*10f0*/  ISETP.NE.U32.AND P0, PT, R7, RZ, PT ;  /* 0x000000ff0700720c */ /* 0x000fc60003f05070 */
[----:B------:R-:W-:-:S06]  /*1100*/  FMUL R8, R8, R9 ;  /* 0x0000000908087220 */ /* 0x000fcc0000400000 */
[----:B------:R-:W0:Y:S02]  /*1110*/  MUFU.RCP R8, R8 ;  /* 0x0000000800087308 */ /* 0x000e240000001000 */
[----:B0-----:R-:W-:-:S04]  /*1120*/  FMUL R9, R9, R8 ;  /* 0x0000000809097220 */ /* 0x001fc80000400000 */
[----:B------:R-:W-:-:S04]  /*1130*/  VIADD R9, R9, 0x2 ;  /* 0x0000000209097836 */ /* 0x000fc80000000000 */
[----:B------:R-:W-:-:S06]  /*1140*/  FMUL.RZ R0, R0, R9 ;  /* 0x0000000900007220 */ /* 0x000fcc000040c000 */
[----:B------:R-:W0:Y:S02]  /*1150*/  F2I.U32.TRUNC.NTZ R0, R0 ;  /* 0x0000000000007305 */ /* 0x000e24000020f000 */
[----:B0-----:R-:W-:Y:S01]  /*1160*/  LOP3.LUT R9, R0, 0xffff, RZ, 0xc0, !PT ;  /* 0x0000ffff00097812 */ /* 0x001fe200078ec0ff */
[----:B------:R-:W-:Y:S01]  /*1170*/  @!P0 IMAD.MOV.U32 R9, RZ, RZ, -0x1 ;  /* 0xffffffffff098424 */ /* 0x000fe200078e00ff */
[----:B------:R-:W-:Y:S06]  /*1180*/  RET.REL.NODEC R10 `(_ZN2at6native61_GLOBAL__N__44eb8e94_28_ForeachBinaryOpScalarList_cu_dda10a6925multi_tensor_apply_kernelINS1_28TensorListScalarListMetadataIfLi1EEENS1_25BinaryOpScalarListFunctorIfLi1ELi1ELi0EEEJNS0_7maximumIfEEEEEvT_T0_DpT1_) ;  /* 0xffffffec0a9c7950 */ /* 0x000fec0003c3ffff */
.L_x_127:
        /* <DEDUP_REMOVED lines=15> */
.L_x_4158:


//--------------------- .text._ZN2at6native61_GLOBAL__N__44eb8e94_28_ForeachBinaryOpScalarList_cu_dda10a6925multi_tensor_apply_kernelINS1_28TensorListScalarListMetadataIdLi1EEENS1_25BinaryOpScalarListFunctorIdLi1ELi1ELi0EEEJNS0_7maximumIdEEEEEvT_T0_DpT1_ --------------------------
	.section	.text._ZN2at6native61_GLOBAL__N__44eb8e94_28_ForeachBinaryOpScalarList_cu_dda10a6925multi_tensor_apply_kernelINS1_28TensorListScalarListMetadataIdLi1EEENS1_25BinaryOpScalarListFunctorIdLi1ELi1ELi0EEEJNS0_7maximumIdEEEEEvT_T0_DpT1_,"ax",@progbits
	.align	128
.text._ZN2at6native61_GLOBAL__N__44eb8e94_28_ForeachBinaryOpScalarList_cu_dda10a6925multi_tensor_apply_kernelINS1_28TensorListScalarListMetadataIdLi1EEENS1_25BinaryOpScalarListFunctorIdLi1ELi1ELi0EEEJNS0_7maximumIdEEEEEvT_T0_DpT1_:
        .type           _ZN2at6native61_GLOBAL__N__44eb8e94_28_ForeachBinaryOpScalarList_cu_dda10a6925multi_tensor_apply_kernelINS1_28TensorListScalarListMetadataIdLi1EEENS1_25BinaryOpScalarListFunctorIdLi1ELi1ELi0EEEJNS0_7maximumIdEEEEEvT_T0_DpT1_,@function
        .size           _ZN2at6native61_GLOBAL__N__44eb8e94_28_ForeachBinaryOpScalarList_cu_dda10a6925multi_tensor_apply_kernelINS1_28TensorListScalarListMetadataIdLi1EEENS1_25BinaryOpScalarListFunctorIdLi1ELi1ELi0EEEJNS0_7maximumIdEEEEEvT_T0_DpT1_,(.L_x_4160 - _ZN2at6native61_GLOBAL__N__44eb8e94_28_ForeachBinaryOpScalarList_cu_dda10a6925multi_tensor_apply_kernelINS1_28TensorListScalarListMetadataIdLi1EEENS1_25BinaryOpScalarListFunctorIdLi1ELi1ELi0EEEJNS0_7maximumIdEEEEEvT_T0_DpT1_)
        .other          _ZN2at6native61_GLOBAL__N__44eb8e94_28_ForeachBinaryOpScalarList_cu_dda10a6925multi_tensor_apply_kernelINS1_28TensorListScalarListMetadataIdLi1EEENS1_25BinaryOpScalarListFunctorIdLi1ELi1ELi0EEEJNS0_7maximumIdEEEEEvT_T0_DpT1_,@"STO_CUDA_ENTRY STV_DEFAULT"
_ZN2at6native61_GLOBAL__N__44eb8e94_28_ForeachBinaryOpScalarList_cu_dda10a6925multi_tensor_apply_kernelINS1_28TensorListScalarListMetadataIdLi1EEENS1_25BinaryOpScalarListFunctorIdLi1ELi1ELi0EEEJNS0_7maximumIdEEEEEvT_T0_DpT1_:
[----:B------:R-:W-:Y:S01]  /*0000*/  LDC R1, c[0x0][0x37c] ;  /* 0x0000df00ff017b82 */ /* 0x000fe20000000800 */
[----:B------:R-:W0:Y:S01]  /*0010*/  S2R R6, SR_CTAID.X ;  /* 0x0000000000067919 */ /* 0x000e220000002500 */
[----:B------:R-:W1:Y:S06]  /*0020*/  LDCU.64 UR12, c[0x0][0x358] ;  /* 0x00006b00ff0c77ac */ /* 0x000e6c0008000a00 */
[----:B0-----:R-:W0:Y:S01]  /*0030*/  LDC.U8 R0, c[0x0][R6+0xc80] ;  /* 0x0003200006007b82 */ /* 0x001e220000000000 */
[----:B------:R-:W-:-:S07]  /*0040*/  IMAD R4, R6, 0x3, R6 ;  /* 0x0000000306047824 */ /* 0x000fce00078e0206 */
[----:B------:R-:W2:Y:S01]  /*0050*/  LDC R3, c[0x0][R4+0xdc0] ;  /* 0x0003700004037b82 */ /* 0x000ea20000000800 */
[----:B0-----:R-:W-:-:S07]  /*0060*/  IMAD.SHL.U32 R5, R0, 0x8, RZ ;  /* 0x0000000800057824 */ /* 0x001fce00078e00ff */
[----:B------:R-:W2:Y:S08]  /*0070*/  LDC.64 R16, c[0x0][R5+0x380] ;  /* 0x0000e00005107b82 */ /* 0x000eb00000000a00 */
[----:B------:R-:W0:Y:S08]  /*0080*/  LDC.64 R12, c[0x0][R5+0x680] ;  /* 0x0001a000050c7b82 */ /* 0x000e300000000a00 */
[----:B------:R3:W4:Y:S01]  /*0090*/  LDC.64 R18, c[0x0][R5+0x980] ;  /* 0x0002600005127b82 */ /* 0x0007220000000a00 */
[----:B--2---:R-:W-:-:S04]  /*00a0*/  IMAD.WIDE R16, R3, 0x80000, R16 ;  /* 0x0008000003107825 */ /* 0x004fc800078e0210 */
[----:B------:R-:W-:Y:S01]  /*00b0*/  IMAD.WIDE R2, R3, 0x10000, RZ ;  /* 0x0001000003027825 */ /* 0x000fe200078e02ff */
[C---:B0-----:R-:W-:Y:S02]  /*00c0*/  LOP3.LUT R7, R12.reuse, 0x3, RZ, 0xc0, !PT ;  /* 0x000000030c077812 */ /* 0x041fe400078ec0ff */
[----:B------:R-:W-:Y:S02]  /*00d0*/  IADD3 R0, P1, PT, R12, -R2, RZ ;  /* 0x800000020c007210 */ /* 0x000fe40007f3e0ff */
[----:B------:R-:W-:-:S03]  /*00e0*/  LOP3.LUT P0, RZ, R7, 0x1f, R16, 0xf8, !PT ;  /* 0x0000001f07ff7812 */ /* 0x000fc6000780f810 */
[----:B------:R-:W-:Y:S01]  /*00f0*/  IMAD.X R12, R13, 0x1, ~R3, P1 ;  /* 0x000000010d0c7824 */ /* 0x000fe200008e0e03 */
[----:B------:R-:W-:-:S13]  /*0100*/  LOP3.LUT P0, RZ, RZ, RZ, RZ, 0xfc, P0 ;  /* 0x000000ffffff7212 */ /* 0x000fda000000fcff */
[----:B-1-34-:R-:W-:Y:S05]  /*0110*/  @!P0 BRA `(.L_x_128) ;  /* 0x00000010004c8947 */ /* 0x01afea0003800000 */
        /* <DEDUP_REMOVED lines=18> */
[----:B------:R-:W-:Y:S05]  /*0240*/  CALL.REL.NOINC `($__internal_12_$__cuda_sm20_div_u16) ;  /* 0x0000001000b87944 */ /* 0x000fea0003c00000 */
        /* <DEDUP_REMOVED lines=13> */
.L_x_144:
[----:B01----:R-:W-:Y:S01]  /*0320*/  IADD3 R5, P0, PT, R3, UR6, RZ ;  /* 0x0000000603057c10 */ /* 0x003fe2000ff1e0ff */
[----:B------:R-:W-:Y:S02]  /*0330*/  USHF.L.U32 UR11, UR14, 0x3, URZ ;  /* 0x000000030e0b7899 */ /* 0x000fe400080006ff */
[----:B------:R-:W-:Y:S02]  /*0340*/  USHF.R.U32.HI UR15, URZ, 0x1d, UR14 ;  /* 0x0000001dff0f7899 */ /* 0x000fe4000801160e */
[C---:B------:R-:W-:Y:S01]  /*0350*/  IADD3 R7, P1, PT, R5.reuse, UR14, RZ ;  /* 0x0000000e05077c10 */ /* 0x040fe2000ff3e0ff */
[----:B------:R-:W-:Y:S01]  /*0360*/  IMAD.X R4, RZ, RZ, UR7, P0 ;  /* 0x00000007ff047e24 */ /* 0x000fe200080e06ff */
[C---:B------:R-:W-:Y:S01]  /*0370*/  LEA R14, P4, R5.reuse, R16, 0x3 ;  /* 0x00000010050e7211 */ /* 0x040fe200078818ff */
[----:B------:R-:W-:Y:S01]  /*0380*/  VIADD R20, R5, UR14 ;  /* 0x0000000e05147c36 */ /* 0x000fe20008000000 */
[----:B------:R-:W-:Y:S01]  /*0390*/  IADD3 R9, P0, PT, R7, UR14, RZ ;  /* 0x0000000e07097c10 */ /* 0x000fe2000ff1e0ff */
[----:B------:R-:W-:Y:S01]  /*03a0*/  IMAD.X R27, RZ, RZ, R4, P1 ;  /* 0x000000ffff1b7224 */ /* 0x000fe200008e0604 */
[----:B------:R-:W-:-:S02]  /*03b0*/  IADD3 R12, P6, PT, R14, UR11, RZ ;  /* 0x0000000b0e0c7c10 */ /* 0x000fc4000ffde0ff */
[----:B------:R-:W-:Y:S01]  /*03c0*/  IADD3 R13, P1, PT, R9, UR14, RZ ;  /* 0x0000000e090d7c10 */ /* 0x000fe2000ff3e0ff */
[----:B------:R-:W-:Y:S01]  /*03d0*/  IMAD.X R11, RZ, RZ, R27, P0 ;  /* 0x000000ffff0b7224 */ /* 0x000fe200000e061b */
[-C--:B------:R-:W-:Y:S02]  /*03e0*/  ISETP.GE.U32.AND P0, PT, R7, R0.reuse, PT ;  /* 0x000000000700720c */ /* 0x080fe40003f06070 */
[----:B------:R-:W-:Y:S01]  /*03f0*/  ISETP.GE.U32.AND P3, PT, R13, R0, PT ;  /* 0x000000000d00720c */ /* 0x000fe20003f66070 */
[----:B------:R-:W-:Y:S01]  /*0400*/  IMAD.X R13, RZ, RZ, R11, P1 ;  /* 0x000000ffff0d7224 */ /* 0x000fe200008e060b */
[----:B------:R-:W-:Y:S02]  /*0410*/  IADD3 R15, P1, PT, R5, UR10, RZ ;  /* 0x0000000a050f7c10 */ /* 0x000fe4000ff3e0ff */
[-C--:B------:R-:W-:Y:S02]  /*0420*/  ISETP.GE.AND.EX P0, PT, R27, R2.reuse, PT, P0 ;  /* 0x000000021b00720c */ /* 0x080fe40003f06300 */
[----:B------:R-:W-:Y:S01]  /*0430*/  ISETP.GE.AND.EX P3, PT, R13, R2, PT, P3 ;  /* 0x000000020d00720c */ /* 0x000fe20003f66330 */
[----:B------:R-:W-:Y:S01]  /*0440*/  IMAD.X R7, RZ, RZ, R4, P1 ;  /* 0x000000ffff077224 */ /* 0x000fe200008e0604 */
[----:B------:R-:W-:-:S02]  /*0450*/  ISETP.GE.U32.AND P2, PT, R15, R0, PT ;  /* 0x000000000f00720c */ /* 0x000fc40003f46070 */
[----:B------:R-:W-:Y:S01]  /*0460*/  ISETP.GE.U32.AND P1, PT, R9, R0, PT ;  /* 0x000000000900720c */ /* 0x000fe20003f26070 */
[----:B------:R-:W-:Y:S01]  /*0470*/  IMAD.U32 R9, RZ, RZ, UR15 ;  /* 0x0000000fff097e24 */ /* 0x000fe2000f8e00ff */
[-C--:B------:R-:W-:Y:S01]  /*0480*/  ISETP.GE.AND.EX P2, PT, R7, R2.reuse, PT, P2 ;  /* 0x000000020700720c */ /* 0x080fe20003f46320 */
[----:B------:R-:W-:Y:S01]  /*0490*/  IMAD.U32 R7, RZ, RZ, UR11 ;  /* 0x0000000bff077e24 */ /* 0x000fe2000f8e00ff */
[----:B------:R-:W-:Y:S02]  /*04a0*/  LEA.HI.X R15, R5, R17, R4, 0x3, P4 ;  /* 0x00000011050f7211 */ /* 0x000fe400020f1c04 */
[----:B------:R-:W-:Y:S02]  /*04b0*/  ISETP.GE.AND.EX P1, PT, R11, R2, PT, P1 ;  /* 0x000000020b00720c */ /* 0x000fe40003f26310 */
[----:B------:R-:W-:Y:S02]  /*04c0*/  CS2R R10, SRZ ;  /* 0x00000000000a7805 */ /* 0x000fe4000001ff00 */
[----:B------:R-:W-:-:S02]  /*04d0*/  IADD3.X R13, PT, PT, R15, UR15, RZ, P6, !PT ;  /* 0x0000000f0f0d7c10 */ /* 0x000fc4000b7fe4ff */
[----:B------:R-:W-:Y:S02]  /*04e0*/  @!P3 IADD3 R28, P4, P5, R7, UR11, R14 ;  /* 0x0000000b071cbc10 */ /* 0x000fe4000fd9e00e */
[----:B------:R-:W-:Y:S02]  /*04f0*/  IADD3 R6, P6, PT, R12, UR11, RZ ;  /* 0x0000000b0c067c10 */ /* 0x000fe4000ffde0ff */
[----:B------:R-:W-:Y:S02]  /*0500*/  @!P3 IADD3.X R8, PT, PT, R9, UR15, R15, P4, P5 ;  /* 0x0000000f0908bc10 */ /* 0x000fe4000a7ea40f */
[----:B------:R-:W-:Y:S02]  /*0510*/  ISETP.GE.U32.AND P4, PT, R5, R0, PT ;  /* 0x000000000500720c */ /* 0x000fe40003f86070 */
[----:B------:R-:W-:Y:S02]  /*0520*/  IADD3.X R7, PT, PT, R13, UR15, RZ, P6, !PT ;  /* 0x0000000f0d077c10 */ /* 0x000fe4000b7fe4ff */
[----:B------:R-:W-:-:S02]  /*0530*/  ISETP.GE.AND.EX P4, PT, R4, R2, PT, P4 ;  /* 0x000000020400720c */ /* 0x000fc40003f86340 */
[----:B------:R-:W-:Y:S01]  /*0540*/  @!P3 IADD3 R28, P5, PT, R28, UR11, RZ ;  /* 0x0000000b1c1cbc10 */ /* 0x000fe2000ffbe0ff */
[----:B------:R0:W5:Y:S01]  /*0550*/  @!P1 LDG.E.64 R10, desc[UR12][R6.64] ;  /* 0x0000000c060a9981 */ /* 0x000162000c1e1b00 */
[----:B------:R-:W-:Y:S02]  /*0560*/  CS2R R22, SRZ ;  /* 0x0000000000167805 */ /* 0x000fe4000001ff00 */
[----:B------:R-:W-:Y:S02]  /*0570*/  @!P3 IADD3.X R29, PT, PT, R8, UR15, RZ, P5, !PT ;  /* 0x0000000f081dbc10 */ /* 0x000fe4000affe4ff */
[----:B------:R-:W-:Y:S02]  /*0580*/  CS2R R8, SRZ ;  /* 0x0000000000087805 */ /* 0x000fe4000001ff00 */
[----:B0-----:R-:W-:Y:S02]  /*0590*/  IADD3 R7, P6, PT, R20, UR10, RZ ;  /* 0x0000000a14077c10 */ /* 0x001fe4000ffde0ff */
[----:B------:R-:W-:-:S02]  /*05a0*/  CS2R R20, SRZ ;  /* 0x0000000000147805 */ /* 0x000fc4000001ff00 */
[----:B------:R0:W5:Y:S04]  /*05b0*/  @!P3 LDG.E.64 R8, desc[UR12][R28.64] ;  /* 0x0000000c1c08b981 */ /* 0x000168000c1e1b00 */
[----:B------:R0:W5:Y:S04]  /*05c0*/  @!P4 LDG.E.64 R22, desc[UR12][R14.64] ;  /* 0x0000000c0e16c981 */ /* 0x000168000c1e1b00 */
[----:B------:R0:W5:Y:S01]  /*05d0*/  @!P0 LDG.E.64 R20, desc[UR12][R12.64] ;  /* 0x0000000c0c148981 */ /* 0x000162000c1e1b00 */
[----:B------:R-:W-:Y:S01]  /*05e0*/  BSSY.RECONVERGENT B0, `(.L_x_130) ;  /* 0x000000b000007945 */ /* 0x000fe20003800200 */
[----:B------:R-:W-:Y:S01]  /*05f0*/  IADD3 R25, P5, PT, R7, UR14, RZ ;  /* 0x0000000e07197c10 */ /* 0x000fe2000ffbe0ff */
[----:B------:R-:W-:-:S02]  /*0600*/  IMAD.X R27, RZ, RZ, R27, P6 ;  /* 0x000000ffff1b7224 */ /* 0x000fc400030e061b */
[----:B------:R-:W-:Y:S10]  /*0610*/  @P4 BRA `(.L_x_131) ;  /* 0x00000000001c4947 */ /* 0x000ff40003800000 */
[C---:B-----5:R-:W-:Y:S02]  /*0620*/  DSETP.GT.AND P4, PT, R22.reuse, R18, PT ;  /* 0x000000121600722a */ /* 0x060fe40003f84000 */
[----:B------:R-:W-:-:S04]  /*0630*/  DSETP.NAN.AND P6, PT, R22, R22, PT ;  /* 0x000000161600722a */ /* 0x000fc80003fc8000 */
[C---:B0-----:R-:W-:Y:S02]  /*0640*/  FSEL R29, R22.reuse, R18, P4 ;  /* 0x00000012161d7208 */ /* 0x041fe40002000000 */
[C---:B------:R-:W-:Y:S02]  /*0650*/  FSEL R6, R23.reuse, R19, P4 ;  /* 0x0000001317067208 */ /* 0x040fe40002000000 */
[----:B------:R-:W-:Y:S02]  /*0660*/  FSEL R22, R22, R29, P6 ;  /* 0x0000001d16167208 */ /* 0x000fe40003000000 */
[----:B------:R-:W-:-:S05]  /*0670*/  FSEL R23, R23, R6, P6 ;  /* 0x0000000617177208 */ /* 0x000fca0003000000 */
[----:B------:R1:W-:Y:S02]  /*0680*/  STG.E.64 desc[UR12][R14.64], R22 ;  /* 0x000000160e007986 */ /* 0x0003e4000c101b0c */
.L_x_131:
[----:B------:R-:W-:Y:S05]  /*0690*/  BSYNC.RECONVERGENT B0 ;  /* 0x0000000000007941 */ /* 0x000fea0003800200 */
.L_x_130:
[----:B------:R-:W-:Y:S04]  /*06a0*/  BSSY.RECONVERGENT B0, `(.L_x_132) ;  /* 0x0000009000007945 */ /* 0x000fe80003800200 */
[----:B------:R-:W-:Y:S05]  /*06b0*/  @P0 BRA `(.L_x_133) ;  /* 0x00000000001c0947 */ /* 0x000fea0003800000 */
[C---:B-----5:R-:W-:Y:S02]  /*06c0*/  DSETP.GT.AND P0, PT, R20.reuse, R18, PT ;  /* 0x000000121400722a */ /* 0x060fe40003f04000 */
[----:B------:R-:W-:-:S04]  /*06d0*/  DSETP.NAN.AND P4, PT, R20, R20, PT ;  /* 0x000000141400722a */ /* 0x000fc80003f88000 */
[C---:B-1----:R-:W-:Y:S02]  /*06e0*/  FSEL R23, R20.reuse, R18, P0 ;  /* 0x0000001214177208 */ /* 0x042fe40000000000 */
[C---:B0-----:R-:W-:Y:S02]  /*06f0*/  FSEL R29, R21.reuse, R19, P0 ;  /* 0x00000013151d7208 */ /* 0x041fe40000000000 */
[----:B------:R-:W-:Y:S02]  /*0700*/  FSEL R20, R20, R23, P4 ;  /* 0x0000001714147208 */ /* 0x000fe40002000000 */
[----:B------:R-:W-:-:S05]  /*0710*/  FSEL R21, R21, R29, P4 ;  /* 0x0000001d15157208 */ /* 0x000fca0002000000 */
[----:B------:R2:W-:Y:S02]  /*0720*/  STG.E.64 desc[UR12][R12.64], R20 ;  /* 0x000000140c007986 */ /* 0x0005e4000c101b0c */
.L_x_133:
[----:B------:R-:W-:Y:S05]  /*0730*/  BSYNC.RECONVERGENT B0 ;  /* 0x0000000000007941 */ /* 0x000fea0003800200 */
.L_x_132:
[----:B-1---5:R-:W-:Y:S01]  /*0740*/  IMAD.U32 R23, RZ, RZ, UR10 ;  /* 0x0000000aff177e24 */ /* 0x022fe2000f8e00ff */
[C---:B--2---:R-:W-:Y:S01]  /*0750*/  IADD3 R21, P4, PT, R25.reuse, UR14, RZ ;  /* 0x0000000e19157c10 */ /* 0x044fe2000ff9e0ff */
[----:B0-----:R-:W-:Y:S01]  /*0760*/  IMAD.X R13, RZ, RZ, R27, P5 ;  /* 0x000000ffff0d7224 */ /* 0x001fe200028e061b */
[----:B------:R-:W-:Y:S01]  /*0770*/  ISETP.GE.U32.AND P0, PT, R25, R0, PT ;  /* 0x000000001900720c */ /* 0x000fe20003f06070 */
[----:B------:R-:W-:Y:S01]  /*0780*/  IMAD.U32 R25, RZ, RZ, UR10 ;  /* 0x0000000aff197e24 */ /* 0x000fe2000f8e00ff */
[----:B------:R-:W-:Y:S01]  /*0790*/  LEA R12, P6, R23, R14, 0x3 ;  /* 0x0000000e170c7211 */ /* 0x000fe200078c18ff */
[----:B------:R-:W-:Y:S01]  /*07a0*/  BSSY.RECONVERGENT B0, `(.L_x_134) ;  /* 0x0000017000007945 */ /* 0x000fe20003800200 */
[----:B------:R-:W-:Y:S01]  /*07b0*/  ISETP.GE.U32.AND P5, PT, R21, R0, PT ;  /* 0x000000001500720c */ /* 0x000fe20003fa6070 */
[----:B------:R-:W-:Y:S01]  /*07c0*/  IMAD.X R21, RZ, RZ, R13, P4 ;  /* 0x000000ffff157224 */ /* 0x000fe200020e060d */
[----:B------:R-:W-:Y:S02]  /*07d0*/  ISETP.GE.AND.EX P0, PT, R13, R2, PT, P0 ;  /* 0x000000020d00720c */ /* 0x000fe40003f06300 */
[----:B------:R-:W-:-:S02]  /*07e0*/  LEA.HI.X R13, R25, R15, RZ, 0x3, P6 ;  /* 0x0000000f190d7211 */ /* 0x000fc400030f1cff */
[C---:B------:R-:W-:Y:S02]  /*07f0*/  ISETP.GE.U32.AND P4, PT, R7.reuse, R0, PT ;  /* 0x000000000700720c */ /* 0x040fe40003f86070 */
[----:B------:R-:W-:Y:S02]  /*0800*/  LEA R6, P6, R7, R16, 0x3 ;  /* 0x0000001007067211 */ /* 0x000fe400078c18ff */
[-C--:B------:R-:W-:Y:S02]  /*0810*/  ISETP.GE.AND.EX P5, PT, R21, R2.reuse, PT, P5 ;  /* 0x000000021500720c */ /* 0x080fe40003fa6350 */
[----:B------:R-:W-:Y:S02]  /*0820*/  CS2R R20, SRZ ;  /* 0x0000000000147805 */ /* 0x000fe4000001ff00 */
[----:B------:R-:W-:Y:S02]  /*0830*/  ISETP.GE.AND.EX P4, PT, R27, R2, PT, P4 ;  /* 0x000000021b00720c */ /* 0x000fe40003f86340 */
[----:B------:R-:W-:Y:S01]  /*0840*/  LEA.HI.X R7, R7, R17, R27, 0x3, P6 ;  /* 0x0000001107077211 */ /* 0x000fe200030f1c1b */
[----:B------:R-:W-:Y:S10]  /*0850*/  @P1 BRA `(.L_x_135) ;  /* 0x00000000002c1947 */ /* 0x000ff40003800000 */
[C---:B------:R-:W-:Y:S01]  /*0860*/  DSETP.GT.AND P1, PT, R10.reuse, R18, PT ;  /* 0x000000120a00722a */ /* 0x040fe20003f24000 */
[----:B------:R-:W-:Y:S01]  /*0870*/  IMAD.U32 R27, RZ, RZ, UR11 ;  /* 0x0000000bff1b7e24 */ /* 0x000fe2000f8e00ff */
[----:B------:R-:W-:-:S04]  /*0880*/  DSETP.NAN.AND P6, PT, R10, R10, PT ;  /* 0x0000000a0a00722a */ /* 0x000fc80003fc8000 */
[C---:B------:R-:W-:Y:S02]  /*0890*/  FSEL R23, R10.reuse, R18, P1 ;  /* 0x000000120a177208 */ /* 0x040fe40000800000 */
[C---:B------:R-:W-:Y:S02]  /*08a0*/  FSEL R25, R11.reuse, R19, P1 ;  /* 0x000000130b197208 */ /* 0x040fe40000800000 */
[----:B------:R-:W-:Y:S01]  /*08b0*/  FSEL R10, R10, R23, P6 ;  /* 0x000000170a0a7208 */ /* 0x000fe20003000000 */
[----:B------:R-:W-:Y:S01]  /*08c0*/  IMAD.U32 R23, RZ, RZ, UR15 ;  /* 0x0000000fff177e24 */ /* 0x000fe2000f8e00ff */
[----:B------:R-:W-:Y:S02]  /*08d0*/  FSEL R11, R11, R25, P6 ;  /* 0x000000190b0b7208 */ /* 0x000fe40003000000 */
[----:B------:R-:W-:-:S04]  /*08e0*/  IADD3 R22, P1, P6, R27, UR11, R14 ;  /* 0x0000000b1b167c10 */ /* 0x000fc8000fe3e00e */
[----:B------:R-:W-:-:S05]  /*08f0*/  IADD3.X R23, PT, PT, R23, UR15, R15, P1, P6 ;  /* 0x0000000f17177c10 */ /* 0x000fca0008fec40f */
[----:B------:R0:W-:Y:S04]  /*0900*/  STG.E.64 desc[UR12][R22.64], R10 ;  /* 0x0000000a16007986 */ /* 0x0001e8000c101b0c */
.L_x_135:
[----:B------:R-:W-:Y:S05]  /*0910*/  BSYNC.RECONVERGENT B0 ;  /* 0x0000000000007941 */ /* 0x000fea0003800200 */
.L_x_134:
[----:B------:R-:W-:Y:S04]  /*0920*/  BSSY.RECONVERGENT B0, `(.L_x_136) ;  /* 0x000000f000007945 */ /* 0x000fe80003800200 */
[----:B------:R-:W-:Y:S05]  /*0930*/  @P3 BRA `(.L_x_137) ;  /* 0x0000000000343947 */ /* 0x000fea0003800000 */
[----:B0-----:R-:W-:Y:S01]  /*0940*/  IMAD.U32 R11, RZ, RZ, UR11 ;  /* 0x0000000bff0b7e24 */ /* 0x001fe2000f8e00ff */
[----:B------:R-:W-:Y:S01]  /*0950*/  DSETP.GT.AND P1, PT, R8, R18, PT ;  /* 0x000000120800722a */ /* 0x000fe20003f24000 */
[----:B------:R-:W-:-:S03]  /*0960*/  IMAD.U32 R23, RZ, RZ, UR15 ;  /* 0x0000000fff177e24 */ /* 0x000fc6000f8e00ff */
[----:B------:R-:W-:Y:S02]  /*0970*/  IADD3 R10, P3, P6, R11, UR11, R14 ;  /* 0x0000000b0b0a7c10 */ /* 0x000fe4000fe7e00e */
[----:B------:R-:W-:Y:S02]  /*0980*/  FSEL R11, R8, R18, P1 ;  /* 0x00000012080b7208 */ /* 0x000fe40000800000 */
[----:B------:R-:W-:Y:S02]  /*0990*/  IADD3.X R14, PT, PT, R23, UR15, R15, P3, P6 ;  /* 0x0000000f170e7c10 */ /* 0x000fe40009fec40f */
[----:B------:R-:W-:Y:S01]  /*09a0*/  FSEL R15, R9, R19, P1 ;  /* 0x00000013090f7208 */ /* 0x000fe20000800000 */
[----:B------:R-:W-:Y:S01]  /*09b0*/  DSETP.NAN.AND P3, PT, R8, R8, PT ;  /* 0x000000080800722a */ /* 0x000fe20003f68000 */
[----:B------:R-:W-:-:S05]  /*09c0*/  IADD3 R10, P1, PT, R10, UR11, RZ ;  /* 0x0000000b0a0a7c10 */ /* 0x000fca000ff3e0ff */
[----:B------:R-:W-:Y:S02]  /*09d0*/  FSEL R8, R8, R11, P3 ;  /* 0x0000000b08087208 */ /* 0x000fe40001800000 */
[----:B------:R-:W-:Y:S02]  /*09e0*/  FSEL R9, R9, R15, P3 ;  /* 0x0000000f09097208 */ /* 0x000fe40001800000 */
[----:B------:R-:W-:-:S05]  /*09f0*/  IADD3.X R11, PT, PT, R14, UR15, RZ, P1, !PT ;  /* 0x0000000f0e0b7c10 */ /* 0x000fca0008ffe4ff */
[----:B------:R1:W-:Y:S02]  /*0a00*/  STG.E.64 desc[UR12][R10.64], R8 ;  /* 0x000000080a007986 */ /* 0x0003e4000c101b0c */
.L_x_137:
[----:B------:R-:W-:Y:S05]  /*0a10*/  BSYNC.RECONVERGENT B0 ;  /* 0x0000000000007941 */ /* 0x000fea0003800200 */
.L_x_136:
[----:B01----:R-:W-:Y:S01]  /*0a20*/  IMAD.U32 R11, RZ, RZ, UR14 ;  /* 0x0000000eff0b7e24 */ /* 0x003fe2000f8e00ff */
[----:B------:R-:W-:Y:S01]  /*0a30*/  IADD3 R8, P1, PT, R6, UR11, RZ ;  /* 0x0000000b06087c10 */ /* 0x000fe2000ff3e0ff */
[----:B------:R-:W-:Y:S01]  /*0a40*/  IMAD.U32 R27, RZ, RZ, UR14 ;  /* 0x0000000eff1b7e24 */ /* 0x000fe2000f8e00ff */
[----:B------:R0:W5:Y:S01]  /*0a50*/  @!P2 LDG.E.64 R20, desc[UR12][R12.64] ;  /* 0x0000000c0c14a981 */ /* 0x000162000c1e1b00 */
[----:B------:R-:W-:Y:S02]  /*0a60*/  CS2R R14, SRZ ;  /* 0x00000000000e7805 */ /* 0x000fe4000001ff00 */
[----:B------:R-:W-:Y:S02]  /*0a70*/  LEA R10, P3, R11, R8, 0x3 ;  /* 0x000000080b0a7211 */ /* 0x000fe400078618ff */
[----:B------:R-:W-:Y:S02]  /*0a80*/  CS2R R22, SRZ ;  /* 0x0000000000167805 */ /* 0x000fe4000001ff00 */
[----:B------:R-:W-:-:S02]  /*0a90*/  IADD3.X R9, PT, PT, R7, UR15, RZ, P1, !PT ;  /* 0x0000000f07097c10 */ /* 0x000fc40008ffe4ff */
[----:B------:R-:W-:Y:S01]  /*0aa0*/  CS2R R24, SRZ ;  /* 0x0000000000187805 */ /* 0x000fe2000001ff00 */
[----:B------:R0:W5:Y:S01]  /*0ab0*/  @!P4 LDG.E.64 R14, desc[UR12][R6.64] ;  /* 0x0000000c060ec981 */ /* 0x000162000c1e1b00 */
[----:B------:R-:W-:-:S03]  /*0ac0*/  LEA.HI.X R11, R27, R9, RZ, 0x3, P3 ;  /* 0x000000091b0b7211 */ /* 0x000fc600018f1cff */
[----:B------:R0:W5:Y:S04]  /*0ad0*/  @!P0 LDG.E.64 R22, desc[UR12][R8.64] ;  /* 0x0000000c08168981 */ /* 0x000168000c1e1b00 */
[----:B------:R0:W5:Y:S01]  /*0ae0*/  @!P5 LDG.E.64 R24, desc[UR12][R10.64] ;  /* 0x0000000c0a18d981 */ /* 0x000162000c1e1b00 */
[----:B------:R-:W-:Y:S04]  /*0af0*/  BSSY.RECONVERGENT B0, `(.L_x_138) ;  /* 0x000000f000007945 */ /* 0x000fe80003800200 */
[----:B------:R-:W-:Y:S05]  /*0b00*/  @P2 BRA `(.L_x_139) ;  /* 0x0000000000342947 */ /* 0x000fea0003800000 */
[C---:B-----5:R-:W-:Y:S02]  /*0b10*/  DSETP.GT.AND P1, PT, R20.reuse, R18, PT ;  /* 0x000000121400722a */ /* 0x060fe40003f24000 */
[----:B------:R-:W-:-:S04]  /*0b20*/  DSETP.NAN.AND P2, PT, R20, R20, PT ;  /* 0x000000141400722a */ /* 0x000fc80003f48000 */
[C---:B0-----:R-:W-:Y:S02]  /*0b30*/  FSEL R13, R20.reuse, R18, P1 ;  /* 0x00000012140d7208 */ /* 0x041fe40000800000 */
[C---:B------:R-:W-:Y:S02]  /*0b40*/  FSEL R27, R21.reuse, R19, P1 ;  /* 0x00000013151b7208 */ /* 0x040fe40000800000 */
[----:B------:R-:W-:Y:S02]  /*0b50*/  FSEL R12, R20, R13, P2 ;  /* 0x0000000d140c7208 */ /* 0x000fe40001000000 */
[----:B------:R-:W-:Y:S01]  /*0b60*/  FSEL R13, R21, R27, P2 ;  /* 0x0000001b150d7208 */ /* 0x000fe20001000000 */
[----:B------:R-:W-:Y:S01]  /*0b70*/  IMAD.U32 R21, RZ, RZ, UR10 ;  /* 0x0000000aff157e24 */ /* 0x000fe2000f8e00ff */
[----:B------:R-:W-:-:S04]  /*0b80*/  LEA R20, P1, R5, R16, 0x3 ;  /* 0x0000001005147211 */ /* 0x000fc800078218ff */
[----:B------:R-:W-:Y:S02]  /*0b90*/  LEA.HI.X R5, R5, R17, R4, 0x3, P1 ;  /* 0x0000001105057211 */ /* 0x000fe400008f1c04 */
[----:B------:R-:W-:Y:S01]  /*0ba0*/  LEA R4, P1, R21, R20, 0x3 ;  /* 0x0000001415047211 */ /* 0x000fe200078218ff */
[----:B------:R-:W-:-:S05]  /*0bb0*/  IMAD.U32 R20, RZ, RZ, UR10 ;  /* 0x0000000aff147e24 */ /* 0x000fca000f8e00ff */
[----:B------:R-:W-:-:S05]  /*0bc0*/  LEA.HI.X R5, R20, R5, RZ, 0x3, P1 ;  /* 0x0000000514057211 */ /* 0x000fca00008f1cff */
[----:B------:R1:W-:Y:S02]  /*0bd0*/  STG.E.64 desc[UR12][R4.64], R12 ;  /* 0x0000000c04007986 */ /* 0x0003e4000c101b0c */
.L_x_139:
[----:B------:R-:W-:Y:S05]  /*0be0*/  BSYNC.RECONVERGENT B0 ;  /* 0x0000000000007941 */ /* 0x000fea0003800200 */
.L_x_138:
        /* <DEDUP_REMOVED lines=9> */
.L_x_141:
[----:B------:R-:W-:Y:S05]  /*0c80*/  BSYNC.RECONVERGENT B0 ;  /* 0x0000000000007941 */ /* 0x000fea0003800200 */
.L_x_140:
[----:B------:R-:W-:Y:S04]  /*0c90*/  BSSY.RECONVERGENT B0, `(.L_x_142) ;  /* 0x0000009000007945 */ /* 0x000fe80003800200 */
[----:B------:R-:W-:Y:S05]  /*0ca0*/  @P0 BRA `(.L_x_143) ;  /* 0x00000000001c0947 */ /* 0x000fea0003800000 */
[C---:B-----5:R-:W-:Y:S02]  /*0cb0*/  DSETP.GT.AND P0, PT, R22.reuse, R18, PT ;  /* 0x000000121600722a */ /* 0x060fe40003f04000 */
[----:B------:R-:W-:-:S04]  /*0cc0*/  DSETP.NAN.AND P1, PT, R22, R22, PT ;  /* 0x000000161600722a */ /* 0x000fc80003f28000 */
[C---:B-12---:R-:W-:Y:S02]  /*0cd0*/  FSEL R5, R22.reuse, R18, P0 ;  /* 0x0000001216057208 */ /* 0x046fe40000000000 */
[C---:B0-----:R-:W-:Y:S02]  /*0ce0*/  FSEL R7, R23.reuse, R19, P0 ;  /* 0x0000001317077208 */ /* 0x041fe40000000000 */
[----:B------:R-:W-:Y:S02]  /*0cf0*/  FSEL R4, R22, R5, P1 ;  /* 0x0000000516047208 */ /* 0x000fe40000800000 */
[----:B------:R-:W-:-:S05]  /*0d00*/  FSEL R5, R23, R7, P1 ;  /* 0x0000000717057208 */ /* 0x000fca0000800000 */
[----:B------:R3:W-:Y:S02]  /*0d10*/  STG.E.64 desc[UR12][R8.64], R4 ;  /* 0x0000000408007986 */ /* 0x0007e4000c101b0c */
.L_x_143:
[----:B------:R-:W-:Y:S05]  /*0d20*/  BSYNC.RECONVERGENT B0 ;  /* 0x0000000000007941 */ /* 0x000fea0003800200 */
.L_x_142:
[C---:B-----5:R-:W-:Y:S01]  /*0d30*/  @!P5 DSETP.GT.AND P0, PT, R24.reuse, R18, PT ;  /* 0x000000121800d22a */ /* 0x060fe20003f04000 */
[----:B------:R-:W-:Y:S01]  /*0d40*/  UIADD3 UR4, UP0, UPT, UR4, 0x2, URZ ;  /* 0x0000000204047890 */ /* 0x000fe2000ff1e0ff */
[----:B------:R-:W-:Y:S01]  /*0d50*/  @!P5 DSETP.NAN.AND P1, PT, R24, R24, PT ;  /* 0x000000181800d22a */ /* 0x000fe20003f28000 */
[----:B------:R-:W-:Y:S02]  /*0d60*/  ULEA UR6, UP1, UR10, UR6, 0x1 ;  /* 0x000000060a067291 */ /* 0x000fe4000f8208ff */
[----:B------:R-:W-:Y:S01]  /*0d70*/  UIADD3.X UR5, UPT, UPT, URZ, UR5, URZ, UP0, !UPT ;  /* 0x00000005ff057290 */ /* 0x000fe200087fe4ff */
[C---:B-123--:R-:W-:Y:S01]  /*0d80*/  @!P5 FSEL R5, R24.reuse, R18, P0 ;  /* 0x000000121805d208 */ /* 0x04efe20000000000 */
[----:B------:R-:W-:Y:S01]  /*0d90*/  UISETP.NE.U32.AND UP0, UPT, UR4, UR9, UPT ;  /* 0x000000090400728c */ /* 0x000fe2000bf05070 */
[C---:B0-----:R-:W-:Y:S01]  /*0da0*/  @!P5 FSEL R7, R25.reuse, R19, P0 ;  /* 0x000000131907d208 */ /* 0x041fe20000000000 */
[----:B------:R-:W-:Y:S01]  /*0db0*/  ULEA.HI.X UR7, UR10, UR7, URZ, 0x1, UP1 ;  /* 0x000000070a077291 */ /* 0x000fe200088f0cff */
[----:B------:R-:W-:Y:S01]  /*0dc0*/  @!P5 FSEL R4, R24, R5, P1 ;  /* 0x000000051804d208 */ /* 0x000fe20000800000 */
[----:B------:R-:W-:Y:S01]  /*0dd0*/  UISETP.NE.AND.EX UP0, UPT, UR5, URZ, UPT, UP0 ;  /* 0x000000ff0500728c */ /* 0x000fe2000bf05300 */
[----:B------:R-:W-:-:S05]  /*0de0*/  @!P5 FSEL R5, R25, R7, P1 ;  /* 0x000000071905d208 */ /* 0x000fca0000800000 */
[----:B------:R1:W-:Y:S03]  /*0df0*/  @!P5 STG.E.64 desc[UR12][R10.64], R4 ;  /* 0x000000040a00d986 */ /* 0x0003e6000c101b0c */
[----:B------:R-:W-:Y:S05]  /*0e00*/  BRA.U UP0, `(.L_x_144) ;  /* 0xfffffff500447547 */ /* 0x000fea000b83ffff */
.L_x_129:
[----:B------:R-:W-:-:S04]  /*0e10*/  ULOP3.LUT UR11, UR8, 0x1, URZ, 0xc0, !UPT ;  /* 0x00000001080b7892 */ /* 0x000fc8000f8ec0ff */
[----:B------:R-:W-:-:S06]  /*0e20*/  UISETP.NE.U32.AND UP0, UPT, UR11, 0x1, UPT ;  /* 0x000000010b00788c */ /* 0x000fcc000bf05070 */
[----:B------:R-:W-:-:S13]  /*0e30*/  PLOP3.LUT P0, PT, PT, PT, UP0, 0x80, 0x8 ;  /* 0x000000000008781c */ /* 0x000fda0003f0f008 */
[----:B------:R-:W-:Y:S05]  /*0e40*/  @!P0 EXIT ;  /* 0x000000000000894d */ /* 0x000fea0003800000 */
[----:B0-----:R-:W-:Y:S01]  /*0e50*/  IADD3 R3, P0, PT, R3, UR6, RZ ;  /* 0x0000000603037c10 */ /* 0x001fe2000ff1e0ff */
[----:B------:R-:W-:Y:S01]  /*0e60*/  IMAD.U32 R7, RZ, RZ, UR14 ;  /* 0x0000000eff077e24 */ /* 0x000fe2000f8e00ff */
[----:B------:R-:W-:Y:S02]  /*0e70*/  USHF.L.U32 UR4, UR14, 0x3, URZ ;  /* 0x000000030e047899 */ /* 0x000fe400080006ff */
[C---:B-1----:R-:W-:Y:S01]  /*0e80*/  LEA R10, P1, R3.reuse, R16, 0x3 ;  /* 0x00000010030a7211 */ /* 0x042fe200078218ff */
[----:B------:R-:W-:Y:S01]  /*0e90*/  IMAD.X R5, RZ, RZ, UR7, P0 ;  /* 0x00000007ff057e24 */ /* 0x000fe200080e06ff */
[C---:B------:R-:W-:Y:S01]  /*0ea0*/  IADD3 R9, P2, PT, R3.reuse, UR14, RZ ;  /* 0x0000000e03097c10 */ /* 0x040fe2000ff5e0ff */
[----:B------:R-:W-:Y:S01]  /*0eb0*/  USHF.R.U32.HI UR5, URZ, 0x1d, UR14 ;  /* 0x0000001dff057899 */ /* 0x000fe2000801160e */
[C---:B------:R-:W-:Y:S02]  /*0ec0*/  ISETP.GE.U32.AND P0, PT, R3.reuse, R0, PT ;  /* 0x000000000300720c */ /* 0x040fe40003f06070 */
[--C-:B------:R-:W-:Y:S01]  /*0ed0*/  LEA.HI.X R11, R3, R17, R5.reuse, 0x3, P1 ;  /* 0x00000011030b7211 */ /* 0x100fe200008f1c05 */
[----:B------:R-:W-:Y:S01]  /*0ee0*/  IMAD.X R3, RZ, RZ, R5, P2 ;  /* 0x000000ffff037224 */ /* 0x000fe200010e0605 */
[----:B------:R-:W-:-:S02]  /*0ef0*/  IADD3 R13, P3, PT, R9, UR14, RZ ;  /* 0x0000000e090d7c10 */ /* 0x000fc4000ff7e0ff */
[----:B------:R-:W-:Y:S02]  /*0f00*/  CS2R R16, SRZ ;  /* 0x0000000000107805 */ /* 0x000fe4000001ff00 */
[----:B------:R-:W-:Y:S01]  /*0f10*/  ISETP.GE.AND.EX P0, PT, R5, R2, PT, P0 ;  /* 0x000000020500720c */ /* 0x000fe20003f06300 */
[----:B------:R-:W-:Y:S01]  /*0f20*/  IMAD.WIDE.U32 R6, R7, 0x8, R10 ;  /* 0x0000000807067825 */ /* 0x000fe200078e000a */
[-C--:B------:R-:W-:Y:S02]  /*0f30*/  ISETP.GE.U32.AND P1, PT, R13, R0.reuse, PT ;  /* 0x000000000d00720c */ /* 0x080fe40003f26070 */
[----:B------:R-:W-:Y:S01]  /*0f40*/  ISETP.GE.U32.AND P2, PT, R9, R0, PT ;  /* 0x000000000900720c */ /* 0x000fe20003f46070 */
[----:B------:R-:W-:Y:S01]  /*0f50*/  IMAD.X R15, RZ, RZ, R3, P3 ;  /* 0x000000ffff0f7224 */ /* 0x000fe200018e0603 */
[----:B------:R-:W-:Y:S02]  /*0f60*/  IADD3 R4, P3, PT, R6, UR4, RZ ;  /* 0x0000000406047c10 */ /* 0x000fe4000ff7e0ff */
[----:B------:R-:W-:-:S02]  /*0f70*/  ISETP.GE.AND.EX P2, PT, R3, R2, PT, P2 ;  /* 0x000000020300720c */ /* 0x000fc40003f46320 */
[----:B------:R-:W-:Y:S02]  /*0f80*/  ISETP.GE.AND.EX P1, PT, R15, R2, PT, P1 ;  /* 0x000000020f00720c */ /* 0x000fe40003f26310 */
[----:B------:R-:W-:Y:S02]  /*0f90*/  IADD3 R3, P4, PT, R13, UR14, RZ ;  /* 0x0000000e0d037c10 */ /* 0x000fe4000ff9e0ff */
[----:B------:R-:W-:Y:S02]  /*0fa0*/  CS2R R12, SRZ ;  /* 0x00000000000c7805 */ /* 0x000fe4000001ff00 */
[----:B------:R-:W-:Y:S01]  /*0fb0*/  IADD3.X R5, PT, PT, R7, UR5, RZ, P3, !PT ;  /* 0x0000000507057c10 */ /* 0x000fe20009ffe4ff */
[----:B------:R-:W2:Y:S01]  /*0fc0*/  @!P0 LDG.E.64 R16, desc[UR12][R10.64] ;  /* 0x0000000c0a108981 */ /* 0x000ea2000c1e1b00 */
[----:B------:R-:W-:Y:S01]  /*0fd0*/  ISETP.GE.U32.AND P3, PT, R3, R0, PT ;  /* 0x000000000300720c */ /* 0x000fe20003f66070 */
[----:B------:R-:W-:Y:S01]  /*0fe0*/  IMAD.X R3, RZ, RZ, R15, P4 ;  /* 0x000000ffff037224 */ /* 0x000fe200020e060f */
[----:B------:R-:W-:-:S03]  /*0ff0*/  CS2R R14, SRZ ;  /* 0x00000000000e7805 */ /* 0x000fc6000001ff00 */
[----:B------:R-:W3:Y:S01]  /*1000*/  @!P1 LDG.E.64 R12, desc[UR12][R4.64] ;  /* 0x0000000c040c9981 */ /* 0x000ee2000c1e1b00 */
[----:B------:R-:W-:Y:S02]  /*1010*/  ISETP.GE.AND.EX P3, PT, R3, R2, PT, P3 ;  /* 0x000000020300720c */ /* 0x000fe40003f66330 */
[----:B------:R-:W-:Y:S01]  /*1020*/  IADD3 R2, P4, PT, R4, UR4, RZ ;  /* 0x0000000404027c10 */ /* 0x000fe2000ff9e0ff */
[----:B------:R-:W4:Y:S01]  /*1030*/  @!P2 LDG.E.64 R14, desc[UR12][R6.64] ;  /* 0x0000000c060ea981 */ /* 0x000f22000c1e1b00 */
[----:B------:R-:W-:Y:S02]  /*1040*/  CS2R R8, SRZ ;  /* 0x0000000000087805 */ /* 0x000fe4000001ff00 */
[----:B------:R-:W-:-:S07]  /*1050*/  IADD3.X R3, PT, PT, R5, UR5, RZ, P4, !PT ;  /* 0x0000000505037c10 */ /* 0x000fce000a7fe4ff */
[----:B------:R-:W5:Y:S01]  /*1060*/  @!P3 LDG.E.64 R8, desc[UR12][R2.64] ;  /* 0x0000000c0208b981 */ /* 0x000f62000c1e1b00 */
[C---:B--2---:R-:W-:Y:S02]  /*1070*/  DSETP.GT.AND P4, PT, R16.reuse, R18, PT ;  /* 0x000000121000722a */ /* 0x044fe40003f84000 */
[----:B------:R-:W-:Y:S02]  /*1080*/  DSETP.NAN.AND P6, PT, R16, R16, PT ;  /* 0x000000101000722a */ /* 0x000fe40003fc8000 */
[----:B---3--:R-:W-:Y:S02]  /*1090*/  DSETP.GT.AND P5, PT, R12, R18, PT ;  /* 0x000000120c00722a */ /* 0x008fe40003fa4000 */
[-C--:B------:R-:W-:Y:S02]  /*10a0*/  FSEL R25, R16, R18.reuse, P4 ;  /* 0x0000001210197208 */ /* 0x080fe40002000000 */
[----:B------:R-:W-:Y:S02]  /*10b0*/  FSEL R27, R17, R19, P4 ;  /* 0x00000013111b7208 */ /* 0x000fe40002000000 */
[----:B------:R-:W-:-:S02]  /*10c0*/  FSEL R21, R12, R18, P5 ;  /* 0x000000120c157208 */ /* 0x000fc40002800000 */
[----:B------:R-:W-:Y:S01]  /*10d0*/  FSEL R23, R13, R19, P5 ;  /* 0x000000130d177208 */ /* 0x000fe20002800000 */
[C---:B----4-:R-:W-:Y:S01]  /*10e0*/  DSETP.GT.AND P5, PT, R14.reuse, R18, PT ;  /* 0x000000120e00722a */ /* 0x050fe20003fa4000 */
[----:B------:R-:W-:Y:S02]  /*10f0*/  FSEL R16, R16, R25, P6 ;  /* 0x0000001910107208 */ /* 0x000fe40003000000 */
[----:B------:R-:W-:Y:S01]  /*1100*/  FSEL R17, R17, R27, P6 ;  /* 0x0000001b11117208 */ /* 0x000fe20003000000 */
[----:B------:R-:W-:Y:S02]  /*1110*/  DSETP.NAN.AND P6, PT, R14, R14, PT ;  /* 0x0000000e0e00722a */ /* 0x000fe40003fc8000 */
[----:B------:R-:W-:Y:S01]  /*1120*/  DSETP.NAN.AND P4, PT, R12, R12, PT ;  /* 0x0000000c0c00722a */ /* 0x000fe20003f88000 */
[C---:B------:R-:W-:Y:S02]  /*1130*/  FSEL R25, R14.reuse, R18, P5 ;  /* 0x000000120e197208 */ /* 0x040fe40002800000 */
[----:B------:R-:W-:Y:S01]  /*1140*/  FSEL R27, R15, R19, P5 ;  /* 0x000000130f1b7208 */ /* 0x000fe20002800000 */
[----:B-----5:R-:W-:Y:S01]  /*1150*/  DSETP.GT.AND P5, PT, R8, R18, PT ;  /* 0x000000120800722a */ /* 0x020fe20003fa4000 */
[----:B------:R-:W-:-:S02]  /*1160*/  FSEL R14, R14, R25, P6 ;  /* 0x000000190e0e7208 */ /* 0x000fc40003000000 */
[----:B------:R-:W-:Y:S02]  /*1170*/  FSEL R15, R15, R27, P6 ;  /* 0x0000001b0f0f7208 */ /* 0x000fe40003000000 */
[----:B------:R-:W-:Y:S02]  /*1180*/  FSEL R12, R12, R21, P4 ;  /* 0x000000150c0c7208 */ /* 0x000fe40002000000 */
[----:B------:R-:W-:Y:S01]  /*1190*/  FSEL R13, R13, R23, P4 ;  /* 0x000000170d0d7208 */ /* 0x000fe20002000000 */
[----:B------:R-:W-:Y:S01]  /*11a0*/  DSETP.NAN.AND P4, PT, R8, R8, PT ;  /* 0x000000080800722a */ /* 0x000fe20003f88000 */
[----:B------:R0:W-:Y:S01]  /*11b0*/  @!P0 STG.E.64 desc[UR12][R10.64], R16 ;  /* 0x000000100a008986 */ /* 0x0001e2000c101b0c */
[C---:B------:R-:W-:Y:S02]  /*11c0*/  FSEL R21, R8.reuse, R18, P5 ;  /* 0x0000001208157208 */ /* 0x040fe40002800000 */
[----:B------:R-:W-:Y:S01]  /*11d0*/  FSEL R19, R9, R19, P5 ;  /* 0x0000001309137208 */ /* 0x000fe20002800000 */
[----:B------:R0:W-:Y:S01]  /*11e0*/  @!P2 STG.E.64 desc[UR12][R6.64], R14 ;  /* 0x0000000e0600a986 */ /* 0x0001e2000c101b0c */
[----:B------:R-:W-:-:S03]  /*11f0*/  FSEL R8, R8, R21, P4 ;  /* 0x0000001508087208 */ /* 0x000fc60002000000 */
[----:B------:R0:W-:Y:S01]  /*1200*/  @!P1 STG.E.64 desc[UR12][R4.64], R12 ;  /* 0x0000000c04009986 */ /* 0x0001e2000c101b0c */
[----:B------:R-:W-:Y:S01]  /*1210*/  FSEL R9, R9, R19, P4 ;  /* 0x0000001309097208 */ /* 0x000fe20002000000 */
[----:B------:R-:W-:Y:S06]  /*1220*/  @P3 EXIT ;  /* 0x000000000000394d */ /* 0x000fec0003800000 */
[----:B------:R-:W-:Y:S01]  /*1230*/  STG.E.64 desc[UR12][R2.64], R8 ;  /* 0x0000000802007986 */ /* 0x000fe2000c101b0c */
[----:B------:R-:W-:Y:S05]  /*1240*/  EXIT ;  /* 0x000000000000794d */ /* 0x000fea0003800000 */
.L_x_128:
[----:B------:R-:W0:Y:S02]  /*1250*/  S2R R14, SR_TID.X ;  /* 0x00000000000e7919 */ /* 0x000e240000002100 */
[----:B0-----:R-:W-:-:S03]  /*1260*/  IMAD.WIDE.U32 R2, R14, 0x4, RZ ;  /* 0x000000040e027825 */ /* 0x001fc600078e00ff */
[----:B------:R-:W-:-:S04]  /*1270*/  ISETP.GE.U32.AND P0, PT, R2, R0, PT ;  /* 0x000000000200720c */ /* 0x000fc80003f06070 */
[----:B------:R-:W-:-:S13]  /*1280*/  ISETP.GE.AND.EX P0, PT, R3, R12, PT, P0 ;  /* 0x0000000c0300720c */ /* 0x000fda0003f06300 */
[----:B------:R-:W-:Y:S05]  /*1290*/  @P0 EXIT ;  /* 0x000000000000094d */ /* 0x000fea0003800000 */
[----:B------:R-:W-:Y:S01]  /*12a0*/  IMAD.MOV.U32 R13, RZ, RZ, RZ ;  /* 0x000000ffff0d7224 */ /* 0x000fe200078e00ff */
[----:B------:R-:W0:Y:S06]  /*12b0*/  LDCU UR4, c[0x0][0x360] ;  /* 0x00006c00ff0477ac */ /* 0x000e2c0008000800 */
.L_x_145:
[----:B-1----:R-:W-:-:S04]  /*12c0*/  LEA R2, P0, R14, R16, 0x5 ;  /* 0x000000100e027211 */ /* 0x002fc800078028ff */
[----:B------:R-:W-:-:S05]  /*12d0*/  LEA.HI.X R3, R14, R17, R13, 0x5, P0 ;  /* 0x000000110e037211 */ /* 0x000fca00000f2c0d */
[----:B------:R-:W2:Y:S02]  /*12e0*/  LDG.E.ENL2.256 R8, R4, desc[UR12][R2.64] ;  /* 0xfe00000c0204797e */ /* 0x000ea40008121908 */
[--C-:B--2---:R-:W-:Y:S02]  /*12f0*/  DSETP.GT.AND P3, PT, R4, R18.reuse, PT ;  /* 0x000000120400722a */ /* 0x104fe40003f64000 */
[----:B------:R-:W-:Y:S02]  /*1300*/  DSETP.GT.AND P5, PT, R6, R18, PT ;  /* 0x000000120600722a */ /* 0x000fe40003fa4000 */
[----:B------:R-:W-:Y:S02]  /*1310*/  DSETP.NAN.AND P2, PT, R4, R4, PT ;  /* 0x000000040400722a */ /* 0x000fe40003f48000 */
[----:B------:R-:W-:Y:S01]  /*1320*/  DSETP.NAN.AND P4, PT, R6, R6, PT ;  /* 0x000000060600722a */ /* 0x000fe20003f88000 */
[-C--:B------:R-:W-:Y:S01]  /*1330*/  FSEL R21, R4, R18.reuse, P3 ;  /* 0x0000001204157208 */ /* 0x080fe20001800000 */
[--C-:B------:R-:W-:Y:S01]  /*1340*/  DSETP.GT.AND P0, PT, R8, R18.reuse, PT ;  /* 0x000000120800722a */ /* 0x100fe20003f04000 */
[-C--:B------:R-:W-:Y:S01]  /*1350*/  FSEL R23, R5, R19.reuse, P3 ;  /* 0x0000001305177208 */ /* 0x080fe20001800000 */
[----:B------:R-:W-:Y:S01]  /*1360*/  DSETP.GT.AND P3, PT, R10, R18, PT ;  /* 0x000000120a00722a */ /* 0x000fe20003f64000 */
[----:B------:R-:W-:Y:S01]  /*1370*/  FSEL R15, R6, R18, P5 ;  /* 0x00000012060f7208 */ /* 0x000fe20002800000 */
[----:B------:R-:W-:Y:S01]  /*1380*/  DSETP.NAN.AND P1, PT, R8, R8, PT ;  /* 0x000000080800722a */ /* 0x000fe20003f28000 */
[----:B------:R-:W-:-:S02]  /*1390*/  FSEL R25, R7, R19, P5 ;  /* 0x0000001307197208 */ /* 0x000fc40002800000 */
[----:B------:R-:W-:Y:S02]  /*13a0*/  FSEL R4, R4, R21, P2 ;  /* 0x0000001504047208 */ /* 0x000fe40001000000 */
[----:B------:R-:W-:Y:S01]  /*13b0*/  FSEL R5, R5, R23, P2 ;  /* 0x0000001705057208 */ /* 0x000fe20001000000 */
[----:B------:R-:W-:Y:S01]  /*13c0*/  DSETP.NAN.AND P2, PT, R10, R10, PT ;  /* 0x0000000a0a00722a */ /* 0x000fe20003f48000 */
[----:B------:R-:W-:Y:S02]  /*13d0*/  FSEL R6, R6, R15, P4 ;  /* 0x0000000f06067208 */ /* 0x000fe40002000000 */
[----:B------:R-:W-:Y:S02]  /*13e0*/  FSEL R25, R7, R25, P4 ;  /* 0x0000001907197208 */ /* 0x000fe40002000000 */
[----:B------:R-:W-:Y:S02]  /*13f0*/  FSEL R21, R8, R18, P0 ;  /* 0x0000001208157208 */ /* 0x000fe40000000000 */
[----:B------:R-:W-:-:S02]  /*1400*/  FSEL R23, R9, R19, P0 ;  /* 0x0000001309177208 */ /* 0x000fc40000000000 */
[----:B------:R-:W-:Y:S02]  /*1410*/  FSEL R7, R10, R18, P3 ;  /* 0x000000120a077208 */ /* 0x000fe40001800000 */
[C---:B------:R-:W-:Y:S02]  /*1420*/  FSEL R15, R11.reuse, R19, P3 ;  /* 0x000000130b0f7208 */ /* 0x040fe40001800000 */
[----:B0-----:R-:W-:Y:S02]  /*1430*/  IADD3 R14, P0, PT, R14, UR4, RZ ;  /* 0x000000040e0e7c10 */ /* 0x001fe4000ff1e0ff */
[----:B------:R-:W-:Y:S01]  /*1440*/  FSEL R10, R10, R7, P2 ;  /* 0x000000070a0a7208 */ /* 0x000fe20001000000 */
[----:B------:R-:W-:Y:S01]  /*1450*/  IMAD.MOV.U32 R7, RZ, RZ, R25 ;  /* 0x000000ffff077224 */ /* 0x000fe200078e0019 */
[----:B------:R-:W-:Y:S01]  /*1460*/  FSEL R11, R11, R15, P2 ;  /* 0x0000000f0b0b7208 */ /* 0x000fe20001000000 */
[----:B------:R-:W-:Y:S01]  /*1470*/  IMAD.SHL.U32 R15, R14, 0x4, RZ ;  /* 0x000000040e0f7824 */ /* 0x000fe200078e00ff */
[----:B------:R-:W-:Y:S01]  /*1480*/  FSEL R8, R8, R21, P1 ;  /* 0x0000001508087208 */ /* 0x000fe20000800000 */
[----:B------:R-:W-:Y:S01]  /*1490*/  IMAD.X R13, RZ, RZ, R13, P0 ;  /* 0x000000ffff0d7224 */ /* 0x000fe200000e060d */
[----:B------:R-:W-:-:S02]  /*14a0*/  FSEL R9, R9, R23, P1 ;  /* 0x0000001709097208 */ /* 0x000fc40000800000 */
[----:B------:R-:W-:Y:S02]  /*14b0*/  ISETP.LT.U32.AND P1, PT, R15, R0, PT ;  /* 0x000000000f00720c */ /* 0x000fe40003f21070 */
[C---:B------:R-:W-:Y:S01]  /*14c0*/  LOP3.LUT P0, RZ, R14.reuse, 0xffffc000, RZ, 0xc0, !PT ;  /* 0xffffc0000eff7812 */ /* 0x040fe2000780c0ff */
[----:B------:R1:W-:Y:S01]  /*14d0*/  STG.E.ENL2.256 desc[UR12][R2.64], R4, R8 ;  /* 0xf80000040208797f */ /* 0x0003e2000f12180c */
[----:B------:R-:W-:Y:S02]  /*14e0*/  SHF.L.U64.HI R15, R14, 0x2, R13 ;  /* 0x000000020e0f7819 */ /* 0x000fe4000001020d */
[----:B------:R-:W-:Y:S02]  /*14f0*/  LOP3.LUT P0, RZ, R13, 0x3fffffff, RZ, 0xc0, P0 ;  /* 0x3fffffff0dff7812 */ /* 0x000fe4000000c0ff */
[----:B------:R-:W-:-:S13]  /*1500*/  ISETP.LT.AND.EX P1, PT, R15, R12, PT, P1 ;  /* 0x0000000c0f00720c */ /* 0x000fda0003f21310 */
[----:B------:R-:W-:Y:S05]  /*1510*/  @!P0 BRA P1, `(.L_x_145) ;  /* 0xfffffffc00688947 */ /* 0x000fea000083ffff */
[----:B------:R-:W-:Y:S05]  /*1520*/  EXIT ;  /* 0x000000000000794d */ /* 0x000fea0003800000 */
        .weak           $__internal_12_$__cuda_sm20_div_u16
        .type           $__internal_12_$__cuda_sm20_div_u16,@function
        .size           $__internal_12_$__cuda_sm20_div_u16,(.L_x_4160 - $__internal_12_$__cuda_sm20_div_u16)
$__internal_12_$__cuda_sm20_div_u16:
        /* <DEDUP_REMOVED lines=11> */
[----:B------:R-:W-:Y:S02]  /*15e0*/  VIADD R4, R5, 0x2 ;  /* 0x0000000205047836 */ /* 0x000fe40000000000 */
[----:B------:R-:W-:Y:S02]  /*15f0*/  IMAD.MOV.U32 R5, RZ, RZ, 0x0 ;  /* 0x00000000ff057424 */ /* 0x000fe400078e00ff */
[----:B------:R-:W-:Y:S01]  /*1600*/  FMUL.RZ R3, R3, R4 ;  /* 0x0000000403037220 */ /* 0x000fe2000040c000 */
[----:B------:R-:W-:-:S05]  /*1610*/  IMAD.MOV.U32 R4, RZ, RZ, R7 ;  /* 0x000000ffff047224 */ /* 0x000fca00078e0007 */
[----:B------:R-:W0:Y:S02]  /*1620*/  F2I.U32.TRUNC.NTZ R3, R3 ;  /* 0x0000000300037305 */ /* 0x000e24000020f000 */
[----:B0-----:R-:W-:-:S13]  /*1630*/  R2UR UR4, R3 ;  /* 0x00000000030472ca */ /* 0x001fda00000e0000 */
[----:B------:R-:W-:-:S07]  /*1640*/  ULOP3.LUT UR8, UR4, 0xffff, URZ, 0xc0, !UPT ;  /* 0x0000ffff04087892 */ /* 0x000fce000f8ec0ff */
[----:B------:R-:W-:Y:S01]  /*1650*/  @!UP0 UMOV UR8, 0xffffffff ;  /* 0xffffffff00088882 */ /* 0x000fe20000000000 */
[----:B------:R-:W-:Y:S05]  /*1660*/  RET.REL.NODEC R4 `(_ZN2at6native61_GLOBAL__N__44eb8e94_28_ForeachBinaryOpScalarList_cu_dda10a6925multi_tensor_apply_kernelINS1_28TensorListScalarListMetadataIdLi1EEENS1_25BinaryOpScalarListFunctorIdLi1ELi1ELi0EEEJNS0_7maximumIdEEEEEvT_T0_DpT1_) ;  /* 0xffffffe804647950 */ /* 0x000fea0003c3ffff */
.L_x_146:
        /* <DEDUP_REMOVED lines=9> */
.L_x_4160:


//--------------------- .text._ZN2at6native61_GLOBAL__N__44eb8e94_28_ForeachBinaryOpScalarList_cu_dda10a6925multi_tensor_apply_kernelINS1_28TensorListScalarListMetadataIsLi1EEENS1_25BinaryOpScalarListFunctorIsLi1ELi1ELi0EEEJNS0_7maximumIsEEEEEvT_T0_DpT1_ --------------------------
	.section	.text._ZN2at6native61_GLOBAL__N__44eb8e94_28_ForeachBinaryOpScalarList_cu_dda10a6925multi_tensor_apply_kernelINS1_28TensorListScalarListMetadataIsLi1EEENS1_25BinaryOpScalarListFunctorIsLi1ELi1ELi0EEEJNS0_7maximumIsEEEEEvT_T0_DpT1_,"ax",@progbits
	.align	128
.text._ZN2at6native61_GLOBAL__N__44eb8e94_28_ForeachBinaryOpScalarList_cu_dda10a6925multi_tensor_apply_kernelINS1_28TensorListScalarListMetadataIsLi1EEENS1_25BinaryOpScalarListFunctorIsLi1ELi1ELi0EEEJNS0_7maximumIsEEEEEvT_T0_DpT1_:
        .type           _ZN2at6native61_GLOBAL__N__44eb8e94_28_ForeachBinaryOpScalarList_cu_dda10a6925multi_tensor_apply_kernelINS1_28TensorListScalarListMetadataIsLi1EEENS1_25BinaryOpScalarListFunctorIsLi1ELi1ELi0EEEJNS0_7maximumIsEEEEEvT_T0_DpT1_,@function
        .size           _ZN2at6native61_GLOBAL__N__44eb8e94_28_ForeachBinaryOpScalarList_cu_dda10a6925multi_tensor_apply_kernelINS1_28TensorListScalarListMetadataIsLi1EEENS1_25BinaryOpScalarListFunctorIsLi1ELi1ELi0EEEJNS0_7maximumIsEEEEEvT_T0_DpT1_,(.L_x_4162 - _ZN2at6native61_GLOBAL__N__44eb8e94_28_ForeachBinaryOpScalarList_cu_dda10a6925multi_tensor_apply_kernelINS1_28TensorListScalarListMetadataIsLi1EEENS1_25BinaryOpScalarListFunctorIsLi1ELi1ELi0EEEJNS0_7maximumIsEEEEEvT_T0_DpT1_)
        .other          _ZN2at6native61_GLOBAL__N__44eb8e94_28_ForeachBinaryOpScalarList_cu_dda10a6925multi_tensor_apply_kernelINS1_28TensorListScalarListMetadataIsLi1EEENS1_25BinaryOpScalarListFunctorIsLi1ELi1ELi0EEEJNS0_7maximumIsEEEEEvT_T0_DpT1_,@"STO_CUDA_ENTRY STV_DEFAULT"
_ZN2at6native61_GLOBAL__N__44eb8e94_28_ForeachBinaryOpScalarList_cu_dda10a6925multi_tensor_apply_kernelINS1_28TensorListScalarListMetadataIsLi1EEENS1_25BinaryOpScalarListFunctorIsLi1ELi1ELi0EEEJNS0_7maximumIsEEEEEvT_T0_DpT1_:
        /* <DEDUP_REMOVED lines=11> */
[----:B------:R-:W3:Y:S01]  /*00b0*/  LDC.U16 R0, c[0x0][R0+0x980] ;  /* 0x0002600000007b82 */ /* 0x000ee20000000400 */
        /* <DEDUP_REMOVED lines=26> */
[----:B------:R-:W-:Y:S05]  /*0260*/  CALL.REL.NOINC `($__internal_13_$__cuda_sm20_div_u16) ;  /* 0x0000000800f87944 */ /* 0x000fea0003c00000 */
        /* <DEDUP_REMOVED lines=13> */
.L_x_151:
[----:B0-----:R-:W-:Y:S02]  /*0340*/  IADD3 R27, P0, PT, R20, R9, RZ ;  /* 0x00000009141b7210 */ /* 0x001fe40007f1e0ff */
[----:B------:R-:W-:Y:S02]  /*0350*/  PRMT R6, RZ, 0x7610, R6 ;  /* 0x00007610ff067816 */ /* 0x000fe40000000006 */
[C---:B------:R-:W-:Y:S01]  /*0360*/  ISETP.GE.U32.AND P1, PT, R27.reuse, R22, PT ;  /* 0x000000161b00720c */ /* 0x040fe20003f26070 */
[----:B------:R-:W-:Y:S01]  /*0370*/  IMAD.X R26, RZ, RZ, R7, P0 ;  /* 0x000000ffff1a7224 */ /* 0x000fe200000e0607 */
[----:B-1----:R-:W-:-:S04]  /*0380*/  LEA R16, P0, R27, R10, 0x1 ;  /* 0x0000000a1b107211 */ /* 0x002fc800078008ff */
[----:B------:R-:W-:Y:S02]  /*0390*/  ISETP.GE.AND.EX P1, PT, R26, R21, PT, P1 ;  /* 0x000000151a00720c */ /* 0x000fe40003f26310 */
[----:B------:R-:W-:-:S11]  /*03a0*/  LEA.HI.X R17, R27, R11, R26, 0x1, P0 ;  /* 0x0000000b1b117211 */ /* 0x000fd600000f0c1a */
[----:B------:R-:W2:Y:S01]  /*03b0*/  @!P1 LDG.E.U16 R6, desc[UR6][R16.64] ;  /* 0x0000000610069981 */ /* 0x000ea2000c1e1500 */
[C---:B-----5:R-:W-:Y:S01]  /*03c0*/  IADD3 R2, P0, PT, R23.reuse, R27, RZ ;  /* 0x0000001b17027210 */ /* 0x060fe20007f1e0ff */
[C---:B------:R-:W-:Y:S01]  /*03d0*/  IMAD.WIDE.U32 R14, R23.reuse, 0x2, R16 ;  /* 0x00000002170e7825 */ /* 0x040fe200078e0010 */
[----:B------:R-:W-:Y:S02]  /*03e0*/  PRMT R4, RZ, 0x7610, R4 ;  /* 0x00007610ff047816 */ /* 0x000fe40000000004 */
[----:B------:R-:W-:Y:S01]  /*03f0*/  ISETP.GE.U32.AND P3, PT, R2, R22, PT ;  /* 0x000000160200720c */ /* 0x000fe20003f66070 */
[----:B------:R-:W-:Y:S01]  /*0400*/  IMAD.X R28, RZ, RZ, R26, P0 ;  /* 0x000000ffff1c7224 */ /* 0x000fe200000e061a */
[----:B------:R-:W-:-:S04]  /*0410*/  IADD3 R2, P0, PT, R23, R2, RZ ;  /* 0x0000000217027210 */ /* 0x000fc80007f1e0ff */
[----:B------:R-:W-:Y:S02]  /*0420*/  ISETP.GE.AND.EX P3, PT, R28, R21, PT, P3 ;  /* 0x000000151c00720c */ /* 0x000fe40003f66330 */
[----:B------:R-:W-:Y:S02]  /*0430*/  ISETP.GE.U32.AND P2, PT, R2, R22, PT ;  /* 0x000000160200720c */ /* 0x000fe40003f46070 */
[----:B------:R-:W-:Y:S01]  /*0440*/  IADD3 R13, P4, PT, R23, R2, RZ ;  /* 0x00000002170d7210 */ /* 0x000fe20007f9e0ff */
[----:B------:R-:W-:-:S05]  /*0450*/  IMAD.X R2, RZ, RZ, R28, P0 ;  /* 0x000000ffff027224 */ /* 0x000fca00000e061c */
[----:B------:R-:W-:-:S03]  /*0460*/  ISETP.GE.AND.EX P2, PT, R2, R21, PT, P2 ;  /* 0x000000150200720c */ /* 0x000fc60003f46320 */
[----:B------:R-:W3:Y:S01]  /*0470*/  @!P3 LDG.E.U16 R4, desc[UR6][R14.64] ;  /* 0x000000060e04b981 */ /* 0x000ee2000c1e1500 */
[----:B------:R-:W-:Y:S01]  /*0480*/  IMAD.X R8, RZ, RZ, R2, P4 ;  /* 0x000000ffff087224 */ /* 0x000fe200020e0602 */
[----:B------:R-:W-:Y:S01]  /*0490*/  ISETP.GE.U32.AND P0, PT, R13, R22, PT ;  /* 0x000000160d00720c */ /* 0x000fe20003f06070 */
[----:B------:R-:W-:Y:S01]  /*04a0*/  IMAD.WIDE.U32 R12, R23, 0x2, R14 ;  /* 0x00000002170c7825 */ /* 0x000fe200078e000e */
[----:B------:R-:W-:Y:S02]  /*04b0*/  PRMT R2, RZ, 0x7610, R2 ;  /* 0x00007610ff027816 */ /* 0x000fe40000000002 */
[----:B------:R-:W-:-:S04]  /*04c0*/  ISETP.GE.AND.EX P0, PT, R8, R21, PT, P0 ;  /* 0x000000150800720c */ /* 0x000fc80003f06300 */
[----:B------:R-:W4:Y:S09]  /*04d0*/  @!P2 LDG.E.U16 R2, desc[UR6][R12.64] ;  /* 0x000000060c02a981 */ /* 0x000f32000c1e1500 */
[----:B------:R-:W-:Y:S01]  /*04e0*/  @!P0 IMAD.WIDE.U32 R18, R23, 0x2, R12 ;  /* 0x0000000217128825 */ /* 0x000fe200078e000c */
[----:B--2---:R-:W-:-:S02]  /*04f0*/  @!P1 VIMNMX.S16x2 R8, PT, PT, R6, R0, !PT ;  /* 0x0000000006089248 */ /* 0x004fc40007fe0300 */
[----:B------:R-:W-:-:S06]  /*0500*/  PRMT R6, RZ, 0x7610, R6 ;  /* 0x00007610ff067816 */ /* 0x000fcc0000000006 */
[----:B------:R0:W2:Y:S01]  /*0510*/  @!P0 LDG.E.U16 R6, desc[UR6][R18.64] ;  /* 0x0000000612068981 */ /* 0x0000a2000c1e1500 */
[C---:B------:R-:W-:Y:S02]  /*0520*/  IMAD.SHL.U32 R24, R23.reuse, 0x4, RZ ;  /* 0x0000000417187824 */ /* 0x040fe400078e00ff */
[----:B------:R-:W-:Y:S01]  /*0530*/  IMAD.IADD R25, R23, 0x1, R27 ;  /* 0x0000000117197824 */ /* 0x000fe200078e021b */
[----:B------:R1:W-:Y:S02]  /*0540*/  @!P1 STG.E.U16 desc[UR6][R16.64], R8 ;  /* 0x0000000810009986 */ /* 0x0003e4000c101506 */
[----:B------:R-:W-:-:S04]  /*0550*/  IADD3 R29, P4, PT, R24, R27, RZ ;  /* 0x0000001b181d7210 */ /* 0x000fc80007f9e0ff */
[----:B------:R-:W-:Y:S01]  /*0560*/  ISETP.GE.U32.AND P1, PT, R29, R22, PT ;  /* 0x000000161d00720c */ /* 0x000fe20003f26070 */
[----:B0-----:R-:W-:Y:S01]  /*0570*/  IMAD.X R18, RZ, RZ, R26, P4 ;  /* 0x000000ffff127224 */ /* 0x001fe200020e061a */
[----:B---3--:R-:W-:-:S04]  /*0580*/  @!P3 VIMNMX.S16x2 R4, PT, PT, R4, R0, !PT ;  /* 0x000000000404b248 */ /* 0x008fc80007fe0300 */
[----:B------:R-:W-:Y:S02]  /*0590*/  ISETP.GE.AND.EX P1, PT, R18, R21, PT, P1 ;  /* 0x000000151200720c */ /* 0x000fe40003f26310 */
[----:B------:R-:W-:Y:S02]  /*05a0*/  PRMT R19, R4, 0x7610, R19 ;  /* 0x0000761004137816 */ /* 0x000fe40000000013 */
[----:B------:R-:W-:-:S03]  /*05b0*/  LEA R4, P6, R27, R10, 0x1 ;  /* 0x0000000a1b047211 */ /* 0x000fc600078c08ff */
[----:B------:R4:W-:Y:S01]  /*05c0*/  @!P3 STG.E.U16 desc[UR6][R14.64], R19 ;  /* 0x000000130e00b986 */ /* 0x0009e2000c101506 */
[----:B------:R-:W-:Y:S02]  /*05d0*/  IADD3 R25, P3, PT, R24, R25, RZ ;  /* 0x0000001918197210 */ /* 0x000fe40007f7e0ff */
[----:B------:R-:W-:Y:S02]  /*05e0*/  LEA.HI.X R27, R27, R11, R26, 0x1, P6 ;  /* 0x0000000b1b1b7211 */ /* 0x000fe400030f0c1a */
[----:B-1----:R-:W-:-:S04]  /*05f0*/  IADD3 R8, P5, PT, R23, R25, RZ ;  /* 0x0000001917087210 */ /* 0x002fc80007fbe0ff */
[----:B------:R-:W-:Y:S02]  /*0600*/  ISETP.GE.U32.AND P4, PT, R8, R22, PT ;  /* 0x000000160800720c */ /* 0x000fe40003f86070 */
[----:B----4-:R-:W-:Y:S01]  /*0610*/  @!P2 VIMNMX.S16x2 R15, PT, PT, R2, R0, !PT ;  /* 0x00000000020fa248 */ /* 0x010fe20007fe0300 */
[----:B------:R-:W-:Y:S01]  /*0620*/  IMAD.X R2, RZ, RZ, R28, P3 ;  /* 0x000000ffff027224 */ /* 0x000fe200018e061c */
[C---:B------:R-:W-:Y:S01]  /*0630*/  IADD3 R19, P6, PT, R23.reuse, R8, RZ ;  /* 0x0000000817137210 */ /* 0x040fe20007fde0ff */
[----:B------:R-:W-:Y:S02]  /*0640*/  @!P0 IMAD.WIDE.U32 R28, R23, 0x2, R12 ;  /* 0x00000002171c8825 */ /* 0x000fe400078e000c */
[----:B------:R0:W-:Y:S01]  /*0650*/  @!P2 STG.E.U16 desc[UR6][R12.64], R15 ;  /* 0x0000000f0c00a986 */ /* 0x0001e2000c101506 */
[----:B------:R-:W-:Y:S01]  /*0660*/  ISETP.GE.U32.AND P3, PT, R19, R22, PT ;  /* 0x000000161300720c */ /* 0x000fe20003f66070 */
[----:B------:R-:W-:Y:S01]  /*0670*/  IMAD.X R8, RZ, RZ, R2, P5 ;  /* 0x000000ffff087224 */ /* 0x000fe200028e0602 */
[----:B------:R-:W-:-:S04]  /*0680*/  LEA R18, P5, R25, R10, 0x1 ;  /* 0x0000000a19127211 */ /* 0x000fc800078a08ff */
[----:B------:R-:W-:Y:S02]  /*0690*/  ISETP.GE.AND.EX P2, PT, R8, R21, PT, P4 ;  /* 0x000000150800720c */ /* 0x000fe40003f46340 */
[C---:B------:R-:W-:Y:S02]  /*06a0*/  LEA R26, P4, R24.reuse, R4, 0x1 ;  /* 0x00000004181a7211 */ /* 0x040fe400078808ff */
[----:B------:R-:W-:Y:S02]  /*06b0*/  PRMT R4, RZ, 0x7610, R4 ;  /* 0x00007610ff047816 */ /* 0x000fe40000000004 */
[----:B------:R-:W-:Y:S02]  /*06c0*/  LEA.HI.X R27, R24, R27, RZ, 0x1, P4 ;  /* 0x0000001b181b7211 */ /* 0x000fe400020f0cff */
[----:B------:R-:W-:-:S03]  /*06d0*/  LEA.HI.X R19, R25, R11, R2, 0x1, P5 ;  /* 0x0000000b19137211 */ /* 0x000fc600028f0c02 */
[----:B0-----:R-:W-:Y:S01]  /*06e0*/  IMAD.WIDE.U32 R12, R23, 0x2, R18 ;  /* 0x00000002170c7825 */ /* 0x001fe200078e0012 */
[----:B--2---:R-:W-:-:S03]  /*06f0*/  @!P0 VIMNMX.S16x2 R14, PT, PT, R6, R0, !PT ;  /* 0x00000000060e8248 */ /* 0x004fc60007fe0300 */
[--C-:B------:R-:W-:Y:S02]  /*0700*/  IMAD.X R6, RZ, RZ, R8.reuse, P6 ;  /* 0x000000ffff067224 */ /* 0x100fe400030e0608 */
[----:B------:R0:W-:Y:S03]  /*0710*/  @!P0 STG.E.U16 desc[UR6][R28.64], R14 ;  /* 0x0000000e1c008986 */ /* 0x0001e6000c101506 */
[----:B------:R-:W-:Y:S01]  /*0720*/  ISETP.GE.AND.EX P3, PT, R6, R21, PT, P3 ;  /* 0x000000150600720c */ /* 0x000fe20003f66330 */
[----:B------:R-:W2:Y:S01]  /*0730*/  @!P1 LDG.E.U16 R4, desc[UR6][R26.64] ;  /* 0x000000061a049981 */ /* 0x000ea2000c1e1500 */
[----:B------:R-:W-:Y:S02]  /*0740*/  PRMT R8, RZ, 0x7610, R8 ;  /* 0x00007610ff087816 */ /* 0x000fe40000000008 */
[----:B------:R-:W-:Y:S01]  /*0750*/  PRMT R6, RZ, 0x7610, R6 ;  /* 0x00007610ff067816 */ /* 0x000fe20000000006 */
[----:B0-----:R-:W-:-:S05]  /*0760*/  IMAD.WIDE.U32 R14, R23, 0x2, R12 ;  /* 0x00000002170e7825 */ /* 0x001fca00078e000c */
[----:B------:R-:W3:Y:S04]  /*0770*/  @!P2 LDG.E.U16 R6, desc[UR6][R12.64] ;  /* 0x000000060c06a981 */ /* 0x000ee8000c1e1500 */
[----:B------:R-:W4:Y:S01]  /*0780*/  @!P3 LDG.E.U16 R8, desc[UR6][R14.64] ;  /* 0x000000060e08b981 */ /* 0x000f22000c1e1500 */
[----:B------:R-:W-:-:S04]  /*0790*/  ISETP.GE.U32.AND P0, PT, R25, R22, PT ;  /* 0x000000161900720c */ /* 0x000fc80003f06070 */
[----:B------:R-:W-:Y:S02]  /*07a0*/  ISETP.GE.AND.EX P0, PT, R2, R21, PT, P0 ;  /* 0x000000150200720c */ /* 0x000fe40003f06300 */
[----:B------:R-:W-:Y:S02]  /*07b0*/  PRMT R2, RZ, 0x7610, R2 ;  /* 0x00007610ff027816 */ /* 0x000fe40000000002 */
[----:B------:R-:W-:-:S04]  /*07c0*/  @!P1 LEA R16, P4, R24, R16, 0x1 ;  /* 0x0000001018109211 */ /* 0x000fc800078808ff */
[----:B------:R-:W-:-:S05]  /*07d0*/  @!P1 LEA.HI.X R17, R24, R17, RZ, 0x1, P4 ;  /* 0x0000001118119211 */ /* 0x000fca00020f0cff */
[----:B------:R0:W5:Y:S01]  /*07e0*/  @!P0 LDG.E.U16 R2, desc[UR6][R18.64] ;  /* 0x0000000612028981 */ /* 0x000162000c1e1500 */
[----:B------:R-:W-:Y:S01]  /*07f0*/  BSSY.RECONVERGENT B0, `(.L_x_149) ;  /* 0x0000010000007945 */ /* 0x000fe20003800200 */
[----:B--2---:R-:W-:-:S04]  /*0800*/  @!P1 VIMNMX.S16x2 R4, PT, PT, R4, R0, !PT ;  /* 0x0000000004049248 */ /* 0x004fc80007fe0300 */
[----:B0-----:R-:W-:-:S05]  /*0810*/  PRMT R19, R4, 0x7610, R19 ;  /* 0x0000761004137816 */ /* 0x001fca0000000013 */
[----:B------:R0:W-:Y:S01]  /*0820*/  @!P1 STG.E.U16 desc[UR6][R16.64], R19 ;  /* 0x0000001310009986 */ /* 0x0001e2000c101506 */
[-C--:B---3--:R-:W-:Y:S02]  /*0830*/  @!P2 VIMNMX.S16x2 R6, PT, PT, R6, R0.reuse, !PT ;  /* 0x000000000606a248 */ /* 0x088fe40007fe0300 */
[----:B----4-:R-:W-:-:S04]  /*0840*/  @!P3 VIMNMX.S16x2 R8, PT, PT, R8, R0, !PT ;  /* 0x000000000808b248 */ /* 0x010fc80007fe0300 */
[----:B------:R-:W-:Y:S01]  /*0850*/  PRMT R4, R8, 0x7610, R4 ;  /* 0x0000761008047816 */ /* 0x000fe20000000004 */
[----:B------:R-:W-:Y:S06]  /*0860*/  @P0 BRA `(.L_x_150) ;  /* 0x0000000000200947 */ /* 0x000fec0003800000 */
[----:B0-----:R-:W-:Y:S02]  /*0870*/  IADD3 R17, P0, P1, R23, R9, R20 ;  /* 0x0000000917117210 */ /* 0x001fe4000791e014 */
[----:B-----5:R-:W-:Y:S02]  /*0880*/  VIMNMX.S16x2 R2, PT, PT, R2, R0, !PT ;  /* 0x0000000002027248 */ /* 0x020fe40007fe0300 */
[----:B------:R-:W-:Y:S02]  /*0890*/  IADD3 R17, P4, PT, R24, R17, RZ ;  /* 0x0000001118117210 */ /* 0x000fe40007f9e0ff */
[----:B------:R-:W-:Y:S02]  /*08a0*/  IADD3.X R8, PT, PT, RZ, R7, RZ, P0, P1 ;  /* 0x00000007ff087210 */ /* 0x000fe400007e24ff */
[----:B------:R-:W-:-:S03]  /*08b0*/  LEA R16, P0, R17, R10, 0x1 ;  /* 0x0000000a11107211 */ /* 0x000fc600078008ff */
[----:B------:R-:W-:-:S05]  /*08c0*/  IMAD.X R8, RZ, RZ, R8, P4 ;  /* 0x000000ffff087224 */ /* 0x000fca00020e0608 */
[----:B------:R-:W-:-:S05]  /*08d0*/  LEA.HI.X R17, R17, R11, R8, 0x1, P0 ;  /* 0x0000000b11117211 */ /* 0x000fca00000f0c08 */
[----:B------:R1:W-:Y:S02]  /*08e0*/  STG.E.U16 desc[UR6][R16.64], R2 ;  /* 0x0000000210007986 */ /* 0x0003e4000c101506 */
.L_x_150:
[----:B------:R-:W-:Y:S05]  /*08f0*/  BSYNC.RECONVERGENT B0 ;  /* 0x0000000000007941 */ /* 0x000fea0003800200 */
.L_x_149:
[----:B------:R-:W-:Y:S01]  /*0900*/  UIADD3 UR4, UP0, UPT, UR4, 0x2, URZ ;  /* 0x0000000204047890 */ /* 0x000fe2000ff1e0ff */
[----:B------:R2:W-:Y:S01]  /*0910*/  @!P2 STG.E.U16 desc[UR6][R12.64], R6 ;  /* 0x000000060c00a986 */ /* 0x0005e2000c101506 */
[C---:B------:R-:W-:Y:S02]  /*0920*/  LEA R9, P1, R24.reuse, R9, 0x1 ;  /* 0x0000000918097211 */ /* 0x040fe400078208ff */
[----:B------:R-:W-:Y:S01]  /*0930*/  UIADD3.X UR5, UPT, UPT, URZ, UR5, URZ, UP0, !UPT ;  /* 0x00000005ff057290 */ /* 0x000fe200087fe4ff */
[----:B------:R2:W-:Y:S01]  /*0940*/  @!P3 STG.E.U16 desc[UR6][R14.64], R4 ;  /* 0x000000040e00b986 */ /* 0x0005e2000c101506 */
[----:B------:R-:W-:Y:S02]  /*0950*/  ISETP.NE.U32.AND P0, PT, R3, UR4, PT ;  /* 0x0000000403007c0c */ /* 0x000fe4000bf05070 */
[----:B------:R-:W-:Y:S02]  /*0960*/  LEA.HI.X R7, R24, R7, RZ, 0x1, P1 ;  /* 0x0000000718077211 */ /* 0x000fe400008f0cff */
[----:B------:R-:W-:-:S13]  /*0970*/  ISETP.NE.AND.EX P0, PT, RZ, UR5, PT, P0 ;  /* 0x00000005ff007c0c */ /* 0x000fda000bf05300 */
[----:B--2---:R-:W-:Y:S05]  /*0980*/  @P0 BRA `(.L_x_151) ;  /* 0xfffffff8006c0947 */ /* 0x004fea000383ffff */
.L_x_148:
[----:B------:R-:W-:-:S04]  /*0990*/  LOP3.LUT R5, R5, 0x1, RZ, 0xc0, !PT ;  /* 0x0000000105057812 */ /* 0x000fc800078ec0ff */
[----:B------:R-:W-:-:S13]  /*09a0*/  ISETP.NE.U32.AND P0, PT, R5, 0x1, PT ;  /* 0x000000010500780c */ /* 0x000fda0003f05070 */
[----:B------:R-:W-:Y:S05]  /*09b0*/  @!P0 EXIT ;  /* 0x000000000000894d */ /* 0x000fea0003800000 */
[----:B0-----:R-:W-:Y:S01]  /*09c0*/  IADD3 R9, P0, PT, R20, R9, RZ ;  /* 0x0000000914097210 */ /* 0x001fe20007f1e0ff */
[C---:B------:R-:W-:Y:S01]  /*09d0*/  IMAD.SHL.U32 R15, R23.reuse, 0x2, RZ ;  /* 0x00000002170f7824 */ /* 0x040fe200078e00ff */
[----:B------:R-:W-:Y:S02]  /*09e0*/  PRMT R12, RZ, 0x7610, R12 ;  /* 0x00007610ff0c7816 */ /* 0x000fe4000000000c */
[----:B------:R-:W-:Y:S01]  /*09f0*/  IADD3 R3, P4, PT, R23, R9, RZ ;  /* 0x0000000917037210 */ /* 0x000fe20007f9e0ff */
[----:B-1---5:R-:W-:Y:S01]  /*0a00*/  IMAD.X R2, RZ, RZ, R7, P0 ;  /* 0x000000ffff027224 */ /* 0x022fe200000e0607 */
[----:B------:R-:W-:Y:S02]  /*0a10*/  LEA R8, P3, R9, R10, 0x1 ;  /* 0x0000000a09087211 */ /* 0x000fe400078608ff */
[----:B------:R-:W-:Y:S01]  /*0a20*/  ISETP.GE.U32.AND P1, PT, R3, R22, PT ;  /* 0x000000160300720c */ /* 0x000fe20003f26070 */
[----:B------:R-:W-:Y:S01]  /*0a30*/  IMAD.X R4, RZ, RZ, R2, P4 ;  /* 0x000000ffff047224 */ /* 0x000fe200020e0602 */
[----:B------:R-:W-:-:S02]  /*0a40*/  IADD3 R3, P2, PT, R23, R3, RZ ;  /* 0x0000000317037210 */ /* 0x000fc40007f5e0ff */
[CC--:B------:R-:W-:Y:S02]  /*0a50*/  ISETP.GE.U32.AND P0, PT, R9.reuse, R22.reuse, PT ;  /* 0x000000160900720c */ /* 0x0c0fe40003f06070 */
[----:B------:R-:W-:Y:S02]  /*0a60*/  LEA.HI.X R9, R9, R11, R2, 0x1, P3 ;  /* 0x0000000b09097211 */ /* 0x000fe400018f0c02 */
[----:B------:R-:W-:Y:S02]  /*0a70*/  IADD3 R5, P4, PT, R23, R3, RZ ;  /* 0x0000000317057210 */ /* 0x000fe40007f9e0ff */
[-C--:B------:R-:W-:Y:S01]  /*0a80*/  ISETP.GE.AND.EX P1, PT, R4, R21.reuse, PT, P1 ;  /* 0x000000150400720c */ /* 0x080fe20003f26310 */
[----:B------:R-:W-:Y:S01]  /*0a90*/  IMAD.X R4, RZ, RZ, R4, P2 ;  /* 0x000000ffff047224 */ /* 0x000fe200010e0604 */
[----:B------:R-:W-:Y:S01]  /*0aa0*/  ISETP.GE.U32.AND P2, PT, R3, R22, PT ;  /* 0x000000160300720c */ /* 0x000fe20003f46070 */
[----:B------:R-:W-:Y:S01]  /*0ab0*/  IMAD.WIDE.U32 R10, R23, 0x2, R8 ;  /* 0x00000002170a7825 */ /* 0x000fe200078e0008 */
[----:B------:R-:W-:-:S02]  /*0ac0*/  ISETP.GE.AND.EX P0, PT, R2, R21, PT, P0 ;  /* 0x000000150200720c */ /* 0x000fc40003f06300 */
[----:B------:R-:W-:Y:S01]  /*0ad0*/  ISETP.GE.U32.AND P3, PT, R5, R22, PT ;  /* 0x000000160500720c */ /* 0x000fe20003f66070 */
[----:B------:R-:W-:Y:S01]  /*0ae0*/  IMAD.X R2, RZ, RZ, R4, P4 ;  /* 0x000000ffff027224 */ /* 0x000fe200020e0604 */
[----:B------:R-:W-:Y:S02]  /*0af0*/  ISETP.GE.AND.EX P2, PT, R4, R21, PT, P2 ;  /* 0x000000150400720c */ /* 0x000fe40003f46320 */
[----:B------:R-:W-:Y:S02]  /*0b00*/  SHF.R.U32.HI R23, RZ, 0x1f, R23 ;  /* 0x0000001fff177819 */ /* 0x000fe40000011617 */
[----:B------:R-:W-:Y:S02]  /*0b10*/  IADD3 R16, P4, PT, R10, R15, RZ ;  /* 0x0000000f0a107210 */ /* 0x000fe40007f9e0ff */
[----:B------:R-:W-:Y:S02]  /*0b20*/  ISETP.GE.AND.EX P3, PT, R2, R21, PT, P3 ;  /* 0x000000150200720c */ /* 0x000fe40003f66330 */
[----:B------:R-:W-:Y:S01]  /*0b30*/  PRMT R2, RZ, 0x7610, R2 ;  /* 0x00007610ff027816 */ /* 0x000fe20000000002 */
[----:B------:R-:W-:Y:S01]  /*0b40*/  IMAD.X R17, R11, 0x1, R23, P4 ;  /* 0x000000010b117824 */ /* 0x000fe200020e0617 */
[----:B------:R-:W-:-:S02]  /*0b50*/  PRMT R4, RZ, 0x7610, R4 ;  /* 0x00007610ff047816 */ /* 0x000fc40000000004 */
[----:B------:R-:W-:Y:S02]  /*0b60*/  IADD3 R14, P5, PT, R15, R16, RZ ;  /* 0x000000100f0e7210 */ /* 0x000fe40007fbe0ff */
[----:B------:R-:W2:Y:S01]  /*0b70*/  @!P0 LDG.E.U16 R2, desc[UR6][R8.64] ;  /* 0x0000000608028981 */ /* 0x000ea2000c1e1500 */
[----:B------:R-:W-:-:S03]  /*0b80*/  PRMT R6, RZ, 0x7610, R6 ;  /* 0x00007610ff067816 */ /* 0x000fc60000000006 */
[----:B------:R-:W3:Y:S01]  /*0b90*/  @!P1 LDG.E.U16 R4, desc[UR6][R10.64] ;  /* 0x000000060a049981 */ /* 0x000ee2000c1e1500 */
[----:B------:R-:W-:-:S03]  /*0ba0*/  IMAD.X R15, R23, 0x1, R17, P5 ;  /* 0x00000001170f7824 */ /* 0x000fc600028e0611 */
[----:B------:R-:W4:Y:S04]  /*0bb0*/  @!P2 LDG.E.U16 R12, desc[UR6][R16.64] ;  /* 0x00000006100ca981 */ /* 0x000f28000c1e1500 */
[----:B------:R-:W4:Y:S01]  /*0bc0*/  @!P3 LDG.E.U16 R6, desc[UR6][R14.64] ;  /* 0x000000060e06b981 */ /* 0x000f22000c1e1500 */
[-C--:B--2---:R-:W-:Y:S02]  /*0bd0*/  VIMNMX.S16x2 R2, PT, PT, R2, R0.reuse, !PT ;  /* 0x0000000002027248 */ /* 0x084fe40007fe0300 */
[----:B---3--:R-:W-:-:S03]  /*0be0*/  VIMNMX.S16x2 R4, PT, PT, R4, R0, !PT ;  /* 0x0000000004047248 */ /* 0x008fc60007fe0300 */
[----:B------:R0:W-:Y:S01]  /*0bf0*/  @!P0 STG.E.U16 desc[UR6][R8.64], R2 ;  /* 0x0000000208008986 */ /* 0x0001e2000c101506 */
[----:B----4-:R-:W-:-:S03]  /*0c00*/  VIMNMX.S16x2 R12, PT, PT, R12, R0, !PT ;  /* 0x000000000c0c7248 */ /* 0x010fc60007fe0300 */
[----:B------:R0:W-:Y:S04]  /*0c10*/  @!P1 STG.E.U16 desc[UR6][R10.64], R4 ;  /* 0x000000040a009986 */ /* 0x0001e8000c101506 */
[----:B------:R0:W-:Y:S01]  /*0c20*/  @!P2 STG.E.U16 desc[UR6][R16.64], R12 ;  /* 0x0000000c1000a986 */ /* 0x0001e2000c101506 */
[----:B------:R-:W-:Y:S01]  /*0c30*/  VIMNMX.S16x2 R6, PT, PT, R6, R0, !PT ;  /* 0x0000000006067248 */ /* 0x000fe20007fe0300 */
[----:B------:R-:W-:Y:S06]  /*0c40*/  @P3 EXIT ;  /* 0x000000000000394d */ /* 0x000fec0003800000 */
[----:B------:R-:W-:Y:S01]  /*0c50*/  STG.E.U16 desc[UR6][R14.64], R6 ;  /* 0x000000060e007986 */ /* 0x000fe2000c101506 */
[----:B------:R-:W-:Y:S05]  /*0c60*/  EXIT ;  /* 0x000000000000794d */ /* 0x000fea0003800000 */
.L_x_147:
[----:B------:R-:W0:Y:S02]  /*0c70*/  S2R R9, SR_TID.X ;  /* 0x0000000000097919 */ /* 0x000e240000002100 */
[----:B0-----:R-:W-:-:S03]  /*0c80*/  IMAD.WIDE.U32 R2, R9, 0x4, RZ ;  /* 0x0000000409027825 */ /* 0x001fc600078e00ff */
[----:B------:R-:W-:-:S04]  /*0c90*/  ISETP.GE.U32.AND P0, PT, R2, R22, PT ;  /* 0x000000160200720c */ /* 0x000fc80003f06070 */
[----:B------:R-:W-:-:S13]  /*0ca0*/  ISETP.GE.AND.EX P0, PT, R3, R21, PT, P0 ;  /* 0x000000150300720c */ /* 0x000fda0003f06300 */
[----:B------:R-:W-:Y:S05]  /*0cb0*/  @P0 EXIT ;  /* 0x000000000000094d */ /* 0x000fea0003800000 */
[----:B------:R-:W-:Y:S01]  /*0cc0*/  IMAD.MOV.U32 R8, RZ, RZ, RZ ;  /* 0x000000ffff087224 */ /* 0x000fe200078e00ff */
[----:B------:R-:W0:Y:S06]  /*0cd0*/  LDCU UR4, c[0x0][0x360] ;  /* 0x00006c00ff0477ac */ /* 0x000e2c0008000800 */
.L_x_152:
[----:B------:R-:W-:-:S04]  /*0ce0*/  LEA R2, P0, R9, R10, 0x3 ;  /* 0x0000000a09027211 */ /* 0x000fc800078018ff */
[----:B------:R-:W-:-:S05]  /*0cf0*/  LEA.HI.X R3, R9, R11, R8, 0x3, P0 ;  /* 0x0000000b09037211 */ /* 0x000fca00000f1c08 */
[----:B------:R-:W2:Y:S01]  /*0d00*/  LDG.E.64 R4, desc[UR6][R2.64] ;  /* 0x0000000602047981 */ /* 0x000ea2000c1e1b00 */
[----:B0-----:R-:W-:-:S05]  /*0d10*/  IADD3 R9, P0, PT, R9, UR4, RZ ;  /* 0x0000000409097c10 */ /* 0x001fca000ff1e0ff */
[----:B------:R-:W-:Y:S01]  /*0d20*/  IMAD.X R8, RZ, RZ, R8, P0 ;  /* 0x000000ffff087224 */ /* 0x000fe200000e0608 */
[----:B------:R-:W-:-:S04]  /*0d30*/  LOP3.LUT P0, RZ, R9, 0xffffc000, RZ, 0xc0, !PT ;  /* 0xffffc00009ff7812 */ /* 0x000fc8000780c0ff */
[----:B------:R-:W-:Y:S02]  /*0d40*/  LOP3.LUT P0, RZ, R8, 0x3fffffff, RZ, 0xc0, P0 ;  /* 0x3fffffff08ff7812 */ /* 0x000fe4000000c0ff */
[----:B--2---:R-:W-:Y:S02]  /*0d50*/  PRMT R6, R5, 0x7610, R6 ;  /* 0x0000761005067816 */ /* 0x004fe40000000006 */
[C---:B------:R-:W-:Y:S02]  /*0d60*/  PRMT R5, R4.reuse, 0x7632, R5 ;  /* 0x0000763204057816 */ /* 0x040fe40000000005 */
[-C--:B------:R-:W-:Y:S02]  /*0d70*/  VIMNMX.S16x2 R4, PT, PT, R4, R0.reuse, !PT ;  /* 0x0000000004047248 */ /* 0x080fe40007fe0300 */
[C---:B------:R-:W-:Y:S02]  /*0d80*/  PRMT R7, R5.reuse, 0x7632, R7 ;  /* 0x0000763205077816 */ /* 0x040fe40000000007 */
        /* <DEDUP_REMOVED lines=12> */
        .weak           $__internal_13_$__cuda_sm20_div_u16
        .type           $__internal_13_$__cuda_sm20_div_u16,@function
        .size           $__internal_13_$__cuda_sm20_div_u16,(.L_x_4162 - $__internal_13_$__cuda_sm20_div_u16)
$__internal_13_$__cuda_sm20_div_u16:
        /* <DEDUP_REMOVED lines=9> */
[----:B------:R-:W-:-:S04]  /*0ee0*/  FMUL R8, R5, R6 ;  /* 0x0000000605087220 */ /* 0x000fc80000400000 */
[----:B------:R-:W0:Y:S02]  /*0ef0*/  MUFU.RCP R5, R8 ;  /* 0x0000000800057308 */ /* 0x000e240000001000 */
[----:B0-----:R-:W-:Y:S01]  /*0f00*/  FMUL R5, R6, R5 ;  /* 0x0000000506057220 */ /* 0x001fe20000400000 */
[----:B------:R-:W-:-:S03]  /*0f10*/  IMAD.MOV.U32 R6, RZ, RZ, R9 ;  /* 0x000000ffff067224 */ /* 0x000fc600078e0009 */
[----:B------:R-:W-:-:S04]  /*0f20*/  VIADD R5, R5, 0x2 ;  /* 0x0000000205057836 */ /* 0x000fc80000000000 */
[----:B------:R-:W-:-:S06]  /*0f30*/  FMUL.RZ R2, R2, R5 ;  /* 0x0000000502027220 */ /* 0x000fcc000040c000 */
[----:B------:R-:W0:Y:S02]  /*0f40*/  F2I.U32.TRUNC.NTZ R2, R2 ;  /* 0x0000000200027305 */ /* 0x000e24000020f000 */
[----:B0-----:R-:W-:Y:S01]  /*0f50*/  LOP3.LUT R5, R2, 0xffff, RZ, 0xc0, !PT ;  /* 0x0000ffff02057812 */ /* 0x001fe200078ec0ff */
[----:B------:R-:W-:Y:S01]  /*0f60*/  @!P0 IMAD.MOV.U32 R5, RZ, RZ, -0x1 ;  /* 0xffffffffff058424 */ /* 0x000fe200078e00ff */
[----:B------:R-:W-:Y:S06]  /*0f70*/  RET.REL.NODEC R6 `(_ZN2at6native61_GLOBAL__N__44eb8e94_28_ForeachBinaryOpScalarList_cu_dda10a6925multi_tensor_apply_kernelINS1_28TensorListScalarListMetadataIsLi1EEENS1_25BinaryOpScalarListFunctorIsLi1ELi1ELi0EEEJNS0_7maximumIsEEEEEvT_T0_DpT1_) ;  /* 0xfffffff006207950 */ /* 0x000fec0003c3ffff */
.L_x_153:
        /* <DEDUP_REMOVED lines=16> */
.L_x_4162:


//--------------------- .text._ZN2at6native61_GLOBAL__N__44eb8e94_28_ForeachBinaryOpScalarList_cu_dda10a6925multi_tensor_apply_kernelINS1_28TensorListScalarListMetadataIlLi1EEENS1_25BinaryOpScalarListFunctorIlLi1ELi1ELi0EEEJNS0_7maximumIlEEEEEvT_T0_DpT1_ --------------------------
	.section	.text._ZN2at6native61_GLOBAL__N__44eb8e94_28_ForeachBinaryOpScalarList_cu_dda10a6925multi_tensor_apply_kernelINS1_28TensorListScalarListMetadataIlLi1EEENS1_25BinaryOpScalarListFunctorIlLi1ELi1ELi0EEEJNS0_7maximumIlEEEEEvT_T0_DpT1_,"ax",@progbits
	.align	128
.text._ZN2at6native61_GLOBAL__N__44eb8e94_28_ForeachBinaryOpScalarList_cu_dda10a6925multi_tensor_apply_kernelINS1_28TensorListScalarListMetadataIlLi1EEENS1_25BinaryOpScalarListFunctorIlLi1ELi1ELi0EEEJNS0_7maximumIlEEEEEvT_T0_DpT1_:
        .type           _ZN2at6native61_GLOBAL__N__44eb8e94_28_ForeachBinaryOpScalarList_cu_dda10a6925multi_tensor_apply_kernelINS1_28TensorListScalarListMetadataIlLi1EEENS1_25BinaryOpScalarListFunctorIlLi1ELi1ELi0EEEJNS0_7maximumIlEEEEEvT_T0_DpT1_,@function
        .size           _ZN2at6native61_GLOBAL__N__44eb8e94_28_ForeachBinaryOpScalarList_cu_dda10a6925multi_tensor_apply_kernelINS1_28TensorListScalarListMetadataIlLi1EEENS1_25BinaryOpScalarListFunctorIlLi1ELi1ELi0EEEJNS0_7maximumIlEEEEEvT_T0_DpT1_,(.L_x_4164 - _ZN2at6native61_GLOBAL__N__44eb8e94_28_ForeachBinaryOpScalarList_cu_dda10a6925multi_tensor_apply_kernelINS1_28TensorListScalarListMetadataIlLi1EEENS1_25BinaryOpScalarListFunctorIlLi1ELi1ELi0EEEJNS0_7maximumIlEEEEEvT_T0_DpT1_)
        .other          _ZN2at6native61_GLOBAL__N__44eb8e94_28_ForeachBinaryOpScalarList_cu_dda10a6925multi_tensor_apply_kernelINS1_28TensorListScalarListMetadataIlLi1EEENS1_25BinaryOpScalarListFunctorIlLi1ELi1ELi0EEEJNS0_7maximumIlEEEEEvT_T0_DpT1_,@"STO_CUDA_ENTRY STV_DEFAULT"
_ZN2at6native61_GLOBAL__N__44eb8e94_28_ForeachBinaryOpScalarList_cu_dda10a6925multi_tensor_apply_kernelINS1_28TensorListScalarListMetadataIlLi1EEENS1_25BinaryOpScalarListFunctorIlLi1ELi1ELi0EEEJNS0_7maximumIlEEEEEvT_T0_DpT1_:
        /* <DEDUP_REMOVED lines=36> */
[----:B------:R-:W-:Y:S05]  /*0240*/  CALL.REL.NOINC `($__internal_14_$__cuda_sm20_div_u16) ;  /* 0x00000010000c7944 */ /* 0x000fea0003c00000 */
        /* <DEDUP_REMOVED lines=13> */
.L_x_162:
[----:B0-----:R-:W-:Y:S02]  /*0320*/  IADD3 R23, P0, PT, R0, UR6, RZ ;  /* 0x0000000600177c10 */ /* 0x001fe4000ff1e0ff */
[----:B-1----:R-:W-:Y:S01]  /*0330*/  CS2R R14, SRZ ;  /* 0x00000000000e7805 */ /* 0x002fe2000001ff00 */
[----:B------:R-:W-:Y:S01]  /*0340*/  USHF.L.U32 UR14, UR11, 0x3, URZ ;  /* 0x000000030b0e7899 */ /* 0x000fe200080006ff */
[C---:B------:R-:W-:Y:S01]  /*0350*/  ISETP.GE.U32.AND P1, PT, R23.reuse, R22, PT ;  /* 0x000000161700720c */ /* 0x040fe20003f26070 */
[----:B------:R-:W-:Y:S01]  /*0360*/  IMAD.X R21, RZ, RZ, UR7, P0 ;  /* 0x00000007ff157e24 */ /* 0x000fe200080e06ff */
[C---:B------:R-:W-:Y:S02]  /*0370*/  IADD3 R3, P3, PT, R23.reuse, UR11, RZ ;  /* 0x0000000b17037c10 */ /* 0x040fe4000ff7e0ff */
[----:B------:R-:W-:Y:S02]  /*0380*/  LEA R8, P2, R23, R6, 0x3 ;  /* 0x0000000617087211 */ /* 0x000fe400078418ff */
[----:B------:R-:W-:Y:S01]  /*0390*/  ISETP.GE.AND.EX P1, PT, R21, R20, PT, P1 ;  /* 0x000000141500720c */ /* 0x000fe20003f26310 */
[----:B------:R-:W-:Y:S01]  /*03a0*/  IMAD.X R27, RZ, RZ, R21, P3 ;  /* 0x000000ffff1b7224 */ /* 0x000fe200018e0615 */
[----:B------:R-:W-:-:S02]  /*03b0*/  ISETP.GE.U32.AND P0, PT, R3, R22, PT ;  /* 0x000000160300720c */ /* 0x000fc40003f06070 */
[----:B------:R-:W-:Y:S02]  /*03c0*/  LEA.HI.X R9, R23, R7, R21, 0x3, P2 ;  /* 0x0000000717097211 */ /* 0x000fe400010f1c15 */
[----:B------:R-:W-:Y:S01]  /*03d0*/  ISETP.GE.AND.EX P0, PT, R27, R20, PT, P0 ;  /* 0x000000141b00720c */ /* 0x000fe20003f06300 */
[----:B------:R-:W-:Y:S01]  /*03e0*/  USHF.R.U32.HI UR10, URZ, 0x1d, UR11 ;  /* 0x0000001dff0a7899 */ /* 0x000fe2000801160b */
[----:B------:R-:W-:Y:S02]  /*03f0*/  IADD3 R10, P2, PT, R8, UR14, RZ ;  /* 0x0000000e080a7c10 */ /* 0x000fe4000ff5e0ff */
[----:B------:R-:W-:-:S03]  /*0400*/  CS2R R12, SRZ ;  /* 0x00000000000c7805 */ /* 0x000fc6000001ff00 */
[----:B------:R-:W2:Y:S01]  /*0410*/  @!P1 LDG.E.64 R14, desc[UR12][R8.64] ;  /* 0x0000000c080e9981 */ /* 0x000ea2000c1e1b00 */
[----:B------:R-:W-:-:S05]  /*0420*/  IADD3.X R11, PT, PT, R9, UR10, RZ, P2, !PT ;  /* 0x0000000a090b7c10 */ /* 0x000fca00097fe4ff */
[----:B------:R-:W3:Y:S01]  /*0430*/  @!P0 LDG.E.64 R12, desc[UR12][R10.64] ;  /* 0x0000000c0a0c8981 */ /* 0x000ee2000c1e1b00 */
[----:B------:R-:W-:Y:S01]  /*0440*/  IADD3 R3, P2, PT, R3, UR11, RZ ;  /* 0x0000000b03037c10 */ /* 0x000fe2000ff5e0ff */
[----:B------:R-:W-:-:S03]  /*0450*/  USHF.R.U32.HI UR15, URZ, 0x1d, UR11 ;  /* 0x0000001dff0f7899 */ /* 0x000fc6000801160b */
[C---:B------:R-:W-:Y:S01]  /*0460*/  IADD3 R19, P3, PT, R3.reuse, UR11, RZ ;  /* 0x0000000b03137c10 */ /* 0x040fe2000ff7e0ff */
[----:B------:R-:W-:Y:S01]  /*0470*/  IMAD.X R17, RZ, RZ, R27, P2 ;  /* 0x000000ffff117224 */ /* 0x000fe200010e061b */
[-C--:B------:R-:W-:Y:S01]  /*0480*/  ISETP.GE.U32.AND P4, PT, R3, R22.reuse, PT ;  /* 0x000000160300720c */ /* 0x080fe20003f86070 */
[----:B------:R-:W-:Y:S01]  /*0490*/  IMAD.U32 R3, RZ, RZ, UR14 ;  /* 0x0000000eff037e24 */ /* 0x000fe2000f8e00ff */
[----:B------:R-:W-:Y:S01]  /*04a0*/  ISETP.GE.U32.AND P2, PT, R19, R22, PT ;  /* 0x000000161300720c */ /* 0x000fe20003f46070 */
[----:B------:R-:W-:Y:S01]  /*04b0*/  IMAD.X R19, RZ, RZ, R17, P3 ;  /* 0x000000ffff137224 */ /* 0x000fe200018e0611 */
[----:B------:R-:W-:Y:S02]  /*04c0*/  IADD3 R24, P3, PT, R10, UR14, RZ ;  /* 0x0000000e0a187c10 */ /* 0x000fe4000ff7e0ff */
[-C--:B------:R-:W-:Y:S01]  /*04d0*/  ISETP.GE.AND.EX P4, PT, R17, R20.reuse, PT, P4 ;  /* 0x000000141100720c */ /* 0x080fe20003f86340 */
[----:B------:R-:W-:Y:S01]  /*04e0*/  IMAD.U32 R17, RZ, RZ, UR15 ;  /* 0x0000000fff117e24 */ /* 0x000fe2000f8e00ff */
[----:B------:R-:W-:-:S02]  /*04f0*/  ISETP.GE.AND.EX P2, PT, R19, R20, PT, P2 ;  /* 0x000000141300720c */ /* 0x000fc40003f46320 */
[----:B------:R-:W-:Y:S01]  /*0500*/  IADD3.X R25, PT, PT, R11, UR10, RZ, P3, !PT ;  /* 0x0000000a0b197c10 */ /* 0x000fe20009ffe4ff */
[----:B------:R-:W-:Y:S01]  /*0510*/  USHF.L.U32 UR10, UR11, 0x2, URZ ;  /* 0x000000020b0a7899 */ /* 0x000fe200080006ff */
[----:B------:R-:W-:-:S09]  /*0520*/  CS2R R18, SRZ ;  /* 0x0000000000127805 */ /* 0x000fd2000001ff00 */
[----:B------:R-:W-:Y:S02]  /*0530*/  @!P2 IADD3 R16, P5, P6, R3, UR14, R8 ;  /* 0x0000000e0310ac10 */ /* 0x000fe4000febe008 */
[----:B------:R-:W-:Y:S02]  /*0540*/  CS2R R2, SRZ ;  /* 0x0000000000027805 */ /* 0x000fe4000001ff00 */
[----:B------:R-:W-:Y:S02]  /*0550*/  @!P2 IADD3.X R17, PT, PT, R17, UR15, R9, P5, P6 ;  /* 0x0000000f1111ac10 */ /* 0x000fe4000afec409 */
[----:B------:R-:W-:Y:S02]  /*0560*/  @!P2 IADD3 R16, P5, PT, R16, UR14, RZ ;  /* 0x0000000e1010ac10 */ /* 0x000fe4000ffbe0ff */
[----:B------:R0:W5:Y:S02]  /*0570*/  @!P4 LDG.E.64 R2, desc[UR12][R24.64] ;  /* 0x0000000c1802c981 */ /* 0x000164000c1e1b00 */
[----:B------:R-:W-:-:S02]  /*0580*/  @!P2 IADD3.X R17, PT, PT, R17, UR15, RZ, P5, !PT ;  /* 0x0000000f1111ac10 */ /* 0x000fc4000affe4ff */
[----:B------:R-:W-:-:S03]  /*0590*/  IADD3 R29, P5, PT, R23, UR10, RZ ;  /* 0x0000000a171d7c10 */ /* 0x000fc6000ffbe0ff */
[----:B------:R1:W5:Y:S01]  /*05a0*/  @!P2 LDG.E.64 R18, desc[UR12][R16.64] ;  /* 0x0000000c1012a981 */ /* 0x000362000c1e1b00 */
[----:B0-----:R-:W-:Y:S01]  /*05b0*/  VIADD R25, R23, UR11 ;  /* 0x0000000b17197c36 */ /* 0x001fe20008000000 */
[----:B------:R-:W-:Y:S01]  /*05c0*/  BSSY.RECONVERGENT B0, `(.L_x_156) ;  /* 0x000002b000007945 */ /* 0x000fe20003800200 */
[----:B-1----:R-:W-:Y:S01]  /*05d0*/  IMAD.U32 R16, RZ, RZ, UR10 ;  /* 0x0000000aff107e24 */ /* 0x002fe2000f8e00ff */
[----:B--2---:R-:W-:-:S04]  /*05e0*/  @!P1 ISETP.GT.U32.AND P3, PT, R14, R4, PT ;  /* 0x000000040e00920c */ /* 0x004fc80003f64070 */
[----:B------:R-:W-:-:S04]  /*05f0*/  @!P1 ISETP.GT.AND.EX P3, PT, R15, R5, PT, P3 ;  /* 0x000000050f00920c */ /* 0x000fc80003f64330 */
[-C--:B------:R-:W-:Y:S02]  /*0600*/  @!P1 SEL R14, R14, R4.reuse, P3 ;  /* 0x000000040e0e9207 */ /* 0x080fe40001800000 */
[----:B------:R-:W-:Y:S02]  /*0610*/  @!P1 SEL R15, R15, R5, P3 ;  /* 0x000000050f0f9207 */ /* 0x000fe40001800000 */
[----:B---3--:R-:W-:-:S03]  /*0620*/  @!P0 ISETP.GT.U32.AND P3, PT, R12, R4, PT ;  /* 0x000000040c00820c */ /* 0x008fc60003f64070 */
[----:B------:R0:W-:Y:S01]  /*0630*/  @!P1 STG.E.64 desc[UR12][R8.64], R14 ;  /* 0x0000000e08009986 */ /* 0x0001e2000c101b0c */
[----:B------:R-:W-:Y:S02]  /*0640*/  @!P0 ISETP.GT.AND.EX P1, PT, R13, R5, PT, P3 ;  /* 0x000000050d00820c */ /* 0x000fe40003f24330 */
[----:B------:R-:W-:Y:S01]  /*0650*/  ISETP.GE.U32.AND P3, PT, R29, R22, PT ;  /* 0x000000161d00720c */ /* 0x000fe20003f66070 */
[----:B------:R-:W-:Y:S01]  /*0660*/  IMAD.X R29, RZ, RZ, R21, P5 ;  /* 0x000000ffff1d7224 */ /* 0x000fe200028e0615 */
[----:B------:R-:W-:Y:S02]  /*0670*/  IADD3 R25, P5, PT, R25, UR10, RZ ;  /* 0x0000000a19197c10 */ /* 0x000fe4000ffbe0ff */
[----:B------:R-:W-:-:S03]  /*0680*/  @!P0 SEL R12, R12, R4, P1 ;  /* 0x000000040c0c8207 */ /* 0x000fc60000800000 */
[----:B------:R-:W-:Y:S01]  /*0690*/  IMAD.X R27, RZ, RZ, R27, P5 ;  /* 0x000000ffff1b7224 */ /* 0x000fe200028e061b */
[----:B------:R-:W-:Y:S02]  /*06a0*/  @!P0 SEL R13, R13, R5, P1 ;  /* 0x000000050d0d8207 */ /* 0x000fe40000800000 */
[----:B0-----:R-:W-:Y:S02]  /*06b0*/  IADD3 R15, P5, PT, R25, UR11, RZ ;  /* 0x0000000b190f7c10 */ /* 0x001fe4000ffbe0ff */
[----:B------:R-:W-:Y:S01]  /*06c0*/  ISETP.GE.AND.EX P3, PT, R29, R20, PT, P3 ;  /* 0x000000141d00720c */ /* 0x000fe20003f66330 */
[----:B------:R-:W-:Y:S01]  /*06d0*/  IMAD.U32 R29, RZ, RZ, UR10 ;  /* 0x0000000aff1d7e24 */ /* 0x000fe2000f8e00ff */
[C---:B------:R-:W-:Y:S02]  /*06e0*/  IADD3 R17, P6, PT, R15.reuse, UR11, RZ ;  /* 0x0000000b0f117c10 */ /* 0x040fe4000ffde0ff */
[-C--:B------:R-:W-:Y:S01]  /*06f0*/  ISETP.GE.U32.AND P1, PT, R15, R22.reuse, PT ;  /* 0x000000160f00720c */ /* 0x080fe20003f26070 */
[----:B------:R-:W-:Y:S01]  /*0700*/  IMAD.X R15, RZ, RZ, R27, P5 ;  /* 0x000000ffff0f7224 */ /* 0x000fe200028e061b */
[----:B------:R0:W-:Y:S01]  /*0710*/  @!P0 STG.E.64 desc[UR12][R10.64], R12 ;  /* 0x0000000c0a008986 */ /* 0x0001e2000c101b0c */
[----:B------:R-:W-:-:S02]  /*0720*/  ISETP.GE.U32.AND P0, PT, R17, R22, PT ;  /* 0x000000161100720c */ /* 0x000fc40003f06070 */
[----:B------:R-:W-:Y:S01]  /*0730*/  IMAD.X R17, RZ, RZ, R15, P6 ;  /* 0x000000ffff117224 */ /* 0x000fe200030e060f */
[----:B------:R-:W-:Y:S02]  /*0740*/  LEA R14, P6, R29, R8, 0x3 ;  /* 0x000000081d0e7211 */ /* 0x000fe400078c18ff */
[----:B------:R-:W-:Y:S02]  /*0750*/  ISETP.GE.AND.EX P1, PT, R15, R20, PT, P1 ;  /* 0x000000140f00720c */ /* 0x000fe40003f26310 */
[----:B------:R-:W-:Y:S02]  /*0760*/  LEA.HI.X R15, R16, R9, RZ, 0x3, P6 ;  /* 0x00000009100f7211 */ /* 0x000fe400030f1cff */
[C---:B------:R-:W-:Y:S02]  /*0770*/  ISETP.GE.U32.AND P5, PT, R25.reuse, R22, PT ;  /* 0x000000161900720c */ /* 0x040fe40003fa6070 */
[----:B0-----:R-:W-:Y:S02]  /*0780*/  LEA R12, P6, R25, R6, 0x3 ;  /* 0x00000006190c7211 */ /* 0x001fe400078c18ff */
[----:B------:R-:W-:-:S02]  /*0790*/  CS2R R10, SRZ ;  /* 0x00000000000a7805 */ /* 0x000fc4000001ff00 */
[-C--:B------:R-:W-:Y:S02]  /*07a0*/  ISETP.GE.AND.EX P0, PT, R17, R20.reuse, PT, P0 ;  /* 0x000000141100720c */ /* 0x080fe40003f06300 */
[----:B------:R-:W-:Y:S02]  /*07b0*/  ISETP.GE.AND.EX P5, PT, R27, R20, PT, P5 ;  /* 0x000000141b00720c */ /* 0x000fe40003fa6350 */
[----:B------:R-:W-:Y:S01]  /*07c0*/  LEA.HI.X R13, R25, R7, R27, 0x3, P6 ;  /* 0x00000007190d7211 */ /* 0x000fe200030f1c1b */
[----:B------:R-:W-:Y:S10]  /*07d0*/  @P4 BRA `(.L_x_157) ;  /* 0x0000000000244947 */ /* 0x000ff40003800000 */
[----:B-----5:R-:W-:Y:S01]  /*07e0*/  ISETP.GT.U32.AND P4, PT, R2, R4, PT ;  /* 0x000000040200720c */ /* 0x020fe20003f84070 */
[----:B------:R-:W-:Y:S02]  /*07f0*/  IMAD.U32 R17, RZ, RZ, UR14 ;  /* 0x0000000eff117e24 */ /* 0x000fe4000f8e00ff */
[----:B------:R-:W-:Y:S01]  /*0800*/  IMAD.U32 R25, RZ, RZ, UR15 ;  /* 0x0000000fff197e24 */ /* 0x000fe2000f8e00ff */
[----:B------:R-:W-:-:S04]  /*0810*/  ISETP.GT.AND.EX P4, PT, R3, R5, PT, P4 ;  /* 0x000000050300720c */ /* 0x000fc80003f84340 */
[----:B------:R-:W-:Y:S02]  /*0820*/  SEL R2, R2, R4, P4 ;  /* 0x0000000402027207 */ /* 0x000fe40002000000 */
[----:B------:R-:W-:Y:S02]  /*0830*/  SEL R3, R3, R5, P4 ;  /* 0x0000000503037207 */ /* 0x000fe40002000000 */
[----:B------:R-:W-:-:S04]  /*0840*/  IADD3 R16, P4, P6, R17, UR14, R8 ;  /* 0x0000000e11107c10 */ /* 0x000fc8000fe9e008 */
[----:B------:R-:W-:-:S05]  /*0850*/  IADD3.X R17, PT, PT, R25, UR15, R9, P4, P6 ;  /* 0x0000000f19117c10 */ /* 0x000fca000a7ec409 */
[----:B------:R0:W-:Y:S04]  /*0860*/  STG.E.64 desc[UR12][R16.64], R2 ;  /* 0x0000000210007986 */ /* 0x0001e8000c101b0c */
.L_x_157:
[----:B------:R-:W-:Y:S05]  /*0870*/  BSYNC.RECONVERGENT B0 ;  /* 0x0000000000007941 */ /* 0x000fea0003800200 */
.L_x_156:
[----:B------:R-:W-:Y:S04]  /*0880*/  BSSY.RECONVERGENT B0, `(.L_x_158) ;  /* 0x000000d000007945 */ /* 0x000fe80003800200 */
[----:B------:R-:W-:Y:S05]  /*0890*/  @P2 BRA `(.L_x_159) ;  /* 0x00000000002c2947 */ /* 0x000fea0003800000 */
[----:B0----5:R-:W-:Y:S01]  /*08a0*/  IMAD.U32 R3, RZ, RZ, UR14 ;  /* 0x0000000eff037e24 */ /* 0x021fe2000f8e00ff */
[----:B------:R-:W-:Y:S01]  /*08b0*/  ISETP.GT.U32.AND P2, PT, R18, R4, PT ;  /* 0x000000041200720c */ /* 0x000fe20003f44070 */
[----:B------:R-:W-:-:S03]  /*08c0*/  IMAD.U32 R17, RZ, RZ, UR15 ;  /* 0x0000000fff117e24 */ /* 0x000fc6000f8e00ff */
[----:B------:R-:W-:Y:S02]  /*08d0*/  IADD3 R8, P4, P6, R3, UR14, R8 ;  /* 0x0000000e03087c10 */ /* 0x000fe4000fe9e008 */
[-C--:B------:R-:W-:Y:S02]  /*08e0*/  ISETP.GT.AND.EX P2, PT, R19, R5.reuse, PT, P2 ;  /* 0x000000051300720c */ /* 0x080fe40003f44320 */
[----:B------:R-:W-:Y:S02]  /*08f0*/  IADD3.X R9, PT, PT, R17, UR15, R9, P4, P6 ;  /* 0x0000000f11097c10 */ /* 0x000fe4000a7ec409 */
[----:B------:R-:W-:Y:S02]  /*0900*/  IADD3 R8, P4, PT, R8, UR14, RZ ;  /* 0x0000000e08087c10 */ /* 0x000fe4000ff9e0ff */
[----:B------:R-:W-:Y:S02]  /*0910*/  SEL R2, R18, R4, P2 ;  /* 0x0000000412027207 */ /* 0x000fe40001000000 */
[----:B------:R-:W-:-:S02]  /*0920*/  SEL R3, R19, R5, P2 ;  /* 0x0000000513037207 */ /* 0x000fc40001000000 */
[----:B------:R-:W-:-:S05]  /*0930*/  IADD3.X R9, PT, PT, R9, UR15, RZ, P4, !PT ;  /* 0x0000000f09097c10 */ /* 0x000fca000a7fe4ff */
[----:B------:R1:W-:Y:S02]  /*0940*/  STG.E.64 desc[UR12][R8.64], R2 ;  /* 0x0000000208007986 */ /* 0x0003e4000c101b0c */
.L_x_159:
[----:B------:R-:W-:Y:S05]  /*0950*/  BSYNC.RECONVERGENT B0 ;  /* 0x0000000000007941 */ /* 0x000fea0003800200 */
.L_x_158:
[----:B-1----:R-:W-:Y:S01]  /*0960*/  IMAD.U32 R9, RZ, RZ, UR11 ;  /* 0x0000000bff097e24 */ /* 0x002fe2000f8e00ff */
[----:B0----5:R-:W-:Y:S01]  /*0970*/  IADD3 R2, P2, PT, R12, UR14, RZ ;  /* 0x0000000e0c027c10 */ /* 0x021fe2000ff5e0ff */
        /* <DEDUP_REMOVED lines=13> */
[C---:B0-----:R-:W-:Y:S01]  /*0a50*/  LEA R14, P3, R23.reuse, R6, 0x3 ;  /* 0x00000006170e7211 */ /* 0x041fe200078618ff */
[----:B------:R-:W-:Y:S01]  /*0a60*/  IMAD.U32 R15, RZ, RZ, UR10 ;  /* 0x0000000aff0f7e24 */ /* 0x000fe2000f8e00ff */
[C---:B-----5:R-:W-:Y:S01]  /*0a70*/  ISETP.GT.U32.AND P2, PT, R10.reuse, R4, PT ;  /* 0x000000040a00720c */ /* 0x060fe20003f44070 */
[----:B------:R-:W-:Y:S01]  /*0a80*/  IMAD.U32 R26, RZ, RZ, UR10 ;  /* 0x0000000aff1a7e24 */ /* 0x000fe2000f8e00ff */
[----:B------:R-:W-:Y:S02]  /*0a90*/  LEA.HI.X R21, R23, R7, R21, 0x3, P3 ;  /* 0x0000000717157211 */ /* 0x000fe400018f1c15 */
[----:B------:R-:W-:Y:S02]  /*0aa0*/  ISETP.GT.AND.EX P2, PT, R11, R5, PT, P2 ;  /* 0x000000050b00720c */ /* 0x000fe40003f44320 */
[----:B------:R-:W-:Y:S02]  /*0ab0*/  LEA R14, P3, R15, R14, 0x3 ;  /* 0x0000000e0f0e7211 */ /* 0x000fe400078618ff */
[----:B------:R-:W-:-:S02]  /*0ac0*/  SEL R10, R10, R4, P2 ;  /* 0x000000040a0a7207 */ /* 0x000fc40001000000 */
[----:B------:R-:W-:Y:S02]  /*0ad0*/  SEL R11, R11, R5, P2 ;  /* 0x000000050b0b7207 */ /* 0x000fe40001000000 */
[----:B------:R-:W-:-:S05]  /*0ae0*/  LEA.HI.X R15, R26, R21, RZ, 0x3, P3 ;  /* 0x000000151a0f7211 */ /* 0x000fca00018f1cff */
[----:B------:R1:W-:Y:S02]  /*0af0*/  STG.E.64 desc[UR12][R14.64], R10 ;  /* 0x0000000a0e007986 */ /* 0x0003e4000c101b0c */
.L_x_161:
[----:B------:R-:W-:Y:S05]  /*0b00*/  BSYNC.RECONVERGENT B0 ;  /* 0x0000000000007941 */ /* 0x000fea0003800200 */
.L_x_160:
[-C--:B-----5:R-:W-:Y:S01]  /*0b10*/  @!P5 ISETP.GT.U32.AND P3, PT, R16, R4.reuse, PT ;  /* 0x000000041000d20c */ /* 0x0a0fe20003f64070 */
[----:B------:R-:W-:Y:S01]  /*0b20*/  UIADD3 UR4, UP0, UPT, UR4, 0x2, URZ ;  /* 0x0000000204047890 */ /* 0x000fe2000ff1e0ff */
[-C--:B------:R-:W-:Y:S01]  /*0b30*/  @!P1 ISETP.GT.U32.AND P4, PT, R18, R4.reuse, PT ;  /* 0x000000041200920c */ /* 0x080fe20003f84070 */
[----:B------:R-:W-:Y:S01]  /*0b40*/  ULEA UR6, UP1, UR10, UR6, 0x1 ;  /* 0x000000060a067291 */ /* 0x000fe2000f8208ff */
[-C--:B------:R-:W-:Y:S01]  /*0b50*/  @!P0 ISETP.GT.U32.AND P2, PT, R24, R4.reuse, PT ;  /* 0x000000041800820c */ /* 0x080fe20003f44070 */
[----:B------:R-:W-:Y:S01]  /*0b60*/  UIADD3.X UR5, UPT, UPT, URZ, UR5, URZ, UP0, !UPT ;  /* 0x00000005ff057290 */ /* 0x000fe200087fe4ff */
[-C--:B------:R-:W-:Y:S01]  /*0b70*/  @!P5 ISETP.GT.AND.EX P3, PT, R17, R5.reuse, PT, P3 ;  /* 0x000000051100d20c */ /* 0x080fe20003f64330 */
[----:B------:R-:W-:Y:S01]  /*0b80*/  UISETP.NE.U32.AND UP0, UPT, UR4, UR9, UPT ;  /* 0x000000090400728c */ /* 0x000fe2000bf05070 */
[-C--:B------:R-:W-:Y:S01]  /*0b90*/  @!P1 ISETP.GT.AND.EX P4, PT, R19, R5.reuse, PT, P4 ;  /* 0x000000051300920c */ /* 0x080fe20003f84340 */
[----:B------:R-:W-:Y:S01]  /*0ba0*/  ULEA.HI.X UR7, UR10, UR7, URZ, 0x1, UP1 ;  /* 0x000000070a077291 */ /* 0x000fe200088f0cff */
[----:B------:R-:W-:Y:S01]  /*0bb0*/  @!P0 ISETP.GT.AND.EX P2, PT, R25, R5, PT, P2 ;  /* 0x000000051900820c */ /* 0x000fe20003f44320 */
[----:B------:R-:W-:Y:S01]  /*0bc0*/  UISETP.NE.AND.EX UP0, UPT, UR5, URZ, UPT, UP0 ;  /* 0x000000ff0500728c */ /* 0x000fe2000bf05300 */
[----:B-1----:R-:W-:-:S02]  /*0bd0*/  @!P5 SEL R10, R16, R4, P3 ;  /* 0x00000004100ad207 */ /* 0x002fc40001800000 */
[-C--:B------:R-:W-:Y:S02]  /*0be0*/  @!P5 SEL R11, R17, R5.reuse, P3 ;  /* 0x00000005110bd207 */ /* 0x080fe40001800000 */
[-C--:B0-----:R-:W-:Y:S02]  /*0bf0*/  @!P1 SEL R14, R18, R4.reuse, P4 ;  /* 0x00000004120e9207 */ /* 0x081fe40002000000 */
[-C--:B------:R-:W-:Y:S01]  /*0c00*/  @!P1 SEL R15, R19, R5.reuse, P4 ;  /* 0x00000005130f9207 */ /* 0x080fe20002000000 */
[----:B------:R1:W-:Y:S01]  /*0c10*/  @!P5 STG.E.64 desc[UR12][R12.64], R10 ;  /* 0x0000000a0c00d986 */ /* 0x0003e2000c101b0c */
[----:B------:R-:W-:Y:S02]  /*0c20*/  @!P0 SEL R16, R24, R4, P2 ;  /* 0x0000000418108207 */ /* 0x000fe40001000000 */
[----:B------:R-:W-:Y:S01]  /*0c30*/  @!P0 SEL R17, R25, R5, P2 ;  /* 0x0000000519118207 */ /* 0x000fe20001000000 */
[----:B------:R1:W-:Y:S04]  /*0c40*/  @!P1 STG.E.64 desc[UR12][R2.64], R14 ;  /* 0x0000000e02009986 */ /* 0x0003e8000c101b0c */
[----:B------:R1:W-:Y:S01]  /*0c50*/  @!P0 STG.E.64 desc[UR12][R8.64], R16 ;  /* 0x0000001008008986 */ /* 0x0003e2000c101b0c */
[----:B------:R-:W-:Y:S05]  /*0c60*/  BRA.U UP0, `(.L_x_162) ;  /* 0xfffffff500ac7547 */ /* 0x000fea000b83ffff */
.L_x_155:
[----:B------:R-:W-:-:S04]  /*0c70*/  ULOP3.LUT UR10, UR8, 0x1, URZ, 0xc0, !UPT ;  /* 0x00000001080a7892 */ /* 0x000fc8000f8ec0ff */
[----:B------:R-:W-:-:S06]  /*0c80*/  UISETP.NE.U32.AND UP0, UPT, UR10, 0x1, UPT ;  /* 0x000000010a00788c */ /* 0x000fcc000bf05070 */
[----:B------:R-:W-:-:S13]  /*0c90*/  PLOP3.LUT P0, PT, PT, PT, UP0, 0x80, 0x8 ;  /* 0x000000000008781c */ /* 0x000fda0003f0f008 */
[----:B------:R-:W-:Y:S05]  /*0ca0*/  @!P0 EXIT ;  /* 0x000000000000894d */ /* 0x000fea0003800000 */
[----:B01----:R-:W-:Y:S01]  /*0cb0*/  IADD3 R3, P0, PT, R0, UR6, RZ ;  /* 0x0000000600037c10 */ /* 0x003fe2000ff1e0ff */
[----:B------:R-:W-:Y:S02]  /*0cc0*/  USHF.L.U32 UR4, UR11, 0x3, URZ ;  /* 0x000000030b047899 */ /* 0x000fe400080006ff */
[----:B------:R-:W-:Y:S02]  /*0cd0*/  USHF.R.U32.HI UR5, URZ, 0x1d, UR11 ;  /* 0x0000001dff057899 */ /* 0x000fe4000801160b */
[C---:B------:R-:W-:Y:S01]  /*0ce0*/  IADD3 R11, P3, PT, R3.reuse, UR11, RZ ;  /* 0x0000000b030b7c10 */ /* 0x040fe2000ff7e0ff */
[----:B------:R-:W-:Y:S01]  /*0cf0*/  IMAD.X R9, RZ, RZ, UR7, P0 ;  /* 0x00000007ff097e24 */ /* 0x000fe200080e06ff */
[C---:B------:R-:W-:Y:S02]  /*0d00*/  LEA R2, P1, R3.reuse, R6, 0x3 ;  /* 0x0000000603027211 */ /* 0x040fe400078218ff */
[----:B------:R-:W-:Y:S02]  /*0d10*/  ISETP.GE.U32.AND P0, PT, R3, R22, PT ;  /* 0x000000160300720c */ /* 0x000fe40003f06070 */
[----:B------:R-:W-:-:S02]  /*0d20*/  IADD3 R13, P5, PT, R11, UR11, RZ ;  /* 0x0000000b0b0d7c10 */ /* 0x000fc4000ffbe0ff */
[--C-:B------:R-:W-:Y:S02]  /*0d30*/  LEA.HI.X R3, R3, R7, R9.reuse, 0x3, P1 ;  /* 0x0000000703037211 */ /* 0x100fe400008f1c09 */
[----:B------:R-:W-:Y:S01]  /*0d40*/  ISETP.GE.AND.EX P0, PT, R9, R20, PT, P0 ;  /* 0x000000140900720c */ /* 0x000fe20003f06300 */
[----:B------:R-:W-:Y:S01]  /*0d50*/  IMAD.X R9, RZ, RZ, R9, P3 ;  /* 0x000000ffff097224 */ /* 0x000fe200018e0609 */
[----:B------:R-:W-:Y:S02]  /*0d60*/  ISETP.GE.U32.AND P1, PT, R11, R22, PT ;  /* 0x000000160b00720c */ /* 0x000fe40003f26070 */
[----:B------:R-:W-:Y:S02]  /*0d70*/  CS2R R10, SRZ ;  /* 0x00000000000a7805 */ /* 0x000fe4000001ff00 */
[----:B------:R-:W-:Y:S02]  /*0d80*/  IADD3 R7, P4, PT, R13, UR11, RZ ;  /* 0x0000000b0d077c10 */ /* 0x000fe4000ff9e0ff */
[----:B------:R-:W-:Y:S01]  /*0d90*/  ISETP.GE.AND.EX P1, PT, R9, R20, PT, P1 ;  /* 0x000000140900720c */ /* 0x000fe20003f26310 */
[----:B------:R-:W-:Y:S01]  /*0da0*/  IMAD.X R9, RZ, RZ, R9, P5 ;  /* 0x000000ffff097224 */ /* 0x000fe200028e0609 */
[-C--:B------:R-:W-:Y:S01]  /*0db0*/  ISETP.GE.U32.AND P3, PT, R7, R22.reuse, PT ;  /* 0x000000160700720c */ /* 0x080fe20003f66070 */
[----:B------:R-:W-:Y:S01]  /*0dc0*/  IMAD.U32 R7, RZ, RZ, UR11 ;  /* 0x0000000bff077e24 */ /* 0x000fe2000f8e00ff */
[----:B------:R-:W-:-:S02]  /*0dd0*/  ISETP.GE.U32.AND P2, PT, R13, R22, PT ;  /* 0x000000160d00720c */ /* 0x000fc40003f46070 */
[----:B------:R-:W-:Y:S01]  /*0de0*/  CS2R R12, SRZ ;  /* 0x00000000000c7805 */ /* 0x000fe2000001ff00 */
[----:B------:R-:W-:Y:S01]  /*0df0*/  IMAD.WIDE.U32 R6, R7, 0x8, R2 ;  /* 0x0000000807067825 */ /* 0x000fe200078e0002 */
[-C--:B------:R-:W-:Y:S02]  /*0e00*/  ISETP.GE.AND.EX P2, PT, R9, R20.reuse, PT, P2 ;  /* 0x000000140900720c */ /* 0x080fe40003f46320 */
[----:B------:R-:W-:Y:S01]  /*0e10*/  CS2R R14, SRZ ;  /* 0x00000000000e7805 */ /* 0x000fe2000001ff00 */
[----:B------:R-:W2:Y:S01]  /*0e20*/  @!P0 LDG.E.64 R10, desc[UR12][R2.64] ;  /* 0x0000000c020a8981 */ /* 0x000ea2000c1e1b00 */
[----:B------:R-:W-:Y:S01]  /*0e30*/  IMAD.X R9, RZ, RZ, R9, P4 ;  /* 0x000000ffff097224 */ /* 0x000fe200020e0609 */
[----:B------:R-:W-:Y:S02]  /*0e40*/  IADD3 R8, P4, PT, R6, UR4, RZ ;  /* 0x0000000406087c10 */ /* 0x000fe4000ff9e0ff */
[----:B------:R-:W3:Y:S02]  /*0e50*/  @!P1 LDG.E.64 R12, desc[UR12][R6.64] ;  /* 0x0000000c060c9981 */ /* 0x000ee4000c1e1b00 */
[----:B------:R-:W-:-:S02]  /*0e60*/  ISETP.GE.AND.EX P3, PT, R9, R20, PT, P3 ;  /* 0x000000140900720c */ /* 0x000fc40003f66330 */
[----:B------:R-:W-:Y:S02]  /*0e70*/  IADD3.X R9, PT, PT, R7, UR5, RZ, P4, !PT ;  /* 0x0000000507097c10 */ /* 0x000fe4000a7fe4ff */
[----:B------:R-:W-:Y:S02]  /*0e80*/  IADD3 R18, P4, PT, R8, UR4, RZ ;  /* 0x0000000408127c10 */ /* 0x000fe4000ff9e0ff */
[----:B------:R-:W-:Y:S01]  /*0e90*/  CS2R R16, SRZ ;  /* 0x0000000000107805 */ /* 0x000fe2000001ff00 */
[----:B------:R-:W4:Y:S01]  /*0ea0*/  @!P2 LDG.E.64 R14, desc[UR12][R8.64] ;  /* 0x0000000c080ea981 */ /* 0x000f22000c1e1b00 */
[----:B------:R-:W-:-:S05]  /*0eb0*/  IADD3.X R19, PT, PT, R9, UR5, RZ, P4, !PT ;  /* 0x0000000509137c10 */ /* 0x000fca000a7fe4ff */
[----:B------:R-:W5:Y:S01]  /*0ec0*/  @!P3 LDG.E.64 R16, desc[UR12][R18.64] ;  /* 0x0000000c1210b981 */ /* 0x000f62000c1e1b00 */
[-C--:B--2---:R-:W-:Y:S02]  /*0ed0*/  ISETP.GT.U32.AND P5, PT, R10, R4.reuse, PT ;  /* 0x000000040a00720c */ /* 0x084fe40003fa4070 */
[-C--:B---3--:R-:W-:Y:S02]  /*0ee0*/  ISETP.GT.U32.AND P6, PT, R12, R4.reuse, PT ;  /* 0x000000040c00720c */ /* 0x088fe40003fc4070 */
[-C--:B------:R-:W-:Y:S02]  /*0ef0*/  ISETP.GT.AND.EX P5, PT, R11, R5.reuse, PT, P5 ;  /* 0x000000050b00720c */ /* 0x080fe40003fa4350 */
[----:B------:R-:W-:Y:S02]  /*0f00*/  ISETP.GT.AND.EX P6, PT, R13, R5, PT, P6 ;  /* 0x000000050d00720c */ /* 0x000fe40003fc4360 */
[-C--:B----4-:R-:W-:Y:S02]  /*0f10*/  ISETP.GT.U32.AND P4, PT, R14, R4.reuse, PT ;  /* 0x000000040e00720c */ /* 0x090fe40003f84070 */
[----:B------:R-:W-:-:S02]  /*0f20*/  SEL R10, R10, R4, P5 ;  /* 0x000000040a0a7207 */ /* 0x000fc40002800000 */
[-C--:B------:R-:W-:Y:S02]  /*0f30*/  ISETP.GT.AND.EX P4, PT, R15, R5.reuse, PT, P4 ;  /* 0x000000050f00720c */ /* 0x080fe40003f84340 */
[-C--:B------:R-:W-:Y:S02]  /*0f40*/  SEL R11, R11, R5.reuse, P5 ;  /* 0x000000050b0b7207 */ /* 0x080fe40002800000 */
[-C--:B------:R-:W-:Y:S02]  /*0f50*/  SEL R12, R12, R4.reuse, P6 ;  /* 0x000000040c0c7207 */ /* 0x080fe40003000000 */
[----:B------:R-:W-:Y:S02]  /*0f60*/  SEL R13, R13, R5, P6 ;  /* 0x000000050d0d7207 */ /* 0x000fe40003000000 */
[-C--:B-----5:R-:W-:Y:S02]  /*0f70*/  ISETP.GT.U32.AND P5, PT, R16, R4.reuse, PT ;  /* 0x000000041000720c */ /* 0x0a0fe40003fa4070 */
[----:B------:R-:W-:-:S02]  /*0f80*/  SEL R14, R14, R4, P4 ;  /* 0x000000040e0e7207 */ /* 0x000fc40002000000 */
[-C--:B------:R-:W-:Y:S01]  /*0f90*/  SEL R15, R15, R5.reuse, P4 ;  /* 0x000000050f0f7207 */ /* 0x080fe20002000000 */
[----:B------:R0:W-:Y:S01]  /*0fa0*/  @!P0 STG.E.64 desc[UR12][R2.64], R10 ;  /* 0x0000000a02008986 */ /* 0x0001e2000c101b0c */
[----:B------:R-:W-:-:S03]  /*0fb0*/  ISETP.GT.AND.EX P4, PT, R17, R5, PT, P5 ;  /* 0x000000051100720c */ /* 0x000fc60003f84350 */
[----:B------:R0:W-:Y:S01]  /*0fc0*/  @!P1 STG.E.64 desc[UR12][R6.64], R12 ;  /* 0x0000000c06009986 */ /* 0x0001e2000c101b0c */
[----:B------:R-:W-:-:S03]  /*0fd0*/  SEL R4, R16, R4, P4 ;  /* 0x0000000410047207 */ /* 0x000fc60002000000 */
[----:B------:R0:W-:Y:S01]  /*0fe0*/  @!P2 STG.E.64 desc[UR12][R8.64], R14 ;  /* 0x0000000e0800a986 */ /* 0x0001e2000c101b0c */
[----:B------:R-:W-:Y:S01]  /*0ff0*/  SEL R5, R17, R5, P4 ;  /* 0x0000000511057207 */ /* 0x000fe20002000000 */
[----:B------:R-:W-:Y:S06]  /*1000*/  @P3 EXIT ;  /* 0x000000000000394d */ /* 0x000fec0003800000 */
[----:B------:R-:W-:Y:S01]  /*1010*/  STG.E.64 desc[UR12][R18.64], R4 ;  /* 0x0000000412007986 */ /* 0x000fe2000c101b0c */
[----:B------:R-:W-:Y:S05]  /*1020*/  EXIT ;  /* 0x000000000000794d */ /* 0x000fea0003800000 */
.L_x_154:
[----:B------:R-:W0:Y:S02]  /*1030*/  S2R R17, SR_TID.X ;  /* 0x0000000000117919 */ /* 0x000e240000002100 */
[----:B0-----:R-:W-:-:S03]  /*1040*/  IMAD.WIDE.U32 R2, R17, 0x4, RZ ;  /* 0x0000000411027825 */ /* 0x001fc600078e00ff */
[----:B------:R-:W-:-:S04]  /*1050*/  ISETP.GE.U32.AND P0, PT, R2, R22, PT ;  /* 0x000000160200720c */ /* 0x000fc80003f06070 */
[----:B------:R-:W-:-:S13]  /*1060*/  ISETP.GE.AND.EX P0, PT, R3, R20, PT, P0 ;  /* 0x000000140300720c */ /* 0x000fda0003f06300 */
[----:B------:R-:W-:Y:S05]  /*1070*/  @P0 EXIT ;  /* 0x000000000000094d */ /* 0x000fea0003800000 */
[----:B------:R-:W-:Y:S01]  /*1080*/  IMAD.MOV.U32 R0, RZ, RZ, RZ ;  /* 0x000000ffff007224 */ /* 0x000fe200078e00ff */
[----:B------:R-:W0:Y:S06]  /*1090*/  LDCU UR4, c[0x0][0x360] ;  /* 0x00006c00ff0477ac */ /* 0x000e2c0008000800 */
.L_x_163:
[----:B-1----:R-:W-:-:S04]  /*10a0*/  LEA R2, P0, R17, R6, 0x5 ;  /* 0x0000000611027211 */ /* 0x002fc800078028ff */
[----:B------:R-:W-:-:S05]  /*10b0*/  LEA.HI.X R3, R17, R7, R0, 0x5, P0 ;  /* 0x0000000711037211 */ /* 0x000fca00000f2c00 */
[----:B------:R-:W2:Y:S02]  /*10c0*/  LDG.E.ENL2.256 R12, R8, desc[UR12][R2.64] ;  /* 0xfe00000c0208797e */ /* 0x000ea4000812190c */
[-C--:B--2---:R-:W-:Y:S02]  /*10d0*/  ISETP.GT.U32.AND P0, PT, R8, R4.reuse, PT ;  /* 0x000000040800720c */ /* 0x084fe40003f04070 */
[-C--:B------:R-:W-:Y:S02]  /*10e0*/  ISETP.GT.U32.AND P2, PT, R12, R4.reuse, PT ;  /* 0x000000040c00720c */ /* 0x080fe40003f44070 */
[----:B------:R-:W-:Y:S02]  /*10f0*/  ISETP.GT.AND.EX P0, PT, R9, R5, PT, P0 ;  /* 0x000000050900720c */ /* 0x000fe40003f04300 */
[-C--:B------:R-:W-:Y:S02]  /*1100*/  ISETP.GT.U32.AND P1, PT, R10, R4.reuse, PT ;  /* 0x000000040a00720c */ /* 0x080fe40003f24070 */
[----:B------:R-:W-:-:S02]  /*1110*/  SEL R8, R8, R4, P0 ;  /* 0x0000000408087207 */ /* 0x000fc40000000000 */
[-C--:B------:R-:W-:Y:S02]  /*1120*/  SEL R9, R9, R5.reuse, P0 ;  /* 0x0000000509097207 */ /* 0x080fe40000000000 */
[CC--:B------:R-:W-:Y:S02]  /*1130*/  ISETP.GT.AND.EX P0, PT, R13.reuse, R5.reuse, PT, P2 ;  /* 0x000000050d00720c */ /* 0x0c0fe40003f04320 */
[-C--:B------:R-:W-:Y:S02]  /*1140*/  ISETP.GT.U32.AND P3, PT, R14, R4.reuse, PT ;  /* 0x000000040e00720c */ /* 0x080fe40003f64070 */
[----:B------:R-:W-:Y:S02]  /*1150*/  SEL R12, R12, R4, P0 ;  /* 0x000000040c0c7207 */ /* 0x000fe40000000000 */
[----:B------:R-:W-:Y:S02]  /*1160*/  SEL R13, R13, R5, P0 ;  /* 0x000000050d0d7207 */ /* 0x000fe40000000000 */
[----:B0-----:R-:W-:-:S02]  /*1170*/  IADD3 R17, P0, PT, R17, UR4, RZ ;  /* 0x0000000411117c10 */ /* 0x001fc4000ff1e0ff */
[-C--:B------:R-:W-:Y:S02]  /*1180*/  ISETP.GT.AND.EX P1, PT, R11, R5.reuse, PT, P1 ;  /* 0x000000050b00720c */ /* 0x080fe40003f24310 */
[-C--:B------:R-:W-:Y:S01]  /*1190*/  ISETP.GT.AND.EX P2, PT, R15, R5.reuse, PT, P3 ;  /* 0x000000050f00720c */ /* 0x080fe20003f44330 */
[----:B------:R-:W-:Y:S01]  /*11a0*/  IMAD.SHL.U32 R19, R17, 0x4, RZ ;  /* 0x0000000411137824 */ /* 0x000fe200078e00ff */
[-C--:B------:R-:W-:Y:S01]  /*11b0*/  SEL R10, R10, R4.reuse, P1 ;  /* 0x000000040a0a7207 */ /* 0x080fe20000800000 */
[----:B------:R-:W-:Y:S01]  /*11c0*/  IMAD.X R0, RZ, RZ, R0, P0 ;  /* 0x000000ffff007224 */ /* 0x000fe200000e0600 */
[-C--:B------:R-:W-:Y:S02]  /*11d0*/  SEL R11, R11, R5.reuse, P1 ;  /* 0x000000050b0b7207 */ /* 0x080fe40000800000 */
[----:B------:R-:W-:Y:S02]  /*11e0*/  SEL R14, R14, R4, P2 ;  /* 0x000000040e0e7207 */ /* 0x000fe40001000000 */
[----:B------:R-:W-:-:S02]  /*11f0*/  SEL R15, R15, R5, P2 ;  /* 0x000000050f0f7207 */ /* 0x000fc40001000000 */
        /* <DEDUP_REMOVED lines=8> */
        .weak           $__internal_14_$__cuda_sm20_div_u16
        .type           $__internal_14_$__cuda_sm20_div_u16,@function
        .size           $__internal_14_$__cuda_sm20_div_u16,(.L_x_4164 - $__internal_14_$__cuda_sm20_div_u16)
$__internal_14_$__cuda_sm20_div_u16:
        /* <DEDUP_REMOVED lines=8> */
[----:B------:R-:W-:Y:S01]  /*1300*/  FMUL R8, R2, R3 ;  /* 0x0000000302087220 */ /* 0x000fe20000400000 */
[----:B------:R-:W-:-:S05]  /*1310*/  IMAD.MOV.U32 R2, RZ, RZ, R9 ;  /* 0x000000ffff027224 */ /* 0x000fca00078e0009 */
        /* <DEDUP_REMOVED lines=9> */
[----:B------:R-:W-:Y:S05]  /*13b0*/  RET.REL.NODEC R2 `(_ZN2at6native61_GLOBAL__N__44eb8e94_28_ForeachBinaryOpScalarList_cu_dda10a6925multi_tensor_apply_kernelINS1_28TensorListScalarListMetadataIlLi1EEENS1_25BinaryOpScalarListFunctorIlLi1ELi1ELi0EEEJNS0_7maximumIlEEEEEvT_T0_DpT1_) ;  /* 0xffffffec02107950 */ /* 0x000fea0003c3ffff */
.L_x_164:
        /* <DEDUP_REMOVED lines=12> */
.L_x_4164:


//--------------------- .text._ZN2at6native61_GLOBAL__N__44eb8e94_28_ForeachBinaryOpScalarList_cu_dda10a6925multi_tensor_apply_kernelINS1_28TensorListScalarListMetadataIiLi1EEENS1_25BinaryOpScalarListFunctorIiLi1ELi1ELi0EEEJNS0_7maximumIiEEEEEvT_T0_DpT1_ --------------------------
	.section	.text._ZN2at6native61_GLOBAL__N__44eb8e94_28_ForeachBinaryOpScalarList_cu_dda10a6925multi_tensor_apply_kernelINS1_28TensorListScalarListMetadataIiLi1EEENS1_25BinaryOpScalarListFunctorIiLi1ELi1ELi0EEEJNS0_7maximumIiEEEEEvT_T0_DpT1_,"ax",@progbits
	.align	128
.text._ZN2at6native61_GLOBAL__N__44eb8e94_28_ForeachBinaryOpScalarList_cu_dda10a6925multi_tensor_apply_kernelINS1_28TensorListScalarListMetadataIiLi1EEENS1_25BinaryOpScalarListFunctorIiLi1ELi1ELi0EEEJNS0_7maximumIiEEEEEvT_T0_DpT1_:
        .type           _ZN2at6native61_GLOBAL__N__44eb8e94_28_ForeachBinaryOpScalarList_cu_dda10a6925multi_tensor_apply_kernelINS1_28TensorListScalarListMetadataIiLi1EEENS1_25BinaryOpScalarListFunctorIiLi1ELi1ELi0EEEJNS0_7maximumIiEEEEEvT_T0_DpT1_,@function
        .size           _ZN2at6native61_GLOBAL__N__44eb8e94_28_ForeachBinaryOpScalarList_cu_dda10a6925multi_tensor_apply_kernelINS1_28TensorListScalarListMetadataIiLi1EEENS1_25BinaryOpScalarListFunctorIiLi1ELi1ELi0EEEJNS0_7maximumIiEEEEEvT_T0_DpT1_,(.L_x_4166 - _ZN2at6native61_GLOBAL__N__44eb8e94_28_ForeachBinaryOpScalarList_cu_dda10a6925multi_tensor_apply_kernelINS1_28TensorListScalarListMetadataIiLi1EEENS1_25BinaryOpScalarListFunctorIiLi1ELi1ELi0EEEJNS0_7maximumIiEEEEEvT_T0_DpT1_)
        .other          _ZN2at6native61_GLOBAL__N__44eb8e94_28_ForeachBinaryOpScalarList_cu_dda10a6925multi_tensor_apply_kernelINS1_28TensorListScalarListMetadataIiLi1EEENS1_25BinaryOpScalarListFunctorIiLi1ELi1ELi0EEEJNS0_7maximumIiEEEEEvT_T0_DpT1_,@"STO_CUDA_ENTRY STV_DEFAULT"
_ZN2at6native61_GLOBAL__N__44eb8e94_28_ForeachBinaryOpScalarList_cu_dda10a6925multi_tensor_apply_kernelINS1_28TensorListScalarListMetadataIiLi1EEENS1_25BinaryOpScalarListFunctorIiLi1ELi1ELi0EEEJNS0_7maximumIiEEEEEvT_T0_DpT1_:
        /* <DEDUP_REMOVED lines=37> */
[----:B------:R-:W-:Y:S05]  /*0250*/  CALL.REL.NOINC `($__internal_15_$__cuda_sm20_div_u16) ;  /* 0x0000000800d07944 */ /* 0x000fea0003c00000 */
        /* <DEDUP_REMOVED lines=13> */
.L_x_169:
[----:B0-----:R-:W-:Y:S01]  /*0330*/  IADD3 R29, P1, PT, R20, R19, RZ ;  /* 0x00000013141d7210 */ /* 0x001fe20007f3e0ff */
[----:B------:R-:W-:Y:S02]  /*0340*/  IMAD.MOV.U32 R14, RZ, RZ, RZ ;  /* 0x000000ffff0e7224 */ /* 0x000fe400078e00ff */
[----:B------:R-:W-:Y:S01]  /*0350*/  IMAD.MOV.U32 R25, RZ, RZ, RZ ;  /* 0x000000ffff197224 */ /* 0x000fe200078e00ff */
[----:B------:R-:W-:Y:S01]  /*0360*/  ISETP.GE.U32.AND P0, PT, R29, R16, PT ;  /* 0x000000101d00720c */ /* 0x000fe20003f06070 */
[----:B-1---5:R-:W-:Y:S01]  /*0370*/  IMAD.X R15, RZ, RZ, R21, P1 ;  /* 0x000000ffff0f7224 */ /* 0x022fe200008e0615 */
[----:B------:R-:W-:-:S04]  /*0380*/  IADD3 R6, P1, PT, R17, R29, RZ ;  /* 0x0000001d11067210 */ /* 0x000fc80007f3e0ff */
[----:B------:R-:W-:Y:S01]  /*0390*/  ISETP.GE.AND.EX P0, PT, R15, R18, PT, P0 ;  /* 0x000000120f00720c */ /* 0x000fe20003f06300 */
[--C-:B------:R-:W-:Y:S01]  /*03a0*/  IMAD.X R27, RZ, RZ, R15.reuse, P1 ;  /* 0x000000ffff1b7224 */ /* 0x100fe200008e060f */
[----:B------:R-:W-:Y:S02]  /*03b0*/  ISETP.GE.U32.AND P2, PT, R6, R16, PT ;  /* 0x000000100600720c */ /* 0x000fe40003f46070 */
[----:B------:R-:W-:Y:S02]  /*03c0*/  LEA R4, P1, R29, R2, 0x2 ;  /* 0x000000021d047211 */ /* 0x000fe400078210ff */
[----:B------:R-:W-:Y:S02]  /*03d0*/  ISETP.GE.AND.EX P2, PT, R27, R18, PT, P2 ;  /* 0x000000121b00720c */ /* 0x000fe40003f46320 */
[----:B------:R-:W-:Y:S02]  /*03e0*/  LEA.HI.X R5, R29, R3, R15, 0x2, P1 ;  /* 0x000000031d057211 */ /* 0x000fe400008f140f */
[C---:B------:R-:W-:Y:S01]  /*03f0*/  IADD3 R8, P1, PT, R17.reuse, R6, RZ ;  /* 0x0000000611087210 */ /* 0x040fe20007f3e0ff */
[----:B------:R-:W-:-:S02]  /*0400*/  IMAD.WIDE.U32 R6, R17, 0x4, R4 ;  /* 0x0000000411067825 */ /* 0x000fc400078e0004 */
[----:B------:R-:W2:Y:S01]  /*0410*/  @!P0 LDG.E R14, desc[UR6][R4.64] ;  /* 0x00000006040e8981 */ /* 0x000ea2000c1e1900 */
[----:B------:R-:W-:Y:S01]  /*0420*/  ISETP.GE.U32.AND P4, PT, R8, R16, PT ;  /* 0x000000100800720c */ /* 0x000fe20003f86070 */
[----:B------:R-:W-:Y:S01]  /*0430*/  IMAD.X R9, RZ, RZ, R27, P1 ;  /* 0x000000ffff097224 */ /* 0x000fe200008e061b */
[----:B------:R-:W-:-:S03]  /*0440*/  IADD3 R11, P3, PT, R17, R8, RZ ;  /* 0x00000008110b7210 */ /* 0x000fc60007f7e0ff */
[----:B------:R-:W3:Y:S01]  /*0450*/  @!P2 LDG.E R25, desc[UR6][R6.64] ;  /* 0x000000060619a981 */ /* 0x000ee2000c1e1900 */
[----:B------:R-:W-:Y:S02]  /*0460*/  CS2R R12, SRZ ;  /* 0x00000000000c7805 */ /* 0x000fe4000001ff00 */
[----:B------:R-:W-:Y:S01]  /*0470*/  ISETP.GE.AND.EX P4, PT, R9, R18, PT, P4 ;  /* 0x000000120900720c */ /* 0x000fe20003f86340 */
[----:B------:R-:W-:Y:S01]  /*0480*/  IMAD.X R9, RZ, RZ, R9, P3 ;  /* 0x000000ffff097224 */ /* 0x000fe200018e0609 */
[----:B------:R-:W-:-:S04]  /*0490*/  ISETP.GE.U32.AND P1, PT, R11, R16, PT ;  /* 0x000000100b00720c */ /* 0x000fc80003f26070 */
[----:B------:R-:W-:Y:S01]  /*04a0*/  ISETP.GE.AND.EX P1, PT, R9, R18, PT, P1 ;  /* 0x000000120900720c */ /* 0x000fe20003f26310 */
[----:B------:R-:W-:-:S06]  /*04b0*/  IMAD.WIDE.U32 R8, R17, 0x4, R6 ;  /* 0x0000000411087825 */ /* 0x000fcc00078e0006 */
[----:B------:R-:W4:Y:S06]  /*04c0*/  @!P4 LDG.E R12, desc[UR6][R8.64] ;  /* 0x00000006080cc981 */ /* 0x000f2c000c1e1900 */
[----:B------:R-:W-:-:S05]  /*04d0*/  @!P1 IMAD.WIDE.U32 R10, R17, 0x4, R8 ;  /* 0x00000004110a9825 */ /* 0x000fca00078e0008 */
[----:B------:R0:W4:Y:S01]  /*04e0*/  @!P1 LDG.E R13, desc[UR6][R10.64] ;  /* 0x000000060a0d9981 */ /* 0x000122000c1e1900 */
[C---:B------:R-:W-:Y:S02]  /*04f0*/  IMAD.SHL.U32 R24, R17.reuse, 0x4, RZ ;  /* 0x0000000411187824 */ /* 0x040fe400078e00ff */
[----:B0-----:R-:W-:Y:S01]  /*0500*/  IMAD.IADD R11, R17, 0x1, R29 ;  /* 0x00000001110b7824 */ /* 0x001fe200078e021d */
[C---:B--2---:R-:W-:Y:S02]  /*0510*/  @!P0 VIMNMX R14, PT, PT, R0.reuse, R14, !PT ;  /* 0x0000000e000e8248 */ /* 0x044fe40007fe0100 */
[----:B---3--:R-:W-:-:S03]  /*0520*/  @!P2 VIMNMX R26, PT, PT, R0, R25, !PT ;  /* 0x00000019001aa248 */ /* 0x008fc60007fe0100 */
[----:B------:R-:W-:Y:S01]  /*0530*/  @!P0 STG.E desc[UR6][R4.64], R14 ;  /* 0x0000000e04008986 */ /* 0x000fe2000c101906 */
[----:B------:R-:W-:-:S03]  /*0540*/  IADD3 R25, P0, PT, R24, R29, RZ ;  /* 0x0000001d18197210 */ /* 0x000fc60007f1e0ff */
[----:B------:R0:W-:Y:S01]  /*0550*/  @!P2 STG.E desc[UR6][R6.64], R26 ;  /* 0x0000001a0600a986 */ /* 0x0001e2000c101906 */
[----:B------:R-:W-:Y:S01]  /*0560*/  ISETP.GE.U32.AND P2, PT, R25, R16, PT ;  /* 0x000000101900720c */ /* 0x000fe20003f46070 */
[----:B------:R-:W-:Y:S01]  /*0570*/  IMAD.X R28, RZ, RZ, R15, P0 ;  /* 0x000000ffff1c7224 */ /* 0x000fe200000e060f */
[----:B------:R-:W-:Y:S02]  /*0580*/  IADD3 R25, P5, PT, R24, R11, RZ ;  /* 0x0000000b18197210 */ /* 0x000fe40007fbe0ff */
[----:B------:R-:W-:Y:S02]  /*0590*/  LEA R11, P3, R29, R2, 0x2 ;  /* 0x000000021d0b7211 */ /* 0x000fe400078610ff */
[C---:B------:R-:W-:Y:S01]  /*05a0*/  IADD3 R10, P0, PT, R17.reuse, R25, RZ ;  /* 0x00000019110a7210 */ /* 0x040fe20007f1e0ff */
[----:B------:R-:W-:Y:S01]  /*05b0*/  IMAD.X R27, RZ, RZ, R27, P5 ;  /* 0x000000ffff1b7224 */ /* 0x000fe200028e061b */
[----:B------:R-:W-:Y:S02]  /*05c0*/  ISETP.GE.AND.EX P2, PT, R28, R18, PT, P2 ;  /* 0x000000121c00720c */ /* 0x000fe40003f46320 */
[----:B----4-:R-:W-:Y:S01]  /*05d0*/  @!P4 VIMNMX R28, PT, PT, R0, R12, !PT ;  /* 0x0000000c001cc248 */ /* 0x010fe20007fe0100 */
[----:B0-----:R-:W-:Y:S01]  /*05e0*/  IMAD.X R7, RZ, RZ, R27, P0 ;  /* 0x000000ffff077224 */ /* 0x001fe200000e061b */
[----:B------:R-:W-:-:S02]  /*05f0*/  IADD3 R6, P5, PT, R17, R10, RZ ;  /* 0x0000000a11067210 */ /* 0x000fc40007fbe0ff */
[----:B------:R-:W-:Y:S01]  /*0600*/  LEA.HI.X R29, R29, R3, R15, 0x2, P3 ;  /* 0x000000031d1d7211 */ /* 0x000fe200018f140f */
[----:B------:R0:W-:Y:S01]  /*0610*/  @!P4 STG.E desc[UR6][R8.64], R28 ;  /* 0x0000001c0800c986 */ /* 0x0001e2000c101906 */
[-C--:B------:R-:W-:Y:S01]  /*0620*/  ISETP.GE.U32.AND P3, PT, R10, R16.reuse, PT ;  /* 0x000000100a00720c */ /* 0x080fe20003f66070 */
[----:B------:R-:W-:Y:S01]  /*0630*/  IMAD.X R12, RZ, RZ, R7, P5 ;  /* 0x000000ffff0c7224 */ /* 0x000fe200028e0607 */
[----:B------:R-:W-:Y:S01]  /*0640*/  LEA R10, P5, R24, R11, 0x2 ;  /* 0x0000000b180a7211 */ /* 0x000fe200078a10ff */
[----:B------:R-:W-:Y:S01]  /*0650*/  @!P1 IMAD.WIDE.U32 R14, R17, 0x4, R8 ;  /* 0x00000004110e9825 */ /* 0x000fe200078e0008 */
[----:B------:R-:W-:Y:S02]  /*0660*/  ISETP.GE.U32.AND P0, PT, R6, R16, PT ;  /* 0x000000100600720c */ /* 0x000fe40003f06070 */
[----:B------:R-:W-:Y:S02]  /*0670*/  LEA.HI.X R11, R24, R29, RZ, 0x2, P5 ;  /* 0x0000001d180b7211 */ /* 0x000fe400028f14ff */
[----:B------:R-:W-:-:S02]  /*0680*/  @!P1 VIMNMX R13, PT, PT, R0, R13, !PT ;  /* 0x0000000d000d9248 */ /* 0x000fc40007fe0100 */
[----:B------:R-:W-:Y:S02]  /*0690*/  LEA R6, P4, R25, R2, 0x2 ;  /* 0x0000000219067211 */ /* 0x000fe400078810ff */
[----:B0-----:R-:W-:Y:S02]  /*06a0*/  CS2R R28, SRZ ;  /* 0x00000000001c7805 */ /* 0x001fe4000001ff00 */
[-C--:B------:R-:W-:Y:S01]  /*06b0*/  ISETP.GE.AND.EX P3, PT, R7, R18.reuse, PT, P3 ;  /* 0x000000120700720c */ /* 0x080fe20003f66330 */
[----:B------:R0:W-:Y:S01]  /*06c0*/  @!P1 STG.E desc[UR6][R14.64], R13 ;  /* 0x0000000d0e009986 */ /* 0x0001e2000c101906 */
[----:B------:R-:W-:Y:S02]  /*06d0*/  LEA.HI.X R7, R25, R3, R27, 0x2, P4 ;  /* 0x0000000319077211 */ /* 0x000fe400020f141b */
[----:B------:R-:W-:Y:S01]  /*06e0*/  ISETP.GE.AND.EX P0, PT, R12, R18, PT, P0 ;  /* 0x000000120c00720c */ /* 0x000fe20003f06300 */
[----:B------:R-:W2:Y:S01]  /*06f0*/  @!P2 LDG.E R29, desc[UR6][R10.64] ;  /* 0x000000060a1da981 */ /* 0x000ea2000c1e1900 */
[----:B------:R-:W-:-:S04]  /*0700*/  IMAD.WIDE.U32 R8, R17, 0x4, R6 ;  /* 0x0000000411087825 */ /* 0x000fc800078e0006 */
[----:B------:R-:W-:Y:S02]  /*0710*/  IMAD.MOV.U32 R26, RZ, RZ, RZ ;  /* 0x000000ffff1a7224 */ /* 0x000fe400078e00ff */
[----:B0-----:R-:W-:Y:S01]  /*0720*/  IMAD.WIDE.U32 R12, R17, 0x4, R8 ;  /* 0x00000004110c7825 */ /* 0x001fe200078e0008 */
[----:B------:R-:W3:Y:S04]  /*0730*/  @!P3 LDG.E R28, desc[UR6][R8.64] ;  /* 0x00000006081cb981 */ /* 0x000ee8000c1e1900 */
[----:B------:R-:W4:Y:S01]  /*0740*/  @!P0 LDG.E R26, desc[UR6][R12.64] ;  /* 0x000000060c1a8981 */ /* 0x000f22000c1e1900 */
[----:B------:R-:W-:-:S04]  /*0750*/  ISETP.GE.U32.AND P1, PT, R25, R16, PT ;  /* 0x000000101900720c */ /* 0x000fc80003f26070 */
[----:B------:R-:W-:Y:S02]  /*0760*/  ISETP.GE.AND.EX P1, PT, R27, R18, PT, P1 ;  /* 0x000000121b00720c */ /* 0x000fe40003f26310 */
[----:B------:R-:W-:Y:S01]  /*0770*/  @!P2 LEA R4, P4, R24, R4, 0x2 ;  /* 0x000000041804a211 */ /* 0x000fe200078810ff */
[----:B------:R-:W-:-:S03]  /*0780*/  IMAD.MOV.U32 R15, RZ, RZ, RZ ;  /* 0x000000ffff0f7224 */ /* 0x000fc600078e00ff */
[----:B------:R-:W-:-:S07]  /*0790*/  @!P2 LEA.HI.X R5, R24, R5, RZ, 0x2, P4 ;  /* 0x000000051805a211 */ /* 0x000fce00020f14ff */
[----:B------:R0:W5:Y:S01]  /*07a0*/  @!P1 LDG.E R15, desc[UR6][R6.64] ;  /* 0x00000006060f9981 */ /* 0x000162000c1e1900 */
[----:B------:R-:W-:Y:S01]  /*07b0*/  BSSY.RECONVERGENT B0, `(.L_x_167) ;  /* 0x000000e000007945 */ /* 0x000fe20003800200 */
[----:B--2---:R-:W-:-:S05]  /*07c0*/  @!P2 VIMNMX R29, PT, PT, R0, R29, !PT ;  /* 0x0000001d001da248 */ /* 0x004fca0007fe0100 */
[----:B------:R0:W-:Y:S01]  /*07d0*/  @!P2 STG.E desc[UR6][R4.64], R29 ;  /* 0x0000001d0400a986 */ /* 0x0001e2000c101906 */
[C---:B---3--:R-:W-:Y:S02]  /*07e0*/  @!P3 VIMNMX R11, PT, PT, R0.reuse, R28, !PT ;  /* 0x0000001c000bb248 */ /* 0x048fe40007fe0100 */
[----:B----4-:R-:W-:Y:S01]  /*07f0*/  @!P0 VIMNMX R25, PT, PT, R0, R26, !PT ;  /* 0x0000001a00198248 */ /* 0x010fe20007fe0100 */
[----:B------:R-:W-:Y:S06]  /*0800*/  @P1 BRA `(.L_x_168) ;  /* 0x0000000000201947 */ /* 0x000fec0003800000 */
[----:B0-----:R-:W-:Y:S02]  /*0810*/  IADD3 R5, P1, P2, R17, R19, R20 ;  /* 0x0000001311057210 */ /* 0x001fe40007a3e014 */
[----:B-----5:R-:W-:Y:S02]  /*0820*/  VIMNMX R15, PT, PT, R0, R15, !PT ;  /* 0x0000000f000f7248 */ /* 0x020fe40007fe0100 */
[----:B------:R-:W-:Y:S02]  /*0830*/  IADD3 R5, P4, PT, R24, R5, RZ ;  /* 0x0000000518057210 */ /* 0x000fe40007f9e0ff */
[----:B------:R-:W-:Y:S02]  /*0840*/  IADD3.X R6, PT, PT, RZ, R21, RZ, P1, P2 ;  /* 0x00000015ff067210 */ /* 0x000fe40000fe44ff */
[----:B------:R-:W-:-:S03]  /*0850*/  LEA R4, P1, R5, R2, 0x2 ;  /* 0x0000000205047211 */ /* 0x000fc600078210ff */
[----:B------:R-:W-:-:S05]  /*0860*/  IMAD.X R6, RZ, RZ, R6, P4 ;  /* 0x000000ffff067224 */ /* 0x000fca00020e0606 */
[----:B------:R-:W-:-:S05]  /*0870*/  LEA.HI.X R5, R5, R3, R6, 0x2, P1 ;  /* 0x0000000305057211 */ /* 0x000fca00008f1406 */
[----:B------:R1:W-:Y:S02]  /*0880*/  STG.E desc[UR6][R4.64], R15 ;  /* 0x0000000f04007986 */ /* 0x0003e4000c101906 */
.L_x_168:
[----:B------:R-:W-:Y:S05]  /*0890*/  BSYNC.RECONVERGENT B0 ;  /* 0x0000000000007941 */ /* 0x000fea0003800200 */
.L_x_167:
[----:B------:R-:W-:Y:S01]  /*08a0*/  UIADD3 UR4, UP0, UPT, UR4, 0x2, URZ ;  /* 0x0000000204047890 */ /* 0x000fe2000ff1e0ff */
[----:B------:R2:W-:Y:S01]  /*08b0*/  @!P3 STG.E desc[UR6][R8.64], R11 ;  /* 0x0000000b0800b986 */ /* 0x0005e2000c101906 */
[C---:B------:R-:W-:Y:S02]  /*08c0*/  LEA R19, P1, R24.reuse, R19, 0x1 ;  /* 0x0000001318137211 */ /* 0x040fe400078208ff */
[----:B------:R-:W-:Y:S01]  /*08d0*/  UIADD3.X UR5, UPT, UPT, URZ, UR5, URZ, UP0, !UPT ;  /* 0x00000005ff057290 */ /* 0x000fe200087fe4ff */
[----:B------:R2:W-:Y:S01]  /*08e0*/  @!P0 STG.E desc[UR6][R12.64], R25 ;  /* 0x000000190c008986 */ /* 0x0005e2000c101906 */
[----:B------:R-:W-:Y:S02]  /*08f0*/  ISETP.NE.U32.AND P0, PT, R23, UR4, PT ;  /* 0x0000000417007c0c */ /* 0x000fe4000bf05070 */
[----:B------:R-:W-:Y:S02]  /*0900*/  LEA.HI.X R21, R24, R21, RZ, 0x1, P1 ;  /* 0x0000001518157211 */ /* 0x000fe400008f0cff */
[----:B------:R-:W-:-:S13]  /*0910*/  ISETP.NE.AND.EX P0, PT, RZ, UR5, PT, P0 ;  /* 0x00000005ff007c0c */ /* 0x000fda000bf05300 */
[----:B--2---:R-:W-:Y:S05]  /*0920*/  @P0 BRA `(.L_x_169) ;  /* 0xfffffff800800947 */ /* 0x004fea000383ffff */
.L_x_166:
[----:B------:R-:W-:-:S04]  /*0930*/  LOP3.LUT R22, R22, 0x1, RZ, 0xc0, !PT ;  /* 0x0000000116167812 */ /* 0x000fc800078ec0ff */
[----:B------:R-:W-:-:S13]  /*0940*/  ISETP.NE.U32.AND P0, PT, R22, 0x1, PT ;  /* 0x000000011600780c */ /* 0x000fda0003f05070 */
[----:B------:R-:W-:Y:S05]  /*0950*/  @!P0 EXIT ;  /* 0x000000000000894d */ /* 0x000fea0003800000 */
[----:B0-----:R-:W-:Y:S01]  /*0960*/  IADD3 R19, P0, PT, R20, R19, RZ ;  /* 0x0000001314137210 */ /* 0x001fe20007f1e0ff */
[----:B------:R-:W-:Y:S01]  /*0970*/  IMAD.SHL.U32 R9, R17, 0x4, RZ ;  /* 0x0000000411097824 */ /* 0x000fe200078e00ff */
[----:B-1---5:R-:W-:Y:S01]  /*0980*/  SHF.R.U32.HI R15, RZ, 0x1e, R17 ;  /* 0x0000001eff0f7819 */ /* 0x022fe20000011611 */
[----:B------:R-:W-:Y:S01]  /*0990*/  IMAD.MOV.U32 R13, RZ, RZ, RZ ;  /* 0x000000ffff0d7224 */ /* 0x000fe200078e00ff */
[----:B------:R-:W-:Y:S01]  /*09a0*/  LEA R2, P1, R19, R2, 0x2 ;  /* 0x0000000213027211 */ /* 0x000fe200078210ff */
[----:B------:R-:W-:Y:S01]  /*09b0*/  IMAD.X R21, RZ, RZ, R21, P0 ;  /* 0x000000ffff157224 */ /* 0x000fe200000e0615 */
[----:B------:R-:W-:Y:S02]  /*09c0*/  IADD3 R4, P2, PT, R17, R19, RZ ;  /* 0x0000001311047210 */ /* 0x000fe40007f5e0ff */
[CC--:B------:R-:W-:Y:S02]  /*09d0*/  ISETP.GE.U32.AND P0, PT, R19.reuse, R16.reuse, PT ;  /* 0x000000101300720c */ /* 0x0c0fe40003f06070 */
[--C-:B------:R-:W-:Y:S01]  /*09e0*/  LEA.HI.X R3, R19, R3, R21.reuse, 0x2, P1 ;  /* 0x0000000313037211 */ /* 0x100fe200008f1415 */
[----:B------:R-:W-:Y:S01]  /*09f0*/  IMAD.X R5, RZ, RZ, R21, P2 ;  /* 0x000000ffff057224 */ /* 0x000fe200010e0615 */
[----:B------:R-:W-:-:S02]  /*0a00*/  ISETP.GE.U32.AND P1, PT, R4, R16, PT ;  /* 0x000000100400720c */ /* 0x000fc40003f26070 */
[----:B------:R-:W-:Y:S02]  /*0a10*/  IADD3 R4, P2, PT, R17, R4, RZ ;  /* 0x0000000411047210 */ /* 0x000fe40007f5e0ff */
[----:B------:R-:W-:Y:S02]  /*0a20*/  ISETP.GE.AND.EX P1, PT, R5, R18, PT, P1 ;  /* 0x000000120500720c */ /* 0x000fe40003f26310 */
[----:B------:R-:W-:Y:S01]  /*0a30*/  ISETP.GE.U32.AND P3, PT, R4, R16, PT ;  /* 0x000000100400720c */ /* 0x000fe20003f66070 */
[----:B------:R-:W-:Y:S01]  /*0a40*/  IMAD.X R7, RZ, RZ, R5, P2 ;  /* 0x000000ffff077224 */ /* 0x000fe200010e0605 */
[C---:B------:R-:W-:Y:S01]  /*0a50*/  IADD3 R11, P4, PT, R17.reuse, R4, RZ ;  /* 0x00000004110b7210 */ /* 0x040fe20007f9e0ff */
[----:B------:R-:W-:Y:S01]  /*0a60*/  IMAD.WIDE.U32 R4, R17, 0x4, R2 ;  /* 0x0000000411047825 */ /* 0x000fe200078e0002 */
[----:B------:R-:W-:Y:S02]  /*0a70*/  ISETP.GE.AND.EX P0, PT, R21, R18, PT, P0 ;  /* 0x000000121500720c */ /* 0x000fe40003f06300 */
[----:B------:R-:W-:Y:S01]  /*0a80*/  ISETP.GE.U32.AND P2, PT, R11, R16, PT ;  /* 0x000000100b00720c */ /* 0x000fe20003f46070 */
[----:B------:R-:W-:Y:S01]  /*0a90*/  IMAD.X R11, RZ, RZ, R7, P4 ;  /* 0x000000ffff0b7224 */ /* 0x000fe200020e0607 */
[----:B------:R-:W-:Y:S01]  /*0aa0*/  IADD3 R6, P4, PT, R4, R9, RZ ;  /* 0x0000000904067210 */ /* 0x000fe20007f9e0ff */
[----:B------:R-:W-:Y:S01]  /*0ab0*/  IMAD.MOV.U32 R17, RZ, RZ, RZ ;  /* 0x000000ffff117224 */ /* 0x000fe200078e00ff */
[----:B------:R-:W-:Y:S01]  /*0ac0*/  ISETP.GE.AND.EX P3, PT, R7, R18, PT, P3 ;  /* 0x000000120700720c */ /* 0x000fe20003f66330 */
[----:B------:R-:W2:Y:S01]  /*0ad0*/  @!P1 LDG.E R13, desc[UR6][R4.64] ;  /* 0x00000006040d9981 */ /* 0x000ea2000c1e1900 */
[----:B------:R-:W-:Y:S01]  /*0ae0*/  IADD3 R8, P5, PT, R9, R6, RZ ;  /* 0x0000000609087210 */ /* 0x000fe20007fbe0ff */
[----:B------:R-:W-:Y:S01]  /*0af0*/  IMAD.X R7, R5, 0x1, R15, P4 ;  /* 0x0000000105077824 */ /* 0x000fe200020e060f */
[----:B------:R-:W-:Y:S01]  /*0b00*/  ISETP.GE.AND.EX P2, PT, R11, R18, PT, P2 ;  /* 0x000000120b00720c */ /* 0x000fe20003f46320 */
[----:B------:R-:W-:-:S02]  /*0b10*/  IMAD.MOV.U32 R11, RZ, RZ, RZ ;  /* 0x000000ffff0b7224 */ /* 0x000fc400078e00ff */
[----:B------:R-:W-:Y:S02]  /*0b20*/  IMAD.X R9, R15, 0x1, R7, P5 ;  /* 0x000000010f097824 */ /* 0x000fe400028e0607 */
[----:B------:R-:W-:Y:S02]  /*0b30*/  IMAD.MOV.U32 R15, RZ, RZ, RZ ;  /* 0x000000ffff0f7224 */ /* 0x000fe400078e00ff */
[----:B------:R-:W3:Y:S04]  /*0b40*/  @!P0 LDG.E R11, desc[UR6][R2.64] ;  /* 0x00000006020b8981 */ /* 0x000ee8000c1e1900 */
[----:B------:R-:W4:Y:S04]  /*0b50*/  @!P3 LDG.E R15, desc[UR6][R6.64] ;  /* 0x00000006060fb981 */ /* 0x000f28000c1e1900 */
[----:B------:R-:W4:Y:S01]  /*0b60*/  @!P2 LDG.E R17, desc[UR6][R8.64] ;  /* 0x000000060811a981 */ /* 0x000f22000c1e1900 */
[----:B--2---:R-:W-:-:S02]  /*0b70*/  VIMNMX R13, PT, PT, R0, R13, !PT ;  /* 0x0000000d000d7248 */ /* 0x004fc40007fe0100 */
[C---:B---3--:R-:W-:Y:S02]  /*0b80*/  VIMNMX R11, PT, PT, R0.reuse, R11, !PT ;  /* 0x0000000b000b7248 */ /* 0x048fe40007fe0100 */
[----:B----4-:R-:W-:-:S03]  /*0b90*/  VIMNMX R15, PT, PT, R0, R15, !PT ;  /* 0x0000000f000f7248 */ /* 0x010fc60007fe0100 */
[----:B------:R0:W-:Y:S04]  /*0ba0*/  @!P0 STG.E desc[UR6][R2.64], R11 ;  /* 0x0000000b02008986 */ /* 0x0001e8000c101906 */
[----:B------:R0:W-:Y:S01]  /*0bb0*/  @!P1 STG.E desc[UR6][R4.64], R13 ;  /* 0x0000000d04009986 */ /* 0x0001e2000c101906 */
[----:B------:R-:W-:-:S03]  /*0bc0*/  VIMNMX R17, PT, PT, R0, R17, !PT ;  /* 0x0000001100117248 */ /* 0x000fc60007fe0100 */
[----:B------:R0:W-:Y:S01]  /*0bd0*/  @!P3 STG.E desc[UR6][R6.64], R15 ;  /* 0x0000000f0600b986 */ /* 0x0001e2000c101906 */
[----:B------:R-:W-:Y:S05]  /*0be0*/  @P2 EXIT ;  /* 0x000000000000294d */ /* 0x000fea0003800000 */
[----:B------:R-:W-:Y:S01]  /*0bf0*/  STG.E desc[UR6][R8.64], R17 ;  /* 0x0000001108007986 */ /* 0x000fe2000c101906 */
[----:B------:R-:W-:Y:S05]  /*0c00*/  EXIT ;  /* 0x000000000000794d */ /* 0x000fea0003800000 */
.L_x_165:
[----:B------:R-:W0:Y:S02]  /*0c10*/  S2R R11, SR_TID.X ;  /* 0x00000000000b7919 */ /* 0x000e240000002100 */
[----:B0-----:R-:W-:-:S03]  /*0c20*/  IMAD.WIDE.U32 R4, R11, 0x4, RZ ;  /* 0x000000040b047825 */ /* 0x001fc600078e00ff */
[----:B------:R-:W-:-:S04]  /*0c30*/  ISETP.GE.U32.AND P0, PT, R4, R13, PT ;  /* 0x0000000d0400720c */ /* 0x000fc80003f06070 */
[----:B------:R-:W-:-:S13]  /*0c40*/  ISETP.GE.AND.EX P0, PT, R5, R15, PT, P0 ;  /* 0x0000000f0500720c */ /* 0x000fda0003f06300 */
[----:B------:R-:W-:Y:S05]  /*0c50*/  @P0 EXIT ;  /* 0x000000000000094d */ /* 0x000fea0003800000 */
[----:B------:R-:W-:Y:S01]  /*0c60*/  IMAD.MOV.U32 R12, RZ, RZ, RZ ;  /* 0x000000ffff0c7224 */ /* 0x000fe200078e00ff */
[----:B------:R-:W0:Y:S06]  /*0c70*/  LDCU UR4, c[0x0][0x360] ;  /* 0x00006c00ff0477ac */ /* 0x000e2c0008000800 */
.L_x_170:
[----:B-1----:R-:W-:-:S04]  /*0c80*/  LEA R8, P0, R11, R2, 0x4 ;  /* 0x000000020b087211 */ /* 0x002fc800078020ff */
[----:B------:R-:W-:-:S05]  /*0c90*/  LEA.HI.X R9, R11, R3, R12, 0x4, P0 ;  /* 0x000000030b097211 */ /* 0x000fca00000f240c */
[----:B------:R-:W2:Y:S01]  /*0ca0*/  LDG.E.128 R4, desc[UR6][R8.64] ;  /* 0x0000000608047981 */ /* 0x000ea2000c1e1d00 */
        /* <DEDUP_REMOVED lines=15> */
        .weak           $__internal_15_$__cuda_sm20_div_u16
        .type           $__internal_15_$__cuda_sm20_div_u16,@function
        .size           $__internal_15_$__cuda_sm20_div_u16,(.L_x_4166 - $__internal_15_$__cuda_sm20_div_u16)
$__internal_15_$__cuda_sm20_div_u16:
[----:B------:R-:W0:Y:S01]  /*0da0*/  I2F.U16 R7, R6 ;  /* 0x0000000600077306 */ /* 0x000e220000101000 */
[----:B------:R-:W-:Y:S01]  /*0db0*/  IMAD.MOV.U32 R8, RZ, RZ, 0x4b800000 ;  /* 0x4b800000ff087424 */ /* 0x000fe200078e00ff */
[----:B------:R-:W-:Y:S02]  /*0dc0*/  I2FP.F32.U32.RZ R4, R4 ;  /* 0x0000000400047245 */ /* 0x000fe4000020d000 */
[C---:B0-----:R-:W-:Y:S02]  /*0dd0*/  FSETP.GEU.AND P1, PT, |R7|.reuse, 1.175494350822287508e-38, PT ;  /* 0x008000000700780b */ /* 0x041fe40003f2e200 */
[----:B------:R-:W-:Y:S02]  /*0de0*/  FSETP.GT.AND P0, PT, |R7|, 8.50705917302346158658e+37, PT ;  /* 0x7e8000000700780b */ /* 0x000fe40003f04200 */
[----:B------:R-:W-:-:S04]  /*0df0*/  FSEL R8, R8, 1, !P1 ;  /* 0x3f80000008087808 */ /* 0x000fc80004800000 */
[----:B------:R-:W-:Y:S02]  /*0e00*/  FSEL R8, R8, 0.25, !P0 ;  /* 0x3e80000008087808 */ /* 0x000fe40004000000 */
[----:B------:R-:W-:Y:S01]  /*0e10*/  ISETP.NE.U32.AND P0, PT, R6, RZ, PT ;  /* 0x000000ff0600720c */ /* 0x000fe20003f05070 */
[----:B------:R-:W-:Y:S02]  /*0e20*/  IMAD.MOV.U32 R6, RZ, RZ, R10 ;  /* 0x000000ffff067224 */ /* 0x000fe400078e000a */
[----:B------:R-:W-:-:S06]  /*0e30*/  FMUL R9, R7, R8 ;  /* 0x0000000807097220 */ /* 0x000fcc0000400000 */
[----:B------:R-:W0:Y:S02]  /*0e40*/  MUFU.RCP R9, R9 ;  /* 0x0000000900097308 */ /* 0x000e240000001000 */
[----:B0-----:R-:W-:-:S04]  /*0e50*/  FMUL R8, R8, R9 ;  /* 0x0000000908087220 */ /* 0x001fc80000400000 */
[----:B------:R-:W-:-:S04]  /*0e60*/  VIADD R7, R8, 0x2 ;  /* 0x0000000208077836 */ /* 0x000fc80000000000 */
[----:B------:R-:W-:Y:S01]  /*0e70*/  FMUL.RZ R4, R4, R7 ;  /* 0x0000000704047220 */ /* 0x000fe2000040c000 */
[----:B------:R-:W-:-:S05]  /*0e80*/  IMAD.MOV.U32 R7, RZ, RZ, 0x0 ;  /* 0x00000000ff077424 */ /* 0x000fca00078e00ff */
[----:B------:R-:W0:Y:S02]  /*0e90*/  F2I.U32.TRUNC.NTZ R4, R4 ;  /* 0x0000000400047305 */ /* 0x000e24000020f000 */
[----:B0-----:R-:W-:Y:S01]  /*0ea0*/  LOP3.LUT R22, R4, 0xffff, RZ, 0xc0, !PT ;  /* 0x0000ffff04167812 */ /* 0x001fe200078ec0ff */
[----:B------:R-:W-:Y:S01]  /*0eb0*/  @!P0 IMAD.MOV.U32 R22, RZ, RZ, -0x1 ;  /* 0xffffffffff168424 */ /* 0x000fe200078e00ff */
[----:B------:R-:W-:Y:S06]  /*0ec0*/  RET.REL.NODEC R6 `(_ZN2at6native61_GLOBAL__N__44eb8e94_28_ForeachBinaryOpScalarList_cu_dda10a6925multi_tensor_apply_kernelINS1_28TensorListScalarListMetadataIiLi1EEENS1_25BinaryOpScalarListFunctorIiLi1ELi1ELi0EEEJNS0_7maximumIiEEEEEvT_T0_DpT1_) ;  /* 0xfffffff0064c7950 */ /* 0x000fec0003c3ffff */
.L_x_171:
        /* <DEDUP_REMOVED lines=11> */
.L_x_4166:


//--------------------- .text._ZN2at6native61_GLOBAL__N__44eb8e94_28_ForeachBinaryOpScalarList_cu_dda10a6925multi_tensor_apply_kernelINS1_28TensorListScalarListMetadataIaLi1EEENS1_25BinaryOpScalarListFunctorIaLi1ELi1ELi0EEEJNS0_7maximumIaEEEEEvT_T0_DpT1_ --------------------------
	.section	.text._ZN2at6native61_GLOBAL__N__44eb8e94_28_ForeachBinaryOpScalarList_cu_dda10a6925multi_tensor_apply_kernelINS1_28TensorListScalarListMetadataIaLi1EEENS1_25BinaryOpScalarListFunctorIaLi1ELi1ELi0EEEJNS0_7maximumIaEEEEEvT_T0_DpT1_,"ax",@progbits
	.align	128
.text._ZN2at6native61_GLOBAL__N__44eb8e94_28_ForeachBinaryOpScalarList_cu_dda10a6925multi_tensor_apply_kernelINS1_28TensorListScalarListMetadataIaLi1EEENS1_25BinaryOpScalarListFunctorIaLi1ELi1ELi0EEEJNS0_7maximumIaEEEEEvT_T0_DpT1_:
        .type           _ZN2at6native61_GLOBAL__N__44eb8e94_28_ForeachBinaryOpScalarList_cu_dda10a6925multi_tensor_apply_kernelINS1_28TensorListScalarListMetadataIaLi1EEENS1_25BinaryOpScalarListFunctorIaLi1ELi1ELi0EEEJNS0_7maximumIaEEEEEvT_T0_DpT1_,@function
        .size           _ZN2at6native61_GLOBAL__N__44eb8e94_28_ForeachBinaryOpScalarList_cu_dda10a6925multi_tensor_apply_kernelINS1_28TensorListScalarListMetadataIaLi1EEENS1_25BinaryOpScalarListFunctorIaLi1ELi1ELi0EEEJNS0_7maximumIaEEEEEvT_T0_DpT1_,(.L_x_4168 - _ZN2at6native61_GLOBAL__N__44eb8e94_28_ForeachBinaryOpScalarList_cu_dda10a6925multi_tensor_apply_kernelINS1_28TensorListScalarListMetadataIaLi1EEENS1_25BinaryOpScalarListFunctorIaLi1ELi1ELi0EEEJNS0_7maximumIaEEEEEvT_T0_DpT1_)
        .other          _ZN2at6native61_GLOBAL__N__44eb8e94_28_ForeachBinaryOpScalarList_cu_dda10a6925multi_tensor_apply_kernelINS1_28TensorListScalarListMetadataIaLi1EEENS1_25BinaryOpScalarListFunctorIaLi1ELi1ELi0EEEJNS0_7maximumIaEEEEEvT_T0_DpT1_,@"STO_CUDA_ENTRY STV_DEFAULT"
_ZN2at6native61_GLOBAL__N__44eb8e94_28_ForeachBinaryOpScalarList_cu_dda10a6925multi_tensor_apply_kernelINS1_28TensorListScalarListMetadataIaLi1EEENS1_25BinaryOpScalarListFunctorIaLi1ELi1ELi0EEEJNS0_7maximumIaEEEEEvT_T0_DpT1_:
[----:B------:R-:W-:Y:S08]  /*0000*/  LDC R1, c[0x0][0x37c] ;  /* 0x0000df00ff017b82 */ /* 0x000ff00000000800 */
[----:B------:R-:W0:Y:S01]  /*0010*/  S2UR UR5, SR_CTAID.X ;  /* 0x00000000000579c3 */ /* 0x000e220000002500 */
[----:B------:R-:W1:Y:S01]  /*0020*/  LDCU.64 UR24, c[0x0][0x358] ;  /* 0x00006b00ff1877ac */ /* 0x000e620008000a00 */
[----:B0-----:R-:W0:Y:S01]  /*0030*/  LDCU.U8 UR4, c[0x0][UR5+0x9e0] ;  /* 0x00013c00050477ac */ /* 0x001e220008000000 */
[----:B------:R-:W-:-:S12]  /*0040*/  UIMAD UR5, UR5, 0x3, UR5 ;  /* 0x00000003050578a4 */ /* 0x000fd8000f8e0205 */
[----:B------:R-:W2:Y:S01]  /*0050*/  LDCU UR5, c[0x0][UR5+0xb20] ;  /* 0x00016400050577ac */ /* 0x000ea20008000800 */
[----:B0-----:R-:W-:Y:S02]  /*0060*/  USHF.L.U32 UR6, UR4, 0x3, URZ ;  /* 0x0000000304067899 */ /* 0x001fe400080006ff */
[----:B------:R-:W-:-:S04]  /*0070*/  ULOP3.LUT UR4, UR4, 0xff, URZ, 0xc0, !UPT ;  /* 0x000000ff04047892 */ /* 0x000fc8000f8ec0ff */
[----:B------:R-:W-:-:S06]  /*0080*/  UIMAD UR4, UR4, -0x7, UR6 ;  /* 0xfffffff9040478a4 */ /* 0x000fcc000f8e0206 */
[----:B------:R-:W0:Y:S01]  /*0090*/  LDCU.64 UR22, c[0x0][UR6+0x380] ;  /* 0x00007000061677ac */ /* 0x000e220008000a00 */
[----:B------:R-:W3:Y:S01]  /*00a0*/  LDCU.64 UR10, c[0x0][UR6+0x680] ;  /* 0x0000d000060a77ac */ /* 0x000ee20008000a00 */
[----:B--2---:R-:W-:-:S04]  /*00b0*/  UIMAD.WIDE UR8, UR5, 0x10000, URZ ;  /* 0x00010000050878a5 */ /* 0x004fc8000f8e02ff */
[----:B------:R-:W2:Y:S01]  /*00c0*/  LDCU.U8 UR7, c[0x0][UR4+0x980] ;  /* 0x00013000040777ac */ /* 0x000ea20008000000 */
[----:B0-----:R-:W-:-:S04]  /*00d0*/  UIADD3 UR21, UP0, UPT, UR22, UR8, URZ ;  /* 0x0000000816157290 */ /* 0x001fc8000ff1e0ff */
[----:B------:R-:W-:Y:S02]  /*00e0*/  UIADD3.X UR26, UPT, UPT, UR23, UR9, URZ, UP0, !UPT ;  /* 0x00000009171a7290 */ /* 0x000fe400087fe4ff */
[----:B---3--:R-:W-:Y:S02]  /*00f0*/  ULOP3.LUT UP0, URZ, UR10, 0x3, UR21, 0xc8, !UPT ;  /* 0x000000030aff7892 */ /* 0x008fe4000f80c815 */
[----:B------:R-:W-:-:S04]  /*0100*/  UIADD3 UR12, UP1, UPT, UR10, -UR8, URZ ;  /* 0x800000080a0c7290 */ /* 0x000fc8000ff3e0ff */
[----:B------:R-:W-:-:S03]  /*0110*/  UIADD3.X UR11, UPT, UPT, UR11, ~UR9, URZ, UP1, !UPT ;  /* 0x800000090b0b7290 */ /* 0x000fc60008ffe4ff */
[----:B-12---:R-:W-:Y:S09]  /*0120*/  BRA.U !UP0, `(.L_x_172) ;  /* 0x00000011083c7547 */ /* 0x006ff2000b800000 */
[----:B------:R-:W-:-:S04]  /*0130*/  UISETP.GE.U32.AND UP0, UPT, UR12, 0x1, UPT ;  /* 0x000000010c00788c */ /* 0x000fc8000bf06070 */
[----:B------:R-:W-:-:S06]  /*0140*/  UISETP.GE.AND.EX UP0, UPT, UR11, URZ, UPT, UP0 ;  /* 0x000000ff0b00728c */ /* 0x000fcc000bf06300 */
[----:B------:R-:W-:-:S13]  /*0150*/  PLOP3.LUT P0, PT, PT, PT, UP0, 0x80, 0x8 ;  /* 0x000000000008781c */ /* 0x000fda0003f0f008 */
[----:B------:R-:W-:Y:S05]  /*0160*/  @!P0 EXIT ;  /* 0x000000000000894d */ /* 0x000fea0003800000 */
[----:B------:R-:W0:Y:S01]  /*0170*/  LDCU UR28, c[0x0][0x360] ;  /* 0x00006c00ff1c77ac */ /* 0x000e220008000800 */
[----:B------:R-:W1:Y:S01]  /*0180*/  S2R R2, SR_TID.X ;  /* 0x0000000000027919 */ /* 0x000e620000002100 */
[----:B------:R-:W-:Y:S01]  /*0190*/  IMAD.MOV.U32 R0, RZ, RZ, RZ ;  /* 0x000000ffff007224 */ /* 0x000fe200078e00ff */
        /* <DEDUP_REMOVED lines=13> */
[----:B-1----:R-:W-:-:S12]  /*0270*/  ULOP3.LUT UR4, UR5, 0xffff, URZ, 0xc0, !UPT ;  /* 0x0000ffff05047892 */ /* 0x002fd8000f8ec0ff */
[----:B------:R-:W-:Y:S05]  /*0280*/  CALL.REL.NOINC `($__internal_16_$__cuda_sm20_div_u16) ;  /* 0x00000010008c7944 */ /* 0x000fea0003c00000 */
[----:B------:R-:W-:-:S03]  /*0290*/  UISETP.GE.U32.AND UP0, UPT, UR5, UR27, UPT ;  /* 0x0000001b0500728c */ /* 0x000fc6000bf06070 */
[----:B------:R-:W-:Y:S01]  /*02a0*/  UMOV UR5, URZ ;  /* 0x000000ff00057c82 */ /* 0x000fe20008000000 */
[----:B------:R-:W-:-:S03]  /*02b0*/  UISETP.GE.U32.AND.EX UP0, UPT, UR6, URZ, UPT, UP0 ;  /* 0x000000ff0600728c */ /* 0x000fc6000bf06100 */
[----:B------:R-:W-:-:S06]  /*02c0*/  UMOV UR6, URZ ;  /* 0x000000ff00067c82 */ /* 0x000fcc0008000000 */
[----:B------:R-:W-:Y:S05]  /*02d0*/  BRA.U !UP0, `(.L_x_173) ;  /* 0x0000000908e87547 */ /* 0x000fea000b800000 */
[----:B------:R-:W-:Y:S02]  /*02e0*/  ULOP3.LUT UR6, UR18, 0xffff, URZ, 0xc0, !UPT ;  /* 0x0000ffff12067892 */ /* 0x000fe4000f8ec0ff */
[----:B------:R-:W-:Y:S02]  /*02f0*/  UIADD3 UR38, UP0, UP1, UR22, UR8, UR27 ;  /* 0x0000000816267290 */ /* 0x000fe4000f91e01b */
[----:B------:R-:W-:Y:S02]  /*0300*/  UIMAD.WIDE.U32 UR4, UR28, 0x5, UR8 ;  /* 0x000000051c0478a5 */ /* 0x000fe4000f8e0008 */
[----:B------:R-:W-:Y:S02]  /*0310*/  UIADD3 UR31, UP2, UP3, UR22, UR8, UR28 ;  /* 0x00000008161f7290 */ /* 0x000fe4000fb5e01c */
[----:B------:R-:W-:Y:S02]  /*0320*/  UIMAD.WIDE.U32 UR10, UR28, 0x7, UR8 ;  /* 0x000000071c0a78a5 */ /* 0x000fe4000f8e0008 */
[----:B------:R-:W-:-:S02]  /*0330*/  UIMAD.WIDE.U32 UR12, UR28, 0x6, UR8 ;  /* 0x000000061c0c78a5 */ /* 0x000fc4000f8e0008 */
[----:B------:R-:W-:Y:S02]  /*0340*/  UIMAD.WIDE.U32 UR14, UR28, 0x3, UR8 ;  /* 0x000000031c0e78a5 */ /* 0x000fe4000f8e0008 */
[----:B------:R-:W-:Y:S02]  /*0350*/  UIMAD.WIDE.U32 UR16, UR28, 0x2, UR8 ;  /* 0x000000021c1078a5 */ /* 0x000fe4000f8e0008 */
[----:B------:R-:W-:Y:S02]  /*0360*/  UIADD3 UR6, UPT, UPT, UR6, 0x1, URZ ;  /* 0x0000000106067890 */ /* 0x000fe4000fffe0ff */
[----:B------:R-:W-:Y:S02]  /*0370*/  UIADD3.X UR39, UPT, UPT, UR23, UR9, URZ, UP0, UP1 ;  /* 0x0000000917277290 */ /* 0x000fe400087e24ff */
[----:B------:R-:W-:Y:S02]  /*0380*/  UIADD3.X UR32, UPT, UPT, UR23, UR9, URZ, UP2, UP3 ;  /* 0x0000000917207290 */ /* 0x000fe400097e64ff */
[----:B------:R-:W-:-:S02]  /*0390*/  UIADD3 UR37, UP0, UPT, UR22, UR4, URZ ;  /* 0x0000000416257290 */ /* 0x000fc4000ff1e0ff */
[----:B------:R-:W-:Y:S02]  /*03a0*/  UIADD3 UR36, UP1, UPT, UR22, UR10, URZ ;  /* 0x0000000a16247290 */ /* 0x000fe4000ff3e0ff */
[----:B------:R-:W-:Y:S02]  /*03b0*/  UIADD3 UR35, UP2, UPT, UR22, UR12, URZ ;  /* 0x0000000c16237290 */ /* 0x000fe4000ff5e0ff */
[----:B------:R-:W-:Y:S02]  /*03c0*/  UIADD3 UR34, UP3, UPT, UR22, UR14, URZ ;  /* 0x0000000e16227290 */ /* 0x000fe4000ff7e0ff */
[----:B------:R-:W-:Y:S02]  /*03d0*/  UIADD3 UR33, UP4, UPT, UR22, UR16, URZ ;  /* 0x0000001016217290 */ /* 0x000fe4000ff9e0ff */
[----:B------:R-:W-:Y:S02]  /*03e0*/  ULOP3.LUT UR14, UR6, 0x1fffe, URZ, 0xc0, !UPT ;  /* 0x0001fffe060e7892 */ /* 0x000fe4000f8ec0ff */
[----:B------:R-:W-:-:S02]  /*03f0*/  UIADD3.X UR19, UPT, UPT, UR23, UR5, URZ, UP0, !UPT ;  /* 0x0000000517137290 */ /* 0x000fc400087fe4ff */
[----:B------:R-:W-:Y:S02]  /*0400*/  USHF.L.U32 UR29, UR28, 0x3, URZ ;  /* 0x000000031c1d7899 */ /* 0x000fe400080006ff */
[----:B------:R-:W-:Y:S02]  /*0410*/  USHF.R.U32.HI UR30, URZ, 0x1d, UR28 ;  /* 0x0000001dff1e7899 */ /* 0x000fe4000801161c */
[----:B------:R-:W-:Y:S02]  /*0420*/  UIADD3.X UR11, UPT, UPT, UR23, UR11, URZ, UP1, !UPT ;  /* 0x0000000b170b7290 */ /* 0x000fe40008ffe4ff */
[----:B------:R-:W-:Y:S02]  /*0430*/  UIADD3.X UR13, UPT, UPT, UR23, UR13, URZ, UP2, !UPT ;  /* 0x0000000d170d7290 */ /* 0x000fe400097fe4ff */
[----:B------:R-:W-:Y:S02]  /*0440*/  UIADD3.X UR15, UPT, UPT, UR23, UR15, URZ, UP3, !UPT ;  /* 0x0000000f170f7290 */ /* 0x000fe40009ffe4ff */
[----:B------:R-:W-:Y:S01]  /*0450*/  UIADD3.X UR16, UPT, UPT, UR23, UR17, URZ, UP4, !UPT ;  /* 0x0000001117107290 */ /* 0x000fe2000a7fe4ff */
[----:B------:R-:W-:Y:S01]  /*0460*/  UMOV UR4, URZ ;  /* 0x000000ff00047c82 */ /* 0x000fe20008000000 */
[----:B------:R-:W-:Y:S01]  /*0470*/  UMOV UR5, URZ ;  /* 0x000000ff00057c82 */ /* 0x000fe20008000000 */
[----:B------:R-:W-:-:S09]  /*0480*/  UMOV UR6, URZ ;  /* 0x000000ff00067c82 */ /* 0x000fd20008000000 */
.L_x_174:
[C---:B0-----:R-:W-:Y:S02]  /*0490*/  IADD3 R3, P0, PT, R2.reuse, UR28, RZ ;  /* 0x0000001c02037c10 */ /* 0x041fe4000ff1e0ff */
[C---:B------:R-:W-:Y:S02]  /*04a0*/  ISETP.GE.U32.AND P3, PT, R2.reuse, UR40, PT ;  /* 0x0000002802007c0c */ /* 0x040fe4000bf66070 */
[----:B------:R-:W-:Y:S01]  /*04b0*/  ISETP.GE.U32.AND P2, PT, R3, UR40, PT ;  /* 0x0000002803007c0c */ /* 0x000fe2000bf46070 */
[----:B------:R-:W-:Y:S01]  /*04c0*/  IMAD.X R3, RZ, RZ, R0, P0 ;  /* 0x000000ffff037224 */ /* 0x000fe200000e0600 */
[----:B------:R-:W-:Y:S02]  /*04d0*/  IADD3 R6, P0, PT, R2, UR21, RZ ;  /* 0x0000001502067c10 */ /* 0x000fe4000ff1e0ff */
[C---:B------:R-:W-:Y:S02]  /*04e0*/  ISETP.GE.AND.EX P3, PT, R0.reuse, UR41, PT, P3 ;  /* 0x0000002900007c0c */ /* 0x040fe4000bf66330 */
[----:B------:R-:W-:Y:S01]  /*04f0*/  ISETP.GE.AND.EX P2, PT, R3, UR41, PT, P2 ;  /* 0x0000002903007c0c */ /* 0x000fe2000bf46320 */
[----:B------:R-:W-:Y:S01]  /*0500*/  IMAD.U32 R3, RZ, RZ, UR28 ;  /* 0x0000001cff037e24 */ /* 0x000fe2000f8e00ff */
[----:B------:R-:W-:-:S02]  /*0510*/  IADD3.X R7, PT, PT, R0, UR26, RZ, P0, !PT ;  /* 0x0000001a00077c10 */ /* 0x000fc400087fe4ff */
[----:B------:R-:W-:Y:S02]  /*0520*/  PRMT R13, RZ, 0x7610, R13 ;  /* 0x00007610ff0d7816 */ /* 0x000fe4000000000d */
[----:B------:R-:W-:-:S06]  /*0530*/  PRMT R9, RZ, 0x7610, R9 ;  /* 0x00007610ff097816 */ /* 0x000fcc0000000009 */
[----:B------:R-:W2:Y:S01]  /*0540*/  @!P3 LDG.E.U8 R9, desc[UR24][R6.64] ;  /* 0x000000180609b981 */ /* 0x000ea2000c1e1100 */
[----:B------:R-:W-:-:S04]  /*0550*/  @!P2 IADD3 R10, P1, PT, R2, UR31, RZ ;  /* 0x0000001f020aac10 */ /* 0x000fc8000ff3e0ff */
[----:B------:R-:W-:Y:S02]  /*0560*/  @!P2 IADD3.X R11, PT, PT, R0, UR32, RZ, P1, !PT ;  /* 0x00000020000bac10 */ /* 0x000fe40008ffe4ff */
[----:B------:R-:W-:-:S03]  /*0570*/  IADD3 R4, P0, P1, R3, UR28, R2 ;  /* 0x0000001c03047c10 */ /* 0x000fc6000f91e002 */
[----:B------:R0:W3:Y:S01]  /*0580*/  @!P2 LDG.E.U8 R13, desc[UR24][R10.64] ;  /* 0x000000180a0da981 */ /* 0x0000e2000c1e1100 */
[C---:B------:R-:W-:Y:S02]  /*0590*/  IADD3 R17, P4, PT, R4.reuse, UR28, RZ ;  /* 0x0000001c04117c10 */ /* 0x040fe4000ff9e0ff */
[----:B------:R-:W-:Y:S02]  /*05a0*/  IADD3.X R3, PT, PT, RZ, RZ, R0, P0, P1 ;  /* 0x000000ffff037210 */ /* 0x000fe400007e2400 */
[----:B------:R-:W-:Y:S02]  /*05b0*/  ISETP.GE.U32.AND P0, PT, R4, UR40, PT ;  /* 0x0000002804007c0c */ /* 0x000fe4000bf06070 */
[----:B------:R-:W-:Y:S01]  /*05c0*/  ISETP.GE.U32.AND P1, PT, R17, UR40, PT ;  /* 0x0000002811007c0c */ /* 0x000fe2000bf26070 */
[----:B------:R-:W-:Y:S01]  /*05d0*/  IMAD.X R8, RZ, RZ, R3, P4 ;  /* 0x000000ffff087224 */ /* 0x000fe200020e0603 */
[----:B------:R-:W-:-:S04]  /*05e0*/  ISETP.GE.AND.EX P0, PT, R3, UR41, PT, P0 ;  /* 0x0000002903007c0c */ /* 0x000fc8000bf06300 */
[----:B------:R-:W-:Y:S02]  /*05f0*/  ISETP.GE.AND.EX P1, PT, R8, UR41, PT, P1 ;  /* 0x0000002908007c0c */ /* 0x000fe4000bf26310 */
[----:B------:R-:W-:Y:S02]  /*0600*/  PRMT R12, RZ, 0x7610, R12 ;  /* 0x00007610ff0c7816 */ /* 0x000fe4000000000c */
[----:B------:R-:W-:-:S05]  /*0610*/  PRMT R5, RZ, 0x7610, R5 ;  /* 0x00007610ff057816 */ /* 0x000fca0000000005 */
[----:B------:R-:W-:-:S04]  /*0620*/  @!P0 IADD3 R14, P4, PT, R2, UR33, RZ ;  /* 0x00000021020e8c10 */ /* 0x000fc8000ff9e0ff */
[----:B0-----:R-:W-:Y:S02]  /*0630*/  @!P1 IADD3 R10, P5, PT, R2, UR34, RZ ;  /* 0x00000022020a9c10 */ /* 0x001fe4000ffbe0ff */
[C---:B------:R-:W-:Y:S02]  /*0640*/  @!P0 IADD3.X R15, PT, PT, R0.reuse, UR16, RZ, P4, !PT ;  /* 0x00000010000f8c10 */ /* 0x040fe4000a7fe4ff */
[----:B------:R-:W-:-:S03]  /*0650*/  @!P1 IADD3.X R11, PT, PT, R0, UR15, RZ, P5, !PT ;  /* 0x0000000f000b9c10 */ /* 0x000fc6000affe4ff */
[----:B------:R-:W4:Y:S04]  /*0660*/  @!P0 LDG.E.U8 R12, desc[UR24][R14.64] ;  /* 0x000000180e0c8981 */ /* 0x000f28000c1e1100 */
[----:B------:R0:W5:Y:S01]  /*0670*/  @!P1 LDG.E.U8 R5, desc[UR24][R10.64] ;  /* 0x000000180a059981 */ /* 0x000162000c1e1100 */
[----:B------:R-:W-:Y:S01]  /*0680*/  VOTEU.ALL UP1, P2 ;  /* 0x0000000000ff7886 */ /* 0x000fe20001020000 */
[----:B------:R-:W-:-:S04]  /*0690*/  VOTEU.ALL UP0, P3 ;  /* 0x0000000000ff7886 */ /* 0x000fc80001800000 */
[----:B------:R-:W-:Y:S02]  /*06a0*/  @!UP1 UPRMT UR12, UR7, 0x8880, URZ ;  /* 0x00008880070c9896 */ /* 0x000fe400080000ff */
[----:B------:R-:W-:Y:S02]  /*06b0*/  @!UP0 UPRMT UR10, UR7, 0x8880, URZ ;  /* 0x00008880070a8896 */ /* 0x000fe400080000ff */
[----:B------:R-:W-:Y:S02]  /*06c0*/  @!UP1 UPRMT UR12, UR12, 0x7710, URZ ;  /* 0x000077100c0c9896 */ /* 0x000fe400080000ff */
[----:B------:R-:W-:Y:S01]  /*06d0*/  @!UP0 UPRMT UR10, UR10, 0x7710, URZ ;  /* 0x000077100a0a8896 */ /* 0x000fe200080000ff */
[----:B0-----:R-:W-:Y:S02]  /*06e0*/  @!P2 IADD3 R10, P5, PT, R2, UR31, RZ ;  /* 0x0000001f020aac10 */ /* 0x001fe4000ffbe0ff */
[----:B------:R-:W-:Y:S02]  /*06f0*/  IADD3 R17, P4, PT, R17, UR28, RZ ;  /* 0x0000001c11117c10 */ /* 0x000fe4000ff9e0ff */
[----:B------:R-:W-:Y:S01]  /*0700*/  @!P2 IADD3.X R11, PT, PT, R0, UR32, RZ, P5, !PT ;  /* 0x00000020000bac10 */ /* 0x000fe2000affe4ff */
[----:B------:R-:W-:Y:S01]  /*0710*/  VOTEU.ALL UP0, P0 ;  /* 0x0000000000ff7886 */ /* 0x000fe20000000000 */
[----:B------:R-:W-:Y:S01]  /*0720*/  VOTEU.ALL UP1, P1 ;  /* 0x0000000000ff7886 */ /* 0x000fe20000820000 */
[----:B--2---:R-:W-:-:S02]  /*0730*/  @!P3 PRMT R9, R9, 0x8880, RZ ;  /* 0x000088800909b816 */ /* 0x004fc400000000ff */
[----:B---3--:R-:W-:-:S04]  /*0740*/  @!P2 PRMT R13, R13, 0x8880, RZ ;  /* 0x000088800d0da816 */ /* 0x008fc800000000ff */
[----:B------:R-:W-:Y:S02]  /*0750*/  @!P2 PRMT R14, R13, 0x7710, RZ ;  /* 0x000077100d0ea816 */ /* 0x000fe400000000ff */
[----:B------:R-:W-:Y:S02]  /*0760*/  @!P3 PRMT R16, R9, 0x7710, RZ ;  /* 0x000077100910b816 */ /* 0x000fe400000000ff */
[----:B------:R-:W-:Y:S02]  /*0770*/  @!P2 VIMNMX.S16x2 R14, PT, PT, R14, UR12, !PT ;  /* 0x0000000c0e0eac48 */ /* 0x000fe4000ffe0300 */
[----:B------:R-:W-:Y:S02]  /*0780*/  @!P3 VIMNMX.S16x2 R16, PT, PT, R16, UR10, !PT ;  /* 0x0000000a1010bc48 */ /* 0x000fe4000ffe0300 */
[----:B------:R-:W-:Y:S01]  /*0790*/  PRMT R15, R14, 0x7610, R15 ;  /* 0x000076100e0f7816 */ /* 0x000fe2000000000f */
[----:B------:R-:W-:Y:S01]  /*07a0*/  IMAD.U32 R14, RZ, RZ, UR28 ;  /* 0x0000001cff0e7e24 */ /* 0x000fe2000f8e00ff */
[----:B------:R-:W-:Y:S01]  /*07b0*/  IADD3 R9, P5, PT, R17, UR28, RZ ;  /* 0x0000001c11097c10 */ /* 0x000fe2000ffbe0ff */
[----:B------:R0:W-:Y:S01]  /*07c0*/  @!P3 STG.E.U8 desc[UR24][R6.64], R16 ;  /* 0x000000100600b986 */ /* 0x0001e2000c101118 */
[----:B------:R-:W-:-:S03]  /*07d0*/  IMAD.X R13, RZ, RZ, R8, P4 ;  /* 0x000000ffff0d7224 */ /* 0x000fc600020e0608 */
[----:B------:R1:W-:Y:S01]  /*07e0*/  @!P2 STG.E.U8 desc[UR24][R10.64], R15 ;  /* 0x0000000f0a00a986 */ /* 0x0003e2000c101118 */
[----:B------:R-:W-:Y:S02]  /*07f0*/  ISETP.GE.U32.AND P2, PT, R17, UR40, PT ;  /* 0x0000002811007c0c */ /* 0x000fe4000bf46070 */
[----:B------:R-:W-:Y:S02]  /*0800*/  IADD3 R17, P3, P6, R14, UR28, R17 ;  /* 0x0000001c0e117c10 */ /* 0x000fe4000fe7e011 */
[----:B------:R-:W-:Y:S01]  /*0810*/  ISETP.GE.U32.AND P4, PT, R9, UR40, PT ;  /* 0x0000002809007c0c */ /* 0x000fe2000bf86070 */
[--C-:B------:R-:W-:Y:S01]  /*0820*/  IMAD.X R9, RZ, RZ, R13.reuse, P5 ;  /* 0x000000ffff097224 */ /* 0x100fe200028e060d */
[----:B------:R-:W-:Y:S02]  /*0830*/  ISETP.GE.AND.EX P2, PT, R13, UR41, PT, P2 ;  /* 0x000000290d007c0c */ /* 0x000fe4000bf46320 */
[----:B------:R-:W-:Y:S02]  /*0840*/  @!P0 IADD3 R8, P5, PT, R2, UR33, RZ ;  /* 0x0000002102088c10 */ /* 0x000fe4000ffbe0ff */
[----:B------:R-:W-:-:S02]  /*0850*/  IADD3.X R13, PT, PT, RZ, RZ, R13, P3, P6 ;  /* 0x000000ffff0d7210 */ /* 0x000fc40001fec40d */
[----:B0-----:R-:W-:Y:S01]  /*0860*/  IADD3 R6, P6, PT, R17, UR28, RZ ;  /* 0x0000001c11067c10 */ /* 0x001fe2000ffde0ff */
[----:B------:R-:W-:Y:S01]  /*0870*/  @!UP0 UPRMT UR10, UR7, 0x8880, URZ ;  /* 0x00008880070a8896 */ /* 0x000fe200080000ff */
[----:B------:R-:W-:Y:S01]  /*0880*/  ISETP.GE.AND.EX P4, PT, R9, UR41, PT, P4 ;  /* 0x0000002909007c0c */ /* 0x000fe2000bf86340 */
[----:B------:R-:W-:Y:S01]  /*0890*/  @!UP1 UPRMT UR12, UR7, 0x8880, URZ ;  /* 0x00008880070c9896 */ /* 0x000fe200080000ff */
[----:B------:R-:W-:Y:S02]  /*08a0*/  @!P0 IADD3.X R9, PT, PT, R0, UR16, RZ, P5, !PT ;  /* 0x0000001000098c10 */ /* 0x000fe4000affe4ff */
[----:B------:R-:W-:Y:S01]  /*08b0*/  ISETP.GE.U32.AND P5, PT, R6, UR40, PT ;  /* 0x0000002806007c0c */ /* 0x000fe2000bfa6070 */
[----:B------:R-:W-:Y:S01]  /*08c0*/  IMAD.X R7, RZ, RZ, R13, P6 ;  /* 0x000000ffff077224 */ /* 0x000fe200030e060d */
[----:B----4-:R-:W-:Y:S01]  /*08d0*/  @!P0 PRMT R6, R12, 0x8880, RZ ;  /* 0x000088800c068816 */ /* 0x010fe200000000ff */
[----:B------:R-:W-:Y:S01]  /*08e0*/  @!UP0 UPRMT UR10, UR10, 0x7710, URZ ;  /* 0x000077100a0a8896 */ /* 0x000fe200080000ff */
[----:B-----5:R-:W-:Y:S01]  /*08f0*/  @!P1 PRMT R5, R5, 0x8880, RZ ;  /* 0x0000888005059816 */ /* 0x020fe200000000ff */
[----:B------:R-:W-:Y:S01]  /*0900*/  @!UP1 UPRMT UR12, UR12, 0x7710, URZ ;  /* 0x000077100c0c9896 */ /* 0x000fe200080000ff */
[----:B------:R-:W-:-:S02]  /*0910*/  ISETP.GE.U32.AND P3, PT, R17, UR40, PT ;  /* 0x0000002811007c0c */ /* 0x000fc4000bf66070 */
[----:B------:R-:W-:Y:S02]  /*0920*/  @!P0 PRMT R6, R6, 0x7710, RZ ;  /* 0x0000771006068816 */ /* 0x000fe400000000ff */
[----:B-1----:R-:W-:Y:S02]  /*0930*/  @!P1 IADD3 R10, P6, PT, R2, UR34, RZ ;  /* 0x00000022020a9c10 */ /* 0x002fe4000ffde0ff */
[----:B------:R-:W-:Y:S02]  /*0940*/  @!P1 PRMT R12, R5, 0x7710, RZ ;  /* 0x00007710050c9816 */ /* 0x000fe400000000ff */
[----:B------:R-:W-:Y:S02]  /*0950*/  ISETP.GE.AND.EX P5, PT, R7, UR41, PT, P5 ;  /* 0x0000002907007c0c */ /* 0x000fe4000bfa6350 */
[----:B------:R-:W-:Y:S02]  /*0960*/  ISETP.GE.AND.EX P3, PT, R13, UR41, PT, P3 ;  /* 0x000000290d007c0c */ /* 0x000fe4000bf66330 */
[----:B------:R-:W-:-:S02]  /*0970*/  @!P0 VIMNMX.S16x2 R5, PT, PT, R6, UR10, !PT ;  /* 0x0000000a06058c48 */ /* 0x000fc4000ffe0300 */
[----:B------:R-:W-:Y:S02]  /*0980*/  @!P1 IADD3.X R11, PT, PT, R0, UR15, RZ, P6, !PT ;  /* 0x0000000f000b9c10 */ /* 0x000fe4000b7fe4ff */
[----:B------:R-:W-:Y:S02]  /*0990*/  @!P1 VIMNMX.S16x2 R12, PT, PT, R12, UR12, !PT ;  /* 0x0000000c0c0c9c48 */ /* 0x000fe4000ffe0300 */
[----:B------:R-:W-:Y:S02]  /*09a0*/  IADD3 R6, P6, PT, R2, UR38, RZ ;  /* 0x0000002602067c10 */ /* 0x000fe4000ffde0ff */
[----:B------:R-:W-:Y:S02]  /*09b0*/  PRMT R15, R5, 0x7610, R15 ;  /* 0x00007610050f7816 */ /* 0x000fe4000000000f */
[----:B------:R-:W-:Y:S02]  /*09c0*/  PRMT R17, R12, 0x7610, R17 ;  /* 0x000076100c117816 */ /* 0x000fe40000000011 */
[----:B------:R-:W-:-:S02]  /*09d0*/  PRMT R13, RZ, 0x7610, R13 ;  /* 0x00007610ff0d7816 */ /* 0x000fc4000000000d */
[----:B------:R-:W-:Y:S01]  /*09e0*/  IADD3.X R7, PT, PT, R0, UR39, RZ, P6, !PT ;  /* 0x0000002700077c10 */ /* 0x000fe2000b7fe4ff */
[----:B------:R0:W-:Y:S01]  /*09f0*/  @!P0 STG.E.U8 desc[UR24][R8.64], R15 ;  /* 0x0000000f08008986 */ /* 0x0001e2000c101118 */
[C---:B------:R-:W-:Y:S02]  /*0a00*/  @!P4 IADD3 R14, P0, PT, R2.reuse, UR37, RZ ;  /* 0x00000025020ecc10 */ /* 0x040fe4000ff1e0ff */
[C---:B------:R-:W-:Y:S01]  /*0a10*/  @!P5 IADD3 R18, P6, PT, R2.reuse, UR36, RZ ;  /* 0x000000240212dc10 */ /* 0x040fe2000ffde0ff */
[----:B------:R1:W-:Y:S01]  /*0a20*/  @!P1 STG.E.U8 desc[UR24][R10.64], R17 ;  /* 0x000000110a009986 */ /* 0x0003e2000c101118 */
[----:B------:R-:W-:-:S03]  /*0a30*/  @!P3 IADD3 R16, P1, PT, R2, UR35, RZ ;  /* 0x000000230210bc10 */ /* 0x000fc6000ff3e0ff */
[----:B------:R-:W2:Y:S01]  /*0a40*/  @!P2 LDG.E.U8 R13, desc[UR24][R6.64] ;  /* 0x00000018060da981 */ /* 0x000ea2000c1e1100 */
[----:B------:R-:W-:Y:S02]  /*0a50*/  PRMT R5, RZ, 0x7610, R5 ;  /* 0x00007610ff057816 */ /* 0x000fe40000000005 */
[----:B------:R-:W-:Y:S02]  /*0a60*/  PRMT R12, RZ, 0x7610, R12 ;  /* 0x00007610ff0c7816 */ /* 0x000fe4000000000c */
[C---:B0-----:R-:W-:Y:S02]  /*0a70*/  @!P4 IADD3.X R15, PT, PT, R0.reuse, UR19, RZ, P0, !PT ;  /* 0x00000013000fcc10 */ /* 0x041fe400087fe4ff */
[C---:B------:R-:W-:Y:S02]  /*0a80*/  @!P5 IADD3.X R19, PT, PT, R0.reuse, UR11, RZ, P6, !PT ;  /* 0x0000000b0013dc10 */ /* 0x040fe4000b7fe4ff */
[----:B------:R-:W-:Y:S01]  /*0a90*/  PRMT R8, RZ, 0x7610, R8 ;  /* 0x00007610ff087816 */ /* 0x000fe20000000008 */
[----:B------:R-:W3:Y:S01]  /*0aa0*/  @!P4 LDG.E.U8 R5, desc[UR24][R14.64] ;  /* 0x000000180e05c981 */ /* 0x000ee2000c1e1100 */
[----:B-1----:R-:W-:-:S03]  /*0ab0*/  @!P3 IADD3.X R17, PT, PT, R0, UR13, RZ, P1, !PT ;  /* 0x0000000d0011bc10 */ /* 0x002fc60008ffe4ff */
[----:B------:R-:W4:Y:S04]  /*0ac0*/  @!P5 LDG.E.U8 R12, desc[UR24][R18.64] ;  /* 0x00000018120cd981 */ /* 0x000f28000c1e1100 */
[----:B------:R-:W5:Y:S01]  /*0ad0*/  @!P3 LDG.E.U8 R8, desc[UR24][R16.64] ;  /* 0x000000181008b981 */ /* 0x000f62000c1e1100 */
[----:B------:R-:W-:Y:S02]  /*0ae0*/  IMAD.U32 R9, RZ, RZ, UR28 ;  /* 0x0000001cff097e24 */ /* 0x000fe4000f8e00ff */
[----:B------:R-:W-:-:S03]  /*0af0*/  IMAD.U32 R11, RZ, RZ, UR28 ;  /* 0x0000001cff0b7e24 */ /* 0x000fc6000f8e00ff */
[----:B------:R-:W-:-:S04]  /*0b00*/  IADD3 R4, P0, P4, R9, UR28, R4 ;  /* 0x0000001c09047c10 */ /* 0x000fc8000fc1e004 */
[----:B------:R-:W-:Y:S02]  /*0b10*/  IADD3 R9, P1, PT, R4, UR28, RZ ;  /* 0x0000001c04097c10 */ /* 0x000fe4000ff3e0ff */
[----:B------:R-:W-:Y:S02]  /*0b20*/  IADD3 R4, P5, P6, R11, UR28, R4 ;  /* 0x0000001c0b047c10 */ /* 0x000fe4000febe004 */
[----:B------:R-:W-:Y:S02]  /*0b30*/  IADD3.X R10, PT, PT, RZ, RZ, R3, P0, P4 ;  /* 0x000000ffff0a7210 */ /* 0x000fe400007e8403 */
[----:B------:R-:W-:Y:S02]  /*0b40*/  IADD3 R3, P4, PT, R4, UR28, RZ ;  /* 0x0000001c04037c10 */ /* 0x000fe4000ff9e0ff */
[--C-:B------:R-:W-:Y:S02]  /*0b50*/  IADD3.X R4, PT, PT, RZ, RZ, R10.reuse, P5, P6 ;  /* 0x000000ffff047210 */ /* 0x100fe40002fec40a */
[----:B------:R-:W-:Y:S01]  /*0b60*/  ISETP.GE.U32.AND P0, PT, R9, UR40, PT ;  /* 0x0000002809007c0c */ /* 0x000fe2000bf06070 */
[----:B------:R-:W-:Y:S01]  /*0b70*/  IMAD.X R9, RZ, RZ, R10, P1 ;  /* 0x000000ffff097224 */ /* 0x000fe200008e060a */
[----:B------:R-:W-:Y:S01]  /*0b80*/  ISETP.GE.U32.AND P1, PT, R3, UR40, PT ;  /* 0x0000002803007c0c */ /* 0x000fe2000bf26070 */
[----:B------:R-:W-:-:S03]  /*0b90*/  IMAD.X R3, RZ, RZ, R4, P4 ;  /* 0x000000ffff037224 */ /* 0x000fc600020e0604 */
[----:B------:R-:W-:Y:S02]  /*0ba0*/  ISETP.GE.AND.EX P0, PT, R9, UR41, PT, P0 ;  /* 0x0000002909007c0c */ /* 0x000fe4000bf06300 */
[----:B------:R-:W-:Y:S01]  /*0bb0*/  ISETP.GE.AND.EX P1, PT, R3, UR41, PT, P1 ;  /* 0x0000002903007c0c */ /* 0x000fe2000bf26310 */
[----:B------:R-:W-:-:S05]  /*0bc0*/  VOTEU.ALL UP0, P2 ;  /* 0x0000000000ff7886 */ /* 0x000fca0001000000 */
[----:B------:R-:W-:Y:S01]  /*0bd0*/  @!UP0 UPRMT UR10, UR7, 0x8880, URZ ;  /* 0x00008880070a8896 */ /* 0x000fe200080000ff */
[----:B------:R-:W-:-:S03]  /*0be0*/  VOTEU.ALL UP2, P3 ;  /* 0x0000000000ff7886 */ /* 0x000fc60001840000 */
[----:B------:R-:W-:Y:S01]  /*0bf0*/  @!UP0 UPRMT UR10, UR10, 0x7710, URZ ;  /* 0x000077100a0a8896 */ /* 0x000fe200080000ff */
[----:B------:R-:W-:Y:S02]  /*0c00*/  VOTEU.ALL UP1, P0 ;  /* 0x0000000000ff7886 */ /* 0x000fe40000020000 */
[----:B------:R-:W-:Y:S01]  /*0c10*/  VOTEU.ALL UP3, P1 ;  /* 0x0000000000ff7886 */ /* 0x000fe20000860000 */
[----:B------:R-:W-:Y:S02]  /*0c20*/  @!UP2 UPRMT UR17, UR7, 0x8880, URZ ;  /* 0x000088800711a896 */ /* 0x000fe400080000ff */
[----:B------:R-:W-:Y:S02]  /*0c30*/  @!UP1 UPRMT UR12, UR7, 0x8880, URZ ;  /* 0x00008880070c9896 */ /* 0x000fe400080000ff */
[----:B------:R-:W-:-:S04]  /*0c40*/  @!UP3 UPRMT UR20, UR7, 0x8880, URZ ;  /* 0x000088800714b896 */ /* 0x000fc800080000ff */
[----:B------:R-:W-:Y:S02]  /*0c50*/  @!UP3 UPRMT UR20, UR20, 0x7710, URZ ;  /* 0x000077101414b896 */ /* 0x000fe400080000ff */
[----:B------:R-:W-:-:S04]  /*0c60*/  UIADD3 UR14, UP0, UPT, UR14, -0x2, URZ ;  /* 0xfffffffe0e0e7890 */ /* 0x000fc8000ff1e0ff */
[----:B------:R-:W-:Y:S02]  /*0c70*/  UIADD3.X UR4, UPT, UPT, UR4, -0x1, URZ, UP0, !UPT ;  /* 0xffffffff04047890 */ /* 0x000fe400087fe4ff */
[----:B------:R-:W-:-:S04]  /*0c80*/  UISETP.NE.U32.AND UP0, UPT, UR14, URZ, UPT ;  /* 0x000000ff0e00728c */ /* 0x000fc8000bf05070 */
[----:B------:R-:W-:Y:S01]  /*0c90*/  UISETP.NE.AND.EX UP0, UPT, UR4, URZ, UPT, UP0 ;  /* 0x000000ff0400728c */ /* 0x000fe2000bf05300 */
[----:B--2---:R-:W-:-:S04]  /*0ca0*/  @!P2 PRMT R4, R13, 0x8880, RZ ;  /* 0x000088800d04a816 */ /* 0x004fc800000000ff */
[----:B------:R-:W-:-:S04]  /*0cb0*/  @!P2 PRMT R4, R4, 0x7710, RZ ;  /* 0x000077100404a816 */ /* 0x000fc800000000ff */
[----:B------:R-:W-:Y:S02]  /*0cc0*/  @!P2 VIMNMX.S16x2 R3, PT, PT, R4, UR10, !PT ;  /* 0x0000000a0403ac48 */ /* 0x000fe4000ffe0300 */
[----:B---3--:R-:W-:Y:S01]  /*0cd0*/  @!P0 PRMT R5, R5, 0x8880, RZ ;  /* 0x0000888005058816 */ /* 0x008fe200000000ff */
[----:B------:R-:W-:Y:S01]  /*0ce0*/  @!UP1 UPRMT UR10, UR12, 0x7710, URZ ;  /* 0x000077100c0a9896 */ /* 0x000fe200080000ff */
[----:B----4-:R-:W-:Y:S01]  /*0cf0*/  @!P1 PRMT R12, R12, 0x8880, RZ ;  /* 0x000088800c0c9816 */ /* 0x010fe200000000ff */
[----:B------:R-:W-:Y:S01]  /*0d00*/  @!UP2 UPRMT UR12, UR17, 0x7710, URZ ;  /* 0x00007710110ca896 */ /* 0x000fe200080000ff */
[----:B------:R-:W-:Y:S02]  /*0d10*/  PRMT R9, R3, 0x7610, R9 ;  /* 0x0000761003097816 */ /* 0x000fe40000000009 */
[----:B-----5:R-:W-:Y:S02]  /*0d20*/  @!P3 PRMT R10, R8, 0x8880, RZ ;  /* 0x00008880080ab816 */ /* 0x020fe400000000ff */
[----:B------:R-:W-:-:S02]  /*0d30*/  @!P0 PRMT R8, R5, 0x7710, RZ ;  /* 0x0000771005088816 */ /* 0x000fc400000000ff */
[----:B------:R-:W-:Y:S02]  /*0d40*/  @!P1 PRMT R12, R12, 0x7710, RZ ;  /* 0x000077100c0c9816 */ /* 0x000fe400000000ff */
[----:B------:R-:W-:Y:S02]  /*0d50*/  @!P0 IADD3 R4, P4, PT, R2, UR37, RZ ;  /* 0x0000002502048c10 */ /* 0x000fe4000ff9e0ff */
[----:B------:R-:W-:Y:S01]  /*0d60*/  @!P3 PRMT R10, R10, 0x7710, RZ ;  /* 0x000077100a0ab816 */ /* 0x000fe200000000ff */
[----:B------:R0:W-:Y:S01]  /*0d70*/  @!P2 STG.E.U8 desc[UR24][R6.64], R9 ;  /* 0x000000090600a986 */ /* 0x0001e2000c101118 */
[----:B------:R-:W-:Y:S02]  /*0d80*/  @!P0 VIMNMX.S16x2 R3, PT, PT, R8, UR10, !PT ;  /* 0x0000000a08038c48 */ /* 0x000fe4000ffe0300 */
[----:B------:R-:W-:Y:S02]  /*0d90*/  @!P1 VIMNMX.S16x2 R13, PT, PT, R12, UR20, !PT ;  /* 0x000000140c0d9c48 */ /* 0x000fe4000ffe0300 */
[----:B------:R-:W-:-:S02]  /*0da0*/  @!P0 IADD3.X R5, PT, PT, R0, UR19, RZ, P4, !PT ;  /* 0x0000001300058c10 */ /* 0x000fc4000a7fe4ff */
[----:B------:R-:W-:Y:S02]  /*0db0*/  @!P3 VIMNMX.S16x2 R12, PT, PT, R10, UR12, !PT ;  /* 0x0000000c0a0cbc48 */ /* 0x000fe4000ffe0300 */
[C---:B------:R-:W-:Y:S02]  /*0dc0*/  @!P3 IADD3 R8, P2, PT, R2.reuse, UR35, RZ ;  /* 0x000000230208bc10 */ /* 0x040fe4000ff5e0ff */
[----:B------:R-:W-:Y:S02]  /*0dd0*/  @!P1 IADD3 R10, P4, PT, R2, UR36, RZ ;  /* 0x00000024020a9c10 */ /* 0x000fe4000ff9e0ff */
[C---:B0-----:R-:W-:Y:S02]  /*0de0*/  @!P3 IADD3.X R9, PT, PT, R0.reuse, UR13, RZ, P2, !PT ;  /* 0x0000000d0009bc10 */ /* 0x041fe400097fe4ff */
[----:B------:R-:W-:Y:S01]  /*0df0*/  @!P1 IADD3.X R11, PT, PT, R0, UR11, RZ, P4, !PT ;  /* 0x0000000b000b9c10 */ /* 0x000fe2000a7fe4ff */
[----:B------:R0:W-:Y:S04]  /*0e00*/  @!P0 STG.E.U8 desc[UR24][R4.64], R3 ;  /* 0x0000000304008986 */ /* 0x0001e8000c101118 */
[----:B------:R0:W-:Y:S04]  /*0e10*/  @!P3 STG.E.U8 desc[UR24][R8.64], R12 ;  /* 0x0000000c0800b986 */ /* 0x0001e8000c101118 */
[----:B------:R0:W-:Y:S01]  /*0e20*/  @!P1 STG.E.U8 desc[UR24][R10.64], R13 ;  /* 0x0000000d0a009986 */ /* 0x0001e2000c101118 */
[----:B------:R-:W-:Y:S01]  /*0e30*/  IADD3 R2, P0, PT, R2, UR29, RZ ;  /* 0x0000001d02027c10 */ /* 0x000fe2000ff1e0ff */
[----:B------:R-:W-:-:S03]  /*0e40*/  UIADD3 UR5, UP1, UPT, UR29, UR5, URZ ;  /* 0x000000051d057290 */ /* 0x000fc6000ff3e0ff */
[----:B------:R-:W-:Y:S01]  /*0e50*/  IADD3.X R0, PT, PT, R0, UR30, RZ, P0, !PT ;  /* 0x0000001e00007c10 */ /* 0x000fe200087fe4ff */
[----:B------:R-:W-:Y:S01]  /*0e60*/  UIADD3.X UR6, UPT, UPT, UR30, UR6, URZ, UP1, !UPT ;  /* 0x000000061e067290 */ /* 0x000fe20008ffe4ff */
[----:B------:R-:W-:Y:S11]  /*0e70*/  BRA.U UP0, `(.L_x_174) ;  /* 0xfffffff500847547 */ /* 0x000ff6000b83ffff */
.L_x_173:
[----:B------:R-:W-:-:S04]  /*0e80*/  ULOP3.LUT UR4, UR18, 0x1, URZ, 0xc0, !UPT ;  /* 0x0000000112047892 */ /* 0x000fc8000f8ec0ff */
[----:B------:R-:W-:-:S06]  /*0e90*/  UISETP.NE.U32.AND UP0, UPT, UR4, 0x1, UPT ;  /* 0x000000010400788c */ /* 0x000fcc000bf05070 */
[----:B------:R-:W-:-:S13]  /*0ea0*/  PLOP3.LUT P0, PT, PT, PT, UP0, 0x80, 0x8 ;  /* 0x000000000008781c */ /* 0x000fda0003f0f008 */
[----:B------:R-:W-:Y:S05]  /*0eb0*/  @!P0 EXIT ;  /* 0x000000000000894d */ /* 0x000fea0003800000 */
[----:B0-----:R-:W0:Y:S01]  /*0ec0*/  S2R R4, SR_TID.X ;  /* 0x0000000000047919 */ /* 0x001e220000002100 */
[----:B------:R-:W-:Y:S02]  /*0ed0*/  PRMT R11, RZ, 0x7610, R11 ;  /* 0x00007610ff0b7816 */ /* 0x000fe4000000000b */
[----:B------:R-:W-:Y:S02]  /*0ee0*/  PRMT R10, RZ, 0x7610, R10 ;  /* 0x00007610ff0a7816 */ /* 0x000fe4000000000a */
[----:B0-----:R-:W-:-:S04]  /*0ef0*/  IADD3 R4, P1, PT, R4, UR5, RZ ;  /* 0x0000000504047c10 */ /* 0x001fc8000ff3e0ff */
[C---:B------:R-:W-:Y:S01]  /*0f00*/  IADD3 R0, P4, PT, R4.reuse, UR28, RZ ;  /* 0x0000001c04007c10 */ /* 0x040fe2000ff9e0ff */
[----:B------:R-:W-:Y:S01]  /*0f10*/  IMAD.X R3, RZ, RZ, UR6, P1 ;  /* 0x00000006ff037e24 */ /* 0x000fe200088e06ff */
[C---:B------:R-:W-:Y:S02]  /*0f20*/  ISETP.GE.U32.AND P0, PT, R4.reuse, UR40, PT ;  /* 0x0000002804007c0c */ /* 0x040fe4000bf06070 */
[----:B------:R-:W-:Y:S02]  /*0f30*/  IADD3 R4, P2, PT, R4, UR21, RZ ;  /* 0x0000001504047c10 */ /* 0x000fe4000ff5e0ff */
[C---:B------:R-:W-:Y:S02]  /*0f40*/  ISETP.GE.U32.AND P1, PT, R0.reuse, UR40, PT ;  /* 0x0000002800007c0c */ /* 0x040fe4000bf26070 */
[----:B------:R-:W-:Y:S01]  /*0f50*/  IADD3 R2, P3, PT, R0, UR28, RZ ;  /* 0x0000001c00027c10 */ /* 0x000fe2000ff7e0ff */
[----:B------:R-:W-:Y:S01]  /*0f60*/  IMAD.X R0, RZ, RZ, R3, P4 ;  /* 0x000000ffff007224 */ /* 0x000fe200020e0603 */
[----:B------:R-:W-:-:S02]  /*0f70*/  ISETP.GE.AND.EX P0, PT, R3, UR41, PT, P0 ;  /* 0x0000002903007c0c */ /* 0x000fc4000bf06300 */
[----:B------:R-:W-:Y:S02]  /*0f80*/  IADD3.X R5, PT, PT, R3, UR26, RZ, P2, !PT ;  /* 0x0000001a03057c10 */ /* 0x000fe400097fe4ff */
[C---:B------:R-:W-:Y:S02]  /*0f90*/  ISETP.GE.U32.AND P2, PT, R2.reuse, UR40, PT ;  /* 0x0000002802007c0c */ /* 0x040fe4000bf46070 */
[----:B------:R-:W-:Y:S01]  /*0fa0*/  IADD3 R3, P4, PT, R2, UR28, RZ ;  /* 0x0000001c02037c10 */ /* 0x000fe2000ff9e0ff */
[--C-:B------:R-:W-:Y:S01]  /*0fb0*/  IMAD.X R2, RZ, RZ, R0.reuse, P3 ;  /* 0x000000ffff027224 */ /* 0x100fe200018e0600 */
[----:B------:R-:W-:Y:S02]  /*0fc0*/  IADD3 R8, P5, PT, R4, UR28, RZ ;  /* 0x0000001c04087c10 */ /* 0x000fe4000ffbe0ff */
[----:B------:R-:W-:Y:S02]  /*0fd0*/  ISETP.GE.AND.EX P1, PT, R0, UR41, PT, P1 ;  /* 0x0000002900007c0c */ /* 0x000fe4000bf26310 */
[----:B------:R-:W-:Y:S01]  /*0fe0*/  ISETP.GE.AND.EX P2, PT, R2, UR41, PT, P2 ;  /* 0x0000002902007c0c */ /* 0x000fe2000bf46320 */
[----:B------:R-:W-:Y:S01]  /*0ff0*/  IMAD.X R9, RZ, RZ, R5, P5 ;  /* 0x000000ffff097224 */ /* 0x000fe200028e0605 */
[----:B------:R-:W-:Y:S01]  /*1000*/  PRMT R0, RZ, 0x7610, R0 ;  /* 0x00007610ff007816 */ /* 0x000fe20000000000 */
[----:B------:R-:W-:Y:S01]  /*1010*/  IMAD.X R2, RZ, RZ, R2, P4 ;  /* 0x000000ffff027224 */ /* 0x000fe200020e0602 */
[----:B------:R-:W-:-:S02]  /*1020*/  IADD3 R6, P5, PT, R8, UR28, RZ ;  /* 0x0000001c08067c10 */ /* 0x000fc4000ffbe0ff */
[----:B------:R-:W-:Y:S02]  /*1030*/  ISETP.GE.U32.AND P3, PT, R3, UR40, PT ;  /* 0x0000002803007c0c */ /* 0x000fe4000bf66070 */
[----:B------:R-:W2:Y:S01]  /*1040*/  @!P0 LDG.E.U8 R0, desc[UR24][R4.64] ;  /* 0x0000001804008981 */ /* 0x000ea2000c1e1100 */
[----:B------:R-:W-:Y:S01]  /*1050*/  IMAD.X R7, RZ, RZ, R9, P5 ;  /* 0x000000ffff077224 */ /* 0x000fe200028e0609 */
[----:B------:R-:W-:Y:S02]  /*1060*/  ISETP.GE.AND.EX P3, PT, R2, UR41, PT, P3 ;  /* 0x0000002902007c0c */ /* 0x000fe4000bf66330 */
[----:B------:R-:W-:Y:S01]  /*1070*/  IADD3 R2, P4, PT, R6, UR28, RZ ;  /* 0x0000001c06027c10 */ /* 0x000fe2000ff9e0ff */
[----:B------:R-:W3:Y:S01]  /*1080*/  @!P1 LDG.E.U8 R10, desc[UR24][R8.64] ;  /* 0x00000018080a9981 */ /* 0x000ee2000c1e1100 */
[----:B------:R-:W-:-:S03]  /*1090*/  PRMT R12, RZ, 0x7610, R12 ;  /* 0x00007610ff0c7816 */ /* 0x000fc6000000000c */
[----:B------:R-:W4:Y:S01]  /*10a0*/  @!P2 LDG.E.U8 R11, desc[UR24][R6.64] ;  /* 0x00000018060ba981 */ /* 0x000f22000c1e1100 */
[----:B------:R-:W-:-:S05]  /*10b0*/  IMAD.X R3, RZ, RZ, R7, P4 ;  /* 0x000000ffff037224 */ /* 0x000fca00020e0607 */
[----:B------:R-:W5:Y:S01]  /*10c0*/  @!P3 LDG.E.U8 R12, desc[UR24][R2.64] ;  /* 0x00000018020cb981 */ /* 0x000f62000c1e1100 */
[----:B------:R-:W-:-:S04]  /*10d0*/  UPRMT UR4, UR7, 0x8880, URZ ;  /* 0x0000888007047896 */ /* 0x000fc800080000ff */
[----:B------:R-:W-:Y:S01]  /*10e0*/  UPRMT UR4, UR4, 0x7710, URZ ;  /* 0x0000771004047896 */ /* 0x000fe200080000ff */
[----:B--2---:R-:W-:-:S04]  /*10f0*/  PRMT R0, R0, 0x8880, RZ ;  /* 0x0000888000007816 */ /* 0x004fc800000000ff */
[----:B------:R-:W-:Y:S02]  /*1100*/  PRMT R0, R0, 0x7710, RZ ;  /* 0x0000771000007816 */ /* 0x000fe400000000ff */
[----:B---3--:R-:W-:Y:S02]  /*1110*/  PRMT R10, R10, 0x8880, RZ ;  /* 0x000088800a0a7816 */ /* 0x008fe400000000ff */
[----:B----4-:R-:W-:Y:S02]  /*1120*/  PRMT R13, R11, 0x8880, RZ ;  /* 0x000088800b0d7816 */ /* 0x010fe400000000ff */
[----:B------:R-:W-:Y:S02]  /*1130*/  VIMNMX.S16x2 R11, PT, PT, R0, UR4, !PT ;  /* 0x00000004000b7c48 */ /* 0x000fe4000ffe0300 */
[----:B------:R-:W-:Y:S02]  /*1140*/  PRMT R0, R13, 0x7710, RZ ;  /* 0x000077100d007816 */ /* 0x000fe400000000ff */
[----:B------:R-:W-:-:S02]  /*1150*/  PRMT R10, R10, 0x7710, RZ ;  /* 0x000077100a0a7816 */ /* 0x000fc400000000ff */
[----:B------:R-:W-:Y:S02]  /*1160*/  PRMT R13, R11, 0x7610, R13 ;  /* 0x000076100b0d7816 */ /* 0x000fe4000000000d */
[----:B------:R-:W-:Y:S02]  /*1170*/  VIMNMX.S16x2 R11, PT, PT, R0, UR4, !PT ;  /* 0x00000004000b7c48 */ /* 0x000fe4000ffe0300 */
[----:B-----5:R-:W-:Y:S01]  /*1180*/  PRMT R0, R12, 0x8880, RZ ;  /* 0x000088800c007816 */ /* 0x020fe200000000ff */
[----:B------:R0:W-:Y:S01]  /*1190*/  @!P0 STG.E.U8 desc[UR24][R4.64], R13 ;  /* 0x0000000d04008986 */ /* 0x0001e2000c101118 */
[----:B------:R-:W-:Y:S02]  /*11a0*/  VIMNMX.S16x2 R10, PT, PT, R10, UR4, !PT ;  /* 0x000000040a0a7c48 */ /* 0x000fe4000ffe0300 */
[----:B------:R-:W-:-:S03]  /*11b0*/  PRMT R0, R0, 0x7710, RZ ;  /* 0x0000771000007816 */ /* 0x000fc600000000ff */
[----:B------:R0:W-:Y:S01]  /*11c0*/  @!P1 STG.E.U8 desc[UR24][R8.64], R10 ;  /* 0x0000000a08009986 */ /* 0x0001e2000c101118 */
[----:B------:R-:W-:-:S03]  /*11d0*/  VIMNMX.S16x2 R0, PT, PT, R0, UR4, !PT ;  /* 0x0000000400007c48 */ /* 0x000fc6000ffe0300 */
[----:B------:R0:W-:Y:S01]  /*11e0*/  @!P2 STG.E.U8 desc[UR24][R6.64], R11 ;  /* 0x0000000b0600a986 */ /* 0x0001e2000c101118 */
[----:B------:R-:W-:Y:S05]  /*11f0*/  @P3 EXIT ;  /* 0x000000000000394d */ /* 0x000fea0003800000 */
[----:B------:R-:W-:Y:S01]  /*1200*/  STG.E.U8 desc[UR24][R2.64], R0 ;  /* 0x0000000002007986 */ /* 0x000fe2000c101118 */
[----:B------:R-:W-:Y:S05]  /*1210*/  EXIT ;  /* 0x000000000000794d */ /* 0x000fea0003800000 */
.L_x_172:
[----:B------:R-:W0:Y:S02]  /*1220*/  S2R R9, SR_TID.X ;  /* 0x0000000000097919 */ /* 0x000e240000002100 */
[----:B0-----:R-:W-:-:S03]  /*1230*/  IMAD.WIDE.U32 R2, R9, 0x4, RZ ;  /* 0x0000000409027825 */ /* 0x001fc600078e00ff */
[----:B------:R-:W-:-:S04]  /*1240*/  ISETP.GE.U32.AND P0, PT, R2, UR12, PT ;  /* 0x0000000c02007c0c */ /* 0x000fc8000bf06070 */
[----:B------:R-:W-:-:S13]  /*1250*/  ISETP.GE.AND.EX P0, PT, R3, UR11, PT, P0 ;  /* 0x0000000b03007c0c */ /* 0x000fda000bf06300 */
[----:B------:R-:W-:Y:S05]  /*1260*/  @P0 EXIT ;  /* 0x000000000000094d */ /* 0x000fea0003800000 */
[----:B------:R-:W-:Y:S01]  /*1270*/  UPRMT UR4, UR7, 0x8880, URZ ;  /* 0x0000888007047896 */ /* 0x000fe200080000ff */
[----:B------:R-:W-:Y:S01]  /*1280*/  IMAD.MOV.U32 R10, RZ, RZ, RZ ;  /* 0x000000ffff0a7224 */ /* 0x000fe200078e00ff */
[----:B------:R-:W0:Y:S02]  /*1290*/  LDCU UR5, c[0x0][0x360] ;  /* 0x00006c00ff0577ac */ /* 0x000e240008000800 */
[----:B------:R-:W-:-:S12]  /*12a0*/  UPRMT UR4, UR4, 0x7710, URZ ;  /* 0x0000771004047896 */ /* 0x000fd800080000ff */
.L_x_175:
[----:B------:R-:W-:-:S04]  /*12b0*/  LEA R2, P0, R9, UR21, 0x2 ;  /* 0x0000001509027c11 */ /* 0x000fc8000f8010ff */
[----:B------:R-:W-:-:S05]  /*12c0*/  LEA.HI.X R3, R9, UR26, R10, 0x2, P0 ;  /* 0x0000001a09037c11 */ /* 0x000fca00080f140a */
[----:B------:R-:W2:Y:S01]  /*12d0*/  LDG.E R0, desc[UR24][R2.64] ;  /* 0x0000001802007981 */ /* 0x000ea2000c1e1900 */
[----:B0-----:R-:W-:-:S05]  /*12e0*/  IADD3 R9, P0, PT, R9, UR5, RZ ;  /* 0x0000000509097c10 */ /* 0x001fca000ff1e0ff */
[----:B------:R-:W-:Y:S01]  /*12f0*/  IMAD.X R10, RZ, RZ, R10, P0 ;  /* 0x000000ffff0a7224 */ /* 0x000fe200000e060a */
[----:B------:R-:W-:-:S04]  /*1300*/  LOP3.LUT P0, RZ, R9, 0xffffc000, RZ, 0xc0, !PT ;  /* 0xffffc00009ff7812 */ /* 0x000fc8000780c0ff */
[----:B------:R-:W-:Y:S02]  /*1310*/  LOP3.LUT P0, RZ, R10, 0x3fffffff, RZ, 0xc0, P0 ;  /* 0x3fffffff0aff7812 */ /* 0x000fe4000000c0ff */
[--C-:B--2---:R-:W-:Y:S02]  /*1320*/  SHF.R.S32.HI R8, RZ, 0x18, R0.reuse ;  /* 0x00000018ff087819 */ /* 0x104fe40000011400 */
[--C-:B------:R-:W-:Y:S02]  /*1330*/  SHF.R.S32.HI R6, RZ, 0x10, R0.reuse ;  /* 0x00000010ff067819 */ /* 0x100fe40000011400 */
[----:B------:R-:W-:Y:S02]  /*1340*/  SHF.R.S32.HI R4, RZ, 0x8, R0 ;  /* 0x00000008ff047819 */ /* 0x000fe40000011400 */
[----:B------:R-:W-:Y:S02]  /*1350*/  SGXT R8, R8, 0x8 ;  /* 0x000000080808781a */ /* 0x000fe40000000200 */
[----:B------:R-:W-:-:S02]  /*1360*/  SGXT R6, R6, 0x8 ;  /* 0x000000080606781a */ /* 0x000fc40000000200 */
[----:B------:R-:W-:Y:S02]  /*1370*/  SGXT R0, R0, 0x8 ;  /* 0x000000080000781a */ /* 0x000fe40000000200 */
[----:B------:R-:W-:Y:S02]  /*1380*/  SGXT R4, R4, 0x8 ;  /* 0x000000080404781a */ /* 0x000fe40000000200 */
[----:B------:R-:W-:Y:S02]  /*1390*/  VIMNMX.S16x2 R8, PT, PT, R8, UR4, !PT ;  /* 0x0000000408087c48 */ /* 0x000fe4000ffe0300 */
[----:B------:R-:W-:Y:S02]  /*13a0*/  VIMNMX.S16x2 R5, PT, PT, R6, UR4, !PT ;  /* 0x0000000406057c48 */ /* 0x000fe4000ffe0300 */
[----:B------:R-:W-:Y:S02]  /*13b0*/  VIMNMX.S16x2 R0, PT, PT, R0, UR4, !PT ;  /* 0x0000000400007c48 */ /* 0x000fe4000ffe0300 */
[----:B------:R-:W-:-:S02]  /*13c0*/  VIMNMX.S16x2 R4, PT, PT, R4, UR4, !PT ;  /* 0x0000000404047c48 */ /* 0x000fc4000ffe0300 */
[----:B------:R-:W-:Y:S02]  /*13d0*/  PRMT R6, R8, 0x7610, R6 ;  /* 0x0000761008067816 */ /* 0x000fe40000000006 */
[----:B------:R-:W-:Y:S01]  /*13e0*/  LOP3.LUT R7, R0, 0xffff, RZ, 0xc0, !PT ;  /* 0x0000ffff00077812 */ /* 0x000fe200078ec0ff */
[----:B------:R-:W-:Y:S01]  /*13f0*/  IMAD.SHL.U32 R0, R9, 0x4, RZ ;  /* 0x0000000409007824 */ /* 0x000fe200078e00ff */
[----:B------:R-:W-:Y:S02]  /*1400*/  LOP3.LUT R4, R4, 0xffff, RZ, 0xc0, !PT ;  /* 0x0000ffff04047812 */ /* 0x000fe400078ec0ff */
[----:B------:R-:W-:Y:S02]  /*1410*/  LOP3.LUT R6, R6, 0xffff, RZ, 0xc0, !PT ;  /* 0x0000ffff06067812 */ /* 0x000fe400078ec0ff */
[----:B------:R-:W-:Y:S02]  /*1420*/  LOP3.LUT R5, R5, 0xffff, RZ, 0xc0, !PT ;  /* 0x0000ffff05057812 */ /* 0x000fe400078ec0ff */
[----:B------:R-:W-:-:S02]  /*1430*/  PRMT R4, R7, 0x3340, R4 ;  /* 0x0000334007047816 */ /* 0x000fc40000000004 */
[----:B------:R-:W-:Y:S02]  /*1440*/  PRMT R5, R5, 0x3340, R6 ;  /* 0x0000334005057816 */ /* 0x000fe40000000006 */
[----:B------:R-:W-:Y:S02]  /*1450*/  ISETP.LT.U32.AND P1, PT, R0, UR12, PT ;  /* 0x0000000c00007c0c */ /* 0x000fe4000bf21070 */
[----:B------:R-:W-:Y:S02]  /*1460*/  PRMT R5, R4, 0x5410, R5 ;  /* 0x0000541004057816 */ /* 0x000fe40000000005 */
[----:B------:R-:W-:-:S03]  /*1470*/  SHF.L.U64.HI R0, R9, 0x2, R10 ;  /* 0x0000000209007819 */ /* 0x000fc6000001020a */
[----:B------:R1:W-:Y:S01]  /*1480*/  STG.E desc[UR24][R2.64], R5 ;  /* 0x0000000502007986 */ /* 0x0003e2000c101918 */
[----:B------:R-:W-:-:S13]  /*1490*/  ISETP.LT.AND.EX P1, PT, R0, UR11, PT, P1 ;  /* 0x0000000b00007c0c */ /* 0x000fda000bf21310 */
[----:B-1----:R-:W-:Y:S05]  /*14a0*/  @!P0 BRA P1, `(.L_x_175) ;  /* 0xfffffffc00808947 */ /* 0x002fea000083ffff */
[----:B------:R-:W-:Y:S05]  /*14b0*/  EXIT ;  /* 0x000000000000794d */ /* 0x000fea0003800000 */
        .weak           $__internal_16_$__cuda_sm20_div_u16
        .type           $__internal_16_$__cuda_sm20_div_u16,@function
        .size           $__internal_16_$__cuda_sm20_div_u16,(.L_x_4168 - $__internal_16_$__cuda_sm20_div_u16)
$__internal_16_$__cuda_sm20_div_u16:
[----:B------:R-:W0:Y:S01]  /*14c0*/  I2F.U16 R3, UR10 ;  /* 0x0000000a00037d06 */ /* 0x000e220008101000 */
[----:B------:R-:W-:Y:S01]  /*14d0*/  IMAD.MOV.U32 R4, RZ, RZ, 0x4b800000 ;  /* 0x4b800000ff047424 */ /* 0x000fe200078e00ff */
[----:B------:R-:W-:Y:S01]  /*14e0*/  UISETP.NE.U32.AND UP0, UPT, UR10, URZ, UPT ;  /* 0x000000ff0a00728c */ /* 0x000fe2000bf05070 */
[----:B------:R-:W-:Y:S01]  /*14f0*/  IMAD.MOV.U32 R5, RZ, RZ, 0x0 ;  /* 0x00000000ff057424 */ /* 0x000fe200078e00ff */
[C---:B0-----:R-:W-:Y:S02]  /*1500*/  FSETP.GEU.AND P1, PT, |R3|.reuse, 1.175494350822287508e-38, PT ;  /* 0x008000000300780b */ /* 0x041fe40003f2e200 */
[----:B------:R-:W-:Y:S02]  /*1510*/  FSETP.GT.AND P0, PT, |R3|, 8.50705917302346158658e+37, PT ;  /* 0x7e8000000300780b */ /* 0x000fe40003f04200 */
[----:B------:R-:W-:-:S04]  /*1520*/  FSEL R4, R4, 1, !P1 ;  /* 0x3f80000004047808 */ /* 0x000fc80004800000 */
[----:B------:R-:W-:-:S05]  /*1530*/  FSEL R4, R4, 0.25, !P0 ;  /* 0x3e80000004047808 */ /* 0x000fca0004000000 */
[----:B------:R-:W-:-:S04]  /*1540*/  FMUL R6, R3, R4 ;  /* 0x0000000403067220 */ /* 0x000fc80000400000 */
[----:B------:R-:W0:Y:S02]  /*1550*/  MUFU.RCP R3, R6 ;  /* 0x0000000600037308 */ /* 0x000e240000001000 */
[----:B0-----:R-:W-:Y:S01]  /*1560*/  FMUL R4, R4, R3 ;  /* 0x0000000304047220 */ /* 0x001fe20000400000 */
[----:B------:R-:W-:-:S03]  /*1570*/  I2FP.F32.U32.RZ R3, UR4 ;  /* 0x0000000400037c45 */ /* 0x000fc6000820d000 */
[----:B------:R-:W-:-:S04]  /*1580*/  VIADD R4, R4, 0x2 ;  /* 0x0000000204047836 */ /* 0x000fc80000000000 */
[----:B------:R-:W-:Y:S01]  /*1590*/  FMUL.RZ R3, R3, R4 ;  /* 0x0000000403037220 */ /* 0x000fe2000040c000 */
[----:B------:R-:W-:-:S05]  /*15a0*/  IMAD.MOV.U32 R4, RZ, RZ, R7 ;  /* 0x000000ffff047224 */ /* 0x000fca00078e0007 */
[----:B------:R-:W0:Y:S02]  /*15b0*/  F2I.U32.TRUNC.NTZ R3, R3 ;  /* 0x0000000300037305 */ /* 0x000e24000020f000 */
[----:B0-----:R-:W-:-:S13]  /*15c0*/  R2UR UR4, R3 ;  /* 0x00000000030472ca */ /* 0x001fda00000e0000 */
[----:B------:R-:W-:-:S07]  /*15d0*/  ULOP3.LUT UR18, UR4, 0xffff, URZ, 0xc0, !UPT ;  /* 0x0000ffff04127892 */ /* 0x000fce000f8ec0ff */
[----:B------:R-:W-:Y:S01]  /*15e0*/  @!UP0 UMOV UR18, 0xffffffff ;  /* 0xffffffff00128882 */ /* 0x000fe20000000000 */
[----:B------:R-:W-:Y:S05]  /*15f0*/  RET.REL.NODEC R4 `(_ZN2at6native61_GLOBAL__N__44eb8e94_28_ForeachBinaryOpScalarList_cu_dda10a6925multi_tensor_apply_kernelINS1_28TensorListScalarListMetadataIaLi1EEENS1_25BinaryOpScalarListFunctorIaLi1ELi1ELi0EEEJNS0_7maximumIaEEEEEvT_T0_DpT1_) ;  /* 0xffffffe804807950 */ /* 0x000fea0003c3ffff */
.L_x_176:
        /* <DEDUP_REMOVED lines=16> */
.L_x_4168:


//--------------------- .text._ZN2at6native61_GLOBAL__N__44eb8e94_28_ForeachBinaryOpScalarList_cu_dda10a6925multi_tensor_apply_kernelINS1_28TensorListScalarListMetadataIhLi1EEENS1_25BinaryOpScalarListFunctorIhLi1ELi1ELi0EEEJNS0_7maximumIhEEEEEvT_T0_DpT1_ --------------------------
	.section	.text._ZN2at6native61_GLOBAL__N__44eb8e94_28_ForeachBinaryOpScalarList_cu_dda10a6925multi_tensor_apply_kernelINS1_28TensorListScalarListMetadataIhLi1EEENS1_25BinaryOpScalarListFunctorIhLi1ELi1ELi0EEEJNS0_7maximumIhEEEEEvT_T0_DpT1_,"ax",@progbits
	.align	128
.text._ZN2at6native61_GLOBAL__N__44eb8e94_28_ForeachBinaryOpScalarList_cu_dda10a6925multi_tensor_apply_kernelINS1_28TensorListScalarListMetadataIhLi1EEENS1_25BinaryOpScalarListFunctorIhLi1ELi1ELi0EEEJNS0_7maximumIhEEEEEvT_T0_DpT1_:
        .type           _ZN2at6native61_GLOBAL__N__44eb8e94_28_ForeachBinaryOpScalarList_cu_dda10a6925multi_tensor_apply_kernelINS1_28TensorListScalarListMetadataIhLi1EEENS1_25BinaryOpScalarListFunctorIhLi1ELi1ELi0EEEJNS0_7maximumIhEEEEEvT_T0_DpT1_,@function
        .size           _ZN2at6native61_GLOBAL__N__44eb8e94_28_ForeachBinaryOpScalarList_cu_dda10a6925multi_tensor_apply_kernelINS1_28TensorListScalarListMetadataIhLi1EEENS1_25BinaryOpScalarListFunctorIhLi1ELi1ELi0EEEJNS0_7maximumIhEEEEEvT_T0_DpT1_,(.L_x_4170 - _ZN2at6native61_GLOBAL__N__44eb8e94_28_ForeachBinaryOpScalarList_cu_dda10a6925multi_tensor_apply_kernelINS1_28TensorListScalarListMetadataIhLi1EEENS1_25BinaryOpScalarListFunctorIhLi1ELi1ELi0EEEJNS0_7maximumIhEEEEEvT_T0_DpT1_)
        .other          _ZN2at6native61_GLOBAL__N__44eb8e94_28_ForeachBinaryOpScalarList_cu_dda10a6925multi_tensor_apply_kernelINS1_28TensorListScalarListMetadataIhLi1EEENS1_25BinaryOpScalarListFunctorIhLi1ELi1ELi0EEEJNS0_7maximumIhEEEEEvT_T0_DpT1_,@"STO_CUDA_ENTRY STV_DEFAULT"
_ZN2at6native61_GLOBAL__N__44eb8e94_28_ForeachBinaryOpScalarList_cu_dda10a6925multi_tensor_apply_kernelINS1_28TensorListScalarListMetadataIhLi1EEENS1_25BinaryOpScalarListFunctorIhLi1ELi1ELi0EEEJNS0_7maximumIhEEEEEvT_T0_DpT1_:
        /* <DEDUP_REMOVED lines=40> */
[----:B------:R-:W-:Y:S05]  /*0280*/  CALL.REL.NOINC `($__internal_17_$__cuda_sm20_div_u16) ;  /* 0x0000000c00dc7944 */ /* 0x000fea0003c00000 */
        /* <DEDUP_REMOVED lines=32> */
.L_x_179:
        /* <DEDUP_REMOVED lines=10> */
[----:B------:R-:W-:-:S04]  /*0530*/  IADD3 R4, P1, P4, R3, UR24, R2 ;  /* 0x0000001803047c10 */ /* 0x000fc8000fc3e002 */
[----:B------:R-:W-:Y:S01]  /*0540*/  IADD3.X R3, PT, PT, RZ, RZ, R0, P1, P4 ;  /* 0x000000ffff037210 */ /* 0x000fe20000fe8400 */
[----:B------:R-:W2:Y:S02]  /*0550*/  @!P3 LDG.E.U8 R8, desc[UR22][R6.64] ;  /* 0x000000160608b981 */ /* 0x000ea4000c1e1100 */
[----:B------:R-:W-:Y:S02]  /*0560*/  @!P2 IADD3 R10, P0, PT, R2, UR27, RZ ;  /* 0x0000001b020aac10 */ /* 0x000fe4000ff1e0ff */
[----:B------:R-:W-:Y:S02]  /*0570*/  IADD3 R17, P4, PT, R4, UR24, RZ ;  /* 0x0000001804117c10 */ /* 0x000fe4000ff9e0ff */
[----:B------:R-:W-:Y:S02]  /*0580*/  @!P2 IADD3.X R11, PT, PT, R0, UR28, RZ, P0, !PT ;  /* 0x0000001c000bac10 */ /* 0x000fe400087fe4ff */
[----:B------:R-:W-:Y:S01]  /*0590*/  ISETP.GE.U32.AND P0, PT, R4, UR36, PT ;  /* 0x0000002404007c0c */ /* 0x000fe2000bf06070 */
[----:B------:R-:W-:Y:S01]  /*05a0*/  IMAD.X R18, RZ, RZ, R3, P4 ;  /* 0x000000ffff127224 */ /* 0x000fe200020e0603 */
[----:B------:R-:W-:-:S02]  /*05b0*/  PRMT R16, RZ, 0x7610, R16 ;  /* 0x00007610ff107816 */ /* 0x000fc40000000010 */
[----:B------:R-:W-:Y:S02]  /*05c0*/  ISETP.GE.AND.EX P0, PT, R3, UR37, PT, P0 ;  /* 0x0000002503007c0c */ /* 0x000fe4000bf06300 */
[----:B------:R-:W-:Y:S02]  /*05d0*/  ISETP.GE.U32.AND P1, PT, R17, UR36, PT ;  /* 0x0000002411007c0c */ /* 0x000fe4000bf26070 */
[----:B------:R0:W3:Y:S02]  /*05e0*/  @!P2 LDG.E.U8 R16, desc[UR22][R10.64] ;  /* 0x000000160a10a981 */ /* 0x0000e4000c1e1100 */
[----:B------:R-:W-:-:S07]  /*05f0*/  ISETP.GE.AND.EX P1, PT, R18, UR37, PT, P1 ;  /* 0x0000002512007c0c */ /* 0x000fce000bf26310 */
[----:B------:R-:W-:-:S04]  /*0600*/  @!P0 IADD3 R12, P4, PT, R2, UR29, RZ ;  /* 0x0000001d020c8c10 */ /* 0x000fc8000ff9e0ff */
[----:B------:R-:W-:Y:S02]  /*0610*/  @!P0 IADD3.X R13, PT, PT, R0, UR16, RZ, P4, !PT ;  /* 0x00000010000d8c10 */ /* 0x000fe4000a7fe4ff */
[----:B------:R-:W-:Y:S02]  /*0620*/  @!P1 IADD3 R14, P4, PT, R2, UR30, RZ ;  /* 0x0000001e020e9c10 */ /* 0x000fe4000ff9e0ff */
[----:B------:R-:W-:Y:S02]  /*0630*/  PRMT R9, RZ, 0x7610, R9 ;  /* 0x00007610ff097816 */ /* 0x000fe40000000009 */
[----:B------:R-:W-:Y:S02]  /*0640*/  PRMT R5, RZ, 0x7610, R5 ;  /* 0x00007610ff057816 */ /* 0x000fe40000000005 */
[----:B------:R-:W-:Y:S02]  /*0650*/  @!P1 IADD3.X R15, PT, PT, R0, UR14, RZ, P4, !PT ;  /* 0x0000000e000f9c10 */ /* 0x000fe4000a7fe4ff */
[----:B------:R1:W4:Y:S04]  /*0660*/  @!P0 LDG.E.U8 R9, desc[UR22][R12.64] ;  /* 0x000000160c098981 */ /* 0x000328000c1e1100 */
[----:B------:R-:W5:Y:S01]  /*0670*/  @!P1 LDG.E.U8 R5, desc[UR22][R14.64] ;  /* 0x000000160e059981 */ /* 0x000f62000c1e1100 */
[----:B0-----:R-:W-:-:S02]  /*0680*/  @!P2 IADD3 R10, P5, PT, R2, UR27, RZ ;  /* 0x0000001b020aac10 */ /* 0x001fc4000ffbe0ff */
[----:B------:R-:W-:Y:S02]  /*0690*/  IADD3 R17, P4, PT, R17, UR24, RZ ;  /* 0x0000001811117c10 */ /* 0x000fe4000ff9e0ff */
[----:B------:R-:W-:Y:S01]  /*06a0*/  @!P2 IADD3.X R11, PT, PT, R0, UR28, RZ, P5, !PT ;  /* 0x0000001c000bac10 */ /* 0x000fe2000affe4ff */
[----:B-1----:R-:W-:Y:S02]  /*06b0*/  IMAD.U32 R12, RZ, RZ, UR24 ;  /* 0x00000018ff0c7e24 */ /* 0x002fe4000f8e00ff */
[----:B------:R-:W-:Y:S01]  /*06c0*/  IMAD.X R18, RZ, RZ, R18, P4 ;  /* 0x000000ffff127224 */ /* 0x000fe200020e0612 */
[----:B------:R-:W-:Y:S02]  /*06d0*/  PRMT R20, RZ, 0x7610, R20 ;  /* 0x00007610ff147816 */ /* 0x000fe40000000014 */
[----:B--2---:R-:W-:-:S04]  /*06e0*/  @!P3 LOP3.LUT R8, R8, 0xff, RZ, 0xc0, !PT ;  /* 0x000000ff0808b812 */ /* 0x004fc800078ec0ff */
[----:B------:R-:W-:-:S04]  /*06f0*/  @!P3 VIMNMX.U16x2 R8, PT, PT, R8, UR8, !PT ;  /* 0x000000080808bc48 */ /* 0x000fc8000ffe0200 */
[----:B------:R-:W-:Y:S02]  /*0700*/  PRMT R13, R8, 0x7610, R13 ;  /* 0x00007610080d7816 */ /* 0x000fe4000000000d */
[----:B---3--:R-:W-:-:S04]  /*0710*/  @!P2 LOP3.LUT R16, R16, 0xff, RZ, 0xc0, !PT ;  /* 0x000000ff1010a812 */ /* 0x008fc800078ec0ff */
[----:B------:R-:W-:Y:S01]  /*0720*/  @!P2 VIMNMX.U16x2 R16, PT, PT, R16, UR8, !PT ;  /* 0x000000081010ac48 */ /* 0x000fe2000ffe0200 */
[----:B------:R0:W-:Y:S01]  /*0730*/  @!P3 STG.E.U8 desc[UR22][R6.64], R13 ;  /* 0x0000000d0600b986 */ /* 0x0001e2000c101116 */
[----:B------:R-:W-:-:S03]  /*0740*/  IADD3 R8, P5, PT, R17, UR24, RZ ;  /* 0x0000001811087c10 */ /* 0x000fc6000ffbe0ff */
[----:B------:R5:W-:Y:S01]  /*0750*/  @!P2 STG.E.U8 desc[UR22][R10.64], R16 ;  /* 0x000000100a00a986 */ /* 0x000be2000c101116 */
[----:B------:R-:W-:Y:S02]  /*0760*/  ISETP.GE.U32.AND P2, PT, R17, UR36, PT ;  /* 0x0000002411007c0c */ /* 0x000fe4000bf46070 */
[----:B------:R-:W-:Y:S01]  /*0770*/  IADD3 R17, P3, P6, R12, UR24, R17 ;  /* 0x000000180c117c10 */ /* 0x000fe2000fe7e011 */
[--C-:B------:R-:W-:Y:S01]  /*0780*/  IMAD.X R12, RZ, RZ, R18.reuse, P5 ;  /* 0x000000ffff0c7224 */ /* 0x100fe200028e0612 */
[----:B------:R-:W-:Y:S02]  /*0790*/  ISETP.GE.AND.EX P2, PT, R18, UR37, PT, P2 ;  /* 0x0000002512007c0c */ /* 0x000fe4000bf46320 */
[----:B------:R-:W-:Y:S02]  /*07a0*/  IADD3.X R18, PT, PT, RZ, RZ, R18, P3, P6 ;  /* 0x000000ffff127210 */ /* 0x000fe40001fec412 */
[----:B------:R-:W-:Y:S02]  /*07b0*/  ISETP.GE.U32.AND P4, PT, R8, UR36, PT ;  /* 0x0000002408007c0c */ /* 0x000fe4000bf86070 */
[----:B0-----:R-:W-:-:S02]  /*07c0*/  IADD3 R7, P6, PT, R17, UR24, RZ ;  /* 0x0000001811077c10 */ /* 0x001fc4000ffde0ff */
[----:B------:R-:W-:Y:S02]  /*07d0*/  @!P0 IADD3 R8, P5, PT, R2, UR29, RZ ;  /* 0x0000001d02088c10 */ /* 0x000fe4000ffbe0ff */
[----:B----4-:R-:W-:Y:S02]  /*07e0*/  @!P0 LOP3.LUT R6, R9, 0xff, RZ, 0xc0, !PT ;  /* 0x000000ff09068812 */ /* 0x010fe400078ec0ff */
[----:B------:R-:W-:Y:S02]  /*07f0*/  @!P0 IADD3.X R9, PT, PT, R0, UR16, RZ, P5, !PT ;  /* 0x0000001000098c10 */ /* 0x000fe4000affe4ff */
[----:B-----5:R-:W-:Y:S01]  /*0800*/  @!P1 LOP3.LUT R10, R5, 0xff, RZ, 0xc0, !PT ;  /* 0x000000ff050a9812 */ /* 0x020fe200078ec0ff */
[----:B------:R-:W-:Y:S01]  /*0810*/  IMAD.X R5, RZ, RZ, R18, P6 ;  /* 0x000000ffff057224 */ /* 0x000fe200030e0612 */
[----:B------:R-:W-:Y:S02]  /*0820*/  ISETP.GE.U32.AND P5, PT, R7, UR36, PT ;  /* 0x0000002407007c0c */ /* 0x000fe4000bfa6070 */
[----:B------:R-:W-:-:S02]  /*0830*/  ISETP.GE.U32.AND P3, PT, R17, UR36, PT ;  /* 0x0000002411007c0c */ /* 0x000fc4000bf66070 */
[----:B------:R-:W-:Y:S02]  /*0840*/  @!P0 VIMNMX.U16x2 R6, PT, PT, R6, UR8, !PT ;  /* 0x0000000806068c48 */ /* 0x000fe4000ffe0200 */
[----:B------:R-:W-:Y:S02]  /*0850*/  ISETP.GE.AND.EX P4, PT, R12, UR37, PT, P4 ;  /* 0x000000250c007c0c */ /* 0x000fe4000bf86340 */
[----:B------:R-:W-:Y:S02]  /*0860*/  ISETP.GE.AND.EX P5, PT, R5, UR37, PT, P5 ;  /* 0x0000002505007c0c */ /* 0x000fe4000bfa6350 */
[----:B------:R-:W-:Y:S02]  /*0870*/  ISETP.GE.AND.EX P3, PT, R18, UR37, PT, P3 ;  /* 0x0000002512007c0c */ /* 0x000fe4000bf66330 */
[----:B------:R-:W-:Y:S02]  /*0880*/  PRMT R7, R6, 0x7610, R7 ;  /* 0x0000761006077816 */ /* 0x000fe40000000007 */
[----:B------:R-:W-:-:S02]  /*0890*/  @!P1 IADD3 R18, P6, PT, R2, UR30, RZ ;  /* 0x0000001e02129c10 */ /* 0x000fc4000ffde0ff */
[----:B------:R-:W-:Y:S01]  /*08a0*/  @!P1 VIMNMX.U16x2 R10, PT, PT, R10, UR8, !PT ;  /* 0x000000080a0a9c48 */ /* 0x000fe2000ffe0200 */
[----:B------:R0:W-:Y:S01]  /*08b0*/  @!P0 STG.E.U8 desc[UR22][R8.64], R7 ;  /* 0x0000000708008986 */ /* 0x0001e2000c101116 */
[----:B------:R-:W-:Y:S02]  /*08c0*/  @!P1 IADD3.X R19, PT, PT, R0, UR14, RZ, P6, !PT ;  /* 0x0000000e00139c10 */ /* 0x000fe4000b7fe4ff */
[----:B------:R-:W-:Y:S02]  /*08d0*/  PRMT R5, R10, 0x7610, R5 ;  /* 0x000076100a057816 */ /* 0x000fe40000000005 */
[C---:B------:R-:W-:Y:S02]  /*08e0*/  IADD3 R6, P0, PT, R2.reuse, UR34, RZ ;  /* 0x0000002202067c10 */ /* 0x040fe4000ff1e0ff */
[C---:B------:R-:W-:Y:S01]  /*08f0*/  @!P5 IADD3 R16, P6, PT, R2.reuse, UR32, RZ ;  /* 0x000000200210dc10 */ /* 0x040fe2000ffde0ff */
[----:B------:R1:W-:Y:S01]  /*0900*/  @!P1 STG.E.U8 desc[UR22][R18.64], R5 ;  /* 0x0000000512009986 */ /* 0x0003e2000c101116 */
[----:B------:R-:W-:-:S02]  /*0910*/  @!P3 IADD3 R14, P1, PT, R2, UR31, RZ ;  /* 0x0000001f020ebc10 */ /* 0x000fc4000ff3e0ff */
[----:B0-----:R-:W-:Y:S02]  /*0920*/  IADD3.X R7, PT, PT, R0, UR35, RZ, P0, !PT ;  /* 0x0000002300077c10 */ /* 0x001fe400087fe4ff */
[----:B------:R-:W-:Y:S02]  /*0930*/  @!P4 IADD3 R12, P0, PT, R2, UR33, RZ ;  /* 0x00000021020ccc10 */ /* 0x000fe4000ff1e0ff */
[----:B------:R-:W-:Y:S01]  /*0940*/  PRMT R11, RZ, 0x7610, R11 ;  /* 0x00007610ff0b7816 */ /* 0x000fe2000000000b */
[----:B------:R-:W2:Y:S01]  /*0950*/  @!P2 LDG.E.U8 R20, desc[UR22][R6.64] ;  /* 0x000000160614a981 */ /* 0x000ea2000c1e1100 */
[----:B------:R-:W-:Y:S02]  /*0960*/  PRMT R10, RZ, 0x7610, R10 ;  /* 0x00007610ff0a7816 */ /* 0x000fe4000000000a */
[C---:B------:R-:W-:Y:S02]  /*0970*/  @!P4 IADD3.X R13, PT, PT, R0.reuse, UR18, RZ, P0, !PT ;  /* 0x00000012000dcc10 */ /* 0x040fe400087fe4ff */
[----:B------:R-:W-:-:S02]  /*0980*/  @!P5 IADD3.X R17, PT, PT, R0, UR7, RZ, P6, !PT ;  /* 0x000000070011dc10 */ /* 0x000fc4000b7fe4ff */
[----:B-1----:R-:W-:Y:S01]  /*0990*/  PRMT R5, RZ, 0x7610, R5 ;  /* 0x00007610ff057816 */ /* 0x002fe20000000005 */
[----:B------:R-:W3:Y:S01]  /*09a0*/  @!P4 LDG.E.U8 R11, desc[UR22][R12.64] ;  /* 0x000000160c0bc981 */ /* 0x000ee2000c1e1100 */
[----:B------:R-:W-:-:S03]  /*09b0*/  @!P3 IADD3.X R15, PT, PT, R0, UR13, RZ, P1, !PT ;  /* 0x0000000d000fbc10 */ /* 0x000fc60008ffe4ff */
[----:B------:R-:W4:Y:S04]  /*09c0*/  @!P5 LDG.E.U8 R10, desc[UR22][R16.64] ;  /* 0x00000016100ad981 */ /* 0x000f28000c1e1100 */
[----:B------:R-:W5:Y:S01]  /*09d0*/  @!P3 LDG.E.U8 R5, desc[UR22][R14.64] ;  /* 0x000000160e05b981 */ /* 0x000f62000c1e1100 */
[----:B------:R-:W-:-:S05]  /*09e0*/  IMAD.U32 R9, RZ, RZ, UR24 ;  /* 0x00000018ff097e24 */ /* 0x000fca000f8e00ff */
[----:B------:R-:W-:-:S04]  /*09f0*/  IADD3 R8, P4, P5, R9, UR24, R4 ;  /* 0x0000001809087c10 */ /* 0x000fc8000fd9e004 */
[----:B------:R-:W-:Y:S02]  /*0a00*/  IADD3 R4, P1, P0, R9, UR24, R8 ;  /* 0x0000001809047c10 */ /* 0x000fe4000f83e008 */
[----:B------:R-:W-:Y:S02]  /*0a10*/  IADD3.X R9, PT, PT, RZ, RZ, R3, P4, P5 ;  /* 0x000000ffff097210 */ /* 0x000fe400027ea403 */
[----:B------:R-:W-:Y:S02]  /*0a20*/  IADD3 R3, P4, PT, R4, UR24, RZ ;  /* 0x0000001804037c10 */ /* 0x000fe4000ff9e0ff */
[----:B------:R-:W-:Y:S02]  /*0a30*/  IADD3 R8, P5, PT, R8, UR24, RZ ;  /* 0x0000001808087c10 */ /* 0x000fe4000ffbe0ff */
[--C-:B------:R-:W-:Y:S02]  /*0a40*/  IADD3.X R4, PT, PT, RZ, RZ, R9.reuse, P1, P0 ;  /* 0x000000ffff047210 */ /* 0x100fe40000fe0409 */
[----:B------:R-:W-:Y:S01]  /*0a50*/  ISETP.GE.U32.AND P0, PT, R8, UR36, PT ;  /* 0x0000002408007c0c */ /* 0x000fe2000bf06070 */
[----:B------:R-:W-:Y:S01]  /*0a60*/  IMAD.X R8, RZ, RZ, R9, P5 ;  /* 0x000000ffff087224 */ /* 0x000fe200028e0609 */
[----:B------:R-:W-:Y:S01]  /*0a70*/  ISETP.GE.U32.AND P1, PT, R3, UR36, PT ;  /* 0x0000002403007c0c */ /* 0x000fe2000bf26070 */
[----:B------:R-:W-:-:S03]  /*0a80*/  IMAD.X R3, RZ, RZ, R4, P4 ;  /* 0x000000ffff037224 */ /* 0x000fc600020e0604 */
[----:B------:R-:W-:Y:S02]  /*0a90*/  ISETP.GE.AND.EX P0, PT, R8, UR37, PT, P0 ;  /* 0x0000002508007c0c */ /* 0x000fe4000bf06300 */
[----:B------:R-:W-:-:S11]  /*0aa0*/  ISETP.GE.AND.EX P1, PT, R3, UR37, PT, P1 ;  /* 0x0000002503007c0c */ /* 0x000fd6000bf26310 */
[----:B------:R-:W-:Y:S01]  /*0ab0*/  @!P0 IADD3 R4, P4, PT, R2, UR33, RZ ;  /* 0x0000002102048c10 */ /* 0x000fe2000ff9e0ff */
[----:B------:R-:W-:-:S04]  /*0ac0*/  UIADD3 UR12, UP0, UPT, UR12, -0x2, URZ ;  /* 0xfffffffe0c0c7890 */ /* 0x000fc8000ff1e0ff */
[----:B------:R-:W-:Y:S02]  /*0ad0*/  UIADD3.X UR4, UPT, UPT, UR4, -0x1, URZ, UP0, !UPT ;  /* 0xffffffff04047890 */ /* 0x000fe400087fe4ff */
[----:B------:R-:W-:-:S04]  /*0ae0*/  UISETP.NE.U32.AND UP0, UPT, UR12, URZ, UPT ;  /* 0x000000ff0c00728c */ /* 0x000fc8000bf05070 */
[----:B------:R-:W-:Y:S02]  /*0af0*/  UISETP.NE.AND.EX UP0, UPT, UR4, URZ, UPT, UP0 ;  /* 0x000000ff0400728c */ /* 0x000fe4000bf05300 */
[----:B------:R-:W-:-:S04]  /*0b00*/  UIADD3 UR5, UP1, UPT, UR25, UR5, URZ ;  /* 0x0000000519057290 */ /* 0x000fc8000ff3e0ff */
[----:B------:R-:W-:Y:S01]  /*0b10*/  UIADD3.X UR6, UPT, UPT, UR26, UR6, URZ, UP1, !UPT ;  /* 0x000000061a067290 */ /* 0x000fe20008ffe4ff */
[----:B--2---:R-:W-:-:S04]  /*0b20*/  @!P2 LOP3.LUT R20, R20, 0xff, RZ, 0xc0, !PT ;  /* 0x000000ff1414a812 */ /* 0x004fc800078ec0ff */
[----:B------:R-:W-:Y:S02]  /*0b30*/  @!P2 VIMNMX.U16x2 R20, PT, PT, R20, UR8, !PT ;  /* 0x000000081414ac48 */ /* 0x000fe4000ffe0200 */
[----:B---3--:R-:W-:Y:S02]  /*0b40*/  @!P0 LOP3.LUT R8, R11, 0xff, RZ, 0xc0, !PT ;  /* 0x000000ff0b088812 */ /* 0x008fe400078ec0ff */
[----:B----4-:R-:W-:Y:S01]  /*0b50*/  @!P1 LOP3.LUT R12, R10, 0xff, RZ, 0xc0, !PT ;  /* 0x000000ff0a0c9812 */ /* 0x010fe200078ec0ff */
[----:B------:R0:W-:Y:S01]  /*0b60*/  @!P2 STG.E.U8 desc[UR22][R6.64], R20 ;  /* 0x000000140600a986 */ /* 0x0001e2000c101116 */
[----:B-----5:R-:W-:Y:S02]  /*0b70*/  @!P3 LOP3.LUT R10, R5, 0xff, RZ, 0xc0, !PT ;  /* 0x000000ff050ab812 */ /* 0x020fe400078ec0ff */
[----:B------:R-:W-:Y:S02]  /*0b80*/  @!P0 VIMNMX.U16x2 R3, PT, PT, R8, UR8, !PT ;  /* 0x0000000808038c48 */ /* 0x000fe4000ffe0200 */
[----:B------:R-:W-:-:S02]  /*0b90*/  @!P1 VIMNMX.U16x2 R13, PT, PT, R12, UR8, !PT ;  /* 0x000000080c0d9c48 */ /* 0x000fc4000ffe0200 */
[----:B------:R-:W-:Y:S02]  /*0ba0*/  @!P0 IADD3.X R5, PT, PT, R0, UR18, RZ, P4, !PT ;  /* 0x0000001200058c10 */ /* 0x000fe4000a7fe4ff */
[----:B------:R-:W-:Y:S02]  /*0bb0*/  @!P3 VIMNMX.U16x2 R12, PT, PT, R10, UR8, !PT ;  /* 0x000000080a0cbc48 */ /* 0x000fe4000ffe0200 */
[C---:B------:R-:W-:Y:S02]  /*0bc0*/  @!P3 IADD3 R8, P2, PT, R2.reuse, UR31, RZ ;  /* 0x0000001f0208bc10 */ /* 0x040fe4000ff5e0ff */
[----:B------:R-:W-:Y:S02]  /*0bd0*/  @!P1 IADD3 R10, P4, PT, R2, UR32, RZ ;  /* 0x00000020020a9c10 */ /* 0x000fe4000ff9e0ff */
[C---:B------:R-:W-:Y:S02]  /*0be0*/  @!P3 IADD3.X R9, PT, PT, R0.reuse, UR13, RZ, P2, !PT ;  /* 0x0000000d0009bc10 */ /* 0x040fe400097fe4ff */
[----:B------:R-:W-:Y:S01]  /*0bf0*/  @!P1 IADD3.X R11, PT, PT, R0, UR7, RZ, P4, !PT ;  /* 0x00000007000b9c10 */ /* 0x000fe2000a7fe4ff */
[----:B------:R0:W-:Y:S04]  /*0c00*/  @!P0 STG.E.U8 desc[UR22][R4.64], R3 ;  /* 0x0000000304008986 */ /* 0x0001e8000c101116 */
[----:B------:R0:W-:Y:S04]  /*0c10*/  @!P3 STG.E.U8 desc[UR22][R8.64], R12 ;  /* 0x0000000c0800b986 */ /* 0x0001e8000c101116 */
[----:B------:R0:W-:Y:S01]  /*0c20*/  @!P1 STG.E.U8 desc[UR22][R10.64], R13 ;  /* 0x0000000d0a009986 */ /* 0x0001e2000c101116 */
[----:B------:R-:W-:-:S04]  /*0c30*/  IADD3 R2, P0, PT, R2, UR25, RZ ;  /* 0x0000001902027c10 */ /* 0x000fc8000ff1e0ff */
[----:B------:R-:W-:Y:S01]  /*0c40*/  IADD3.X R0, PT, PT, R0, UR26, RZ, P0, !PT ;  /* 0x0000001a00007c10 */ /* 0x000fe200087fe4ff */
[----:B------:R-:W-:Y:S08]  /*0c50*/  BRA.U UP0, `(.L_x_179) ;  /* 0xfffffff9000c7547 */ /* 0x000ff0000b83ffff */
.L_x_178:
        /* <DEDUP_REMOVED lines=37> */
[----:B--2---:R-:W-:-:S04]  /*0eb0*/  LOP3.LUT R0, R0, 0xff, RZ, 0xc0, !PT ;  /* 0x000000ff00007812 */ /* 0x004fc800078ec0ff */
[----:B------:R-:W-:Y:S02]  /*0ec0*/  VIMNMX.U16x2 R13, PT, PT, R0, UR8, !PT ;  /* 0x00000008000d7c48 */ /* 0x000fe4000ffe0200 */
[----:B---3--:R-:W-:Y:S02]  /*0ed0*/  LOP3.LUT R10, R10, 0xff, RZ, 0xc0, !PT ;  /* 0x000000ff0a0a7812 */ /* 0x008fe400078ec0ff */
[----:B----4-:R-:W-:Y:S01]  /*0ee0*/  LOP3.LUT R0, R11, 0xff, RZ, 0xc0, !PT ;  /* 0x000000ff0b007812 */ /* 0x010fe200078ec0ff */
[----:B------:R0:W-:Y:S01]  /*0ef0*/  @!P0 STG.E.U8 desc[UR22][R4.64], R13 ;  /* 0x0000000d04008986 */ /* 0x0001e2000c101116 */
[----:B------:R-:W-:Y:S02]  /*0f00*/  VIMNMX.U16x2 R10, PT, PT, R10, UR8, !PT ;  /* 0x000000080a0a7c48 */ /* 0x000fe4000ffe0200 */
[----:B------:R-:W-:Y:S02]  /*0f10*/  VIMNMX.U16x2 R0, PT, PT, R0, UR8, !PT ;  /* 0x0000000800007c48 */ /* 0x000fe4000ffe0200 */
[----:B-----5:R-:W-:Y:S01]  /*0f20*/  LOP3.LUT R12, R12, 0xff, RZ, 0xc0, !PT ;  /* 0x000000ff0c0c7812 */ /* 0x020fe200078ec0ff */
[----:B------:R0:W-:Y:S03]  /*0f30*/  @!P1 STG.E.U8 desc[UR22][R8.64], R10 ;  /* 0x0000000a08009986 */ /* 0x0001e6000c101116 */
[----:B------:R-:W-:Y:S01]  /*0f40*/  VIMNMX.U16x2 R12, PT, PT, R12, UR8, !PT ;  /* 0x000000080c0c7c48 */ /* 0x000fe2000ffe0200 */
[----:B------:R0:W-:Y:S01]  /*0f50*/  @!P2 STG.E.U8 desc[UR22][R6.64], R0 ;  /* 0x000000000600a986 */ /* 0x0001e2000c101116 */
[----:B------:R-:W-:Y:S05]  /*0f60*/  @P3 EXIT ;  /* 0x000000000000394d */ /* 0x000fea0003800000 */
[----:B------:R-:W-:Y:S01]  /*0f70*/  STG.E.U8 desc[UR22][R2.64], R12 ;  /* 0x0000000c02007986 */ /* 0x000fe2000c101116 */
[----:B------:R-:W-:Y:S05]  /*0f80*/  EXIT ;  /* 0x000000000000794d */ /* 0x000fea0003800000 */
.L_x_177:
[----:B------:R-:W0:Y:S02]  /*0f90*/  S2R R9, SR_TID.X ;  /* 0x0000000000097919 */ /* 0x000e240000002100 */
[----:B0-----:R-:W-:-:S03]  /*0fa0*/  IMAD.WIDE.U32 R2, R9, 0x4, RZ ;  /* 0x0000000409027825 */ /* 0x001fc600078e00ff */
[----:B------:R-:W-:-:S04]  /*0fb0*/  ISETP.GE.U32.AND P0, PT, R2, UR9, PT ;  /* 0x0000000902007c0c */ /* 0x000fc8000bf06070 */
[----:B------:R-:W-:-:S13]  /*0fc0*/  ISETP.GE.AND.EX P0, PT, R3, UR13, PT, P0 ;  /* 0x0000000d03007c0c */ /* 0x000fda000bf06300 */
[----:B------:R-:W-:Y:S05]  /*0fd0*/  @P0 EXIT ;  /* 0x000000000000094d */ /* 0x000fea0003800000 */
[----:B------:R-:W-:Y:S01]  /*0fe0*/  IMAD.MOV.U32 R10, RZ, RZ, RZ ;  /* 0x000000ffff0a7224 */ /* 0x000fe200078e00ff */
[----:B------:R-:W0:Y:S06]  /*0ff0*/  LDCU UR4, c[0x0][0x360] ;  /* 0x00006c00ff0477ac */ /* 0x000e2c0008000800 */
.L_x_180:
[----:B------:R-:W-:-:S04]  /*1000*/  LEA R2, P0, R9, UR38, 0x2 ;  /* 0x0000002609027c11 */ /* 0x000fc8000f8010ff */
[----:B------:R-:W-:-:S05]  /*1010*/  LEA.HI.X R3, R9, UR39, R10, 0x2, P0 ;  /* 0x0000002709037c11 */ /* 0x000fca00080f140a */
[----:B------:R-:W2:Y:S01]  /*1020*/  LDG.E R0, desc[UR22][R2.64] ;  /* 0x0000001602007981 */ /* 0x000ea2000c1e1900 */
[----:B0-----:R-:W-:-:S05]  /*1030*/  IADD3 R9, P0, PT, R9, UR4, RZ ;  /* 0x0000000409097c10 */ /* 0x001fca000ff1e0ff */
[----:B------:R-:W-:Y:S01]  /*1040*/  IMAD.X R10, RZ, RZ, R10, P0 ;  /* 0x000000ffff0a7224 */ /* 0x000fe200000e060a */
[----:B------:R-:W-:-:S04]  /*1050*/  LOP3.LUT P0, RZ, R9, 0xffffc000, RZ, 0xc0, !PT ;  /* 0xffffc00009ff7812 */ /* 0x000fc8000780c0ff */
[----:B------:R-:W-:Y:S02]  /*1060*/  LOP3.LUT P0, RZ, R10, 0x3fffffff, RZ, 0xc0, P0 ;  /* 0x3fffffff0aff7812 */ /* 0x000fe4000000c0ff */
[C---:B--2---:R-:W-:Y:S02]  /*1070*/  PRMT R4, R0.reuse, 0x7770, RZ ;  /* 0x0000777000047816 */ /* 0x044fe400000000ff */
[C---:B------:R-:W-:Y:S02]  /*1080*/  PRMT R6, R0.reuse, 0x7771, RZ ;  /* 0x0000777100067816 */ /* 0x040fe400000000ff */
[C---:B------:R-:W-:Y:S02]  /*1090*/  PRMT R8, R0.reuse, 0x7773, RZ ;  /* 0x0000777300087816 */ /* 0x040fe400000000ff */
[----:B------:R-:W-:Y:S02]  /*10a0*/  PRMT R0, R0, 0x7772, RZ ;  /* 0x0000777200007816 */ /* 0x000fe400000000ff */
[----:B------:R-:W-:-:S02]  /*10b0*/  VIMNMX.U16x2 R4, PT, PT, R4, UR8, !PT ;  /* 0x0000000804047c48 */ /* 0x000fc4000ffe0200 */
[----:B------:R-:W-:Y:S02]  /*10c0*/  VIMNMX.U16x2 R6, PT, PT, R6, UR8, !PT ;  /* 0x0000000806067c48 */ /* 0x000fe4000ffe0200 */
[----:B------:R-:W-:Y:S02]  /*10d0*/  VIMNMX.U16x2 R8, PT, PT, R8, UR8, !PT ;  /* 0x0000000808087c48 */ /* 0x000fe4000ffe0200 */
[----:B------:R-:W-:Y:S02]  /*10e0*/  VIMNMX.U16x2 R5, PT, PT, R0, UR8, !PT ;  /* 0x0000000800057c48 */ /* 0x000fe4000ffe0200 */
[----:B------:R-:W-:Y:S02]  /*10f0*/  PRMT R0, R4, 0x7610, R0 ;  /* 0x0000761004007816 */ /* 0x000fe40000000000 */
[----:B------:R-:W-:Y:S02]  /*1100*/  PRMT R4, R6, 0x7610, R4 ;  /* 0x0000761006047816 */ /* 0x000fe40000000004 */
[----:B------:R-:W-:-:S02]  /*1110*/  PRMT R6, R8, 0x7610, R6 ;  /* 0x0000761008067816 */ /* 0x000fc40000000006 */
[----:B------:R-:W-:Y:S01]  /*1120*/  LOP3.LUT R7, R0, 0xffff, RZ, 0xc0, !PT ;  /* 0x0000ffff00077812 */ /* 0x000fe200078ec0ff */
[----:B------:R-:W-:Y:S01]  /*1130*/  IMAD.SHL.U32 R0, R9, 0x4, RZ ;  /* 0x0000000409007824 */ /* 0x000fe200078e00ff */
[----:B------:R-:W-:Y:S02]  /*1140*/  LOP3.LUT R4, R4, 0xffff, RZ, 0xc0, !PT ;  /* 0x0000ffff04047812 */ /* 0x000fe400078ec0ff */
[----:B------:R-:W-:Y:S02]  /*1150*/  LOP3.LUT R6, R6, 0xffff, RZ, 0xc0, !PT ;  /* 0x0000ffff06067812 */ /* 0x000fe400078ec0ff */
[----:B------:R-:W-:Y:S02]  /*1160*/  LOP3.LUT R5, R5, 0xffff, RZ, 0xc0, !PT ;  /* 0x0000ffff05057812 */ /* 0x000fe400078ec0ff */
[----:B------:R-:W-:Y:S02]  /*1170*/  PRMT R4, R7, 0x3340, R4 ;  /* 0x0000334007047816 */ /* 0x000fe40000000004 */
[----:B------:R-:W-:-:S02]  /*1180*/  PRMT R5, R5, 0x3340, R6 ;  /* 0x0000334005057816 */ /* 0x000fc40000000006 */
[----:B------:R-:W-:Y:S02]  /*1190*/  ISETP.LT.U32.AND P1, PT, R0, UR9, PT ;  /* 0x0000000900007c0c */ /* 0x000fe4000bf21070 */
[----:B------:R-:W-:Y:S02]  /*11a0*/  PRMT R5, R4, 0x5410, R5 ;  /* 0x0000541004057816 */ /* 0x000fe40000000005 */
[----:B------:R-:W-:-:S03]  /*11b0*/  SHF.L.U64.HI R0, R9, 0x2, R10 ;  /* 0x0000000209007819 */ /* 0x000fc6000001020a */
[----:B------:R1:W-:Y:S01]  /*11c0*/  STG.E desc[UR22][R2.64], R5 ;  /* 0x0000000502007986 */ /* 0x0003e2000c101916 */
[----:B------:R-:W-:-:S13]  /*11d0*/  ISETP.LT.AND.EX P1, PT, R0, UR13, PT, P1 ;  /* 0x0000000d00007c0c */ /* 0x000fda000bf21310 */
[----:B-1----:R-:W-:Y:S05]  /*11e0*/  @!P0 BRA P1, `(.L_x_180) ;  /* 0xfffffffc00848947 */ /* 0x002fea000083ffff */
[----:B------:R-:W-:Y:S05]  /*11f0*/  EXIT ;  /* 0x000000000000794d */ /* 0x000fea0003800000 */
        .weak           $__internal_17_$__cuda_sm20_div_u16
        .type           $__internal_17_$__cuda_sm20_div_u16,@function
        .size           $__internal_17_$__cuda_sm20_div_u16,(.L_x_4170 - $__internal_17_$__cuda_sm20_div_u16)
$__internal_17_$__cuda_sm20_div_u16:
        /* <DEDUP_REMOVED lines=19> */
[----:B------:R-:W-:Y:S05]  /*1330*/  RET.REL.NODEC R4 `(_ZN2at6native61_GLOBAL__N__44eb8e94_28_ForeachBinaryOpScalarList_cu_dda10a6925multi_tensor_apply_kernelINS1_28TensorListScalarListMetadataIhLi1EEENS1_25BinaryOpScalarListFunctorIhLi1ELi1ELi0EEEJNS0_7maximumIhEEEEEvT_T0_DpT1_) ;  /* 0xffffffec04307950 */ /* 0x000fea0003c3ffff */
.L_x_181:
        /* <DEDUP_REMOVED lines=12> */
.L_x_4170:


//--------------------- .text._ZN2at6native61_GLOBAL__N__44eb8e94_28_ForeachBinaryOpScalarList_cu_dda10a6925multi_tensor_apply_kernelINS1_28TensorListScalarListMetadataIfLi2EEENS1_25BinaryOpScalarListFunctorIN3c108BFloat16ELi2ELi1ELi1EEEJNS0_7minimumIfEEEEEvT_T0_DpT1_ --------------------------
	.section	.text._ZN2at6native61_GLOBAL__N__44eb8e94_28_ForeachBinaryOpScalarList_cu_dda10a6925multi_tensor_apply_kernelINS1_28TensorListScalarListMetadataIfLi2EEENS1_25BinaryOpScalarListFunctorIN3c108BFloat16ELi2ELi1ELi1EEEJNS0_7minimumIfEEEEEvT_T0_DpT1_,"ax",@progbits
	.align	128
.text._ZN2at6native61_GLOBAL__N__44eb8e94_28_ForeachBinaryOpScalarList_cu_dda10a6925multi_tensor_apply_kernelINS1_28TensorListScalarListMetadataIfLi2EEENS1_25BinaryOpScalarListFunctorIN3c108BFloat16ELi2ELi1ELi1EEEJNS0_7minimumIfEEEEEvT_T0_DpT1_:
        .type           _ZN2at6native61_GLOBAL__N__44eb8e94_28_ForeachBinaryOpScalarList_cu_dda10a6925multi_tensor_apply_kernelINS1_28TensorListScalarListMetadataIfLi2EEENS1_25BinaryOpScalarListFunctorIN3c108BFloat16ELi2ELi1ELi1EEEJNS0_7minimumIfEEEEEvT_T0_DpT1_,@function
        .size           _ZN2at6native61_GLOBAL__N__44eb8e94_28_ForeachBinaryOpScalarList_cu_dda10a6925multi_tensor_apply_kernelINS1_28TensorListScalarListMetadataIfLi2EEENS1_25BinaryOpScalarListFunctorIN3c108BFloat16ELi2ELi1ELi1EEEJNS0_7minimumIfEEEEEvT_T0_DpT1_,(.L_x_4172 - _ZN2at6native61_GLOBAL__N__44eb8e94_28_ForeachBinaryOpScalarList_cu_dda10a6925multi_tensor_apply_kernelINS1_28TensorListScalarListMetadataIfLi2EEENS1_25BinaryOpScalarListFunctorIN3c108BFloat16ELi2ELi1ELi1EEEJNS0_7minimumIfEEEEEvT_T0_DpT1_)
        .other          _ZN2at6native61_GLOBAL__N__44eb8e94_28_ForeachBinaryOpScalarList_cu_dda10a6925multi_tensor_apply_kernelINS1_28TensorListScalarListMetadataIfLi2EEENS1_25BinaryOpScalarListFunctorIN3c108BFloat16ELi2ELi1ELi1EEEJNS0_7minimumIfEEEEEvT_T0_DpT1_,@"STO_CUDA_ENTRY STV_DEFAULT"
_ZN2at6native61_GLOBAL__N__44eb8e94_28_ForeachBinaryOpScalarList_cu_dda10a6925multi_tensor_apply_kernelINS1_28TensorListScalarListMetadataIfLi2EEENS1_25BinaryOpScalarListFunctorIN3c108BFloat16ELi2ELi1ELi1EEEJNS0_7minimumIfEEEEEvT_T0_DpT1_:
        /* <DEDUP_REMOVED lines=41> */
[----:B--2---:R-:W-:Y:S05]  /*0290*/  CALL.REL.NOINC `($__internal_18_$__cuda_sm20_div_u16) ;  /* 0x0000001000187944 */ /* 0x004fea0003c00000 */
        /* <DEDUP_REMOVED lines=13> */
.L_x_184:
        /* <DEDUP_REMOVED lines=37> */
[----:B------:R-:W-:Y:S01]  /*05c0*/  FSETP.GEU.FTZ.AND P6, PT, R27, R0, PT ;  /* 0x000000001b00720b */ /* 0x000fe20003fde000 */
[----:B---3--:R-:W-:-:S05]  /*05d0*/  IMAD.U32 R29, R28, 0x10000, RZ ;  /* 0x000100001c1d7824 */ /* 0x008fca00078e00ff */
[----:B------:R-:W-:-:S05]  /*05e0*/  FSETP.NAN.FTZ.AND P4, PT, |R29|, |R29|, PT ;  /* 0x4000001d1d00720b */ /* 0x000fca0003f98200 */
[----:B------:R-:W-:Y:S01]  /*05f0*/  @!P5 FSEL R27, R27, R0, !P6 ;  /* 0x000000001b1bd208 */ /* 0x000fe20007000000 */
[----:B----4-:R-:W-:Y:S01]  /*0600*/  IMAD.U32 R24, R24, 0x10000, RZ ;  /* 0x0001000018187824 */ /* 0x010fe200078e00ff */
[-C--:B------:R-:W-:Y:S02]  /*0610*/  @!P0 LEA R12, P5, R7, R2.reuse, 0x1 ;  /* 0x00000002070c8211 */ /* 0x080fe400078a08ff */
[----:B------:R-:W-:Y:S02]  /*0620*/  @!P3 LEA R10, P6, R19, R2, 0x1 ;  /* 0x00000002130ab211 */ /* 0x000fe400078c08ff */
[-C--:B------:R-:W-:Y:S01]  /*0630*/  @!P0 LEA.HI.X R13, R7, R3.reuse, R6, 0x1, P5 ;  /* 0x00000003070d8211 */ /* 0x080fe200028f0c06 */
[----:B-----5:R-:W-:Y:S01]  /*0640*/  IMAD.U32 R7, R22, 0x10000, RZ ;  /* 0x0001000016077824 */ /* 0x020fe200078e00ff */
[----:B------:R-:W-:Y:S02]  /*0650*/  @!P3 LEA.HI.X R11, R19, R3, R8, 0x1, P6 ;  /* 0x00000003130bb211 */ /* 0x000fe400030f0c08 */
[----:B------:R-:W-:-:S02]  /*0660*/  FSETP.NAN.FTZ.AND P5, PT, |R24|, |R24|, PT ;  /* 0x400000181800720b */ /* 0x000fc40003fb8200 */
[CC--:B------:R-:W-:Y:S02]  /*0670*/  FSETP.GEU.FTZ.AND P6, PT, R29.reuse, R0.reuse, PT ;  /* 0x000000001d00720b */ /* 0x0c0fe40003fde000 */
[----:B------:R-:W-:Y:S02]  /*0680*/  F2FP.BF16.F32.PACK_AB R27, RZ, R27 ;  /* 0x0000001bff1b723e */ /* 0x000fe400000010ff */
[-C--:B------:R-:W-:Y:S02]  /*0690*/  @!P4 FSEL R29, R29, R0.reuse, !P6 ;  /* 0x000000001d1dc208 */ /* 0x080fe40007000000 */
[----:B------:R-:W-:Y:S01]  /*06a0*/  FSETP.NAN.FTZ.AND P4, PT, |R7|, |R7|, PT ;  /* 0x400000070700720b */ /* 0x000fe20003f98200 */
[----:B------:R0:W-:Y:S01]  /*06b0*/  @!P2 STG.E.U16 desc[UR12][R20.64], R27 ;  /* 0x0000001b1400a986 */ /* 0x0001e2000c10150c */
[----:B------:R-:W-:Y:S02]  /*06c0*/  FSETP.GEU.FTZ.AND P6, PT, R24, R0, PT ;  /* 0x000000001800720b */ /* 0x000fe40003fde000 */
[----:B------:R-:W-:-:S02]  /*06d0*/  IADD3 R25, P2, PT, R25, UR10, RZ ;  /* 0x0000000a19197c10 */ /* 0x000fc4000ff5e0ff */
[-C--:B------:R-:W-:Y:S02]  /*06e0*/  @!P5 FSEL R24, R24, R0.reuse, !P6 ;  /* 0x000000001818d208 */ /* 0x080fe40007000000 */
[----:B------:R-:W-:Y:S01]  /*06f0*/  FSETP.GEU.FTZ.AND P6, PT, R7, R0, PT ;  /* 0x000000000700720b */ /* 0x000fe20003fde000 */
[----:B------:R-:W-:Y:S01]  /*0700*/  IMAD.X R22, RZ, RZ, R9, P2 ;  /* 0x000000ffff167224 */ /* 0x000fe200010e0609 */
[----:B------:R-:W-:Y:S02]  /*0710*/  @!P1 LEA R8, P5, R23, R2, 0x1 ;  /* 0x0000000217089211 */ /* 0x000fe400078a08ff */
[----:B------:R-:W-:Y:S02]  /*0720*/  ISETP.GE.U32.AND P2, PT, R25, R14, PT ;  /* 0x0000000e1900720c */ /* 0x000fe40003f46070 */
[----:B------:R-:W-:Y:S02]  /*0730*/  @!P4 FSEL R7, R7, R0, !P6 ;  /* 0x000000000707c208 */ /* 0x000fe40007000000 */
        /* <DEDUP_REMOVED lines=44> */
[----:B------:R-:W-:-:S04]  /*0a00*/  FSETP.GEU.FTZ.AND P6, PT, R26, R0, PT ;  /* 0x000000001a00720b */ /* 0x000fc80003fde000 */
[----:B------:R-:W-:Y:S01]  /*0a10*/  FSETP.NAN.FTZ.AND P4, PT, |R29|, |R29|, PT ;  /* 0x4000001d1d00720b */ /* 0x000fe20003f98200 */
[----:B----4-:R-:W-:-:S06]  /*0a20*/  IMAD.U32 R27, R27, 0x10000, RZ ;  /* 0x000100001b1b7824 */ /* 0x010fcc00078e00ff */
[-C--:B------:R-:W-:Y:S02]  /*0a30*/  @!P5 FSEL R26, R26, R0.reuse, !P6 ;  /* 0x000000001a1ad208 */ /* 0x080fe40007000000 */
[----:B------:R-:W-:Y:S02]  /*0a40*/  FSETP.GEU.FTZ.AND P5, PT, R29, R0, PT ;  /* 0x000000001d00720b */ /* 0x000fe40003fbe000 */
[----:B------:R-:W-:Y:S02]  /*0a50*/  @!P2 LEA R6, P6, R25, R2, 0x1 ;  /* 0x000000021906a211 */ /* 0x000fe400078c08ff */
[----:B------:R-:W-:Y:S01]  /*0a60*/  @!P4 FSEL R29, R29, R0, !P5 ;  /* 0x000000001d1dc208 */ /* 0x000fe20006800000 */
        /* <DEDUP_REMOVED lines=8> */
[----:B------:R-:W-:-:S02]  /*0af0*/  FSETP.GEU.FTZ.AND P6, PT, R27, R0, PT ;  /* 0x000000001b00720b */ /* 0x000fc40003fde000 */
[----:B------:R-:W-:Y:S02]  /*0b00*/  F2FP.BF16.F32.PACK_AB R26, RZ, R26 ;  /* 0x0000001aff1a723e */ /* 0x000fe400000010ff */
[-C--:B------:R-:W-:Y:S02]  /*0b10*/  @!P4 FSEL R27, R27, R0.reuse, !P6 ;  /* 0x000000001b1bc208 */ /* 0x080fe40007000000 */
[C---:B------:R-:W-:Y:S01]  /*0b20*/  FSETP.GEU.FTZ.AND P4, PT, R28.reuse, R0, PT ;  /* 0x000000001c00720b */ /* 0x040fe20003f9e000 */
[----:B------:R1:W-:Y:S01]  /*0b30*/  @!P2 STG.E.U16 desc[UR12][R6.64], R26 ;  /* 0x0000001a0600a986 */ /* 0x0003e2000c10150c */
[----:B------:R-:W-:Y:S02]  /*0b40*/  @!P3 LEA R12, P6, R23, R2, 0x1 ;  /* 0x00000002170cb211 */ /* 0x000fe400078c08ff */
[----:B------:R-:W-:Y:S02]  /*0b50*/  @!P5 FSEL R28, R28, R0, !P4 ;  /* 0x000000001c1cd208 */ /* 0x000fe40006000000 */
        /* <DEDUP_REMOVED lines=8> */
.L_x_183:
        /* <DEDUP_REMOVED lines=37> */
[----:B------:R-:W-:Y:S01]  /*0e30*/  FSETP.GEU.FTZ.AND P6, PT, R9, R0, PT ;  /* 0x000000000900720b */ /* 0x000fe20003fde000 */
[----:B---3--:R-:W-:-:S05]  /*0e40*/  IMAD.U32 R27, R20, 0x10000, RZ ;  /* 0x00010000141b7824 */ /* 0x008fca00078e00ff */
[----:B------:R-:W-:Y:S01]  /*0e50*/  FSETP.NAN.FTZ.AND P5, PT, |R27|, |R27|, PT ;  /* 0x4000001b1b00720b */ /* 0x000fe20003fb8200 */
[----:B----4-:R-:W-:-:S04]  /*0e60*/  IMAD.U32 R15, R15, 0x10000, RZ ;  /* 0x000100000f0f7824 */ /* 0x010fc800078e00ff */
[-C--:B------:R-:W-:Y:S02]  /*0e70*/  @!P4 FSEL R9, R9, R0.reuse, !P6 ;  /* 0x000000000909c208 */ /* 0x080fe40007000000 */
[-C--:B------:R-:W-:Y:S02]  /*0e80*/  FSETP.GEU.FTZ.AND P6, PT, R27, R0.reuse, PT ;  /* 0x000000001b00720b */ /* 0x080fe40003fde000 */
[----:B------:R-:W-:Y:S02]  /*0e90*/  FSETP.NAN.FTZ.AND P4, PT, |R15|, |R15|, PT ;  /* 0x4000000f0f00720b */ /* 0x000fe40003f98200 */
[----:B------:R-:W-:Y:S02]  /*0ea0*/  F2FP.BF16.F32.PACK_AB R10, RZ, R9 ;  /* 0x00000009ff0a723e */ /* 0x000fe400000010ff */
[----:B------:R-:W-:Y:S02]  /*0eb0*/  @!P5 FSEL R27, R27, R0, !P6 ;  /* 0x000000001b1bd208 */ /* 0x000fe40007000000 */
[----:B0-----:R-:W-:Y:S01]  /*0ec0*/  @!P0 LEA R4, P5, R25, R2, 0x1 ;  /* 0x0000000219048211 */ /* 0x001fe200078a08ff */
[----:B-----5:R-:W-:Y:S01]  /*0ed0*/  IMAD.U32 R11, R16, 0x10000, RZ ;  /* 0x00010000100b7824 */ /* 0x020fe200078e00ff */
[----:B------:R-:W-:-:S02]  /*0ee0*/  FSETP.GEU.FTZ.AND P6, PT, R15, R0, PT ;  /* 0x000000000f00720b */ /* 0x000fc40003fde000 */
[----:B------:R-:W-:Y:S02]  /*0ef0*/  @!P0 LEA.HI.X R5, R25, R3, R23, 0x1, P5 ;  /* 0x0000000319058211 */ /* 0x000fe400028f0c17 */
[----:B------:R-:W-:Y:S02]  /*0f00*/  @!P1 LEA R6, P5, R21, R2, 0x1 ;  /* 0x0000000215069211 */ /* 0x000fe400078a08ff */
[----:B------:R-:W-:Y:S01]  /*0f10*/  @!P4 FSEL R15, R15, R0, !P6 ;  /* 0x000000000f0fc208 */ /* 0x000fe20007000000 */
        /* <DEDUP_REMOVED lines=8> */
[----:B------:R-:W-:-:S03]  /*0fa0*/  FSETP.GEU.FTZ.AND P5, PT, R11, R0, PT ;  /* 0x000000000b00720b */ /* 0x000fc60003fbe000 */
[----:B------:R0:W-:Y:S01]  /*0fb0*/  @!P2 STG.E.U16 desc[UR12][R8.64], R15 ;  /* 0x0000000f0800a986 */ /* 0x0001e2000c10150c */
[----:B------:R-:W-:Y:S01]  /*0fc0*/  @!P4 FSEL R11, R11, R0, !P5 ;  /* 0x000000000b0bc208 */ /* 0x000fe20006800000 */
[----:B------:R-:W-:Y:S08]  /*0fd0*/  @P3 EXIT ;  /* 0x000000000000394d */ /* 0x000ff00003800000 */
[C---:B------:R-:W-:Y:S02]  /*0fe0*/  LEA R2, P0, R13.reuse, R2, 0x1 ;  /* 0x000000020d027211 */ /* 0x040fe400078008ff */
[----:B------:R-:W-:Y:S02]  /*0ff0*/  F2FP.BF16.F32.PACK_AB R11, RZ, R11 ;  /* 0x0000000bff0b723e */ /* 0x000fe400000010ff */
[----:B------:R-:W-:-:S05]  /*1000*/  LEA.HI.X R3, R13, R3, R14, 0x1, P0 ;  /* 0x000000030d037211 */ /* 0x000fca00000f0c0e */
[----:B------:R-:W-:Y:S01]  /*1010*/  STG.E.U16 desc[UR12][R2.64], R11 ;  /* 0x0000000b02007986 */ /* 0x000fe2000c10150c */
[----:B------:R-:W-:Y:S05]  /*1020*/  EXIT ;  /* 0x000000000000794d */ /* 0x000fea0003800000 */
.L_x_182:
[----:B------:R-:W0:Y:S02]  /*1030*/  S2R R12, SR_TID.X ;  /* 0x00000000000c7919 */ /* 0x000e240000002100 */
[----:B0-----:R-:W-:-:S03]  /*1040*/  IMAD.WIDE.U32 R6, R12, 0x4, RZ ;  /* 0x000000040c067825 */ /* 0x001fc600078e00ff */
[----:B------:R-:W-:-:S04]  /*1050*/  ISETP.GE.U32.AND P0, PT, R6, R14, PT ;  /* 0x0000000e0600720c */ /* 0x000fc80003f06070 */
[----:B------:R-:W-:-:S13]  /*1060*/  ISETP.GE.AND.EX P0, PT, R7, R15, PT, P0 ;  /* 0x0000000f0700720c */ /* 0x000fda0003f06300 */
[----:B------:R-:W-:Y:S05]  /*1070*/  @P0 EXIT ;  /* 0x000000000000094d */ /* 0x000fea0003800000 */
[----:B------:R-:W-:Y:S01]  /*1080*/  IMAD.MOV.U32 R23, RZ, RZ, RZ ;  /* 0x000000ffff177224 */ /* 0x000fe200078e00ff */
[----:B------:R-:W0:Y:S06]  /*1090*/  LDCU UR4, c[0x0][0x360] ;  /* 0x00006c00ff0477ac */ /* 0x000e2c0008000800 */
.L_x_185:
        /* <DEDUP_REMOVED lines=15> */
[-C--:B--2---:R-:W-:Y:S02]  /*1190*/  FSETP.GEU.FTZ.AND P6, PT, R11, R0.reuse, PT ;  /* 0x000000000b00720b */ /* 0x084fe40003fde000 */
[-C--:B------:R-:W-:Y:S02]  /*11a0*/  FSETP.GEU.FTZ.AND P4, PT, R13, R0.reuse, PT ;  /* 0x000000000d00720b */ /* 0x080fe40003f9e000 */
[-C--:B------:R-:W-:Y:S02]  /*11b0*/  FSETP.GEU.FTZ.AND P2, PT, R17, R0.reuse, PT ;  /* 0x000000001100720b */ /* 0x080fe40003f5e000 */
[----:B------:R-:W-:-:S02]  /*11c0*/  @!P5 FSEL R11, R11, R0, !P6 ;  /* 0x000000000b0bd208 */ /* 0x000fc40007000000 */
[-C--:B------:R-:W-:Y:S02]  /*11d0*/  FSETP.GEU.FTZ.AND P5, PT, R9, R0.reuse, PT ;  /* 0x000000000900720b */ /* 0x080fe40003fbe000 */
[----:B------:R-:W-:Y:S02]  /*11e0*/  IADD3 R6, P6, PT, R2, R19, RZ ;  /* 0x0000001302067210 */ /* 0x000fe40007fde0ff */
[-C--:B------:R-:W-:Y:S02]  /*11f0*/  @!P0 FSEL R13, R13, R0.reuse, !P4 ;  /* 0x000000000d0d8208 */ /* 0x080fe40006000000 */
[-C--:B------:R-:W-:Y:S01]  /*1200*/  @!P3 FSEL R17, R17, R0.reuse, !P2 ;  /* 0x000000001111b208 */ /* 0x080fe20005000000 */
[----:B------:R-:W-:Y:S01]  /*1210*/  IMAD.X R7, R3, 0x1, R21, P6 ;  /* 0x0000000103077824 */ /* 0x000fe200030e0615 */
[----:B------:R-:W-:Y:S02]  /*1220*/  @!P1 FSEL R9, R9, R0, !P5 ;  /* 0x0000000009099208 */ /* 0x000fe40006800000 */
        /* <DEDUP_REMOVED lines=13> */
        .weak           $__internal_18_$__cuda_sm20_div_u16
        .type           $__internal_18_$__cuda_sm20_div_u16,@function
        .size           $__internal_18_$__cuda_sm20_div_u16,(.L_x_4172 - $__internal_18_$__cuda_sm20_div_u16)
$__internal_18_$__cuda_sm20_div_u16:
        /* <DEDUP_REMOVED lines=19> */
[----:B------:R-:W-:Y:S05]  /*1430*/  RET.REL.NODEC R6 `(_ZN2at6native61_GLOBAL__N__44eb8e94_28_ForeachBinaryOpScalarList_cu_dda10a6925multi_tensor_apply_kernelINS1_28TensorListScalarListMetadataIfLi2EEENS1_25BinaryOpScalarListFunctorIN3c108BFloat16ELi2ELi1ELi1EEEJNS0_7minimumIfEEEEEvT_T0_DpT1_) ;  /* 0xffffffe806f07950 */ /* 0x000fea0003c3ffff */
.L_x_186:
        /* <DEDUP_REMOVED lines=12> */
.L_x_4172:


//--------------------- .text._ZN2at6native61_GLOBAL__N__44eb8e94_28_ForeachBinaryOpScalarList_cu_dda10a6925multi_tensor_apply_kernelINS1_28TensorListScalarListMetadataIfLi2EEENS1_25BinaryOpScalarListFunctorIN3c104HalfELi2ELi1ELi1EEEJNS0_7minimumIfEEEEEvT_T0_DpT1_ --------------------------
	.section	.text._ZN2at6native61_GLOBAL__N__44eb8e94_28_ForeachBinaryOpScalarList_cu_dda10a6925multi_tensor_apply_kernelINS1_28TensorListScalarListMetadataIfLi2EEENS1_25BinaryOpScalarListFunctorIN3c104HalfELi2ELi1ELi1EEEJNS0_7minimumIfEEEEEvT_T0_DpT1_,"ax",@progbits
	.align	128
.text._ZN2at6native61_GLOBAL__N__44eb8e94_28_ForeachBinaryOpScalarList_cu_dda10a6925multi_tensor_apply_kernelINS1_28TensorListScalarListMetadataIfLi2EEENS1_25BinaryOpScalarListFunctorIN3c104HalfELi2ELi1ELi1EEEJNS0_7minimumIfEEEEEvT_T0_DpT1_:
        .type           _ZN2at6native61_GLOBAL__N__44eb8e94_28_ForeachBinaryOpScalarList_cu_dda10a6925multi_tensor_apply_kernelINS1_28TensorListScalarListMetadataIfLi2EEENS1_25BinaryOpScalarListFunctorIN3c104HalfELi2ELi1ELi1EEEJNS0_7minimumIfEEEEEvT_T0_DpT1_,@function
        .size           _ZN2at6native61_GLOBAL__N__44eb8e94_28_ForeachBinaryOpScalarList_cu_dda10a6925multi_tensor_apply_kernelINS1_28TensorListScalarListMetadataIfLi2EEENS1_25BinaryOpScalarListFunctorIN3c104HalfELi2ELi1ELi1EEEJNS0_7minimumIfEEEEEvT_T0_DpT1_,(.L_x_4174 - _ZN2at6native61_GLOBAL__N__44eb8e94_28_ForeachBinaryOpScalarList_cu_dda10a6925multi_tensor_apply_kernelINS1_28TensorListScalarListMetadataIfLi2EEENS1_25BinaryOpScalarListFunctorIN3c104HalfELi2ELi1ELi1EEEJNS0_7minimumIfEEEEEvT_T0_DpT1_)
        .other          _ZN2at6native61_GLOBAL__N__44eb8e94_28_ForeachBinaryOpScalarList_cu_dda10a6925multi_tensor_apply_kernelINS1_28TensorListScalarListMetadataIfLi2EEENS1_25BinaryOpScalarListFunctorIN3c104HalfELi2ELi1ELi1EEEJNS0_7minimumIfEEEEEvT_T0_DpT1_,@"STO_CUDA_ENTRY STV_DEFAULT"
_ZN2at6native61_GLOBAL__N__44eb8e94_28_ForeachBinaryOpScalarList_cu_dda10a6925multi_tensor_apply_kernelINS1_28TensorListScalarListMetadataIfLi2EEENS1_25BinaryOpScalarListFunctorIN3c104HalfELi2ELi1ELi1EEEJNS0_7minimumIfEEEEEvT_T0_DpT1_:
        /* <DEDUP_REMOVED lines=41> */
[----:B--2---:R-:W-:Y:S05]  /*0290*/  CALL.REL.NOINC `($__internal_19_$__cuda_sm20_div_u16) ;  /* 0x0000001000187944 */ /* 0x004fea0003c00000 */
        /* <DEDUP_REMOVED lines=13> */
.L_x_189:
        /* <DEDUP_REMOVED lines=37> */
[----:B------:R-:W-:Y:S01]  /*05c0*/  FSETP.GEU.FTZ.AND P5, PT, R20, R0, PT ;  /* 0x000000001400720b */ /* 0x000fe20003fbe000 */
[----:B---3--:R-:W-:-:S10]  /*05d0*/  HADD2.F32 R29, -RZ, R29.H0_H0 ;  /* 0x2000001dff1d7230 */ /* 0x008fd40000004100 */
[----:B------:R-:W-:Y:S02]  /*05e0*/  @!P4 FSEL R20, R20, R0, !P5 ;  /* 0x000000001414c208 */ /* 0x000fe40006800000 */
        /* <DEDUP_REMOVED lines=9> */
[----:B------:R-:W-:-:S04]  /*0680*/  FSETP.GEU.FTZ.AND P2, PT, R29, R0, PT ;  /* 0x000000001d00720b */ /* 0x000fc80003f5e000 */
[----:B------:R-:W-:Y:S02]  /*0690*/  @!P4 FSEL R29, R29, R0, !P2 ;  /* 0x000000001d1dc208 */ /* 0x000fe40005000000 */
[C---:B------:R-:W-:Y:S02]  /*06a0*/  @!P3 LEA R12, P4, R23.reuse, R2, 0x1 ;  /* 0x00000002170cb211 */ /* 0x040fe400078808ff */
[----:B------:R-:W-:Y:S02]  /*06b0*/  FSETP.GEU.FTZ.AND P2, PT, R8, R0, PT ;  /* 0x000000000800720b */ /* 0x000fe40003f5e000 */
[-C--:B------:R-:W-:Y:S02]  /*06c0*/  @!P3 LEA.HI.X R13, R23, R3.reuse, R6, 0x1, P4 ;  /* 0x00000003170db211 */ /* 0x080fe400020f0c06 */
[----:B0-----:R-:W-:Y:S02]  /*06d0*/  @!P0 LEA.HI.X R11, R27, R3, R22, 0x1, P6 ;  /* 0x000000031b0b8211 */ /* 0x001fe400030f0c16 */
[----:B------:R-:W-:-:S02]  /*06e0*/  FSETP.NAN.FTZ.AND P6, PT, |R9|, |R9|, PT ;  /* 0x400000090900720b */ /* 0x000fc40003fd8200 */
[----:B------:R-:W-:Y:S02]  /*06f0*/  IADD3 R25, P4, PT, R25, UR10, RZ ;  /* 0x0000000a19197c10 */ /* 0x000fe4000ff9e0ff */
[-C--:B------:R-:W-:Y:S02]  /*0700*/  @!P5 FSEL R8, R8, R0.reuse, !P2 ;  /* 0x000000000808d208 */ /* 0x080fe40005000000 */
[----:B------:R-:W-:Y:S01]  /*0710*/  FSETP.GEU.FTZ.AND P2, PT, R9, R0, PT ;  /* 0x000000000900720b */ /* 0x000fe20003f5e000 */
[----:B------:R-:W-:Y:S01]  /*0720*/  IMAD.X R24, RZ, RZ, R19, P4 ;  /* 0x000000ffff187224 */ /* 0x000fe200020e0613 */
[C---:B------:R-:W-:Y:S02]  /*0730*/  @!P1 LEA R6, P4, R7.reuse, R2, 0x1 ;  /* 0x0000000207069211 */ /* 0x040fe400078808ff */
[----:B------:R-:W-:Y:S02]  /*0740*/  IADD3 R19, P5, PT, R7, UR10, RZ ;  /* 0x0000000a07137c10 */ /* 0x000fe4000ffbe0ff */
[----:B------:R-:W-:-:S02]  /*0750*/  F2FP.F16.F32.PACK_AB R29, RZ, R29 ;  /* 0x0000001dff1d723e */ /* 0x000fc400000000ff */
[----:B------:R-:W-:Y:S02]  /*0760*/  @!P6 FSEL R9, R9, R0, !P2 ;  /* 0x000000000909e208 */ /* 0x000fe40005000000 */
        /* <DEDUP_REMOVED lines=44> */
[----:B------:R-:W-:Y:S01]  /*0a30*/  FSETP.GEU.FTZ.AND P6, PT, R27, R0, PT ;  /* 0x000000001b00720b */ /* 0x000fe20003fde000 */
[----:B----4-:R-:W-:-:S08]  /*0a40*/  HADD2.F32 R29, -RZ, R29.H0_H0 ;  /* 0x2000001dff1d7230 */ /* 0x010fd00000004100 */
[-C--:B------:R-:W-:Y:S02]  /*0a50*/  @!P5 FSEL R27, R27, R0.reuse, !P6 ;  /* 0x000000001b1bd208 */ /* 0x080fe40007000000 */
[C---:B------:R-:W-:Y:S02]  /*0a60*/  FSETP.GEU.FTZ.AND P5, PT, R26.reuse, R0, PT ;  /* 0x000000001a00720b */ /* 0x040fe40003fbe000 */
[----:B------:R-:W-:Y:S01]  /*0a70*/  @!P2 LEA R6, P6, R25, R2, 0x1 ;  /* 0x000000021906a211 */ /* 0x000fe200078c08ff */
[----:B-----5:R-:W-:Y:S01]  /*0a80*/  HADD2.F32 R28, -RZ, R28.H0_H0 ;  /* 0x2000001cff1c7230 */ /* 0x020fe20000004100 */
[----:B------:R-:W-:Y:S02]  /*0a90*/  @!P4 FSEL R26, R26, R0, !P5 ;  /* 0x000000001a1ac208 */ /* 0x000fe40006800000 */
[----:B------:R-:W-:Y:S02]  /*0aa0*/  @!P1 LEA R8, P5, R19, R2, 0x1 ;  /* 0x0000000213089211 */ /* 0x000fe400078a08ff */
[----:B------:R-:W-:-:S02]  /*0ab0*/  FSETP.NAN.FTZ.AND P4, PT, |R29|, |R29|, PT ;  /* 0x4000001d1d00720b */ /* 0x000fc40003f98200 */
[-C--:B------:R-:W-:Y:S02]  /*0ac0*/  @!P2 LEA.HI.X R7, R25, R3.reuse, R24, 0x1, P6 ;  /* 0x000000031907a211 */ /* 0x080fe400030f0c18 */
[----:B------:R-:W-:Y:S02]  /*0ad0*/  @!P0 LEA R10, P6, R21, R2, 0x1 ;  /* 0x00000002150a8211 */ /* 0x000fe400078c08ff */
[-C--:B------:R-:W-:Y:S02]  /*0ae0*/  @!P1 LEA.HI.X R9, R19, R3.reuse, R18, 0x1, P5 ;  /* 0x0000000313099211 */ /* 0x080fe400028f0c12 */
[----:B------:R-:W-:Y:S02]  /*0af0*/  FSETP.NAN.FTZ.AND P5, PT, |R28|, |R28|, PT ;  /* 0x4000001c1c00720b */ /* 0x000fe40003fb8200 */
[----:B------:R-:W-:Y:S02]  /*0b00*/  @!P0 LEA.HI.X R11, R21, R3, R20, 0x1, P6 ;  /* 0x00000003150b8211 */ /* 0x000fe400030f0c14 */
[----:B------:R-:W-:-:S04]  /*0b10*/  FSETP.GEU.FTZ.AND P6, PT, R29, R0, PT ;  /* 0x000000001d00720b */ /* 0x000fc80003fde000 */
[-C--:B------:R-:W-:Y:S02]  /*0b20*/  @!P4 FSEL R29, R29, R0.reuse, !P6 ;  /* 0x000000001d1dc208 */ /* 0x080fe40007000000 */
[C---:B------:R-:W-:Y:S02]  /*0b30*/  FSETP.GEU.FTZ.AND P4, PT, R28.reuse, R0, PT ;  /* 0x000000001c00720b */ /* 0x040fe40003f9e000 */
[----:B------:R-:W-:Y:S02]  /*0b40*/  @!P3 LEA R12, P6, R23, R2, 0x1 ;  /* 0x00000002170cb211 */ /* 0x000fe400078c08ff */
[----:B------:R-:W-:Y:S02]  /*0b50*/  @!P5 FSEL R28, R28, R0, !P4 ;  /* 0x000000001c1cd208 */ /* 0x000fe40006000000 */
        /* <DEDUP_REMOVED lines=10> */
.L_x_188:
        /* <DEDUP_REMOVED lines=37> */
[----:B------:R-:W-:Y:S01]  /*0e50*/  FSETP.GEU.FTZ.AND P6, PT, R9, R0, PT ;  /* 0x000000000900720b */ /* 0x000fe20003fde000 */
[----:B---3--:R-:W-:-:S05]  /*0e60*/  HADD2.F32 R27, -RZ, R20.H0_H0 ;  /* 0x20000014ff1b7230 */ /* 0x008fca0000004100 */
[----:B------:R-:W-:Y:S01]  /*0e70*/  FSETP.NAN.FTZ.AND P5, PT, |R27|, |R27|, PT ;  /* 0x4000001b1b00720b */ /* 0x000fe20003fb8200 */
[----:B----4-:R-:W-:-:S04]  /*0e80*/  HADD2.F32 R15, -RZ, R15.H0_H0 ;  /* 0x2000000fff0f7230 */ /* 0x010fc80000004100 */
[-C--:B------:R-:W-:Y:S02]  /*0e90*/  @!P4 FSEL R9, R9, R0.reuse, !P6 ;  /* 0x000000000909c208 */ /* 0x080fe40007000000 */
[-C--:B------:R-:W-:Y:S02]  /*0ea0*/  FSETP.GEU.FTZ.AND P6, PT, R27, R0.reuse, PT ;  /* 0x000000001b00720b */ /* 0x080fe40003fde000 */
[----:B------:R-:W-:Y:S02]  /*0eb0*/  FSETP.NAN.FTZ.AND P4, PT, |R15|, |R15|, PT ;  /* 0x4000000f0f00720b */ /* 0x000fe40003f98200 */
[----:B------:R-:W-:Y:S02]  /*0ec0*/  F2FP.F16.F32.PACK_AB R10, RZ, R9 ;  /* 0x00000009ff0a723e */ /* 0x000fe400000000ff */
[----:B------:R-:W-:Y:S02]  /*0ed0*/  @!P5 FSEL R27, R27, R0, !P6 ;  /* 0x000000001b1bd208 */ /* 0x000fe40007000000 */
[----:B0-----:R-:W-:Y:S01]  /*0ee0*/  @!P0 LEA R4, P5, R25, R2, 0x1 ;  /* 0x0000000219048211 */ /* 0x001fe200078a08ff */
[----:B-----5:R-:W-:Y:S01]  /*0ef0*/  HADD2.F32 R11, -RZ, R16.H0_H0 ;  /* 0x20000010ff0b7230 */ /* 0x020fe20000004100 */
        /* <DEDUP_REMOVED lines=12> */
[----:B------:R-:W-:-:S03]  /*0fc0*/  FSETP.GEU.FTZ.AND P5, PT, R11, R0, PT ;  /* 0x000000000b00720b */ /* 0x000fc60003fbe000 */
[----:B------:R0:W-:Y:S01]  /*0fd0*/  @!P2 STG.E.U16 desc[UR12][R8.64], R15 ;  /* 0x0000000f0800a986 */ /* 0x0001e2000c10150c */
[----:B------:R-:W-:Y:S01]  /*0fe0*/  @!P4 FSEL R11, R11, R0, !P5 ;  /* 0x000000000b0bc208 */ /* 0x000fe20006800000 */
[----:B------:R-:W-:Y:S08]  /*0ff0*/  @P3 EXIT ;  /* 0x000000000000394d */ /* 0x000ff00003800000 */
[C---:B------:R-:W-:Y:S02]  /*1000*/  LEA R2, P0, R13.reuse, R2, 0x1 ;  /* 0x000000020d027211 */ /* 0x040fe400078008ff */
[----:B------:R-:W-:Y:S02]  /*1010*/  F2FP.F16.F32.PACK_AB R11, RZ, R11 ;  /* 0x0000000bff0b723e */ /* 0x000fe400000000ff */
[----:B------:R-:W-:-:S05]  /*1020*/  LEA.HI.X R3, R13, R3, R14, 0x1, P0 ;  /* 0x000000030d037211 */ /* 0x000fca00000f0c0e */
[----:B------:R-:W-:Y:S01]  /*1030*/  STG.E.U16 desc[UR12][R2.64], R11 ;  /* 0x0000000b02007986 */ /* 0x000fe2000c10150c */
[----:B------:R-:W-:Y:S05]  /*1040*/  EXIT ;  /* 0x000000000000794d */ /* 0x000fea0003800000 */
.L_x_187:
[----:B------:R-:W0:Y:S02]  /*1050*/  S2R R10, SR_TID.X ;  /* 0x00000000000a7919 */ /* 0x000e240000002100 */
[----:B0-----:R-:W-:-:S03]  /*1060*/  IMAD.WIDE.U32 R6, R10, 0x4, RZ ;  /* 0x000000040a067825 */ /* 0x001fc600078e00ff */
[----:B------:R-:W-:-:S04]  /*1070*/  ISETP.GE.U32.AND P0, PT, R6, R14, PT ;  /* 0x0000000e0600720c */ /* 0x000fc80003f06070 */
[----:B------:R-:W-:-:S13]  /*1080*/  ISETP.GE.AND.EX P0, PT, R7, R23, PT, P0 ;  /* 0x000000170700720c */ /* 0x000fda0003f06300 */
[----:B------:R-:W-:Y:S05]  /*1090*/  @P0 EXIT ;  /* 0x000000000000094d */ /* 0x000fea0003800000 */
[----:B------:R-:W-:Y:S01]  /*10a0*/  IMAD.MOV.U32 R21, RZ, RZ, RZ ;  /* 0x000000ffff157224 */ /* 0x000fe200078e00ff */
[----:B------:R-:W0:Y:S06]  /*10b0*/  LDCU UR4, c[0x0][0x360] ;  /* 0x00006c00ff0477ac */ /* 0x000e2c0008000800 */
.L_x_190:
        /* <DEDUP_REMOVED lines=13> */
[-C--:B--2---:R-:W-:Y:S02]  /*1190*/  FSETP.GEU.FTZ.AND P6, PT, R9, R0.reuse, PT ;  /* 0x000000000900720b */ /* 0x084fe40003fde000 */
[-C--:B------:R-:W-:Y:S02]  /*11a0*/  FSETP.GEU.FTZ.AND P4, PT, R11, R0.reuse, PT ;  /* 0x000000000b00720b */ /* 0x080fe40003f9e000 */
[-C--:B------:R-:W-:Y:S02]  /*11b0*/  FSETP.GEU.FTZ.AND P2, PT, R13, R0.reuse, PT ;  /* 0x000000000d00720b */ /* 0x080fe40003f5e000 */
[-C--:B------:R-:W-:Y:S02]  /*11c0*/  @!P5 FSEL R9, R9, R0.reuse, !P6 ;  /* 0x000000000909d208 */ /* 0x080fe40007000000 */
[----:B------:R-:W-:-:S02]  /*11d0*/  FSETP.GEU.FTZ.AND P5, PT, R15, R0, PT ;  /* 0x000000000f00720b */ /* 0x000fc40003fbe000 */
[----:B------:R-:W-:Y:S02]  /*11e0*/  IADD3 R6, P6, PT, R2, R17, RZ ;  /* 0x0000001102067210 */ /* 0x000fe40007fde0ff */
[-C--:B------:R-:W-:Y:S02]  /*11f0*/  @!P0 FSEL R11, R11, R0.reuse, !P4 ;  /* 0x000000000b0b8208 */ /* 0x080fe40006000000 */
[-C--:B------:R-:W-:Y:S01]  /*1200*/  @!P3 FSEL R13, R13, R0.reuse, !P2 ;  /* 0x000000000d0db208 */ /* 0x080fe20005000000 */
[----:B------:R-:W-:Y:S01]  /*1210*/  IMAD.X R7, R3, 0x1, R19, P6 ;  /* 0x0000000103077824 */ /* 0x000fe200030e0613 */
[----:B------:R-:W-:Y:S02]  /*1220*/  @!P1 FSEL R15, R15, R0, !P5 ;  /* 0x000000000f0f9208 */ /* 0x000fe40006800000 */
        /* <DEDUP_REMOVED lines=13> */
        .weak           $__internal_19_$__cuda_sm20_div_u16
        .type           $__internal_19_$__cuda_sm20_div_u16,@function
        .size           $__internal_19_$__cuda_sm20_div_u16,(.L_x_4174 - $__internal_19_$__cuda_sm20_div_u16)
$__internal_19_$__cuda_sm20_div_u16:
        /* <DEDUP_REMOVED lines=19> */
[----:B------:R-:W-:Y:S05]  /*1430*/  RET.REL.NODEC R6 `(_ZN2at6native61_GLOBAL__N__44eb8e94_28_ForeachBinaryOpScalarList_cu_dda10a6925multi_tensor_apply_kernelINS1_28TensorListScalarListMetadataIfLi2EEENS1_25BinaryOpScalarListFunctorIN3c104HalfELi2ELi1ELi1EEEJNS0_7minimumIfEEEEEvT_T0_DpT1_) ;  /* 0xffffffe806f07950 */ /* 0x000fea0003c3ffff */
.L_x_191:
        /* <DEDUP_REMOVED lines=12> */
.L_x_4174:


//--------------------- .text._ZN2at6native61_GLOBAL__N__44eb8e94_28_ForeachBinaryOpScalarList_cu_dda10a6925multi_tensor_apply_kernelINS1_28TensorListScalarListMetadataIfLi2EEENS1_25BinaryOpScalarListFunctorIfLi2ELi1ELi1EEEJNS0_7minimumIfEEEEEvT_T0_DpT1_ --------------------------
	.section	.text._ZN2at6native61_GLOBAL__N__44eb8e94_28_ForeachBinaryOpScalarList_cu_dda10a6925multi_tensor_apply_kernelINS1_28TensorListScalarListMetadataIfLi2EEENS1_25BinaryOpScalarListFunctorIfLi2ELi1ELi1EEEJNS0_7minimumIfEEEEEvT_T0_DpT1_,"ax",@progbits
	.align	128
.text._ZN2at6native61_GLOBAL__N__44eb8e94_28_ForeachBinaryOpScalarList_cu_dda10a6925multi_tensor_apply_kernelINS1_28TensorListScalarListMetadataIfLi2EEENS1_25BinaryOpScalarListFunctorIfLi2ELi1ELi1EEEJNS0_7minimumIfEEEEEvT_T0_DpT1_:
        .type           _ZN2at6native61_GLOBAL__N__44eb8e94_28_ForeachBinaryOpScalarList_cu_dda10a6925multi_tensor_apply_kernelINS1_28TensorListScalarListMetadataIfLi2EEENS1_25BinaryOpScalarListFunctorIfLi2ELi1ELi1EEEJNS0_7minimumIfEEEEEvT_T0_DpT1_,@function
        .size           _ZN2at6native61_GLOBAL__N__44eb8e94_28_ForeachBinaryOpScalarList_cu_dda10a6925multi_tensor_apply_kernelINS1_28TensorListScalarListMetadataIfLi2EEENS1_25BinaryOpScalarListFunctorIfLi2ELi1ELi1EEEJNS0_7minimumIfEEEEEvT_T0_DpT1_,(.L_x_4176 - _ZN2at6native61_GLOBAL__N__44eb8e94_28_ForeachBinaryOpScalarList_cu_dda10a6925multi_tensor_apply_kernelINS1_28TensorListScalarListMetadataIfLi2EEENS1_25BinaryOpScalarListFunctorIfLi2ELi1ELi1EEEJNS0_7minimumIfEEEEEvT_T0_DpT1_)
        .other          _ZN2at6native61_GLOBAL__N__44eb8e94_28_ForeachBinaryOpScalarList_cu_dda10a6925multi_tensor_apply_kernelINS1_28TensorListScalarListMetadataIfLi2EEENS1_25BinaryOpScalarListFunctorIfLi2ELi1ELi1EEEJNS0_7minimumIfEEEEEvT_T0_DpT1_,@"STO_CUDA_ENTRY STV_DEFAULT"
_ZN2at6native61_GLOBAL__N__44eb8e94_28_ForeachBinaryOpScalarList_cu_dda10a6925multi_tensor_apply_kernelINS1_28TensorListScalarListMetadataIfLi2EEENS1_25BinaryOpScalarListFunctorIfLi2ELi1ELi1EEEJNS0_7minimumIfEEEEEvT_T0_DpT1_:
        /* <DEDUP_REMOVED lines=40> */
[----:B--2---:R-:W-:Y:S05]  /*0280*/  CALL.REL.NOINC `($__internal_20_$__cuda_sm20_div_u16) ;  /* 0x0000000c00d87944 */ /* 0x004fea0003c00000 */
        /* <DEDUP_REMOVED lines=13> */
.L_x_194:
        /* <DEDUP_REMOVED lines=35> */
[----:B------:R-:W-:Y:S02]  /*0590*/  @!P6 FSETP.GEU.FTZ.AND P2, PT, R22, R5, PT ;  /* 0x000000051600e20b */ /* 0x000fe40003f5e000 */
[----:B------:R-:W-:Y:S02]  /*05a0*/  @!P6 LEA.HI.X R27, R9, R13, R23, 0x2, P1 ;  /* 0x0000000d091be211 */ /* 0x000fe400008f1417 */
[----:B---3--:R-:W-:-:S05]  /*05b0*/  @!P5 FSETP.NAN.FTZ.AND P1, PT, |R3|, |R3|, PT ;  /* 0x400000030300d20b */ /* 0x008fca0003f38200 */
[----:B------:R-:W-:Y:S02]  /*05c0*/  @!P0 FSEL R22, R22, R5, !P2 ;  /* 0x0000000516168208 */ /* 0x000fe40005000000 */
        /* <DEDUP_REMOVED lines=17> */
[----:B------:R-:W-:-:S04]  /*06e0*/  @!P5 FSETP.GEU.FTZ.AND P6, PT, R3, R5, PT ;  /* 0x000000050300d20b */ /* 0x000fc80003fde000 */
[----:B------:R-:W-:Y:S02]  /*06f0*/  @!P2 FSEL R3, R3, R5, !P6 ;  /* 0x000000050303a208 */ /* 0x000fe40007000000 */
[----:B------:R-:W-:-:S04]  /*0700*/  ISETP.GE.U32.AND P2, PT, R9, R4, PT ;  /* 0x000000040900720c */ /* 0x000fc80003f46070 */
[----:B------:R-:W-:Y:S02]  /*0710*/  ISETP.GE.AND.EX P2, PT, R23, R6, PT, P2 ;  /* 0x000000061700720c */ /* 0x000fe40003f46320 */
[CC--:B------:R-:W-:Y:S01]  /*0720*/  @!P4 FSETP.GEU.FTZ.AND P6, PT, R2.reuse, R5.reuse, PT ;  /* 0x000000050200c20b */ /* 0x0c0fe20003fde000 */
[----:B------:R-:W-:Y:S01]  /*0730*/  @!P5 STG.E desc[UR12][R16.64], R3 ;  /* 0x000000031000d986 */ /* 0x000fe2000c10190c */
[----:B------:R-:W-:Y:S02]  /*0740*/  IADD3 R11, P5, PT, R11, UR10, RZ ;  /* 0x0000000a0b0b7c10 */ /* 0x000fe4000ffbe0ff */
[-C--:B------:R-:W-:Y:S02]  /*0750*/  @!P0 FSEL R2, R2, R5.reuse, !P6 ;  /* 0x0000000502028208 */ /* 0x080fe40007000000 */
[----:B------:R-:W-:Y:S01]  /*0760*/  @!P3 FSETP.GEU.FTZ.AND P0, PT, R0, R5, PT ;  /* 0x000000050000b20b */ /* 0x000fe20003f1e000 */
[----:B------:R-:W-:-:S03]  /*0770*/  IMAD.X R29, RZ, RZ, R25, P5 ;  /* 0x000000ffff1d7224 */ /* 0x000fc600028e0619 */
[----:B------:R-:W-:Y:S02]  /*0780*/  @!P1 FSEL R0, R0, R5, !P0 ;  /* 0x0000000500009208 */ /* 0x000fe40004000000 */
        /* <DEDUP_REMOVED lines=41> */
[----:B------:R-:W-:-:S11]  /*0a20*/  @!P2 FSETP.GEU.FTZ.AND P1, PT, R10, R5, PT ;  /* 0x000000050a00a20b */ /* 0x000fd60003f3e000 */
[----:B------:R-:W-:Y:S02]  /*0a30*/  @!P0 FSEL R10, R10, R5, !P1 ;  /* 0x000000050a0a8208 */ /* 0x000fe40004800000 */
        /* <DEDUP_REMOVED lines=14> */
[----:B------:R-:W-:-:S04]  /*0b20*/  @!P5 FSETP.GEU.FTZ.AND P6, PT, R20, R5, PT ;  /* 0x000000051400d20b */ /* 0x000fc80003fde000 */
[-C--:B------:R-:W-:Y:S02]  /*0b30*/  @!P1 FSEL R20, R20, R5.reuse, !P6 ;  /* 0x0000000514149208 */ /* 0x080fe40007000000 */
[-C--:B------:R-:W-:Y:S02]  /*0b40*/  @!P4 FSETP.GEU.FTZ.AND P1, PT, R0, R5.reuse, PT ;  /* 0x000000050000c20b */ /* 0x080fe40003f3e000 */
[-C--:B------:R-:W-:Y:S02]  /*0b50*/  @!P3 FSETP.GEU.FTZ.AND P6, PT, R24, R5.reuse, PT ;  /* 0x000000051800b20b */ /* 0x080fe40003fde000 */
[-C--:B------:R-:W-:Y:S02]  /*0b60*/  @!P0 FSEL R0, R0, R5.reuse, !P1 ;  /* 0x0000000500008208 */ /* 0x080fe40004800000 */
[----:B------:R-:W-:Y:S01]  /*0b70*/  @!P2 FSEL R24, R24, R5, !P6 ;  /* 0x000000051818a208 */ /* 0x000fe20007000000 */
[----:B------:R1:W-:Y:S04]  /*0b80*/  @!P5 STG.E desc[UR12][R2.64], R20 ;  /* 0x000000140200d986 */ /* 0x0003e8000c10190c */
[----:B------:R1:W-:Y:S04]  /*0b90*/  @!P4 STG.E desc[UR12][R16.64], R0 ;  /* 0x000000001000c986 */ /* 0x0003e8000c10190c */
[----:B------:R1:W-:Y:S01]  /*0ba0*/  @!P3 STG.E desc[UR12][R8.64], R24 ;  /* 0x000000180800b986 */ /* 0x0003e2000c10190c */
[----:B------:R-:W-:Y:S05]  /*0bb0*/  BRA.U UP0, `(.L_x_194) ;  /* 0xfffffff500e87547 */ /* 0x000fea000b83ffff */
.L_x_193:
        /* <DEDUP_REMOVED lines=41> */
[----:B------:R-:W-:-:S02]  /*0e50*/  FSETP.GEU.FTZ.AND P6, PT, R0, R5, PT ;  /* 0x000000050000720b */ /* 0x000fc40003fde000 */
[----:B---3--:R-:W-:-:S09]  /*0e60*/  FSETP.NAN.FTZ.AND P4, PT, |R10|, |R10|, PT ;  /* 0x4000000a0a00720b */ /* 0x008fd20003f98200 */
[----:B------:R-:W-:Y:S02]  /*0e70*/  @!P5 FSEL R0, R0, R5, !P6 ;  /* 0x000000050000d208 */ /* 0x000fe40007000000 */
[C---:B-1----:R-:W-:Y:S02]  /*0e80*/  @!P2 LEA R8, P6, R11.reuse, R12, 0x2 ;  /* 0x0000000c0b08a211 */ /* 0x042fe400078c10ff */
[----:B----4-:R-:W-:Y:S01]  /*0e90*/  FSETP.NAN.FTZ.AND P5, PT, |R16|, |R16|, PT ;  /* 0x400000101000720b */ /* 0x010fe20003fb8200 */
[----:B------:R0:W-:Y:S01]  /*0ea0*/  @!P0 STG.E desc[UR12][R6.64], R0 ;  /* 0x0000000006008986 */ /* 0x0001e2000c10190c */
[----:B------:R-:W-:Y:S02]  /*0eb0*/  @!P2 LEA.HI.X R9, R11, R13, R17, 0x2, P6 ;  /* 0x0000000d0b09a211 */ /* 0x000fe400030f1411 */
[----:B------:R-:W-:-:S04]  /*0ec0*/  FSETP.GEU.FTZ.AND P6, PT, R10, R5, PT ;  /* 0x000000050a00720b */ /* 0x000fc80003fde000 */
[-C--:B------:R-:W-:Y:S02]  /*0ed0*/  @!P4 FSEL R10, R10, R5.reuse, !P6 ;  /* 0x000000050a0ac208 */ /* 0x080fe40007000000 */
[----:B------:R-:W-:-:S03]  /*0ee0*/  FSETP.GEU.FTZ.AND P4, PT, R16, R5, PT ;  /* 0x000000051000720b */ /* 0x000fc60003f9e000 */
[----:B------:R0:W-:Y:S01]  /*0ef0*/  @!P1 STG.E desc[UR12][R2.64], R10 ;  /* 0x0000000a02009986 */ /* 0x0001e2000c10190c */
[----:B------:R-:W-:Y:S02]  /*0f00*/  @!P5 FSEL R16, R16, R5, !P4 ;  /* 0x000000051010d208 */ /* 0x000fe40006000000 */
[----:B-----5:R-:W-:-:S03]  /*0f10*/  FSETP.NAN.FTZ.AND P0, PT, |R4|, |R4|, PT ;  /* 0x400000040400720b */ /* 0x020fc60003f18200 */
[----:B------:R0:W-:Y:S01]  /*0f20*/  @!P2 STG.E desc[UR12][R8.64], R16 ;  /* 0x000000100800a986 */ /* 0x0001e2000c10190c */
[----:B------:R-:W-:Y:S09]  /*0f30*/  @P3 EXIT ;  /* 0x000000000000394d */ /* 0x000ff20003800000 */
[C---:B0-----:R-:W-:Y:S02]  /*0f40*/  LEA R2, P2, R19.reuse, R12, 0x2 ;  /* 0x0000000c13027211 */ /* 0x041fe400078410ff */
[C---:B------:R-:W-:Y:S02]  /*0f50*/  FSETP.GEU.FTZ.AND P1, PT, R4.reuse, R5, PT ;  /* 0x000000050400720b */ /* 0x040fe40003f3e000 */
[----:B------:R-:W-:Y:S02]  /*0f60*/  LEA.HI.X R3, R19, R13, R21, 0x2, P2 ;  /* 0x0000000d13037211 */ /* 0x000fe400010f1415 */
[----:B------:R-:W-:-:S05]  /*0f70*/  @!P0 FSEL R4, R4, R5, !P1 ;  /* 0x0000000504048208 */ /* 0x000fca0004800000 */
[----:B------:R-:W-:Y:S01]  /*0f80*/  STG.E desc[UR12][R2.64], R4 ;  /* 0x0000000402007986 */ /* 0x000fe2000c10190c */
[----:B------:R-:W-:Y:S05]  /*0f90*/  EXIT ;  /* 0x000000000000794d */ /* 0x000fea0003800000 */
.L_x_192:
[----:B------:R-:W0:Y:S02]  /*0fa0*/  S2R R4, SR_TID.X ;  /* 0x0000000000047919 */ /* 0x000e240000002100 */
[----:B0-----:R-:W-:-:S03]  /*0fb0*/  IMAD.WIDE.U32 R2, R4, 0x4, RZ ;  /* 0x0000000404027825 */ /* 0x001fc600078e00ff */
[----:B------:R-:W-:-:S04]  /*0fc0*/  ISETP.GE.U32.AND P0, PT, R2, R19, PT ;  /* 0x000000130200720c */ /* 0x000fc80003f06070 */
[----:B------:R-:W-:-:S13]  /*0fd0*/  ISETP.GE.AND.EX P0, PT, R3, R21, PT, P0 ;  /* 0x000000150300720c */ /* 0x000fda0003f06300 */
[----:B------:R-:W-:Y:S05]  /*0fe0*/  @P0 EXIT ;  /* 0x000000000000094d */ /* 0x000fea0003800000 */
[----:B------:R-:W-:Y:S01]  /*0ff0*/  IMAD.MOV.U32 R17, RZ, RZ, RZ ;  /* 0x000000ffff117224 */ /* 0x000fe200078e00ff */
[----:B------:R-:W0:Y:S06]  /*1000*/  LDCU UR4, c[0x0][0x360] ;  /* 0x00006c00ff0477ac */ /* 0x000e2c0008000800 */
.L_x_195:
        /* <DEDUP_REMOVED lines=16> */
[----:B--2---:R-:W-:-:S02]  /*1110*/  FSETP.GEU.FTZ.AND P6, PT, R8, R5, PT ;  /* 0x000000050800720b */ /* 0x004fc40003fde000 */
[----:B------:R-:W-:-:S03]  /*1120*/  FSETP.GEU.FTZ.AND P3, PT, R9, R5, PT ;  /* 0x000000050900720b */ /* 0x000fc60003f7e000 */
[-C--:B------:R-:W-:Y:S02]  /*1130*/  @!P5 FSEL R8, R8, R5.reuse, !P6 ;  /* 0x000000050808d208 */ /* 0x080fe40007000000 */
[CC--:B------:R-:W-:Y:S02]  /*1140*/  FSETP.GEU.FTZ.AND P5, PT, R10.reuse, R5.reuse, PT ;  /* 0x000000050a00720b */ /* 0x0c0fe40003fbe000 */
[-C--:B------:R-:W-:Y:S02]  /*1150*/  FSETP.GEU.FTZ.AND P6, PT, R11, R5.reuse, PT ;  /* 0x000000050b00720b */ /* 0x080fe40003fde000 */
[-C--:B------:R-:W-:Y:S02]  /*1160*/  @!P4 FSEL R9, R9, R5.reuse, !P3 ;  /* 0x000000050909c208 */ /* 0x080fe40005800000 */
[-C--:B------:R-:W-:Y:S02]  /*1170*/  @!P2 FSEL R10, R10, R5.reuse, !P5 ;  /* 0x000000050a0aa208 */ /* 0x080fe40006800000 */
[----:B------:R-:W-:-:S02]  /*1180*/  @!P1 FSEL R11, R11, R5, !P6 ;  /* 0x000000050b0b9208 */ /* 0x000fc40007000000 */
[----:B------:R-:W-:Y:S02]  /*1190*/  ISETP.LT.U32.AND P1, PT, R0, R19, PT ;  /* 0x000000130000720c */ /* 0x000fe40003f21070 */
[----:B------:R-:W-:Y:S01]  /*11a0*/  SHF.L.U64.HI R0, R4, 0x2, R17 ;  /* 0x0000000204007819 */ /* 0x000fe20000010211 */
[----:B------:R1:W-:Y:S03]  /*11b0*/  STG.E.128 desc[UR12][R2.64], R8 ;  /* 0x0000000802007986 */ /* 0x0003e6000c101d0c */
[----:B------:R-:W-:-:S13]  /*11c0*/  ISETP.LT.AND.EX P1, PT, R0, R21, PT, P1 ;  /* 0x000000150000720c */ /* 0x000fda0003f21310 */
[----:B------:R-:W-:Y:S05]  /*11d0*/  @!P0 BRA P1, `(.L_x_195) ;  /* 0xfffffffc008c8947 */ /* 0x000fea000083ffff */
[----:B------:R-:W-:Y:S05]  /*11e0*/  EXIT ;  /* 0x000000000000794d */ /* 0x000fea0003800000 */
        .weak           $__internal_20_$__cuda_sm20_div_u16
        .type           $__internal_20_$__cuda_sm20_div_u16,@function
        .size           $__internal_20_$__cuda_sm20_div_u16,(.L_x_4176 - $__internal_20_$__cuda_sm20_div_u16)
$__internal_20_$__cuda_sm20_div_u16:
        /* <DEDUP_REMOVED lines=19> */
[----:B------:R-:W-:Y:S05]  /*1320*/  RET.REL.NODEC R2 `(_ZN2at6native61_GLOBAL__N__44eb8e94_28_ForeachBinaryOpScalarList_cu_dda10a6925multi_tensor_apply_kernelINS1_28TensorListScalarListMetadataIfLi2EEENS1_25BinaryOpScalarListFunctorIfLi2ELi1ELi1EEEJNS0_7minimumIfEEEEEvT_T0_DpT1_) ;  /* 0xffffffec02347950 */ /* 0x000fea0003c3ffff */
.L_x_196:
        /* <DEDUP_REMOVED lines=13> */
.L_x_4176:


//--------------------- .text._ZN2at6native61_GLOBAL__N__44eb8e94_28_ForeachBinaryOpScalarList_cu_dda10a6925multi_tensor_apply_kernelINS1_28TensorListScalarListMetadataIdLi2EEENS1_25BinaryOpScalarListFunctorIdLi2ELi1ELi1EEEJNS0_7minimumIdEEEEEvT_T0_DpT1_ --------------------------
	.section	.text._ZN2at6native61_GLOBAL__N__44eb8e94_28_ForeachBinaryOpScalarList_cu_dda10a6925multi_tensor_apply_kernelINS1_28TensorListScalarListMetadataIdLi2EEENS1_25BinaryOpScalarListFunctorIdLi2ELi1ELi1EEEJNS0_7minimumIdEEEEEvT_T0_DpT1_,"ax",@progbits
	.align	128
.text._ZN2at6native61_GLOBAL__N__44eb8e94_28_ForeachBinaryOpScalarList_cu_dda10a6925multi_tensor_apply_kernelINS1_28TensorListScalarListMetadataIdLi2EEENS1_25BinaryOpScalarListFunctorIdLi2ELi1ELi1EEEJNS0_7minimumIdEEEEEvT_T0_DpT1_:
        .type           _ZN2at6native61_GLOBAL__N__44eb8e94_28_ForeachBinaryOpScalarList_cu_dda10a6925multi_tensor_apply_kernelINS1_28TensorListScalarListMetadataIdLi2EEENS1_25BinaryOpScalarListFunctorIdLi2ELi1ELi1EEEJNS0_7minimumIdEEEEEvT_T0_DpT1_,@function
        .size           _ZN2at6native61_GLOBAL__N__44eb8e94_28_ForeachBinaryOpScalarList_cu_dda10a6925multi_tensor_apply_kernelINS1_28TensorListScalarListMetadataIdLi2EEENS1_25BinaryOpScalarListFunctorIdLi2ELi1ELi1EEEJNS0_7minimumIdEEEEEvT_T0_DpT1_,(.L_x_4178 - _ZN2at6native61_GLOBAL__N__44eb8e94_28_ForeachBinaryOpScalarList_cu_dda10a6925multi_tensor_apply_kernelINS1_28TensorListScalarListMetadataIdLi2EEENS1_25BinaryOpScalarListFunctorIdLi2ELi1ELi1EEEJNS0_7minimumIdEEEEEvT_T0_DpT1_)
        .other          _ZN2at6native61_GLOBAL__N__44eb8e94_28_ForeachBinaryOpScalarList_cu_dda10a6925multi_tensor_apply_kernelINS1_28TensorListScalarListMetadataIdLi2EEENS1_25BinaryOpScalarListFunctorIdLi2ELi1ELi1EEEJNS0_7minimumIdEEEEEvT_T0_DpT1_,@"STO_CUDA_ENTRY STV_DEFAULT"
_ZN2at6native61_GLOBAL__N__44eb8e94_28_ForeachBinaryOpScalarList_cu_dda10a6925multi_tensor_apply_kernelINS1_28TensorListScalarListMetadataIdLi2EEENS1_25BinaryOpScalarListFunctorIdLi2ELi1ELi1EEEJNS0_7minimumIdEEEEEvT_T0_DpT1_:
        /* <DEDUP_REMOVED lines=40> */
[----:B------:R-:W-:Y:S05]  /*0280*/  CALL.REL.NOINC `($__internal_21_$__cuda_sm20_div_u16) ;  /* 0x0000001000d07944 */ /* 0x000fea0003c00000 */
        /* <DEDUP_REMOVED lines=13> */
.L_x_215:
        /* <DEDUP_REMOVED lines=41> */
[C---:B-----5:R-:W-:Y:S02]  /*05f0*/  DSETP.GEU.AND P6, PT, R10.reuse, UR12, PT ;  /* 0x0000000c0a007e2a */ /* 0x060fe4000bfce000 */
[----:B------:R-:W-:-:S04]  /*0600*/  DSETP.NAN.AND P4, PT, R10, R10, PT ;  /* 0x0000000a0a00722a */ /* 0x000fc80003f88000 */
[----:B------:R-:W-:Y:S02]  /*0610*/  FSEL R21, R10, UR12, !P6 ;  /* 0x0000000c0a157c08 */ /* 0x000fe4000f000000 */
[C---:B------:R-:W-:Y:S02]  /*0620*/  FSEL R29, R11.reuse, UR13, !P6 ;  /* 0x0000000d0b1d7c08 */ /* 0x040fe4000f000000 */
[----:B------:R-:W-:Y:S02]  /*0630*/  LEA R18, P6, R24, UR10, 0x3 ;  /* 0x0000000a18127c11 */ /* 0x000fe4000f8c18ff */
[----:B------:R-:W-:Y:S02]  /*0640*/  FSEL R10, R10, R21, P4 ;  /* 0x000000150a0a7208 */ /* 0x000fe40002000000 */
[----:B------:R-:W-:Y:S02]  /*0650*/  LEA.HI.X R19, R24, UR11, R27, 0x3, P6 ;  /* 0x0000000b18137c11 */ /* 0x000fe4000b0f1c1b */
[----:B------:R-:W-:-:S05]  /*0660*/  FSEL R11, R11, R29, P4 ;  /* 0x0000001d0b0b7208 */ /* 0x000fca0002000000 */
[----:B------:R0:W-:Y:S02]  /*0670*/  STG.E.64 desc[UR18][R18.64], R10 ;  /* 0x0000000a12007986 */ /* 0x0001e4000c101b12 */
.L_x_200:
[----:B------:R-:W-:Y:S05]  /*0680*/  BSYNC.RECONVERGENT B0 ;  /* 0x0000000000007941 */ /* 0x000fea0003800200 */
.L_x_199:
[----:B------:R-:W-:Y:S04]  /*0690*/  BSSY.RECONVERGENT B0, `(.L_x_201) ;  /* 0x000000b000007945 */ /* 0x000fe80003800200 */
[----:B------:R-:W-:Y:S05]  /*06a0*/  @P3 BRA `(.L_x_202) ;  /* 0x0000000000243947 */ /* 0x000fea0003800000 */
[C---:B-----5:R-:W-:Y:S01]  /*06b0*/  DSETP.GEU.AND P4, PT, R12.reuse, UR12, PT ;  /* 0x0000000c0c007e2a */ /* 0x060fe2000bf8e000 */
[----:B0-----:R-:W-:Y:S01]  /*06c0*/  LEA R10, P6, R22, UR10, 0x3 ;  /* 0x0000000a160a7c11 */ /* 0x001fe2000f8c18ff */
[----:B------:R-:W-:-:S03]  /*06d0*/  DSETP.NAN.AND P3, PT, R12, R12, PT ;  /* 0x0000000c0c00722a */ /* 0x000fc60003f68000 */
[----:B------:R-:W-:Y:S02]  /*06e0*/  LEA.HI.X R11, R22, UR11, R9, 0x3, P6 ;  /* 0x0000000b160b7c11 */ /* 0x000fe4000b0f1c09 */
[C---:B------:R-:W-:Y:S02]  /*06f0*/  FSEL R19, R12.reuse, UR12, !P4 ;  /* 0x0000000c0c137c08 */ /* 0x040fe4000e000000 */
[C---:B------:R-:W-:Y:S02]  /*0700*/  FSEL R21, R13.reuse, UR13, !P4 ;  /* 0x0000000d0d157c08 */ /* 0x040fe4000e000000 */
[----:B------:R-:W-:Y:S02]  /*0710*/  FSEL R12, R12, R19, P3 ;  /* 0x000000130c0c7208 */ /* 0x000fe40001800000 */
[----:B------:R-:W-:-:S05]  /*0720*/  FSEL R13, R13, R21, P3 ;  /* 0x000000150d0d7208 */ /* 0x000fca0001800000 */
[----:B------:R1:W-:Y:S02]  /*0730*/  STG.E.64 desc[UR18][R10.64], R12 ;  /* 0x0000000c0a007986 */ /* 0x0003e4000c101b12 */
.L_x_202:
[----:B------:R-:W-:Y:S05]  /*0740*/  BSYNC.RECONVERGENT B0 ;  /* 0x0000000000007941 */ /* 0x000fea0003800200 */
.L_x_201:
        /* <DEDUP_REMOVED lines=14> */
[C---:B------:R-:W-:Y:S02]  /*0830*/  DSETP.GEU.AND P6, PT, R14.reuse, UR12, PT ;  /* 0x0000000c0e007e2a */ /* 0x040fe4000bfce000 */
        /* <DEDUP_REMOVED lines=8> */
.L_x_204:
[----:B------:R-:W-:Y:S05]  /*08c0*/  BSYNC.RECONVERGENT B0 ;  /* 0x0000000000007941 */ /* 0x000fea0003800200 */
.L_x_203:
[----:B------:R-:W-:Y:S04]  /*08d0*/  BSSY.RECONVERGENT B0, `(.L_x_205) ;  /* 0x000000b000007945 */ /* 0x000fe80003800200 */
[----:B------:R-:W-:Y:S05]  /*08e0*/  @P0 BRA `(.L_x_206) ;  /* 0x0000000000240947 */ /* 0x000fea0003800000 */
[C---:B------:R-:W-:Y:S01]  /*08f0*/  DSETP.GEU.AND P2, PT, R16.reuse, UR12, PT ;  /* 0x0000000c10007e2a */ /* 0x040fe2000bf4e000 */
        /* <DEDUP_REMOVED lines=8> */
.L_x_206:
[----:B------:R-:W-:Y:S05]  /*0980*/  BSYNC.RECONVERGENT B0 ;  /* 0x0000000000007941 */ /* 0x000fea0003800200 */
.L_x_205:
        /* <DEDUP_REMOVED lines=15> */
[C---:B-----5:R-:W-:Y:S01]  /*0a80*/  DSETP.GEU.AND P1, PT, R18.reuse, UR12, PT ;  /* 0x0000000c12007e2a */ /* 0x060fe2000bf2e000 */
[----:B-1----:R-:W-:Y:S01]  /*0a90*/  LEA R6, P2, R4, UR10, 0x3 ;  /* 0x0000000a04067c11 */ /* 0x002fe2000f8418ff */
[----:B------:R-:W-:-:S03]  /*0aa0*/  DSETP.NAN.AND P0, PT, R18, R18, PT ;  /* 0x000000121200722a */ /* 0x000fc60003f08000 */
[----:B------:R-:W-:Y:S02]  /*0ab0*/  LEA.HI.X R7, R4, UR11, R3, 0x3, P2 ;  /* 0x0000000b04077c11 */ /* 0x000fe400090f1c03 */
[C---:B------:R-:W-:Y:S02]  /*0ac0*/  FSEL R5, R18.reuse, UR12, !P1 ;  /* 0x0000000c12057c08 */ /* 0x040fe4000c800000 */
[C---:B------:R-:W-:Y:S02]  /*0ad0*/  FSEL R11, R19.reuse, UR13, !P1 ;  /* 0x0000000d130b7c08 */ /* 0x040fe4000c800000 */
[----:B------:R-:W-:Y:S02]  /*0ae0*/  FSEL R4, R18, R5, P0 ;  /* 0x0000000512047208 */ /* 0x000fe40000000000 */
[----:B------:R-:W-:-:S05]  /*0af0*/  FSEL R5, R19, R11, P0 ;  /* 0x0000000b13057208 */ /* 0x000fca0000000000 */
[----:B------:R0:W-:Y:S02]  /*0b00*/  STG.E.64 desc[UR18][R6.64], R4 ;  /* 0x0000000406007986 */ /* 0x0001e4000c101b12 */
.L_x_208:
[----:B------:R-:W-:Y:S05]  /*0b10*/  BSYNC.RECONVERGENT B0 ;  /* 0x0000000000007941 */ /* 0x000fea0003800200 */
.L_x_207:
[----:B------:R-:W-:Y:S04]  /*0b20*/  BSSY.RECONVERGENT B0, `(.L_x_209) ;  /* 0x000000b000007945 */ /* 0x000fe80003800200 */
[----:B------:R-:W-:Y:S05]  /*0b30*/  @P3 BRA `(.L_x_210) ;  /* 0x0000000000243947 */ /* 0x000fea0003800000 */
[C---:B-----5:R-:W-:Y:S01]  /*0b40*/  DSETP.GEU.AND P1, PT, R28.reuse, UR12, PT ;  /* 0x0000000c1c007e2a */ /* 0x060fe2000bf2e000 */
[----:B0-----:R-:W-:Y:S01]  /*0b50*/  LEA R4, P2, R2, UR10, 0x3 ;  /* 0x0000000a02047c11 */ /* 0x001fe2000f8418ff */
[----:B------:R-:W-:-:S03]  /*0b60*/  DSETP.NAN.AND P0, PT, R28, R28, PT ;  /* 0x0000001c1c00722a */ /* 0x000fc60003f08000 */
[----:B------:R-:W-:Y:S02]  /*0b70*/  LEA.HI.X R5, R2, UR11, R25, 0x3, P2 ;  /* 0x0000000b02057c11 */ /* 0x000fe400090f1c19 */
[C---:B------:R-:W-:Y:S02]  /*0b80*/  FSEL R3, R28.reuse, UR12, !P1 ;  /* 0x0000000c1c037c08 */ /* 0x040fe4000c800000 */
[C---:B-1----:R-:W-:Y:S02]  /*0b90*/  FSEL R7, R29.reuse, UR13, !P1 ;  /* 0x0000000d1d077c08 */ /* 0x042fe4000c800000 */
[----:B------:R-:W-:Y:S02]  /*0ba0*/  FSEL R2, R28, R3, P0 ;  /* 0x000000031c027208 */ /* 0x000fe40000000000 */
[----:B------:R-:W-:-:S05]  /*0bb0*/  FSEL R3, R29, R7, P0 ;  /* 0x000000071d037208 */ /* 0x000fca0000000000 */
[----:B------:R2:W-:Y:S02]  /*0bc0*/  STG.E.64 desc[UR18][R4.64], R2 ;  /* 0x0000000204007986 */ /* 0x0005e4000c101b12 */
.L_x_210:
[----:B------:R-:W-:Y:S05]  /*0bd0*/  BSYNC.RECONVERGENT B0 ;  /* 0x0000000000007941 */ /* 0x000fea0003800200 */
.L_x_209:
[----:B------:R-:W-:Y:S04]  /*0be0*/  BSSY.RECONVERGENT B0, `(.L_x_211) ;  /* 0x000000b000007945 */ /* 0x000fe80003800200 */
[----:B------:R-:W-:Y:S05]  /*0bf0*/  @P5 BRA `(.L_x_212) ;  /* 0x0000000000245947 */ /* 0x000fea0003800000 */
[C---:B-----5:R-:W-:Y:S01]  /*0c00*/  DSETP.GEU.AND P1, PT, R26.reuse, UR12, PT ;  /* 0x0000000c1a007e2a */ /* 0x060fe2000bf2e000 */
[----:B0-2---:R-:W-:Y:S01]  /*0c10*/  LEA R4, P2, R0, UR10, 0x3 ;  /* 0x0000000a00047c11 */ /* 0x005fe2000f8418ff */
[----:B------:R-:W-:-:S03]  /*0c20*/  DSETP.NAN.AND P0, PT, R26, R26, PT ;  /* 0x0000001a1a00722a */ /* 0x000fc60003f08000 */
[----:B------:R-:W-:Y:S02]  /*0c30*/  LEA.HI.X R5, R0, UR11, R21, 0x3, P2 ;  /* 0x0000000b00057c11 */ /* 0x000fe400090f1c15 */
[C---:B------:R-:W-:Y:S02]  /*0c40*/  FSEL R3, R26.reuse, UR12, !P1 ;  /* 0x0000000c1a037c08 */ /* 0x040fe4000c800000 */
[C---:B-1----:R-:W-:Y:S02]  /*0c50*/  FSEL R7, R27.reuse, UR13, !P1 ;  /* 0x0000000d1b077c08 */ /* 0x042fe4000c800000 */
[----:B------:R-:W-:Y:S02]  /*0c60*/  FSEL R2, R26, R3, P0 ;  /* 0x000000031a027208 */ /* 0x000fe40000000000 */
[----:B------:R-:W-:-:S05]  /*0c70*/  FSEL R3, R27, R7, P0 ;  /* 0x000000071b037208 */ /* 0x000fca0000000000 */
[----:B------:R3:W-:Y:S02]  /*0c80*/  STG.E.64 desc[UR18][R4.64], R2 ;  /* 0x0000000204007986 */ /* 0x0007e4000c101b12 */
.L_x_212:
[----:B------:R-:W-:Y:S05]  /*0c90*/  BSYNC.RECONVERGENT B0 ;  /* 0x0000000000007941 */ /* 0x000fea0003800200 */
.L_x_211:
[----:B------:R-:W-:Y:S04]  /*0ca0*/  BSSY.RECONVERGENT B0, `(.L_x_213) ;  /* 0x000000b000007945 */ /* 0x000fe80003800200 */
[----:B------:R-:W-:Y:S05]  /*0cb0*/  @P4 BRA `(.L_x_214) ;  /* 0x0000000000244947 */ /* 0x000fea0003800000 */
[C---:B-----5:R-:W-:Y:S01]  /*0cc0*/  DSETP.GEU.AND P1, PT, R12.reuse, UR12, PT ;  /* 0x0000000c0c007e2a */ /* 0x060fe2000bf2e000 */
[----:B0-23--:R-:W-:Y:S01]  /*0cd0*/  LEA R4, P2, R9, UR10, 0x3 ;  /* 0x0000000a09047c11 */ /* 0x00dfe2000f8418ff */
[----:B------:R-:W-:-:S03]  /*0ce0*/  DSETP.NAN.AND P0, PT, R12, R12, PT ;  /* 0x0000000c0c00722a */ /* 0x000fc60003f08000 */
[----:B------:R-:W-:Y:S02]  /*0cf0*/  LEA.HI.X R5, R9, UR11, R20, 0x3, P2 ;  /* 0x0000000b09057c11 */ /* 0x000fe400090f1c14 */
[C---:B------:R-:W-:Y:S02]  /*0d00*/  FSEL R3, R12.reuse, UR12, !P1 ;  /* 0x0000000c0c037c08 */ /* 0x040fe4000c800000 */
[C---:B-1----:R-:W-:Y:S02]  /*0d10*/  FSEL R7, R13.reuse, UR13, !P1 ;  /* 0x0000000d0d077c08 */ /* 0x042fe4000c800000 */
[----:B------:R-:W-:Y:S02]  /*0d20*/  FSEL R2, R12, R3, P0 ;  /* 0x000000030c027208 */ /* 0x000fe40000000000 */
[----:B------:R-:W-:-:S05]  /*0d30*/  FSEL R3, R13, R7, P0 ;  /* 0x000000070d037208 */ /* 0x000fca0000000000 */
[----:B------:R4:W-:Y:S02]  /*0d40*/  STG.E.64 desc[UR18][R4.64], R2 ;  /* 0x0000000204007986 */ /* 0x0009e4000c101b12 */
.L_x_214:
[----:B------:R-:W-:Y:S05]  /*0d50*/  BSYNC.RECONVERGENT B0 ;  /* 0x0000000000007941 */ /* 0x000fea0003800200 */
.L_x_213:
[----:B------:R-:W-:Y:S02]  /*0d60*/  UIADD3 UR4, UP0, UPT, UR4, 0x2, URZ ;  /* 0x0000000204047890 */ /* 0x000fe4000ff1e0ff */
[----:B------:R-:W-:Y:S02]  /*0d70*/  ULEA UR6, UP1, UR16, UR6, 0x1 ;  /* 0x0000000610067291 */ /* 0x000fe4000f8208ff */
[----:B------:R-:W-:Y:S02]  /*0d80*/  UIADD3.X UR5, UPT, UPT, URZ, UR5, URZ, UP0, !UPT ;  /* 0x00000005ff057290 */ /* 0x000fe400087fe4ff */
[----:B------:R-:W-:Y:S02]  /*0d90*/  UISETP.NE.U32.AND UP0, UPT, UR4, UR15, UPT ;  /* 0x0000000f0400728c */ /* 0x000fe4000bf05070 */
[----:B------:R-:W-:Y:S02]  /*0da0*/  ULEA.HI.X UR7, UR16, UR7, URZ, 0x1, UP1 ;  /* 0x0000000710077291 */ /* 0x000fe400088f0cff */
[----:B------:R-:W-:-:S09]  /*0db0*/  UISETP.NE.AND.EX UP0, UPT, UR5, URZ, UPT, UP0 ;  /* 0x000000ff0500728c */ /* 0x000fd2000bf05300 */
[----:B------:R-:W-:Y:S05]  /*0dc0*/  BRA.U UP0, `(.L_x_215) ;  /* 0xfffffff500647547 */ /* 0x000fea000b83ffff */
.L_x_198:
        /* <DEDUP_REMOVED lines=36> */
[C---:B--2---:R-:W-:Y:S02]  /*1010*/  DSETP.GEU.AND P5, PT, R8.reuse, UR12, PT ;  /* 0x0000000c08007e2a */ /* 0x044fe4000bfae000 */
[----:B------:R-:W-:-:S04]  /*1020*/  DSETP.NAN.AND P4, PT, R8, R8, PT ;  /* 0x000000080800722a */ /* 0x000fc80003f88000 */
[C---:B-1----:R-:W-:Y:S02]  /*1030*/  FSEL R11, R8.reuse, UR12, !P5 ;  /* 0x0000000c080b7c08 */ /* 0x042fe4000e800000 */
[C---:B----4-:R-:W-:Y:S02]  /*1040*/  FSEL R21, R9.reuse, UR13, !P5 ;  /* 0x0000000d09157c08 */ /* 0x050fe4000e800000 */
[----:B------:R-:W-:Y:S02]  /*1050*/  FSEL R10, R8, R11, P4 ;  /* 0x0000000b080a7208 */ /* 0x000fe40002000000 */
[----:B------:R-:W-:Y:S02]  /*1060*/  FSEL R11, R9, R21, P4 ;  /* 0x00000015090b7208 */ /* 0x000fe40002000000 */
[----:B------:R-:W-:Y:S01]  /*1070*/  @!P0 LEA R12, P4, R14, UR10, 0x3 ;  /* 0x0000000a0e0c8c11 */ /* 0x000fe2000f8818ff */
[----:B---3--:R-:W-:Y:S01]  /*1080*/  DSETP.GEU.AND P5, PT, R4, UR12, PT ;  /* 0x0000000c04007e2a */ /* 0x008fe2000bfae000 */
[----:B------:R-:W-:-:S02]  /*1090*/  @!P1 LEA R8, P6, R16, UR10, 0x3 ;  /* 0x0000000a10089c11 */ /* 0x000fc4000f8c18ff */
[----:B------:R-:W-:-:S03]  /*10a0*/  @!P0 LEA.HI.X R13, R14, UR11, R13, 0x3, P4 ;  /* 0x0000000b0e0d8c11 */ /* 0x000fc6000a0f1c0d */
[----:B------:R-:W-:Y:S01]  /*10b0*/  DSETP.GEU.AND P4, PT, R6, UR12, PT ;  /* 0x0000000c06007e2a */ /* 0x000fe2000bf8e000 */
[----:B0-----:R-:W-:Y:S02]  /*10c0*/  FSEL R23, R4, UR12, !P5 ;  /* 0x0000000c04177c08 */ /* 0x001fe4000e800000 */
[----:B------:R-:W-:Y:S01]  /*10d0*/  FSEL R25, R5, UR13, !P5 ;  /* 0x0000000d05197c08 */ /* 0x000fe2000e800000 */
[----:B------:R-:W-:Y:S01]  /*10e0*/  DSETP.NAN.AND P5, PT, R4, R4, PT ;  /* 0x000000040400722a */ /* 0x000fe20003fa8000 */
[----:B------:R-:W-:Y:S02]  /*10f0*/  @!P1 LEA.HI.X R9, R16, UR11, R17, 0x3, P6 ;  /* 0x0000000b10099c11 */ /* 0x000fe4000b0f1c11 */
[----:B------:R-:W-:Y:S02]  /*1100*/  FSEL R17, R6, UR12, !P4 ;  /* 0x0000000c06117c08 */ /* 0x000fe4000e000000 */
[----:B------:R-:W-:Y:S01]  /*1110*/  FSEL R21, R7, UR13, !P4 ;  /* 0x0000000d07157c08 */ /* 0x000fe2000e000000 */
        /* <DEDUP_REMOVED lines=9> */
[C---:B------:R-:W-:Y:S02]  /*11b0*/  DSETP.GEU.AND P1, PT, R2.reuse, UR12, PT ;  /* 0x0000000c02007e2a */ /* 0x040fe4000bf2e000 */
[----:B------:R-:W-:-:S02]  /*11c0*/  DSETP.NAN.AND P0, PT, R2, R2, PT ;  /* 0x000000020200722a */ /* 0x000fc40003f08000 */
[----:B------:R1:W-:Y:S02]  /*11d0*/  @!P2 STG.E.64 desc[UR18][R14.64], R6 ;  /* 0x000000060e00a986 */ /* 0x0003e4000c101b12 */
[----:B0-----:R-:W-:Y:S02]  /*11e0*/  FSEL R5, R2, UR12, !P1 ;  /* 0x0000000c02057c08 */ /* 0x001fe4000c800000 */
[----:B-1----:R-:W-:Y:S01]  /*11f0*/  FSEL R7, R3, UR13, !P1 ;  /* 0x0000000d03077c08 */ /* 0x002fe2000c800000 */
[----:B------:R-:W-:Y:S07]  /*1200*/  @P3 EXIT ;  /* 0x000000000000394d */ /* 0x000fee0003800000 */
[----:B------:R-:W-:Y:S02]  /*1210*/  LEA R4, P1, R18, UR10, 0x3 ;  /* 0x0000000a12047c11 */ /* 0x000fe4000f8218ff */
[----:B------:R-:W-:Y:S02]  /*1220*/  FSEL R2, R2, R5, P0 ;  /* 0x0000000502027208 */ /* 0x000fe40000000000 */
[----:B------:R-:W-:Y:S02]  /*1230*/  FSEL R3, R3, R7, P0 ;  /* 0x0000000703037208 */ /* 0x000fe40000000000 */
[----:B------:R-:W-:-:S05]  /*1240*/  LEA.HI.X R5, R18, UR11, R19, 0x3, P1 ;  /* 0x0000000b12057c11 */ /* 0x000fca00088f1c13 */
[----:B------:R-:W-:Y:S01]  /*1250*/  STG.E.64 desc[UR18][R4.64], R2 ;  /* 0x0000000204007986 */ /* 0x000fe2000c101b12 */
[----:B------:R-:W-:Y:S05]  /*1260*/  EXIT ;  /* 0x000000000000794d */ /* 0x000fea0003800000 */
.L_x_197:
[----:B------:R-:W1:Y:S02]  /*1270*/  S2R R0, SR_TID.X ;  /* 0x0000000000007919 */ /* 0x000e640000002100 */
[----:B-1----:R-:W-:-:S03]  /*1280*/  IMAD.WIDE.U32 R2, R0, 0x4, RZ ;  /* 0x0000000400027825 */ /* 0x002fc600078e00ff */
[----:B------:R-:W-:-:S04]  /*1290*/  ISETP.GE.U32.AND P0, PT, R2, UR17, PT ;  /* 0x0000001102007c0c */ /* 0x000fc8000bf06070 */
[----:B------:R-:W-:-:S13]  /*12a0*/  ISETP.GE.AND.EX P0, PT, R3, UR4, PT, P0 ;  /* 0x0000000403007c0c */ /* 0x000fda000bf06300 */
[----:B0-----:R-:W-:Y:S05]  /*12b0*/  @P0 EXIT ;  /* 0x000000000000094d */ /* 0x001fea0003800000 */
[----:B------:R-:W-:Y:S01]  /*12c0*/  IMAD.MOV.U32 R13, RZ, RZ, RZ ;  /* 0x000000ffff0d7224 */ /* 0x000fe200078e00ff */
[----:B------:R-:W0:Y:S06]  /*12d0*/  LDCU UR5, c[0x0][0x360] ;  /* 0x00006c00ff0577ac */ /* 0x000e2c0008000800 */
.L_x_216:
[C---:B-1----:R-:W-:Y:S01]  /*12e0*/  IMAD.SHL.U32 R2, R0.reuse, 0x20, RZ ;  /* 0x0000002000027824 */ /* 0x042fe200078e00ff */
[----:B------:R-:W-:-:S04]  /*12f0*/  SHF.L.U64.HI R15, R0, 0x5, R13 ;  /* 0x00000005000f7819 */ /* 0x000fc8000001020d */
[----:B------:R-:W-:-:S04]  /*1300*/  IADD3 R4, P0, PT, R2, UR8, RZ ;  /* 0x0000000802047c10 */ /* 0x000fc8000ff1e0ff */
[----:B------:R-:W-:-:S06]  /*1310*/  IADD3.X R5, PT, PT, R15, UR9, RZ, P0, !PT ;  /* 0x000000090f057c10 */ /* 0x000fcc00087fe4ff */
[----:B------:R-:W2:Y:S01]  /*1320*/  LDG.E.ENL2.256 R4, R8, desc[UR18][R4.64] ;  /* 0xfe0000120408797e */ /* 0x000ea20008121904 */
[----:B------:R-:W-:Y:S01]  /*1330*/  IADD3 R2, P4, PT, R2, UR10, RZ ;  /* 0x0000000a02027c10 */ /* 0x000fe2000ff9e0ff */
[C---:B--2---:R-:W-:Y:S02]  /*1340*/  DSETP.GEU.AND P1, PT, R8.reuse, UR12, PT ;  /* 0x0000000c08007e2a */ /* 0x044fe4000bf2e000 */
[----:B------:R-:W-:Y:S02]  /*1350*/  DSETP.NAN.AND P0, PT, R8, R8, PT ;  /* 0x000000080800722a */ /* 0x000fe40003f08000 */
[----:B------:R-:W-:Y:S02]  /*1360*/  DSETP.GEU.AND P2, PT, R10, UR12, PT ;  /* 0x0000000c0a007e2a */ /* 0x000fe4000bf4e000 */
[C---:B------:R-:W-:Y:S01]  /*1370*/  FSEL R3, R8.reuse, UR12, !P1 ;  /* 0x0000000c08037c08 */ /* 0x040fe2000c800000 */
[----:B------:R-:W-:Y:S01]  /*1380*/  DSETP.GEU.AND P3, PT, R4, UR12, PT ;  /* 0x0000000c04007e2a */ /* 0x000fe2000bf6e000 */
[----:B------:R-:W-:Y:S01]  /*1390*/  FSEL R21, R9, UR13, !P1 ;  /* 0x0000000d09157c08 */ /* 0x000fe2000c800000 */
[----:B------:R-:W-:Y:S01]  /*13a0*/  DSETP.NAN.AND P1, PT, R10, R10, PT ;  /* 0x0000000a0a00722a */ /* 0x000fe20003f28000 */
[----:B------:R-:W-:-:S02]  /*13b0*/  FSEL R14, R8, R3, P0 ;  /* 0x00000003080e7208 */ /* 0x000fc40000000000 */
[C---:B------:R-:W-:Y:S02]  /*13c0*/  FSEL R3, R10.reuse, UR12, !P2 ;  /* 0x0000000c0a037c08 */ /* 0x040fe4000d000000 */
[----:B------:R-:W-:Y:S01]  /*13d0*/  FSEL R21, R9, R21, P0 ;  /* 0x0000001509157208 */ /* 0x000fe20000000000 */
[----:B------:R-:W-:Y:S01]  /*13e0*/  DSETP.NAN.AND P0, PT, R4, R4, PT ;  /* 0x000000040400722a */ /* 0x000fe20003f08000 */
[----:B------:R-:W-:Y:S01]  /*13f0*/  FSEL R19, R11, UR13, !P2 ;  /* 0x0000000d0b137c08 */ /* 0x000fe2000d000000 */
[----:B------:R-:W-:Y:S01]  /*1400*/  DSETP.GEU.AND P2, PT, R6, UR12, PT ;  /* 0x0000000c06007e2a */ /* 0x000fe2000bf4e000 */
[----:B------:R-:W-:Y:S02]  /*1410*/  FSEL R12, R10, R3, P1 ;  /* 0x000000030a0c7208 */ /* 0x000fe40000800000 */
[----:B------:R-:W-:Y:S02]  /*1420*/  IADD3.X R3, PT, PT, R15, UR11, RZ, P4, !PT ;  /* 0x0000000b0f037c10 */ /* 0x000fe4000a7fe4ff */
[----:B------:R-:W-:-:S02]  /*1430*/  FSEL R15, R4, UR12, !P3 ;  /* 0x0000000c040f7c08 */ /* 0x000fc4000d800000 */
[----:B------:R-:W-:Y:S02]  /*1440*/  FSEL R17, R5, UR13, !P3 ;  /* 0x0000000d05117c08 */ /* 0x000fe4000d800000 */
[----:B------:R-:W-:Y:S01]  /*1450*/  FSEL R19, R11, R19, P1 ;  /* 0x000000130b137208 */ /* 0x000fe20000800000 */
[----:B------:R-:W-:Y:S01]  /*1460*/  DSETP.NAN.AND P1, PT, R6, R6, PT ;  /* 0x000000060600722a */ /* 0x000fe20003f28000 */
[----:B------:R-:W-:Y:S01]  /*1470*/  FSEL R8, R4, R15, P0 ;  /* 0x0000000f04087208 */ /* 0x000fe20000000000 */
[----:B------:R-:W-:Y:S01]  /*1480*/  IMAD.MOV.U32 R4, RZ, RZ, R14 ;  /* 0x000000ffff047224 */ /* 0x000fe200078e000e */
[----:B------:R-:W-:Y:S02]  /*1490*/  FSEL R9, R6, UR12, !P2 ;  /* 0x0000000c06097c08 */ /* 0x000fe4000d000000 */
[----:B------:R-:W-:Y:S01]  /*14a0*/  FSEL R15, R5, R17, P0 ;  /* 0x00000011050f7208 */ /* 0x000fe20000000000 */
[----:B------:R-:W-:Y:S01]  /*14b0*/  IMAD.MOV.U32 R5, RZ, RZ, R21 ;  /* 0x000000ffff057224 */ /* 0x000fe200078e0015 */
[----:B------:R-:W-:-:S02]  /*14c0*/  FSEL R11, R7, UR13, !P2 ;  /* 0x0000000d070b7c08 */ /* 0x000fc4000d000000 */
        /* <DEDUP_REMOVED lines=16> */
        .weak           $__internal_21_$__cuda_sm20_div_u16
        .type           $__internal_21_$__cuda_sm20_div_u16,@function
        .size           $__internal_21_$__cuda_sm20_div_u16,(.L_x_4178 - $__internal_21_$__cuda_sm20_div_u16)
$__internal_21_$__cuda_sm20_div_u16:
        /* <DEDUP_REMOVED lines=19> */
[----:B------:R-:W-:Y:S05]  /*1700*/  RET.REL.NODEC R2 `(_ZN2at6native61_GLOBAL__N__44eb8e94_28_ForeachBinaryOpScalarList_cu_dda10a6925multi_tensor_apply_kernelINS1_28TensorListScalarListMetadataIdLi2EEENS1_25BinaryOpScalarListFunctorIdLi2ELi1ELi1EEEJNS0_7minimumIdEEEEEvT_T0_DpT1_) ;  /* 0xffffffe8023c7950 */ /* 0x000fea0003c3ffff */
.L_x_217:
        /* <DEDUP_REMOVED lines=15> */
.L_x_4178:


//--------------------- .text._ZN2at6native61_GLOBAL__N__44eb8e94_28_ForeachBinaryOpScalarList_cu_dda10a6925multi_tensor_apply_kernelINS1_28TensorListScalarListMetadataIsLi2EEENS1_25BinaryOpScalarListFunctorIsLi2ELi1ELi1EEEJNS0_7minimumIsEEEEEvT_T0_DpT1_ --------------------------
	.section	.text._ZN2at6native61_GLOBAL__N__44eb8e94_28_ForeachBinaryOpScalarList_cu_dda10a6925multi_tensor_apply_kernelINS1_28TensorListScalarListMetadataIsLi2EEENS1_25BinaryOpScalarListFunctorIsLi2ELi1ELi1EEEJNS0_7minimumIsEEEEEvT_T0_DpT1_,"ax",@progbits
	.align	128
.text._ZN2at6native61_GLOBAL__N__44eb8e94_28_ForeachBinaryOpScalarList_cu_dda10a6925multi_tensor_apply_kernelINS1_28TensorListScalarListMetadataIsLi2EEENS1_25BinaryOpScalarListFunctorIsLi2ELi1ELi1EEEJNS0_7minimumIsEEEEEvT_T0_DpT1_:
        .type           _ZN2at6native61_GLOBAL__N__44eb8e94_28_ForeachBinaryOpScalarList_cu_dda10a6925multi_tensor_apply_kernelINS1_28TensorListScalarListMetadataIsLi2EEENS1_25BinaryOpScalarListFunctorIsLi2ELi1ELi1EEEJNS0_7minimumIsEEEEEvT_T0_DpT1_,@function
        .size           _ZN2at6native61_GLOBAL__N__44eb8e94_28_ForeachBinaryOpScalarList_cu_dda10a6925multi_tensor_apply_kernelINS1_28TensorListScalarListMetadataIsLi2EEENS1_25BinaryOpScalarListFunctorIsLi2ELi1ELi1EEEJNS0_7minimumIsEEEEEvT_T0_DpT1_,(.L_x_4180 - _ZN2at6native61_GLOBAL__N__44eb8e94_28_ForeachBinaryOpScalarList_cu_dda10a6925multi_tensor_apply_kernelINS1_28TensorListScalarListMetadataIsLi2EEENS1_25BinaryOpScalarListFunctorIsLi2ELi1ELi1EEEJNS0_7minimumIsEEEEEvT_T0_DpT1_)
        .other          _ZN2at6native61_GLOBAL__N__44eb8e94_28_ForeachBinaryOpScalarList_cu_dda10a6925multi_tensor_apply_kernelINS1_28TensorListScalarListMetadataIsLi2EEENS1_25BinaryOpScalarListFunctorIsLi2ELi1ELi1EEEJNS0_7minimumIsEEEEEvT_T0_DpT1_,@"STO_CUDA_ENTRY STV_DEFAULT"
_ZN2at6native61_GLOBAL__N__44eb8e94_28_ForeachBinaryOpScalarList_cu_dda10a6925multi_tensor_apply_kernelINS1_28TensorListScalarListMetadataIsLi2EEENS1_25BinaryOpScalarListFunctorIsLi2ELi1ELi1EEEJNS0_7minimumIsEEEEEvT_T0_DpT1_:
        /* <DEDUP_REMOVED lines=41> */
[----:B--2---:R-:W-:Y:S05]  /*0290*/  CALL.REL.NOINC `($__internal_22_$__cuda_sm20_div_u16) ;  /* 0x0000000c00347944 */ /* 0x004fea0003c00000 */
        /* <DEDUP_REMOVED lines=13> */
.L_x_220:
        /* <DEDUP_REMOVED lines=42> */
[----:B--2---:R-:W-:-:S05]  /*0610*/  @!P1 VIMNMX.S16x2 R8, PT, PT, R8, R0, PT ;  /* 0x0000000008089248 */ /* 0x004fca0003fe0300 */
[----:B------:R0:W-:Y:S01]  /*0620*/  @!P1 STG.E.U16 desc[UR12][R16.64], R8 ;  /* 0x0000000810009986 */ /* 0x0001e2000c10150c */
[----:B------:R-:W-:Y:S02]  /*0630*/  ISETP.GE.U32.AND P1, PT, R20, R3, PT ;  /* 0x000000031400720c */ /* 0x000fe40003f26070 */
[----:B0-----:R-:W-:-:S05]  /*0640*/  IADD3 R17, P5, PT, R19, UR10, RZ ;  /* 0x0000000a13117c10 */ /* 0x001fca000ffbe0ff */
[----:B------:R-:W-:Y:S01]  /*0650*/  IMAD.X R9, RZ, RZ, R9, P5 ;  /* 0x000000ffff097224 */ /* 0x000fe200028e0609 */
[----:B------:R-:W-:Y:S02]  /*0660*/  IADD3 R23, P5, PT, R17, UR11, RZ ;  /* 0x0000000b11177c10 */ /* 0x000fe4000ffbe0ff */
[-C--:B---3--:R-:W-:Y:S02]  /*0670*/  @!P3 VIMNMX.S16x2 R6, PT, PT, R6, R0.reuse, PT ;  /* 0x000000000606b248 */ /* 0x088fe40003fe0300 */
[----:B------:R-:W-:Y:S01]  /*0680*/  ISETP.GE.AND.EX P1, PT, R18, R5, PT, P1 ;  /* 0x000000051200720c */ /* 0x000fe20003f26310 */
[----:B------:R-:W-:Y:S01]  /*0690*/  IMAD.X R19, RZ, RZ, R9, P5 ;  /* 0x000000ffff137224 */ /* 0x000fe200028e0609 */
[----:B------:R-:W-:Y:S02]  /*06a0*/  IADD3 R21, P6, PT, R23, UR11, RZ ;  /* 0x0000000b17157c10 */ /* 0x000fe4000ffde0ff */
[----:B------:R-:W-:Y:S01]  /*06b0*/  ISETP.GE.U32.AND P4, PT, R17, R3, PT ;  /* 0x000000031100720c */ /* 0x000fe20003f86070 */
[----:B------:R-:W-:Y:S01]  /*06c0*/  @!P3 STG.E.U16 desc[UR12][R26.64], R6 ;  /* 0x000000061a00b986 */ /* 0x000fe2000c10150c */
[----:B----4-:R-:W-:Y:S01]  /*06d0*/  @!P2 VIMNMX.S16x2 R4, PT, PT, R4, R0, PT ;  /* 0x000000000404a248 */ /* 0x010fe20003fe0300 */
[----:B------:R-:W-:Y:S01]  /*06e0*/  IMAD.X R22, RZ, RZ, R19, P6 ;  /* 0x000000ffff167224 */ /* 0x000fe200030e0613 */
[----:B------:R-:W-:-:S02]  /*06f0*/  ISETP.GE.AND.EX P3, PT, R9, R5, PT, P4 ;  /* 0x000000050900720c */ /* 0x000fc40003f66340 */
[-C--:B------:R-:W-:Y:S02]  /*0700*/  ISETP.GE.U32.AND P5, PT, R23, R3.reuse, PT ;  /* 0x000000031700720c */ /* 0x080fe40003fa6070 */
[----:B------:R-:W-:Y:S01]  /*0710*/  ISETP.GE.U32.AND P4, PT, R21, R3, PT ;  /* 0x000000031500720c */ /* 0x000fe20003f86070 */
[----:B------:R0:W-:Y:S01]  /*0720*/  @!P2 STG.E.U16 desc[UR12][R24.64], R4 ;  /* 0x000000041800a986 */ /* 0x0001e2000c10150c */
[-C--:B------:R-:W-:Y:S02]  /*0730*/  ISETP.GE.AND.EX P2, PT, R19, R5.reuse, PT, P5 ;  /* 0x000000051300720c */ /* 0x080fe40003f46350 */
[----:B------:R-:W-:Y:S02]  /*0740*/  ISETP.GE.AND.EX P4, PT, R22, R5, PT, P4 ;  /* 0x000000051600720c */ /* 0x000fe40003f86340 */
[----:B-----5:R-:W-:Y:S02]  /*0750*/  @!P0 VIMNMX.S16x2 R2, PT, PT, R2, R0, PT ;  /* 0x0000000002028248 */ /* 0x020fe40003fe0300 */
        /* <DEDUP_REMOVED lines=32> */
[----:B--2---:R-:W-:-:S05]  /*0960*/  @!P1 VIMNMX.S16x2 R8, PT, PT, R8, R0, PT ;  /* 0x0000000008089248 */ /* 0x004fca0003fe0300 */
[----:B------:R1:W-:Y:S01]  /*0970*/  @!P1 STG.E.U16 desc[UR12][R14.64], R8 ;  /* 0x000000080e009986 */ /* 0x0003e2000c10150c */
[----:B---3--:R-:W-:-:S05]  /*0980*/  @!P3 VIMNMX.S16x2 R6, PT, PT, R6, R0, PT ;  /* 0x000000000606b248 */ /* 0x008fca0003fe0300 */
[----:B------:R1:W-:Y:S01]  /*0990*/  @!P3 STG.E.U16 desc[UR12][R16.64], R6 ;  /* 0x000000061000b986 */ /* 0x0003e2000c10150c */
[-C--:B----4-:R-:W-:Y:S02]  /*09a0*/  @!P2 VIMNMX.S16x2 R4, PT, PT, R4, R0.reuse, PT ;  /* 0x000000000404a248 */ /* 0x090fe40003fe0300 */
[----:B-----5:R-:W-:-:S03]  /*09b0*/  @!P4 VIMNMX.S16x2 R2, PT, PT, R2, R0, PT ;  /* 0x000000000202c248 */ /* 0x020fc60003fe0300 */
[----:B------:R1:W-:Y:S04]  /*09c0*/  @!P2 STG.E.U16 desc[UR12][R18.64], R4 ;  /* 0x000000041200a986 */ /* 0x0003e8000c10150c */
[----:B------:R1:W-:Y:S01]  /*09d0*/  @!P4 STG.E.U16 desc[UR12][R20.64], R2 ;  /* 0x000000021400c986 */ /* 0x0003e2000c10150c */
[----:B------:R-:W-:Y:S05]  /*09e0*/  BRA.U UP0, `(.L_x_220) ;  /* 0xfffffff900607547 */ /* 0x000fea000b83ffff */
.L_x_219:
        /* <DEDUP_REMOVED lines=42> */
[-C--:B--2---:R-:W-:Y:S02]  /*0c90*/  VIMNMX.S16x2 R8, PT, PT, R8, R0.reuse, PT ;  /* 0x0000000008087248 */ /* 0x084fe40003fe0300 */
[----:B---3--:R-:W-:-:S03]  /*0ca0*/  VIMNMX.S16x2 R14, PT, PT, R14, R0, PT ;  /* 0x000000000e0e7248 */ /* 0x008fc60003fe0300 */
[----:B------:R0:W-:Y:S01]  /*0cb0*/  @!P0 STG.E.U16 desc[UR12][R18.64], R8 ;  /* 0x0000000812008986 */ /* 0x0001e2000c10150c */
[----:B----4-:R-:W-:-:S03]  /*0cc0*/  VIMNMX.S16x2 R16, PT, PT, R16, R0, PT ;  /* 0x0000000010107248 */ /* 0x010fc60003fe0300 */
[----:B------:R0:W-:Y:S04]  /*0cd0*/  @!P1 STG.E.U16 desc[UR12][R20.64], R14 ;  /* 0x0000000e14009986 */ /* 0x0001e8000c10150c */
[----:B------:R0:W-:Y:S01]  /*0ce0*/  @!P2 STG.E.U16 desc[UR12][R4.64], R16 ;  /* 0x000000100400a986 */ /* 0x0001e2000c10150c */
[----:B------:R-:W-:Y:S05]  /*0cf0*/  @P3 EXIT ;  /* 0x000000000000394d */ /* 0x000fea0003800000 */
[----:B0-----:R-:W-:Y:S02]  /*0d00*/  LEA R4, P0, R2, R10, 0x1 ;  /* 0x0000000a02047211 */ /* 0x001fe400078008ff */
[----:B-----5:R-:W-:Y:S02]  /*0d10*/  VIMNMX.S16x2 R12, PT, PT, R12, R0, PT ;  /* 0x000000000c0c7248 */ /* 0x020fe40003fe0300 */
[----:B------:R-:W-:-:S05]  /*0d20*/  LEA.HI.X R5, R2, R11, R3, 0x1, P0 ;  /* 0x0000000b02057211 */ /* 0x000fca00000f0c03 */
[----:B------:R-:W-:Y:S01]  /*0d30*/  STG.E.U16 desc[UR12][R4.64], R12 ;  /* 0x0000000c04007986 */ /* 0x000fe2000c10150c */
[----:B------:R-:W-:Y:S05]  /*0d40*/  EXIT ;  /* 0x000000000000794d */ /* 0x000fea0003800000 */
.L_x_218:
[----:B------:R-:W0:Y:S02]  /*0d50*/  S2R R16, SR_TID.X ;  /* 0x0000000000107919 */ /* 0x000e240000002100 */
[----:B0-----:R-:W-:-:S03]  /*0d60*/  IMAD.WIDE.U32 R4, R16, 0x4, RZ ;  /* 0x0000000410047825 */ /* 0x001fc600078e00ff */
[----:B------:R-:W-:-:S04]  /*0d70*/  ISETP.GE.U32.AND P0, PT, R4, R3, PT ;  /* 0x000000030400720c */ /* 0x000fc80003f06070 */
[----:B------:R-:W-:-:S13]  /*0d80*/  ISETP.GE.AND.EX P0, PT, R5, R6, PT, P0 ;  /* 0x000000060500720c */ /* 0x000fda0003f06300 */
[----:B------:R-:W-:Y:S05]  /*0d90*/  @P0 EXIT ;  /* 0x000000000000094d */ /* 0x000fea0003800000 */
[----:B------:R-:W-:Y:S01]  /*0da0*/  IMAD.MOV.U32 R17, RZ, RZ, RZ ;  /* 0x000000ffff117224 */ /* 0x000fe200078e00ff */
[----:B------:R-:W0:Y:S06]  /*0db0*/  LDCU UR4, c[0x0][0x360] ;  /* 0x00006c00ff0477ac */ /* 0x000e2c0008000800 */
.L_x_221:
        /* <DEDUP_REMOVED lines=14> */
[-C--:B--2---:R-:W-:Y:S02]  /*0ea0*/  VIMNMX.S16x2 R9, PT, PT, R2, R0.reuse, PT ;  /* 0x0000000002097248 */ /* 0x084fe40003fe0300 */
[----:B------:R-:W-:-:S02]  /*0eb0*/  VIMNMX.S16x2 R7, PT, PT, R8, R0, PT ;  /* 0x0000000008077248 */ /* 0x000fc40003fe0300 */
[-C--:B------:R-:W-:Y:S02]  /*0ec0*/  VIMNMX.S16x2 R14, PT, PT, R14, R0.reuse, PT ;  /* 0x000000000e0e7248 */ /* 0x080fe40003fe0300 */
[----:B------:R-:W-:Y:S02]  /*0ed0*/  VIMNMX.S16x2 R2, PT, PT, R18, R0, PT ;  /* 0x0000000012027248 */ /* 0x000fe40003fe0300 */
        /* <DEDUP_REMOVED lines=9> */
        .weak           $__internal_22_$__cuda_sm20_div_u16
        .type           $__internal_22_$__cuda_sm20_div_u16,@function
        .size           $__internal_22_$__cuda_sm20_div_u16,(.L_x_4180 - $__internal_22_$__cuda_sm20_div_u16)
$__internal_22_$__cuda_sm20_div_u16:
        /* <DEDUP_REMOVED lines=19> */
[----:B------:R-:W-:Y:S05]  /*10a0*/  RET.REL.NODEC R6 `(_ZN2at6native61_GLOBAL__N__44eb8e94_28_ForeachBinaryOpScalarList_cu_dda10a6925multi_tensor_apply_kernelINS1_28TensorListScalarListMetadataIsLi2EEENS1_25BinaryOpScalarListFunctorIsLi2ELi1ELi1EEEJNS0_7minimumIsEEEEEvT_T0_DpT1_) ;  /* 0xffffffec06d47950 */ /* 0x000fea0003c3ffff */
.L_x_222:
        /* <DEDUP_REMOVED lines=13> */
.L_x_4180:


//--------------------- .text._ZN2at6native61_GLOBAL__N__44eb8e94_28_ForeachBinaryOpScalarList_cu_dda10a6925multi_tensor_apply_kernelINS1_28TensorListScalarListMetadataIlLi2EEENS1_25BinaryOpScalarListFunctorIlLi2ELi1ELi1EEEJNS0_7minimumIlEEEEEvT_T0_DpT1_ --------------------------
	.section	.text._ZN2at6native61_GLOBAL__N__44eb8e94_28_ForeachBinaryOpScalarList_cu_dda10a6925multi_tensor_apply_kernelINS1_28TensorListScalarListMetadataIlLi2EEENS1_25BinaryOpScalarListFunctorIlLi2ELi1ELi1EEEJNS0_7minimumIlEEEEEvT_T0_DpT1_,"ax",@progbits
	.align	128
.text._ZN2at6native61_GLOBAL__N__44eb8e94_28_ForeachBinaryOpScalarList_cu_dda10a6925multi_tensor_apply_kernelINS1_28TensorListScalarListMetadataIlLi2EEENS1_25BinaryOpScalarListFunctorIlLi2ELi1ELi1EEEJNS0_7minimumIlEEEEEvT_T0_DpT1_:
        .type           _ZN2at6native61_GLOBAL__N__44eb8e94_28_ForeachBinaryOpScalarList_cu_dda10a6925multi_tensor_apply_kernelINS1_28TensorListScalarListMetadataIlLi2EEENS1_25BinaryOpScalarListFunctorIlLi2ELi1ELi1EEEJNS0_7minimumIlEEEEEvT_T0_DpT1_,@function
        .size           _ZN2at6native61_GLOBAL__N__44eb8e94_28_ForeachBinaryOpScalarList_cu_dda10a6925multi_tensor_apply_kernelINS1_28TensorListScalarListMetadataIlLi2EEENS1_25BinaryOpScalarListFunctorIlLi2ELi1ELi1EEEJNS0_7minimumIlEEEEEvT_T0_DpT1_,(.L_x_4182 - _ZN2at6native61_GLOBAL__N__44eb8e94_28_ForeachBinaryOpScalarList_cu_dda10a6925multi_tensor_apply_kernelINS1_28TensorListScalarListMetadataIlLi2EEENS1_25BinaryOpScalarListFunctorIlLi2ELi1ELi1EEEJNS0_7minimumIlEEEEEvT_T0_DpT1_)
        .other          _ZN2at6native61_GLOBAL__N__44eb8e94_28_ForeachBinaryOpScalarList_cu_dda10a6925multi_tensor_apply_kernelINS1_28TensorListScalarListMetadataIlLi2EEENS1_25BinaryOpScalarListFunctorIlLi2ELi1ELi1EEEJNS0_7minimumIlEEEEEvT_T0_DpT1_,@"STO_CUDA_ENTRY STV_DEFAULT"
_ZN2at6native61_GLOBAL__N__44eb8e94_28_ForeachBinaryOpScalarList_cu_dda10a6925multi_tensor_apply_kernelINS1_28TensorListScalarListMetadataIlLi2EEENS1_25BinaryOpScalarListFunctorIlLi2ELi1ELi1EEEJNS0_7minimumIlEEEEEvT_T0_DpT1_:
        /* <DEDUP_REMOVED lines=40> */
[----:B------:R-:W-:Y:S05]  /*0280*/  CALL.REL.NOINC `($__internal_23_$__cuda_sm20_div_u16) ;  /* 0x00000010004c7944 */ /* 0x000fea0003c00000 */
        /* <DEDUP_REMOVED lines=13> */
.L_x_241:
        /* <DEDUP_REMOVED lines=40> */
[----:B-----5:R-:W-:Y:S02]  /*05e0*/  ISETP.LT.U32.AND P0, PT, R18, UR12, PT ;  /* 0x0000000c12007c0c */ /* 0x020fe4000bf01070 */
[C---:B------:R-:W-:Y:S02]  /*05f0*/  LEA R16, P1, R22.reuse, UR10, 0x3 ;  /* 0x0000000a16107c11 */ /* 0x040fe4000f8218ff */
[C---:B------:R-:W-:Y:S02]  /*0600*/  ISETP.LT.AND.EX P0, PT, R19.reuse, UR13, PT, P0 ;  /* 0x0000000d13007c0c */ /* 0x040fe4000bf01300 */
[----:B------:R-:W-:Y:S02]  /*0610*/  LEA.HI.X R17, R22, UR11, R23, 0x3, P1 ;  /* 0x0000000b16117c11 */ /* 0x000fe400088f1c17 */
[----:B------:R-:W-:Y:S02]  /*0620*/  SEL R18, R18, UR12, P0 ;  /* 0x0000000c12127c07 */ /* 0x000fe40008000000 */
[----:B------:R-:W-:-:S05]  /*0630*/  SEL R19, R19, UR13, P0 ;  /* 0x0000000d13137c07 */ /* 0x000fca0008000000 */
[----:B------:R0:W-:Y:S02]  /*0640*/  STG.E.64 desc[UR18][R16.64], R18 ;  /* 0x0000001210007986 */ /* 0x0001e4000c101b12 */
.L_x_226:
[----:B------:R-:W-:Y:S05]  /*0650*/  BSYNC.RECONVERGENT B0 ;  /* 0x0000000000007941 */ /* 0x000fea0003800200 */
.L_x_225:
        /* <DEDUP_REMOVED lines=12> */
[----:B-----5:R-:W-:-:S04]  /*0720*/  ISETP.LT.U32.AND P4, PT, R14, UR12, PT ;  /* 0x0000000c0e007c0c */ /* 0x020fc8000bf81070 */
[----:B------:R-:W-:-:S04]  /*0730*/  ISETP.LT.AND.EX P4, PT, R15, UR13, PT, P4 ;  /* 0x0000000d0f007c0c */ /* 0x000fc8000bf81340 */
[----:B0-----:R-:W-:Y:S02]  /*0740*/  SEL R16, R14, UR12, P4 ;  /* 0x0000000c0e107c07 */ /* 0x001fe4000a000000 */
[----:B------:R-:W-:Y:S02]  /*0750*/  SEL R17, R15, UR13, P4 ;  /* 0x0000000d0f117c07 */ /* 0x000fe4000a000000 */
[----:B------:R-:W-:-:S04]  /*0760*/  LEA R14, P4, R25, UR10, 0x3 ;  /* 0x0000000a190e7c11 */ /* 0x000fc8000f8818ff */
[----:B------:R-:W-:-:S05]  /*0770*/  LEA.HI.X R15, R25, UR11, R24, 0x3, P4 ;  /* 0x0000000b190f7c11 */ /* 0x000fca000a0f1c18 */
[----:B------:R1:W-:Y:S04]  /*0780*/  STG.E.64 desc[UR18][R14.64], R16 ;  /* 0x000000100e007986 */ /* 0x0003e8000c101b12 */
.L_x_228:
[----:B------:R-:W-:Y:S05]  /*0790*/  BSYNC.RECONVERGENT B0 ;  /* 0x0000000000007941 */ /* 0x000fea0003800200 */
.L_x_227:
[C---:B-1---5:R-:W-:Y:S01]  /*07a0*/  @!P1 LEA R14, P4, R7.reuse, UR8, 0x3 ;  /* 0x00000008070e9c11 */ /* 0x062fe2000f8818ff */
[----:B------:R-:W-:Y:S01]  /*07b0*/  BSSY.RECONVERGENT B0, `(.L_x_229) ;  /* 0x000000b000007945 */ /* 0x000fe20003800200 */
[----:B0-----:R-:W-:Y:S02]  /*07c0*/  CS2R R16, SRZ ;  /* 0x0000000000107805 */ /* 0x001fe4000001ff00 */
[----:B------:R-:W-:Y:S01]  /*07d0*/  @!P1 LEA.HI.X R15, R7, UR9, R20, 0x3, P4 ;  /* 0x00000009070f9c11 */ /* 0x000fe2000a0f1c14 */
[----:B------:R-:W-:Y:S08]  /*07e0*/  @P3 BRA `(.L_x_230) ;  /* 0x00000000001c3947 */ /* 0x000ff00003800000 */
[----:B------:R-:W-:Y:S02]  /*07f0*/  ISETP.LT.U32.AND P3, PT, R12, UR12, PT ;  /* 0x0000000c0c007c0c */ /* 0x000fe4000bf61070 */
[C---:B------:R-:W-:Y:S02]  /*0800*/  LEA R18, P4, R2.reuse, UR10, 0x3 ;  /* 0x0000000a02127c11 */ /* 0x040fe4000f8818ff */
[C---:B------:R-:W-:Y:S02]  /*0810*/  ISETP.LT.AND.EX P3, PT, R13.reuse, UR13, PT, P3 ;  /* 0x0000000d0d007c0c */ /* 0x040fe4000bf61330 */
[----:B------:R-:W-:Y:S02]  /*0820*/  LEA.HI.X R19, R2, UR11, R3, 0x3, P4 ;  /* 0x0000000b02137c11 */ /* 0x000fe4000a0f1c03 */
[----:B------:R-:W-:Y:S02]  /*0830*/  SEL R2, R12, UR12, P3 ;  /* 0x0000000c0c027c07 */ /* 0x000fe40009800000 */
[----:B------:R-:W-:-:S05]  /*0840*/  SEL R3, R13, UR13, P3 ;  /* 0x0000000d0d037c07 */ /* 0x000fca0009800000 */
[----:B------:R0:W-:Y:S02]  /*0850*/  STG.E.64 desc[UR18][R18.64], R2 ;  /* 0x0000000212007986 */ /* 0x0001e4000c101b12 */
.L_x_230:
[----:B------:R-:W-:Y:S05]  /*0860*/  BSYNC.RECONVERGENT B0 ;  /* 0x0000000000007941 */ /* 0x000fea0003800200 */
.L_x_229:
[----:B------:R-:W-:Y:S04]  /*0870*/  BSSY.RECONVERGENT B0, `(.L_x_231) ;  /* 0x0000009000007945 */ /* 0x000fe80003800200 */
[----:B------:R-:W-:Y:S05]  /*0880*/  @P2 BRA `(.L_x_232) ;  /* 0x00000000001c2947 */ /* 0x000fea0003800000 */
[----:B------:R-:W-:Y:S02]  /*0890*/  ISETP.LT.U32.AND P2, PT, R10, UR12, PT ;  /* 0x0000000c0a007c0c */ /* 0x000fe4000bf41070 */
[C---:B0-----:R-:W-:Y:S02]  /*08a0*/  LEA R2, P3, R4.reuse, UR10, 0x3 ;  /* 0x0000000a04027c11 */ /* 0x041fe4000f8618ff */
[C---:B------:R-:W-:Y:S02]  /*08b0*/  ISETP.LT.AND.EX P2, PT, R11.reuse, UR13, PT, P2 ;  /* 0x0000000d0b007c0c */ /* 0x040fe4000bf41320 */
[----:B------:R-:W-:Y:S02]  /*08c0*/  LEA.HI.X R3, R4, UR11, R5, 0x3, P3 ;  /* 0x0000000b04037c11 */ /* 0x000fe400098f1c05 */
[----:B------:R-:W-:Y:S02]  /*08d0*/  SEL R4, R10, UR12, P2 ;  /* 0x0000000c0a047c07 */ /* 0x000fe40009000000 */
[----:B------:R-:W-:-:S05]  /*08e0*/  SEL R5, R11, UR13, P2 ;  /* 0x0000000d0b057c07 */ /* 0x000fca0009000000 */
[----:B------:R1:W-:Y:S02]  /*08f0*/  STG.E.64 desc[UR18][R2.64], R4 ;  /* 0x0000000402007986 */ /* 0x0003e4000c101b12 */
.L_x_232:
[----:B------:R-:W-:Y:S05]  /*0900*/  BSYNC.RECONVERGENT B0 ;  /* 0x0000000000007941 */ /* 0x000fea0003800200 */
.L_x_231:
        /* <DEDUP_REMOVED lines=15> */
[C---:B-----5:R-:W-:Y:S02]  /*0a00*/  ISETP.LT.U32.AND P1, PT, R16.reuse, UR12, PT ;  /* 0x0000000c10007c0c */ /* 0x060fe4000bf21070 */
[----:B0-----:R-:W-:Y:S02]  /*0a10*/  LEA R2, P2, R7, UR10, 0x3 ;  /* 0x0000000a07027c11 */ /* 0x001fe4000f8418ff */
[----:B------:R-:W-:Y:S02]  /*0a20*/  ISETP.LT.AND.EX P1, PT, R17, UR13, PT, P1 ;  /* 0x0000000d11007c0c */ /* 0x000fe4000bf21310 */
[----:B------:R-:W-:Y:S02]  /*0a30*/  LEA.HI.X R3, R7, UR11, R20, 0x3, P2 ;  /* 0x0000000b07037c11 */ /* 0x000fe400090f1c14 */
[----:B------:R-:W-:Y:S02]  /*0a40*/  SEL R10, R16, UR12, P1 ;  /* 0x0000000c100a7c07 */ /* 0x000fe40008800000 */
[----:B------:R-:W-:-:S05]  /*0a50*/  SEL R11, R17, UR13, P1 ;  /* 0x0000000d110b7c07 */ /* 0x000fca0008800000 */
[----:B------:R1:W-:Y:S02]  /*0a60*/  STG.E.64 desc[UR18][R2.64], R10 ;  /* 0x0000000a02007986 */ /* 0x0003e4000c101b12 */
.L_x_234:
[----:B------:R-:W-:Y:S05]  /*0a70*/  BSYNC.RECONVERGENT B0 ;  /* 0x0000000000007941 */ /* 0x000fea0003800200 */
.L_x_233:
[----:B------:R-:W-:Y:S04]  /*0a80*/  BSSY.RECONVERGENT B0, `(.L_x_235) ;  /* 0x0000009000007945 */ /* 0x000fe80003800200 */
[----:B------:R-:W-:Y:S05]  /*0a90*/  @P0 BRA `(.L_x_236) ;  /* 0x00000000001c0947 */ /* 0x000fea0003800000 */
[----:B-----5:R-:W-:Y:S02]  /*0aa0*/  ISETP.LT.U32.AND P0, PT, R24, UR12, PT ;  /* 0x0000000c18007c0c */ /* 0x020fe4000bf01070 */
[C---:B01----:R-:W-:Y:S02]  /*0ab0*/  LEA R10, P1, R6.reuse, UR10, 0x3 ;  /* 0x0000000a060a7c11 */ /* 0x043fe4000f8218ff */
[C---:B------:R-:W-:Y:S02]  /*0ac0*/  ISETP.LT.AND.EX P0, PT, R25.reuse, UR13, PT, P0 ;  /* 0x0000000d19007c0c */ /* 0x040fe4000bf01300 */
[----:B------:R-:W-:Y:S02]  /*0ad0*/  LEA.HI.X R11, R6, UR11, R9, 0x3, P1 ;  /* 0x0000000b060b7c11 */ /* 0x000fe400088f1c09 */
[----:B------:R-:W-:Y:S02]  /*0ae0*/  SEL R2, R24, UR12, P0 ;  /* 0x0000000c18027c07 */ /* 0x000fe40008000000 */
[----:B------:R-:W-:-:S05]  /*0af0*/  SEL R3, R25, UR13, P0 ;  /* 0x0000000d19037c07 */ /* 0x000fca0008000000 */
[----:B------:R2:W-:Y:S02]  /*0b00*/  STG.E.64 desc[UR18][R10.64], R2 ;  /* 0x000000020a007986 */ /* 0x0005e4000c101b12 */
.L_x_236:
[----:B------:R-:W-:Y:S05]  /*0b10*/  BSYNC.RECONVERGENT B0 ;  /* 0x0000000000007941 */ /* 0x000fea0003800200 */
.L_x_235:
[----:B------:R-:W-:Y:S04]  /*0b20*/  BSSY.RECONVERGENT B0, `(.L_x_237) ;  /* 0x0000009000007945 */ /* 0x000fe80003800200 */
[----:B------:R-:W-:Y:S05]  /*0b30*/  @P6 BRA `(.L_x_238) ;  /* 0x00000000001c6947 */ /* 0x000fea0003800000 */
[----:B-----5:R-:W-:Y:S02]  /*0b40*/  ISETP.LT.U32.AND P0, PT, R18, UR12, PT ;  /* 0x0000000c12007c0c */ /* 0x020fe4000bf01070 */
[C---:B------:R-:W-:Y:S02]  /*0b50*/  LEA R6, P1, R8.reuse, UR10, 0x3 ;  /* 0x0000000a08067c11 */ /* 0x040fe4000f8218ff */
[C---:B------:R-:W-:Y:S02]  /*0b60*/  ISETP.LT.AND.EX P0, PT, R19.reuse, UR13, PT, P0 ;  /* 0x0000000d13007c0c */ /* 0x040fe4000bf01300 */
[----:B------:R-:W-:Y:S02]  /*0b70*/  LEA.HI.X R7, R8, UR11, R21, 0x3, P1 ;  /* 0x0000000b08077c11 */ /* 0x000fe400088f1c15 */
[----:B012---:R-:W-:Y:S02]  /*0b80*/  SEL R2, R18, UR12, P0 ;  /* 0x0000000c12027c07 */ /* 0x007fe40008000000 */
[----:B------:R-:W-:-:S05]  /*0b90*/  SEL R3, R19, UR13, P0 ;  /* 0x0000000d13037c07 */ /* 0x000fca0008000000 */
[----:B------:R3:W-:Y:S02]  /*0ba0*/  STG.E.64 desc[UR18][R6.64], R2 ;  /* 0x0000000206007986 */ /* 0x0007e4000c101b12 */
.L_x_238:
[----:B------:R-:W-:Y:S05]  /*0bb0*/  BSYNC.RECONVERGENT B0 ;  /* 0x0000000000007941 */ /* 0x000fea0003800200 */
.L_x_237:
[----:B------:R-:W-:Y:S04]  /*0bc0*/  BSSY.RECONVERGENT B0, `(.L_x_239) ;  /* 0x0000009000007945 */ /* 0x000fe80003800200 */
[----:B------:R-:W-:Y:S05]  /*0bd0*/  @P5 BRA `(.L_x_240) ;  /* 0x00000000001c5947 */ /* 0x000fea0003800000 */
[----:B-----5:R-:W-:Y:S02]  /*0be0*/  ISETP.LT.U32.AND P0, PT, R4, UR12, PT ;  /* 0x0000000c04007c0c */ /* 0x020fe4000bf01070 */
[C---:B---3--:R-:W-:Y:S02]  /*0bf0*/  LEA R6, P1, R22.reuse, UR10, 0x3 ;  /* 0x0000000a16067c11 */ /* 0x048fe4000f8218ff */
[C---:B------:R-:W-:Y:S02]  /*0c00*/  ISETP.LT.AND.EX P0, PT, R5.reuse, UR13, PT, P0 ;  /* 0x0000000d05007c0c */ /* 0x040fe4000bf01300 */
[----:B------:R-:W-:Y:S02]  /*0c10*/  LEA.HI.X R7, R22, UR11, R23, 0x3, P1 ;  /* 0x0000000b16077c11 */ /* 0x000fe400088f1c17 */
[----:B012---:R-:W-:Y:S02]  /*0c20*/  SEL R2, R4, UR12, P0 ;  /* 0x0000000c04027c07 */ /* 0x007fe40008000000 */
[----:B------:R-:W-:-:S05]  /*0c30*/  SEL R3, R5, UR13, P0 ;  /* 0x0000000d05037c07 */ /* 0x000fca0008000000 */
[----:B------:R4:W-:Y:S02]  /*0c40*/  STG.E.64 desc[UR18][R6.64], R2 ;  /* 0x0000000206007986 */ /* 0x0009e4000c101b12 */
.L_x_240:
[----:B------:R-:W-:Y:S05]  /*0c50*/  BSYNC.RECONVERGENT B0 ;  /* 0x0000000000007941 */ /* 0x000fea0003800200 */
.L_x_239:
[----:B------:R-:W-:Y:S02]  /*0c60*/  UIADD3 UR4, UP0, UPT, UR4, 0x2, URZ ;  /* 0x0000000204047890 */ /* 0x000fe4000ff1e0ff */
[----:B------:R-:W-:Y:S02]  /*0c70*/  ULEA UR6, UP1, UR16, UR6, 0x1 ;  /* 0x0000000610067291 */ /* 0x000fe4000f8208ff */
[----:B------:R-:W-:Y:S02]  /*0c80*/  UIADD3.X UR5, UPT, UPT, URZ, UR5, URZ, UP0, !UPT ;  /* 0x00000005ff057290 */ /* 0x000fe400087fe4ff */
[----:B------:R-:W-:Y:S02]  /*0c90*/  UISETP.NE.U32.AND UP0, UPT, UR4, UR15, UPT ;  /* 0x0000000f0400728c */ /* 0x000fe4000bf05070 */
[----:B------:R-:W-:Y:S02]  /*0ca0*/  ULEA.HI.X UR7, UR16, UR7, URZ, 0x1, UP1 ;  /* 0x0000000710077291 */ /* 0x000fe400088f0cff */
[----:B------:R-:W-:-:S09]  /*0cb0*/  UISETP.NE.AND.EX UP0, UPT, UR5, URZ, UPT, UP0 ;  /* 0x000000ff0500728c */ /* 0x000fd2000bf05300 */
[----:B------:R-:W-:Y:S05]  /*0cc0*/  BRA.U UP0, `(.L_x_241) ;  /* 0xfffffff500a47547 */ /* 0x000fea000b83ffff */
.L_x_224:
        /* <DEDUP_REMOVED lines=42> */
[----:B--2---:R-:W-:-:S04]  /*0f70*/  ISETP.LT.U32.AND P5, PT, R22, UR12, PT ;  /* 0x0000000c16007c0c */ /* 0x004fc8000bfa1070 */
[C---:B------:R-:W-:Y:S02]  /*0f80*/  ISETP.LT.AND.EX P5, PT, R23.reuse, UR13, PT, P5 ;  /* 0x0000000d17007c0c */ /* 0x040fe4000bfa1350 */
[----:B---3--:R-:W-:Y:S02]  /*0f90*/  ISETP.LT.U32.AND P4, PT, R6, UR12, PT ;  /* 0x0000000c06007c0c */ /* 0x008fe4000bf81070 */
[----:B------:R-:W-:Y:S02]  /*0fa0*/  SEL R16, R22, UR12, P5 ;  /* 0x0000000c16107c07 */ /* 0x000fe4000a800000 */
[----:B------:R-:W-:Y:S02]  /*0fb0*/  SEL R17, R23, UR13, P5 ;  /* 0x0000000d17117c07 */ /* 0x000fe4000a800000 */
[----:B----4-:R-:W-:Y:S02]  /*0fc0*/  ISETP.LT.U32.AND P5, PT, R4, UR12, PT ;  /* 0x0000000c04007c0c */ /* 0x010fe4000bfa1070 */
[----:B------:R-:W-:Y:S01]  /*0fd0*/  ISETP.LT.AND.EX P4, PT, R7, UR13, PT, P4 ;  /* 0x0000000d07007c0c */ /* 0x000fe2000bf81340 */
[----:B------:R0:W-:Y:S01]  /*0fe0*/  @!P3 STG.E.64 desc[UR18][R10.64], R16 ;  /* 0x000000100a00b986 */ /* 0x0001e2000c101b12 */
[----:B------:R-:W-:-:S02]  /*0ff0*/  ISETP.LT.AND.EX P5, PT, R5, UR13, PT, P5 ;  /* 0x0000000d05007c0c */ /* 0x000fc4000bfa1350 */
[----:B------:R-:W-:Y:S02]  /*1000*/  SEL R6, R6, UR12, P4 ;  /* 0x0000000c06067c07 */ /* 0x000fe4000a000000 */
[----:B------:R-:W-:Y:S02]  /*1010*/  SEL R7, R7, UR13, P4 ;  /* 0x0000000d07077c07 */ /* 0x000fe4000a000000 */
[----:B------:R-:W-:Y:S02]  /*1020*/  SEL R4, R4, UR12, P5 ;  /* 0x0000000c04047c07 */ /* 0x000fe4000a800000 */
[----:B------:R-:W-:Y:S01]  /*1030*/  SEL R5, R5, UR13, P5 ;  /* 0x0000000d05057c07 */ /* 0x000fe2000a800000 */
[----:B------:R0:W-:Y:S01]  /*1040*/  @!P2 STG.E.64 desc[UR18][R12.64], R6 ;  /* 0x000000060c00a986 */ /* 0x0001e2000c101b12 */
[----:B------:R-:W-:-:S03]  /*1050*/  ISETP.LT.U32.AND P4, PT, R8, UR12, PT ;  /* 0x0000000c08007c0c */ /* 0x000fc6000bf81070 */
[----:B------:R0:W-:Y:S01]  /*1060*/  @!P1 STG.E.64 desc[UR18][R14.64], R4 ;  /* 0x000000040e009986 */ /* 0x0001e2000c101b12 */
[----:B------:R-:W-:-:S04]  /*1070*/  ISETP.LT.AND.EX P3, PT, R9, UR13, PT, P4 ;  /* 0x0000000d09007c0c */ /* 0x000fc8000bf61340 */
[----:B------:R-:W-:Y:S02]  /*1080*/  SEL R8, R8, UR12, P3 ;  /* 0x0000000c08087c07 */ /* 0x000fe40009800000 */
[----:B------:R-:W-:Y:S01]  /*1090*/  SEL R9, R9, UR13, P3 ;  /* 0x0000000d09097c07 */ /* 0x000fe20009800000 */
[----:B------:R-:W-:Y:S06]  /*10a0*/  @P0 EXIT ;  /* 0x000000000000094d */ /* 0x000fec0003800000 */
[----:B------:R-:W-:-:S04]  /*10b0*/  LEA R2, P0, R0, UR10, 0x3 ;  /* 0x0000000a00027c11 */ /* 0x000fc8000f8018ff */
[----:B------:R-:W-:-:S05]  /*10c0*/  LEA.HI.X R3, R0, UR11, R3, 0x3, P0 ;  /* 0x0000000b00037c11 */ /* 0x000fca00080f1c03 */
[----:B------:R-:W-:Y:S01]  /*10d0*/  STG.E.64 desc[UR18][R2.64], R8 ;  /* 0x0000000802007986 */ /* 0x000fe2000c101b12 */
[----:B------:R-:W-:Y:S05]  /*10e0*/  EXIT ;  /* 0x000000000000794d */ /* 0x000fea0003800000 */
.L_x_223:
[----:B------:R-:W1:Y:S02]  /*10f0*/  S2R R0, SR_TID.X ;  /* 0x0000000000007919 */ /* 0x000e640000002100 */
[----:B-1----:R-:W-:-:S03]  /*1100*/  IMAD.WIDE.U32 R2, R0, 0x4, RZ ;  /* 0x0000000400027825 */ /* 0x002fc600078e00ff */
[----:B------:R-:W-:-:S04]  /*1110*/  ISETP.GE.U32.AND P0, PT, R2, UR17, PT ;  /* 0x0000001102007c0c */ /* 0x000fc8000bf06070 */
[----:B------:R-:W-:-:S13]  /*1120*/  ISETP.GE.AND.EX P0, PT, R3, UR4, PT, P0 ;  /* 0x0000000403007c0c */ /* 0x000fda000bf06300 */
[----:B0-----:R-:W-:Y:S05]  /*1130*/  @P0 EXIT ;  /* 0x000000000000094d */ /* 0x001fea0003800000 */
[----:B------:R-:W-:Y:S01]  /*1140*/  IMAD.MOV.U32 R13, RZ, RZ, RZ ;  /* 0x000000ffff0d7224 */ /* 0x000fe200078e00ff */
[----:B------:R-:W0:Y:S06]  /*1150*/  LDCU UR5, c[0x0][0x360] ;  /* 0x00006c00ff0577ac */ /* 0x000e2c0008000800 */
.L_x_242:
[C---:B-1----:R-:W-:Y:S01]  /*1160*/  IMAD.SHL.U32 R2, R0.reuse, 0x20, RZ ;  /* 0x0000002000027824 */ /* 0x042fe200078e00ff */
[----:B------:R-:W-:-:S04]  /*1170*/  SHF.L.U64.HI R3, R0, 0x5, R13 ;  /* 0x0000000500037819 */ /* 0x000fc8000001020d */
[----:B------:R-:W-:-:S04]  /*1180*/  IADD3 R4, P0, PT, R2, UR8, RZ ;  /* 0x0000000802047c10 */ /* 0x000fc8000ff1e0ff */
[----:B------:R-:W-:-:S06]  /*1190*/  IADD3.X R5, PT, PT, R3, UR9, RZ, P0, !PT ;  /* 0x0000000903057c10 */ /* 0x000fcc00087fe4ff */
[----:B------:R-:W2:Y:S01]  /*11a0*/  LDG.E.ENL2.256 R4, R8, desc[UR18][R4.64] ;  /* 0xfe0000120408797e */ /* 0x000ea20008121904 */
[----:B------:R-:W-:-:S04]  /*11b0*/  IADD3 R2, P4, PT, R2, UR10, RZ ;  /* 0x0000000a02027c10 */ /* 0x000fc8000ff9e0ff */
[----:B------:R-:W-:Y:S02]  /*11c0*/  IADD3.X R3, PT, PT, R3, UR11, RZ, P4, !PT ;  /* 0x0000000b03037c10 */ /* 0x000fe4000a7fe4ff */
[----:B--2---:R-:W-:Y:S02]  /*11d0*/  ISETP.LT.U32.AND P0, PT, R8, UR12, PT ;  /* 0x0000000c08007c0c */ /* 0x004fe4000bf01070 */
[----:B------:R-:W-:Y:S02]  /*11e0*/  ISETP.LT.U32.AND P1, PT, R10, UR12, PT ;  /* 0x0000000c0a007c0c */ /* 0x000fe4000bf21070 */
[----:B------:R-:W-:Y:S02]  /*11f0*/  ISETP.LT.AND.EX P0, PT, R9, UR13, PT, P0 ;  /* 0x0000000d09007c0c */ /* 0x000fe4000bf01300 */
[----:B------:R-:W-:Y:S02]  /*1200*/  ISETP.LT.U32.AND P3, PT, R6, UR12, PT ;  /* 0x0000000c06007c0c */ /* 0x000fe4000bf61070 */
[----:B------:R-:W-:-:S02]  /*1210*/  SEL R14, R8, UR12, P0 ;  /* 0x0000000c080e7c07 */ /* 0x000fc40008000000 */
[----:B------:R-:W-:Y:S02]  /*1220*/  SEL R17, R9, UR13, P0 ;  /* 0x0000000d09117c07 */ /* 0x000fe40008000000 */
[C---:B------:R-:W-:Y:S02]  /*1230*/  ISETP.LT.AND.EX P0, PT, R11.reuse, UR13, PT, P1 ;  /* 0x0000000d0b007c0c */ /* 0x040fe4000bf01310 */
[----:B------:R-:W-:Y:S02]  /*1240*/  ISETP.LT.U32.AND P2, PT, R4, UR12, PT ;  /* 0x0000000c04007c0c */ /* 0x000fe4000bf41070 */
[----:B------:R-:W-:Y:S02]  /*1250*/  SEL R12, R10, UR12, P0 ;  /* 0x0000000c0a0c7c07 */ /* 0x000fe40008000000 */
[----:B------:R-:W-:Y:S02]  /*1260*/  SEL R15, R11, UR13, P0 ;  /* 0x0000000d0b0f7c07 */ /* 0x000fe40008000000 */
[----:B------:R-:W-:-:S02]  /*1270*/  ISETP.LT.AND.EX P0, PT, R7, UR13, PT, P3 ;  /* 0x0000000d07007c0c */ /* 0x000fc4000bf01330 */
[----:B------:R-:W-:Y:S02]  /*1280*/  ISETP.LT.AND.EX P1, PT, R5, UR13, PT, P2 ;  /* 0x0000000d05007c0c */ /* 0x000fe4000bf21320 */
        /* <DEDUP_REMOVED lines=19> */
        .weak           $__internal_23_$__cuda_sm20_div_u16
        .type           $__internal_23_$__cuda_sm20_div_u16,@function
        .size           $__internal_23_$__cuda_sm20_div_u16,(.L_x_4182 - $__internal_23_$__cuda_sm20_div_u16)
$__internal_23_$__cuda_sm20_div_u16:
        /* <DEDUP_REMOVED lines=19> */
[----:B------:R-:W-:Y:S05]  /*14f0*/  RET.REL.NODEC R2 `(_ZN2at6native61_GLOBAL__N__44eb8e94_28_ForeachBinaryOpScalarList_cu_dda10a6925multi_tensor_apply_kernelINS1_28TensorListScalarListMetadataIlLi2EEENS1_25BinaryOpScalarListFunctorIlLi2ELi1ELi1EEEJNS0_7minimumIlEEEEEvT_T0_DpT1_) ;  /* 0xffffffe802c07950 */ /* 0x000fea0003c3ffff */
.L_x_243:
        /* <DEDUP_REMOVED lines=16> */
.L_x_4182:


//--------------------- .text._ZN2at6native61_GLOBAL__N__44eb8e94_28_ForeachBinaryOpScalarList_cu_dda10a6925multi_tensor_apply_kernelINS1_28TensorListScalarListMetadataIiLi2EEENS1_25BinaryOpScalarListFunctorIiLi2ELi1ELi1EEEJNS0_7minimumIiEEEEEvT_T0_DpT1_ --------------------------
	.section	.text._ZN2at6native61_GLOBAL__N__44eb8e94_28_ForeachBinaryOpScalarList_cu_dda10a6925multi_tensor_apply_kernelINS1_28TensorListScalarListMetadataIiLi2EEENS1_25BinaryOpScalarListFunctorIiLi2ELi1ELi1EEEJNS0_7minimumIiEEEEEvT_T0_DpT1_,"ax",@progbits
	.align	128
.text._ZN2at6native61_GLOBAL__N__44eb8e94_28_ForeachBinaryOpScalarList_cu_dda10a6925multi_tensor_apply_kernelINS1_28TensorListScalarListMetadataIiLi2EEENS1_25BinaryOpScalarListFunctorIiLi2ELi1ELi1EEEJNS0_7minimumIiEEEEEvT_T0_DpT1_:
        .type           _ZN2at6native61_GLOBAL__N__44eb8e94_28_ForeachBinaryOpScalarList_cu_dda10a6925multi_tensor_apply_kernelINS1_28TensorListScalarListMetadataIiLi2EEENS1_25BinaryOpScalarListFunctorIiLi2ELi1ELi1EEEJNS0_7minimumIiEEEEEvT_T0_DpT1_,@function
        .size           _ZN2at6native61_GLOBAL__N__44eb8e94_28_ForeachBinaryOpScalarList_cu_dda10a6925multi_tensor_apply_kernelINS1_28TensorListScalarListMetadataIiLi2EEENS1_25BinaryOpScalarListFunctorIiLi2ELi1ELi1EEEJNS0_7minimumIiEEEEEvT_T0_DpT1_,(.L_x_4184 - _ZN2at6native61_GLOBAL__N__44eb8e94_28_ForeachBinaryOpScalarList_cu_dda10a6925multi_tensor_apply_kernelINS1_28TensorListScalarListMetadataIiLi2EEENS1_25BinaryOpScalarListFunctorIiLi2ELi1ELi1EEEJNS0_7minimumIiEEEEEvT_T0_DpT1_)
        .other          _ZN2at6native61_GLOBAL__N__44eb8e94_28_ForeachBinaryOpScalarList_cu_dda10a6925multi_tensor_apply_kernelINS1_28TensorListScalarListMetadataIiLi2EEENS1_25BinaryOpScalarListFunctorIiLi2ELi1ELi1EEEJNS0_7minimumIiEEEEEvT_T0_DpT1_,@"STO_CUDA_ENTRY STV_DEFAULT"
_ZN2at6native61_GLOBAL__N__44eb8e94_28_ForeachBinaryOpScalarList_cu_dda10a6925multi_tensor_apply_kernelINS1_28TensorListScalarListMetadataIiLi2EEENS1_25BinaryOpScalarListFunctorIiLi2ELi1ELi1EEEJNS0_7minimumIiEEEEEvT_T0_DpT1_:
        /* <DEDUP_REMOVED lines=40> */
[----:B--2---:R-:W-:Y:S05]  /*0280*/  CALL.REL.NOINC `($__internal_24_$__cuda_sm20_div_u16) ;  /* 0x0000000c00147944 */ /* 0x004fea0003c00000 */
        /* <DEDUP_REMOVED lines=13> */
.L_x_246:
        /* <DEDUP_REMOVED lines=41> */
[----:B--2---:R-:W-:-:S05]  /*05f0*/  @!P1 VIMNMX R23, PT, PT, R0, R23, PT ;  /* 0x0000001700179248 */ /* 0x004fca0003fe0100 */
[----:B------:R0:W-:Y:S01]  /*0600*/  @!P1 STG.E desc[UR12][R6.64], R23 ;  /* 0x0000001706009986 */ /* 0x0001e2000c10190c */
[----:B---3--:R-:W-:Y:S02]  /*0610*/  @!P3 VIMNMX R25, PT, PT, R0, R19, PT ;  /* 0x000000130019b248 */ /* 0x008fe40003fe0100 */
        /* <DEDUP_REMOVED lines=9> */
[----:B----4-:R-:W-:Y:S02]  /*06b0*/  @!P2 VIMNMX R23, PT, PT, R0, R21, PT ;  /* 0x000000150017a248 */ /* 0x010fe40003fe0100 */
        /* <DEDUP_REMOVED lines=8> */
[----:B-----5:R-:W-:Y:S02]  /*0740*/  @!P0 VIMNMX R27, PT, PT, R0, R22, PT ;  /* 0x00000016001b8248 */ /* 0x020fe40003fe0100 */
        /* <DEDUP_REMOVED lines=29> */
[C---:B--2---:R-:W-:Y:S02]  /*0920*/  @!P1 VIMNMX R5, PT, PT, R0.reuse, R22, PT ;  /* 0x0000001600059248 */ /* 0x044fe40003fe0100 */
[----:B----4-:R-:W-:-:S03]  /*0930*/  @!P3 VIMNMX R7, PT, PT, R0, R8, PT ;  /* 0x000000080007b248 */ /* 0x010fc60003fe0100 */
[----:B------:R1:W-:Y:S04]  /*0940*/  @!P1 STG.E desc[UR12][R14.64], R5 ;  /* 0x000000050e009986 */ /* 0x0003e8000c10190c */
[----:B------:R1:W-:Y:S01]  /*0950*/  @!P3 STG.E desc[UR12][R16.64], R7 ;  /* 0x000000071000b986 */ /* 0x0003e2000c10190c */
[C---:B---3--:R-:W-:Y:S02]  /*0960*/  @!P2 VIMNMX R23, PT, PT, R0.reuse, R23, PT ;  /* 0x000000170017a248 */ /* 0x048fe40003fe0100 */
[----:B-----5:R-:W-:-:S03]  /*0970*/  @!P4 VIMNMX R9, PT, PT, R0, R24, PT ;  /* 0x000000180009c248 */ /* 0x020fc60003fe0100 */
[----:B------:R1:W-:Y:S04]  /*0980*/  @!P2 STG.E desc[UR12][R18.64], R23 ;  /* 0x000000171200a986 */ /* 0x0003e8000c10190c */
[----:B------:R1:W-:Y:S01]  /*0990*/  @!P4 STG.E desc[UR12][R20.64], R9 ;  /* 0x000000091400c986 */ /* 0x0003e2000c10190c */
[----:B------:R-:W-:Y:S05]  /*09a0*/  BRA.U UP0, `(.L_x_246) ;  /* 0xfffffff9006c7547 */ /* 0x000fea000b83ffff */
.L_x_245:
        /* <DEDUP_REMOVED lines=42> */
[C---:B--2---:R-:W-:Y:S02]  /*0c50*/  VIMNMX R23, PT, PT, R0.reuse, R23, PT ;  /* 0x0000001700177248 */ /* 0x044fe40003fe0100 */
[----:B---3--:R-:W-:-:S03]  /*0c60*/  VIMNMX R25, PT, PT, R0, R25, PT ;  /* 0x0000001900197248 */ /* 0x008fc60003fe0100 */
[----:B------:R0:W-:Y:S01]  /*0c70*/  @!P0 STG.E desc[UR12][R8.64], R23 ;  /* 0x0000001708008986 */ /* 0x0001e2000c10190c */
[----:B----4-:R-:W-:-:S03]  /*0c80*/  VIMNMX R29, PT, PT, R0, R29, PT ;  /* 0x0000001d001d7248 */ /* 0x010fc60003fe0100 */
[----:B------:R0:W-:Y:S04]  /*0c90*/  @!P1 STG.E desc[UR12][R12.64], R25 ;  /* 0x000000190c009986 */ /* 0x0001e8000c10190c */
[----:B------:R0:W-:Y:S01]  /*0ca0*/  @!P2 STG.E desc[UR12][R2.64], R29 ;  /* 0x0000001d0200a986 */ /* 0x0001e2000c10190c */
[----:B------:R-:W-:Y:S05]  /*0cb0*/  @P3 EXIT ;  /* 0x000000000000394d */ /* 0x000fea0003800000 */
[C---:B0-----:R-:W-:Y:S02]  /*0cc0*/  LEA R2, P0, R15.reuse, R10, 0x2 ;  /* 0x0000000a0f027211 */ /* 0x041fe400078010ff */
[----:B-----5:R-:W-:Y:S02]  /*0cd0*/  VIMNMX R5, PT, PT, R0, R20, PT ;  /* 0x0000001400057248 */ /* 0x020fe40003fe0100 */
[----:B------:R-:W-:-:S05]  /*0ce0*/  LEA.HI.X R3, R15, R11, R14, 0x2, P0 ;  /* 0x0000000b0f037211 */ /* 0x000fca00000f140e */
[----:B------:R-:W-:Y:S01]  /*0cf0*/  STG.E desc[UR12][R2.64], R5 ;  /* 0x0000000502007986 */ /* 0x000fe2000c10190c */
[----:B------:R-:W-:Y:S05]  /*0d00*/  EXIT ;  /* 0x000000000000794d */ /* 0x000fea0003800000 */
.L_x_244:
[----:B------:R-:W0:Y:S02]  /*0d10*/  S2R R16, SR_TID.X ;  /* 0x0000000000107919 */ /* 0x000e240000002100 */
[----:B0-----:R-:W-:-:S03]  /*0d20*/  IMAD.WIDE.U32 R4, R16, 0x4, RZ ;  /* 0x0000000410047825 */ /* 0x001fc600078e00ff */
[----:B------:R-:W-:-:S04]  /*0d30*/  ISETP.GE.U32.AND P0, PT, R4, R2, PT ;  /* 0x000000020400720c */ /* 0x000fc80003f06070 */
[----:B------:R-:W-:-:S13]  /*0d40*/  ISETP.GE.AND.EX P0, PT, R5, R18, PT, P0 ;  /* 0x000000120500720c */ /* 0x000fda0003f06300 */
[----:B------:R-:W-:Y:S05]  /*0d50*/  @P0 EXIT ;  /* 0x000000000000094d */ /* 0x000fea0003800000 */
[----:B------:R-:W-:Y:S01]  /*0d60*/  IMAD.MOV.U32 R17, RZ, RZ, RZ ;  /* 0x000000ffff117224 */ /* 0x000fe200078e00ff */
[----:B------:R-:W0:Y:S06]  /*0d70*/  LDCU UR4, c[0x0][0x360] ;  /* 0x00006c00ff0477ac */ /* 0x000e2c0008000800 */
.L_x_247:
        /* <DEDUP_REMOVED lines=15> */
[C---:B--2---:R-:W-:Y:S02]  /*0e70*/  VIMNMX R4, PT, PT, R0.reuse, R4, PT ;  /* 0x0000000400047248 */ /* 0x044fe40003fe0100 */
[C---:B------:R-:W-:Y:S02]  /*0e80*/  VIMNMX R5, PT, PT, R0.reuse, R5, PT ;  /* 0x0000000500057248 */ /* 0x040fe40003fe0100 */
[C---:B------:R-:W-:Y:S02]  /*0e90*/  VIMNMX R6, PT, PT, R0.reuse, R6, PT ;  /* 0x0000000600067248 */ /* 0x040fe40003fe0100 */
[----:B------:R-:W-:-:S05]  /*0ea0*/  VIMNMX R7, PT, PT, R0, R7, PT ;  /* 0x0000000700077248 */ /* 0x000fca0003fe0100 */
[----:B------:R1:W-:Y:S01]  /*0eb0*/  STG.E.128 desc[UR12][R14.64], R4 ;  /* 0x000000040e007986 */ /* 0x0003e2000c101d0c */
[----:B------:R-:W-:Y:S05]  /*0ec0*/  @!P0 BRA P1, `(.L_x_247) ;  /* 0xfffffffc00ac8947 */ /* 0x000fea000083ffff */
[----:B------:R-:W-:Y:S05]  /*0ed0*/  EXIT ;  /* 0x000000000000794d */ /* 0x000fea0003800000 */
        .weak           $__internal_24_$__cuda_sm20_div_u16
        .type           $__internal_24_$__cuda_sm20_div_u16,@function
        .size           $__internal_24_$__cuda_sm20_div_u16,(.L_x_4184 - $__internal_24_$__cuda_sm20_div_u16)
$__internal_24_$__cuda_sm20_div_u16:
        /* <DEDUP_REMOVED lines=19> */
[----:B------:R-:W-:Y:S05]  /*1010*/  RET.REL.NODEC R4 `(_ZN2at6native61_GLOBAL__N__44eb8e94_28_ForeachBinaryOpScalarList_cu_dda10a6925multi_tensor_apply_kernelINS1_28TensorListScalarListMetadataIiLi2EEENS1_25BinaryOpScalarListFunctorIiLi2ELi1ELi1EEEJNS0_7minimumIiEEEEEvT_T0_DpT1_) ;  /* 0xffffffec04f87950 */ /* 0x000fea0003c3ffff */
.L_x_248:
        /* <DEDUP_REMOVED lines=14> */
.L_x_4184:


//--------------------- .text._ZN2at6native61_GLOBAL__N__44eb8e94_28_ForeachBinaryOpScalarList_cu_dda10a6925multi_tensor_apply_kernelINS1_28TensorListScalarListMetadataIaLi2EEENS1_25BinaryOpScalarListFunctorIaLi2ELi1ELi1EEEJNS0_7minimumIaEEEEEvT_T0_DpT1_ --------------------------
	.section	.text._ZN2at6native61_GLOBAL__N__44eb8e94_28_ForeachBinaryOpScalarList_cu_dda10a6925multi_tensor_apply_kernelINS1_28TensorListScalarListMetadataIaLi2EEENS1_25BinaryOpScalarListFunctorIaLi2ELi1ELi1EEEJNS0_7minimumIaEEEEEvT_T0_DpT1_,"ax",@progbits
	.align	128
.text._ZN2at6native61_GLOBAL__N__44eb8e94_28_ForeachBinaryOpScalarList_cu_dda10a6925multi_tensor_apply_kernelINS1_28TensorListScalarListMetadataIaLi2EEENS1_25BinaryOpScalarListFunctorIaLi2ELi1ELi1EEEJNS0_7minimumIaEEEEEvT_T0_DpT1_:
        .type           _ZN2at6native61_GLOBAL__N__44eb8e94_28_ForeachBinaryOpScalarList_cu_dda10a6925multi_tensor_apply_kernelINS1_28TensorListScalarListMetadataIaLi2EEENS1_25BinaryOpScalarListFunctorIaLi2ELi1ELi1EEEJNS0_7minimumIaEEEEEvT_T0_DpT1_,@function
        .size           _ZN2at6native61_GLOBAL__N__44eb8e94_28_ForeachBinaryOpScalarList_cu_dda10a6925multi_tensor_apply_kernelINS1_28TensorListScalarListMetadataIaLi2EEENS1_25BinaryOpScalarListFunctorIaLi2ELi1ELi1EEEJNS0_7minimumIaEEEEEvT_T0_DpT1_,(.L_x_4186 - _ZN2at6native61_GLOBAL__N__44eb8e94_28_ForeachBinaryOpScalarList_cu_dda10a6925multi_tensor_apply_kernelINS1_28TensorListScalarListMetadataIaLi2EEENS1_25BinaryOpScalarListFunctorIaLi2ELi1ELi1EEEJNS0_7minimumIaEEEEEvT_T0_DpT1_)
        .other          _ZN2at6native61_GLOBAL__N__44eb8e94_28_ForeachBinaryOpScalarList_cu_dda10a6925multi_tensor_apply_kernelINS1_28TensorListScalarListMetadataIaLi2EEENS1_25BinaryOpScalarListFunctorIaLi2ELi1ELi1EEEJNS0_7minimumIaEEEEEvT_T0_DpT1_,@"STO_CUDA_ENTRY STV_DEFAULT"
_ZN2at6native61_GLOBAL__N__44eb8e94_28_ForeachBinaryOpScalarList_cu_dda10a6925multi_tensor_apply_kernelINS1_28TensorListScalarListMetadataIaLi2EEENS1_25BinaryOpScalarListFunctorIaLi2ELi1ELi1EEEJNS0_7minimumIaEEEEEvT_T0_DpT1_:
        /* <DEDUP_REMOVED lines=42> */
[----:B------:R-:W-:Y:S05]  /*02a0*/  CALL.REL.NOINC `($__internal_25_$__cuda_sm20_div_u16) ;  /* 0x0000001400a87944 */ /* 0x000fea0003c00000 */
        /* <DEDUP_REMOVED lines=59> */
.L_x_267:
        /* <DEDUP_REMOVED lines=55> */
[----:B0-----:R-:W-:-:S05]  /*09d0*/  VIMNMX.S16x2 R6, PT, PT, R6, UR10, PT ;  /* 0x0000000a06067c48 */ /* 0x001fca000bfe0300 */
[----:B------:R0:W-:Y:S02]  /*09e0*/  STG.E.U8 desc[UR26][R10.64], R6 ;  /* 0x000000060a007986 */ /* 0x0001e4000c10111a */
.L_x_252:
[----:B------:R-:W-:Y:S05]  /*09f0*/  BSYNC.RECONVERGENT B0 ;  /* 0x0000000000007941 */ /* 0x000fea0003800200 */
.L_x_251:
        /* <DEDUP_REMOVED lines=24> */
.L_x_254:
[----:B------:R-:W-:Y:S05]  /*0b80*/  BSYNC.RECONVERGENT B0 ;  /* 0x0000000000007941 */ /* 0x000fea0003800200 */
.L_x_253:
        /* <DEDUP_REMOVED lines=11> */
[----:B0-----:R-:W-:-:S05]  /*0c40*/  VIMNMX.S16x2 R10, PT, PT, R10, UR10, PT ;  /* 0x0000000a0a0a7c48 */ /* 0x001fca000bfe0300 */
[----:B------:R1:W-:Y:S02]  /*0c50*/  STG.E.U8 desc[UR26][R8.64], R10 ;  /* 0x0000000a08007986 */ /* 0x0003e4000c10111a */
.L_x_256:
[----:B------:R-:W-:Y:S05]  /*0c60*/  BSYNC.RECONVERGENT B0 ;  /* 0x0000000000007941 */ /* 0x000fea0003800200 */
.L_x_255:
        /* <DEDUP_REMOVED lines=11> */
[----:B-1----:R-:W-:-:S05]  /*0d20*/  VIMNMX.S16x2 R0, PT, PT, R0, UR10, PT ;  /* 0x0000000a00007c48 */ /* 0x002fca000bfe0300 */
[----:B------:R2:W-:Y:S02]  /*0d30*/  STG.E.U8 desc[UR26][R8.64], R0 ;  /* 0x0000000008007986 */ /* 0x0005e4000c10111a */
.L_x_258:
[----:B------:R-:W-:Y:S05]  /*0d40*/  BSYNC.RECONVERGENT B0 ;  /* 0x0000000000007941 */ /* 0x000fea0003800200 */
.L_x_257:
        /* <DEDUP_REMOVED lines=26> */
.L_x_260:
[----:B------:R-:W-:Y:S05]  /*0ef0*/  BSYNC.RECONVERGENT B0 ;  /* 0x0000000000007941 */ /* 0x000fea0003800200 */
.L_x_259:
        /* <DEDUP_REMOVED lines=11> */
[----:B0-----:R-:W-:-:S05]  /*0fb0*/  VIMNMX.S16x2 R6, PT, PT, R6, UR10, PT ;  /* 0x0000000a06067c48 */ /* 0x001fca000bfe0300 */
[----:B------:R2:W-:Y:S02]  /*0fc0*/  STG.E.U8 desc[UR26][R4.64], R6 ;  /* 0x0000000604007986 */ /* 0x0005e4000c10111a */
.L_x_262:
[----:B------:R-:W-:Y:S05]  /*0fd0*/  BSYNC.RECONVERGENT B0 ;  /* 0x0000000000007941 */ /* 0x000fea0003800200 */
.L_x_261:
        /* <DEDUP_REMOVED lines=11> */
[----:B0-----:R-:W-:-:S05]  /*1090*/  VIMNMX.S16x2 R6, PT, PT, R6, UR10, PT ;  /* 0x0000000a06067c48 */ /* 0x001fca000bfe0300 */
[----:B------:R3:W-:Y:S02]  /*10a0*/  STG.E.U8 desc[UR26][R4.64], R6 ;  /* 0x0000000604007986 */ /* 0x0007e4000c10111a */
.L_x_264:
[----:B------:R-:W-:Y:S05]  /*10b0*/  BSYNC.RECONVERGENT B0 ;  /* 0x0000000000007941 */ /* 0x000fea0003800200 */
.L_x_263:
        /* <DEDUP_REMOVED lines=11> */
[----:B0-----:R-:W-:-:S05]  /*1170*/  VIMNMX.S16x2 R0, PT, PT, R0, UR10, PT ;  /* 0x0000000a00007c48 */ /* 0x001fca000bfe0300 */
[----:B------:R4:W-:Y:S02]  /*1180*/  STG.E.U8 desc[UR26][R4.64], R0 ;  /* 0x0000000004007986 */ /* 0x0009e4000c10111a */
.L_x_266:
[----:B------:R-:W-:Y:S05]  /*1190*/  BSYNC.RECONVERGENT B0 ;  /* 0x0000000000007941 */ /* 0x000fea0003800200 */
.L_x_265:
[----:B01234-:R-:W-:Y:S01]  /*11a0*/  IMAD.U32 R5, RZ, RZ, UR33 ;  /* 0x00000021ff057e24 */ /* 0x01ffe2000f8e00ff */
[----:B------:R-:W-:-:S03]  /*11b0*/  UIMAD.WIDE.U32 UR4, UR33, 0x8, UR4 ;  /* 0x00000008210478a5 */ /* 0x000fc6000f8e0004 */
[----:B------:R-:W-:Y:S01]  /*11c0*/  IMAD.WIDE.U32 R2, R5, 0x8, R2 ;  /* 0x0000000805027825 */ /* 0x000fe200078e0002 */
[----:B------:R-:W-:Y:S08]  /*11d0*/  BRA.U UP0, `(.L_x_267) ;  /* 0xfffffff500207547 */ /* 0x000ff0000b83ffff */
.L_x_250:
        /* <DEDUP_REMOVED lines=49> */
[----:B0-----:R-:W-:Y:S02]  /*14f0*/  VIMNMX.S16x2 R7, PT, PT, R4, UR6, PT ;  /* 0x0000000604077c48 */ /* 0x001fe4000bfe0300 */
[----:B---3--:R-:W-:Y:S02]  /*1500*/  PRMT R8, R12, 0x8880, RZ ;  /* 0x000088800c087816 */ /* 0x008fe400000000ff */
[----:B----4-:R-:W-:Y:S02]  /*1510*/  PRMT R13, R13, 0x8880, RZ ;  /* 0x000088800d0d7816 */ /* 0x010fe400000000ff */
[----:B------:R-:W-:Y:S02]  /*1520*/  PRMT R10, R7, 0x7610, R10 ;  /* 0x00007610070a7816 */ /* 0x000fe4000000000a */
[----:B------:R-:W-:Y:S02]  /*1530*/  PRMT R8, R8, 0x7710, RZ ;  /* 0x0000771008087816 */ /* 0x000fe400000000ff */
[----:B------:R-:W-:Y:S01]  /*1540*/  PRMT R4, R13, 0x7710, RZ ;  /* 0x000077100d047816 */ /* 0x000fe200000000ff */
[----:B------:R0:W-:Y:S01]  /*1550*/  @!P0 STG.E.U8 desc[UR26][R2.64], R10 ;  /* 0x0000000a02008986 */ /* 0x0001e2000c10111a */
[----:B------:R-:W-:-:S02]  /*1560*/  VIMNMX.S16x2 R8, PT, PT, R8, UR6, PT ;  /* 0x0000000608087c48 */ /* 0x000fc4000bfe0300 */
[----:B------:R-:W-:Y:S02]  /*1570*/  VIMNMX.S16x2 R9, PT, PT, R4, UR6, PT ;  /* 0x0000000604097c48 */ /* 0x000fe4000bfe0300 */
[----:B------:R-:W-:Y:S02]  /*1580*/  @!P2 IADD3 R4, P0, PT, R5, UR29, RZ ;  /* 0x0000001d0504ac10 */ /* 0x000fe4000ff1e0ff */
[----:B------:R-:W-:Y:S02]  /*1590*/  PRMT R14, R14, 0x8880, RZ ;  /* 0x000088800e0e7816 */ /* 0x000fe400000000ff */
[----:B------:R-:W-:Y:S02]  /*15a0*/  @!P1 IADD3.X R7, PT, PT, R19, UR8, RZ, P4, !PT ;  /* 0x0000000813079c10 */ /* 0x000fe4000a7fe4ff */
[----:B------:R-:W-:Y:S02]  /*15b0*/  @!P2 IADD3.X R5, PT, PT, R18, UR8, RZ, P0, !PT ;  /* 0x000000081205ac10 */ /* 0x000fe400087fe4ff */
[----:B0-----:R-:W-:-:S02]  /*15c0*/  PRMT R3, R8, 0x7610, R3 ;  /* 0x0000761008037816 */ /* 0x001fc40000000003 */
[----:B------:R-:W-:-:S03]  /*15d0*/  PRMT R8, R14, 0x7710, RZ ;  /* 0x000077100e087816 */ /* 0x000fc600000000ff */
[----:B------:R0:W-:Y:S01]  /*15e0*/  @!P1 STG.E.U8 desc[UR26][R6.64], R3 ;  /* 0x0000000306009986 */ /* 0x0001e2000c10111a */
[----:B------:R-:W-:-:S03]  /*15f0*/  VIMNMX.S16x2 R8, PT, PT, R8, UR6, PT ;  /* 0x0000000608087c48 */ /* 0x000fc6000bfe0300 */
[----:B------:R0:W-:Y:S01]  /*1600*/  @!P2 STG.E.U8 desc[UR26][R4.64], R9 ;  /* 0x000000090400a986 */ /* 0x0001e2000c10111a */
[----:B------:R-:W-:Y:S05]  /*1610*/  @P3 EXIT ;  /* 0x000000000000394d */ /* 0x000fea0003800000 */
[----:B------:R-:W-:-:S04]  /*1620*/  IADD3 R2, P0, PT, R0, UR29, RZ ;  /* 0x0000001d00027c10 */ /* 0x000fc8000ff1e0ff */
[----:B0-----:R-:W-:-:S05]  /*1630*/  IADD3.X R3, PT, PT, R17, UR8, RZ, P0, !PT ;  /* 0x0000000811037c10 */ /* 0x001fca00087fe4ff */
[----:B------:R-:W-:Y:S01]  /*1640*/  STG.E.U8 desc[UR26][R2.64], R8 ;  /* 0x0000000802007986 */ /* 0x000fe2000c10111a */
[----:B------:R-:W-:Y:S05]  /*1650*/  EXIT ;  /* 0x000000000000794d */ /* 0x000fea0003800000 */
.L_x_249:
        /* <DEDUP_REMOVED lines=9> */
.L_x_268:
        /* <DEDUP_REMOVED lines=11> */
[----:B------:R-:W-:Y:S02]  /*17a0*/  VIMNMX.S16x2 R6, PT, PT, R6, UR4, PT ;  /* 0x0000000406067c48 */ /* 0x000fe4000bfe0300 */
[----:B------:R-:W-:Y:S02]  /*17b0*/  SGXT R8, R8, 0x8 ;  /* 0x000000080808781a */ /* 0x000fe40000000200 */
[----:B------:R-:W-:Y:S02]  /*17c0*/  VIMNMX.S16x2 R2, PT, PT, R2, UR4, PT ;  /* 0x0000000402027c48 */ /* 0x000fe4000bfe0300 */
[----:B------:R-:W-:Y:S02]  /*17d0*/  VIMNMX.S16x2 R10, PT, PT, R10, UR4, PT ;  /* 0x000000040a0a7c48 */ /* 0x000fe4000bfe0300 */
[----:B------:R-:W-:-:S02]  /*17e0*/  PRMT R4, R6, 0x7610, R4 ;  /* 0x0000761006047816 */ /* 0x000fc40000000004 */
[----:B------:R-:W-:Y:S02]  /*17f0*/  VIMNMX.S16x2 R5, PT, PT, R8, UR4, PT ;  /* 0x0000000408057c48 */ /* 0x000fe4000bfe0300 */
        /* <DEDUP_REMOVED lines=21> */
        .weak           $__internal_25_$__cuda_sm20_div_u16
        .type           $__internal_25_$__cuda_sm20_div_u16,@function
        .size           $__internal_25_$__cuda_sm20_div_u16,(.L_x_4186 - $__internal_25_$__cuda_sm20_div_u16)
$__internal_25_$__cuda_sm20_div_u16:
        /* <DEDUP_REMOVED lines=19> */
[----:B------:R-:W-:Y:S05]  /*1a80*/  RET.REL.NODEC R2 `(_ZN2at6native61_GLOBAL__N__44eb8e94_28_ForeachBinaryOpScalarList_cu_dda10a6925multi_tensor_apply_kernelINS1_28TensorListScalarListMetadataIaLi2EEENS1_25BinaryOpScalarListFunctorIaLi2ELi1ELi1EEEJNS0_7minimumIaEEEEEvT_T0_DpT1_) ;  /* 0xffffffe4025c7950 */ /* 0x000fea0003c3ffff */
.L_x_269:
        /* <DEDUP_REMOVED lines=15> */
.L_x_4186:


//--------------------- .text._ZN2at6native61_GLOBAL__N__44eb8e94_28_ForeachBinaryOpScalarList_cu_dda10a6925multi_tensor_apply_kernelINS1_28TensorListScalarListMetadataIhLi2EEENS1_25BinaryOpScalarListFunctorIhLi2ELi1ELi1EEEJNS0_7minimumIhEEEEEvT_T0_DpT1_ --------------------------
	.section	.text._ZN2at6native61_GLOBAL__N__44eb8e94_28_ForeachBinaryOpScalarList_cu_dda10a6925multi_tensor_apply_kernelINS1_28TensorListScalarListMetadataIhLi2EEENS1_25BinaryOpScalarListFunctorIhLi2ELi1ELi1EEEJNS0_7minimumIhEEEEEvT_T0_DpT1_,"ax",@progbits
	.align	128
.text._ZN2at6native61_GLOBAL__N__44eb8e94_28_ForeachBinaryOpScalarList_cu_dda10a6925multi_tensor_apply_kernelINS1_28TensorListScalarListMetadataIhLi2EEENS1_25BinaryOpScalarListFunctorIhLi2ELi1ELi1EEEJNS0_7minimumIhEEEEEvT_T0_DpT1_:
        .type           _ZN2at6native61_GLOBAL__N__44eb8e94_28_ForeachBinaryOpScalarList_cu_dda10a6925multi_tensor_apply_kernelINS1_28TensorListScalarListMetadataIhLi2EEENS1_25BinaryOpScalarListFunctorIhLi2ELi1ELi1EEEJNS0_7minimumIhEEEEEvT_T0_DpT1_,@function
        .size           _ZN2at6native61_GLOBAL__N__44eb8e94_28_ForeachBinaryOpScalarList_cu_dda10a6925multi_tensor_apply_kernelINS1_28TensorListScalarListMetadataIhLi2EEENS1_25BinaryOpScalarListFunctorIhLi2ELi1ELi1EEEJNS0_7minimumIhEEEEEvT_T0_DpT1_,(.L_x_4188 - _ZN2at6native61_GLOBAL__N__44eb8e94_28_ForeachBinaryOpScalarList_cu_dda10a6925multi_tensor_apply_kernelINS1_28TensorListScalarListMetadataIhLi2EEENS1_25BinaryOpScalarListFunctorIhLi2ELi1ELi1EEEJNS0_7minimumIhEEEEEvT_T0_DpT1_)
        .other          _ZN2at6native61_GLOBAL__N__44eb8e94_28_ForeachBinaryOpScalarList_cu_dda10a6925multi_tensor_apply_kernelINS1_28TensorListScalarListMetadataIhLi2EEENS1_25BinaryOpScalarListFunctorIhLi2ELi1ELi1EEEJNS0_7minimumIhEEEEEvT_T0_DpT1_,@"STO_CUDA_ENTRY STV_DEFAULT"
_ZN2at6native61_GLOBAL__N__44eb8e94_28_ForeachBinaryOpScalarList_cu_dda10a6925multi_tensor_apply_kernelINS1_28TensorListScalarListMetadataIhLi2EEENS1_25BinaryOpScalarListFunctorIhLi2ELi1ELi1EEEJNS0_7minimumIhEEEEEvT_T0_DpT1_:
        /* <DEDUP_REMOVED lines=42> */
[----:B------:R-:W-:Y:S05]  /*02a0*/  CALL.REL.NOINC `($__internal_26_$__cuda_sm20_div_u16) ;  /* 0x00000014005c7944 */ /* 0x000fea0003c00000 */
        /* <DEDUP_REMOVED lines=59> */
.L_x_288:
        /* <DEDUP_REMOVED lines=54> */
[----:B0-----:R-:W-:-:S05]  /*09c0*/  VIMNMX.U16x2 R12, PT, PT, R12, UR10, PT ;  /* 0x0000000a0c0c7c48 */ /* 0x001fca000bfe0200 */
[----:B------:R0:W-:Y:S02]  /*09d0*/  STG.E.U8 desc[UR26][R10.64], R12 ;  /* 0x0000000c0a007986 */ /* 0x0001e4000c10111a */
.L_x_273:
[----:B------:R-:W-:Y:S05]  /*09e0*/  BSYNC.RECONVERGENT B0 ;  /* 0x0000000000007941 */ /* 0x000fea0003800200 */
.L_x_272:
        /* <DEDUP_REMOVED lines=23> */
.L_x_275:
[----:B------:R-:W-:Y:S05]  /*0b60*/  BSYNC.RECONVERGENT B0 ;  /* 0x0000000000007941 */ /* 0x000fea0003800200 */
.L_x_274:
        /* <DEDUP_REMOVED lines=10> */
[----:B0-----:R-:W-:-:S05]  /*0c10*/  VIMNMX.U16x2 R6, PT, PT, R6, UR10, PT ;  /* 0x0000000a06067c48 */ /* 0x001fca000bfe0200 */
[----:B------:R1:W-:Y:S02]  /*0c20*/  STG.E.U8 desc[UR26][R8.64], R6 ;  /* 0x0000000608007986 */ /* 0x0003e4000c10111a */
.L_x_277:
[----:B------:R-:W-:Y:S05]  /*0c30*/  BSYNC.RECONVERGENT B0 ;  /* 0x0000000000007941 */ /* 0x000fea0003800200 */
.L_x_276:
        /* <DEDUP_REMOVED lines=10> */
[----:B-1----:R-:W-:-:S05]  /*0ce0*/  VIMNMX.U16x2 R0, PT, PT, R0, UR10, PT ;  /* 0x0000000a00007c48 */ /* 0x002fca000bfe0200 */
[----:B------:R2:W-:Y:S02]  /*0cf0*/  STG.E.U8 desc[UR26][R8.64], R0 ;  /* 0x0000000008007986 */ /* 0x0005e4000c10111a */
.L_x_279:
[----:B------:R-:W-:Y:S05]  /*0d00*/  BSYNC.RECONVERGENT B0 ;  /* 0x0000000000007941 */ /* 0x000fea0003800200 */
.L_x_278:
        /* <DEDUP_REMOVED lines=25> */
.L_x_281:
[----:B------:R-:W-:Y:S05]  /*0ea0*/  BSYNC.RECONVERGENT B0 ;  /* 0x0000000000007941 */ /* 0x000fea0003800200 */
.L_x_280:
        /* <DEDUP_REMOVED lines=10> */
[----:B0-----:R-:W-:-:S05]  /*0f50*/  VIMNMX.U16x2 R0, PT, PT, R0, UR10, PT ;  /* 0x0000000a00007c48 */ /* 0x001fca000bfe0200 */
[----:B------:R2:W-:Y:S02]  /*0f60*/  STG.E.U8 desc[UR26][R4.64], R0 ;  /* 0x0000000004007986 */ /* 0x0005e4000c10111a */
.L_x_283:
[----:B------:R-:W-:Y:S05]  /*0f70*/  BSYNC.RECONVERGENT B0 ;  /* 0x0000000000007941 */ /* 0x000fea0003800200 */
.L_x_282:
        /* <DEDUP_REMOVED lines=10> */
[----:B0-----:R-:W-:-:S05]  /*1020*/  VIMNMX.U16x2 R6, PT, PT, R6, UR10, PT ;  /* 0x0000000a06067c48 */ /* 0x001fca000bfe0200 */
[----:B------:R3:W-:Y:S02]  /*1030*/  STG.E.U8 desc[UR26][R4.64], R6 ;  /* 0x0000000604007986 */ /* 0x0007e4000c10111a */
.L_x_285:
[----:B------:R-:W-:Y:S05]  /*1040*/  BSYNC.RECONVERGENT B0 ;  /* 0x0000000000007941 */ /* 0x000fea0003800200 */
.L_x_284:
        /* <DEDUP_REMOVED lines=10> */
[----:B0-----:R-:W-:-:S05]  /*10f0*/  VIMNMX.U16x2 R14, PT, PT, R14, UR10, PT ;  /* 0x0000000a0e0e7c48 */ /* 0x001fca000bfe0200 */
[----:B------:R4:W-:Y:S02]  /*1100*/  STG.E.U8 desc[UR26][R4.64], R14 ;  /* 0x0000000e04007986 */ /* 0x0009e4000c10111a */
.L_x_287:
[----:B------:R-:W-:Y:S05]  /*1110*/  BSYNC.RECONVERGENT B0 ;  /* 0x0000000000007941 */ /* 0x000fea0003800200 */
.L_x_286:
[----:B01234-:R-:W-:Y:S01]  /*1120*/  IMAD.U32 R5, RZ, RZ, UR33 ;  /* 0x00000021ff057e24 */ /* 0x01ffe2000f8e00ff */
[----:B------:R-:W-:-:S03]  /*1130*/  UIMAD.WIDE.U32 UR4, UR33, 0x8, UR4 ;  /* 0x00000008210478a5 */ /* 0x000fc6000f8e0004 */
[----:B------:R-:W-:Y:S01]  /*1140*/  IMAD.WIDE.U32 R2, R5, 0x8, R2 ;  /* 0x0000000805027825 */ /* 0x000fe200078e0002 */
[----:B------:R-:W-:Y:S08]  /*1150*/  BRA.U UP0, `(.L_x_288) ;  /* 0xfffffff500407547 */ /* 0x000ff0000b83ffff */
.L_x_271:
        /* <DEDUP_REMOVED lines=49> */
[----:B0-----:R-:W-:-:S04]  /*1470*/  VIMNMX.U16x2 R7, PT, PT, R4, UR6, PT ;  /* 0x0000000604077c48 */ /* 0x001fc8000bfe0200 */
[----:B------:R-:W-:Y:S02]  /*1480*/  PRMT R10, R7, 0x7610, R10 ;  /* 0x00007610070a7816 */ /* 0x000fe4000000000a */
[----:B---3--:R-:W-:-:S03]  /*1490*/  LOP3.LUT R4, R12, 0xff, RZ, 0xc0, !PT ;  /* 0x000000ff0c047812 */ /* 0x008fc600078ec0ff */
[----:B------:R0:W-:Y:S01]  /*14a0*/  @!P0 STG.E.U8 desc[UR26][R2.64], R10 ;  /* 0x0000000a02008986 */ /* 0x0001e2000c10111a */
[----:B------:R-:W-:Y:S02]  /*14b0*/  VIMNMX.U16x2 R7, PT, PT, R4, UR6, PT ;  /* 0x0000000604077c48 */ /* 0x000fe4000bfe0200 */
[----:B----4-:R-:W-:Y:S02]  /*14c0*/  LOP3.LUT R6, R13, 0xff, RZ, 0xc0, !PT ;  /* 0x000000ff0d067812 */ /* 0x010fe400078ec0ff */
[----:B------:R-:W-:Y:S02]  /*14d0*/  @!P2 IADD3 R4, P0, PT, R5, UR29, RZ ;  /* 0x0000001d0504ac10 */ /* 0x000fe4000ff1e0ff */
[----:B------:R-:W-:Y:S02]  /*14e0*/  VIMNMX.U16x2 R6, PT, PT, R6, UR6, PT ;  /* 0x0000000606067c48 */ /* 0x000fe4000bfe0200 */
[----:B------:R-:W-:Y:S02]  /*14f0*/  @!P2 IADD3.X R5, PT, PT, R18, UR8, RZ, P0, !PT ;  /* 0x000000081205ac10 */ /* 0x000fe400087fe4ff */
[----:B------:R-:W-:Y:S01]  /*1500*/  LOP3.LUT R14, R14, 0xff, RZ, 0xc0, !PT ;  /* 0x000000ff0e0e7812 */ /* 0x000fe200078ec0ff */
[----:B------:R0:W-:Y:S03]  /*1510*/  @!P1 STG.E.U8 desc[UR26][R8.64], R7 ;  /* 0x0000000708009986 */ /* 0x0001e6000c10111a */
[----:B------:R-:W-:Y:S01]  /*1520*/  VIMNMX.U16x2 R14, PT, PT, R14, UR6, PT ;  /* 0x000000060e0e7c48 */ /* 0x000fe2000bfe0200 */
[----:B------:R0:W-:Y:S01]  /*1530*/  @!P2 STG.E.U8 desc[UR26][R4.64], R6 ;  /* 0x000000060400a986 */ /* 0x0001e2000c10111a */
[----:B------:R-:W-:Y:S05]  /*1540*/  @P3 EXIT ;  /* 0x000000000000394d */ /* 0x000fea0003800000 */
[----:B0-----:R-:W-:-:S04]  /*1550*/  IADD3 R2, P0, PT, R0, UR29, RZ ;  /* 0x0000001d00027c10 */ /* 0x001fc8000ff1e0ff */
[----:B------:R-:W-:-:S05]  /*1560*/  IADD3.X R3, PT, PT, R17, UR8, RZ, P0, !PT ;  /* 0x0000000811037c10 */ /* 0x000fca00087fe4ff */
[----:B------:R-:W-:Y:S01]  /*1570*/  STG.E.U8 desc[UR26][R2.64], R14 ;  /* 0x0000000e02007986 */ /* 0x000fe2000c10111a */
[----:B------:R-:W-:Y:S05]  /*1580*/  EXIT ;  /* 0x000000000000794d */ /* 0x000fea0003800000 */
.L_x_270:
[----:B------:R-:W1:Y:S02]  /*1590*/  S2R R3, SR_TID.X ;  /* 0x0000000000037919 */ /* 0x000e640000002100 */
[----:B-1----:R-:W-:-:S03]  /*15a0*/  IMAD.WIDE.U32 R4, R3, 0x4, RZ ;  /* 0x0000000403047825 */ /* 0x002fc600078e00ff */
[----:B------:R-:W-:-:S04]  /*15b0*/  ISETP.GE.U32.AND P0, PT, R4, UR13, PT ;  /* 0x0000000d04007c0c */ /* 0x000fc8000bf06070 */
[----:B------:R-:W-:-:S13]  /*15c0*/  ISETP.GE.AND.EX P0, PT, R5, UR9, PT, P0 ;  /* 0x0000000905007c0c */ /* 0x000fda000bf06300 */
[----:B0-----:R-:W-:Y:S05]  /*15d0*/  @P0 EXIT ;  /* 0x000000000000094d */ /* 0x001fea0003800000 */
[----:B------:R-:W-:Y:S01]  /*15e0*/  IMAD.MOV.U32 R0, RZ, RZ, RZ ;  /* 0x000000ffff007224 */ /* 0x000fe200078e00ff */
[----:B------:R-:W0:Y:S06]  /*15f0*/  LDCU UR5, c[0x0][0x360] ;  /* 0x00006c00ff0577ac */ /* 0x000e2c0008000800 */
.L_x_289:
        /* <DEDUP_REMOVED lines=8> */
[----:B------:R-:W-:Y:S02]  /*1680*/  VIMNMX.U16x2 R8, PT, PT, R8, UR4, PT ;  /* 0x0000000408087c48 */ /* 0x000fe4000bfe0200 */
[----:B------:R-:W-:-:S02]  /*1690*/  PRMT R6, R4, 0x7771, RZ ;  /* 0x0000777104067816 */ /* 0x000fc400000000ff */
[----:B------:R-:W-:Y:S02]  /*16a0*/  VIMNMX.U16x2 R2, PT, PT, R2, UR4, PT ;  /* 0x0000000402027c48 */ /* 0x000fe4000bfe0200 */
[----:B------:R-:W-:Y:S02]  /*16b0*/  VIMNMX.U16x2 R5, PT, PT, R10, UR4, PT ;  /* 0x000000040a057c48 */ /* 0x000fe4000bfe0200 */
[----:B------:R-:W-:Y:S02]  /*16c0*/  PRMT R4, R8, 0x7610, R4 ;  /* 0x0000761008047816 */ /* 0x000fe40000000004 */
[----:B------:R-:W-:Y:S02]  /*16d0*/  VIMNMX.U16x2 R6, PT, PT, R6, UR4, PT ;  /* 0x0000000406067c48 */ /* 0x000fe4000bfe0200 */
        /* <DEDUP_REMOVED lines=20> */
        .weak           $__internal_26_$__cuda_sm20_div_u16
        .type           $__internal_26_$__cuda_sm20_div_u16,@function
        .size           $__internal_26_$__cuda_sm20_div_u16,(.L_x_4188 - $__internal_26_$__cuda_sm20_div_u16)
$__internal_26_$__cuda_sm20_div_u16:
        /* <DEDUP_REMOVED lines=19> */
[----:B------:R-:W-:Y:S05]  /*1950*/  RET.REL.NODEC R2 `(_ZN2at6native61_GLOBAL__N__44eb8e94_28_ForeachBinaryOpScalarList_cu_dda10a6925multi_tensor_apply_kernelINS1_28TensorListScalarListMetadataIhLi2EEENS1_25BinaryOpScalarListFunctorIhLi2ELi1ELi1EEEJNS0_7minimumIhEEEEEvT_T0_DpT1_) ;  /* 0xffffffe402a87950 */ /* 0x000fea0003c3ffff */
.L_x_290:
        /* <DEDUP_REMOVED lines=10> */
.L_x_4188:


//--------------------- .text._ZN2at6native61_GLOBAL__N__44eb8e94_28_ForeachBinaryOpScalarList_cu_dda10a6925multi_tensor_apply_kernelINS1_28TensorListScalarListMetadataIfLi1EEENS1_25BinaryOpScalarListFunctorIN3c108BFloat16ELi1ELi1ELi0EEEJNS0_7minimumIfEEEEEvT_T0_DpT1_ --------------------------
	.section	.text._ZN2at6native61_GLOBAL__N__44eb8e94_28_ForeachBinaryOpScalarList_cu_dda10a6925multi_tensor_apply_kernelINS1_28TensorListScalarListMetadataIfLi1EEENS1_25BinaryOpScalarListFunctorIN3c108BFloat16ELi1ELi1ELi0EEEJNS0_7minimumIfEEEEEvT_T0_DpT1_,"ax",@progbits
	.align	128
.text._ZN2at6native61_GLOBAL__N__44eb8e94_28_ForeachBinaryOpScalarList_cu_dda10a6925multi_tensor_apply_kernelINS1_28TensorListScalarListMetadataIfLi1EEENS1_25BinaryOpScalarListFunctorIN3c108BFloat16ELi1ELi1ELi0EEEJNS0_7minimumIfEEEEEvT_T0_DpT1_:
        .type           _ZN2at6native61_GLOBAL__N__44eb8e94_28_ForeachBinaryOpScalarList_cu_dda10a6925multi_tensor_apply_kernelINS1_28TensorListScalarListMetadataIfLi1EEENS1_25BinaryOpScalarListFunctorIN3c108BFloat16ELi1ELi1ELi0EEEJNS0_7minimumIfEEEEEvT_T0_DpT1_,@function
        .size           _ZN2at6native61_GLOBAL__N__44eb8e94_28_ForeachBinaryOpScalarList_cu_dda10a6925multi_tensor_apply_kernelINS1_28TensorListScalarListMetadataIfLi1EEENS1_25BinaryOpScalarListFunctorIN3c108BFloat16ELi1ELi1ELi0EEEJNS0_7minimumIfEEEEEvT_T0_DpT1_,(.L_x_4190 - _ZN2at6native61_GLOBAL__N__44eb8e94_28_ForeachBinaryOpScalarList_cu_dda10a6925multi_tensor_apply_kernelINS1_28TensorListScalarListMetadataIfLi1EEENS1_25BinaryOpScalarListFunctorIN3c108BFloat16ELi1ELi1ELi0EEEJNS0_7minimumIfEEEEEvT_T0_DpT1_)
        .other          _ZN2at6native61_GLOBAL__N__44eb8e94_28_ForeachBinaryOpScalarList_cu_dda10a6925multi_tensor_apply_kernelINS1_28TensorListScalarListMetadataIfLi1EEENS1_25BinaryOpScalarListFunctorIN3c108BFloat16ELi1ELi1ELi0EEEJNS0_7minimumIfEEEEEvT_T0_DpT1_,@"STO_CUDA_ENTRY STV_DEFAULT"
_ZN2at6native61_GLOBAL__N__44eb8e94_28_ForeachBinaryOpScalarList_cu_dda10a6925multi_tensor_apply_kernelINS1_28TensorListScalarListMetadataIfLi1EEENS1_25BinaryOpScalarListFunctorIN3c108BFloat16ELi1ELi1ELi0EEEJNS0_7minimumIfEEEEEvT_T0_DpT1_:
        /* <DEDUP_REMOVED lines=39> */
[----:B------:R-:W-:Y:S05]  /*0270*/  CALL.REL.NOINC `($__internal_27_$__cuda_sm20_div_u16) ;  /* 0x0000000c00e87944 */ /* 0x000fea0003c00000 */
        /* <DEDUP_REMOVED lines=16> */
.L_x_293:
        /* <DEDUP_REMOVED lines=39> */
[----:B------:R-:W-:Y:S01]  /*05f0*/  FSETP.GEU.FTZ.AND P6, PT, R16, UR12, PT ;  /* 0x0000000c10007c0b */ /* 0x000fe2000bfde000 */
[----:B---3--:R-:W-:-:S10]  /*0600*/  IMAD.U32 R17, R17, 0x10000, RZ ;  /* 0x0001000011117824 */ /* 0x008fd400078e00ff */
[----:B------:R-:W-:Y:S02]  /*0610*/  @!P5 FSEL R16, R16, UR12, !P6 ;  /* 0x0000000c1010dc08 */ /* 0x000fe4000f000000 */
[C---:B------:R-:W-:Y:S02]  /*0620*/  FSETP.NAN.FTZ.AND P5, PT, |R17|.reuse, |R17|, PT ;  /* 0x400000111100720b */ /* 0x040fe40003fb8200 */
[----:B------:R-:W-:Y:S01]  /*0630*/  FSETP.GEU.FTZ.AND P6, PT, R17, UR12, PT ;  /* 0x0000000c11007c0b */ /* 0x000fe2000bfde000 */
[----:B----4-:R-:W-:-:S10]  /*0640*/  IMAD.U32 R18, R18, 0x10000, RZ ;  /* 0x0001000012127824 */ /* 0x010fd400078e00ff */
[----:B------:R-:W-:Y:S02]  /*0650*/  @!P5 FSEL R17, R17, UR12, !P6 ;  /* 0x0000000c1111dc08 */ /* 0x000fe4000f000000 */
[----:B------:R-:W-:Y:S01]  /*0660*/  FSETP.NAN.FTZ.AND P6, PT, |R18|, |R18|, PT ;  /* 0x400000121200720b */ /* 0x000fe20003fd8200 */
[----:B-----5:R-:W-:Y:S01]  /*0670*/  IMAD.U32 R19, R19, 0x10000, RZ ;  /* 0x0001000013137824 */ /* 0x020fe200078e00ff */
[----:B------:R-:W-:-:S04]  /*0680*/  F2FP.BF16.F32.PACK_AB R16, RZ, R16 ;  /* 0x00000010ff10723e */ /* 0x000fc800000010ff */
[----:B------:R-:W-:Y:S01]  /*0690*/  FSETP.NAN.FTZ.AND P5, PT, |R19|, |R19|, PT ;  /* 0x400000131300720b */ /* 0x000fe20003fb8200 */
[----:B------:R0:W-:Y:S01]  /*06a0*/  @!P1 STG.E.U16 desc[UR14][R2.64], R16 ;  /* 0x0000001002009986 */ /* 0x0001e2000c10150e */
[----:B------:R-:W-:Y:S02]  /*06b0*/  FSETP.GEU.FTZ.AND P1, PT, R18, UR12, PT ;  /* 0x0000000c12007c0b */ /* 0x000fe4000bf3e000 */
[----:B------:R-:W-:-:S03]  /*06c0*/  F2FP.BF16.F32.PACK_AB R17, RZ, R17 ;  /* 0x00000011ff11723e */ /* 0x000fc600000010ff */
[----:B------:R-:W-:Y:S02]  /*06d0*/  @!P6 FSEL R18, R18, UR12, !P1 ;  /* 0x0000000c1212ec08 */ /* 0x000fe4000c800000 */
[----:B------:R-:W-:Y:S02]  /*06e0*/  IADD3 R15, P6, PT, R15, UR11, RZ ;  /* 0x0000000b0f0f7c10 */ /* 0x000fe4000ffde0ff */
[----:B------:R-:W-:Y:S02]  /*06f0*/  FSETP.GEU.FTZ.AND P1, PT, R19, UR12, PT ;  /* 0x0000000c13007c0b */ /* 0x000fe4000bf3e000 */
[----:B------:R-:W-:Y:S01]  /*0700*/  PRMT R21, R17, 0x7610, R21 ;  /* 0x0000761011157816 */ /* 0x000fe20000000015 */
[----:B------:R-:W-:Y:S01]  /*0710*/  IMAD.X R20, RZ, RZ, R14, P6 ;  /* 0x000000ffff147224 */ /* 0x000fe200030e060e */
[----:B------:R-:W-:Y:S01]  /*0720*/  @!P5 FSEL R19, R19, UR12, !P1 ;  /* 0x0000000c1313dc08 */ /* 0x000fe2000c800000 */
        /* <DEDUP_REMOVED lines=56> */
[C---:B------:R-:W-:Y:S02]  /*0ab0*/  FSETP.NAN.FTZ.AND P5, PT, |R12|.reuse, |R12|, PT ;  /* 0x4000000c0c00720b */ /* 0x040fe40003fb8200 */
[----:B------:R-:W-:Y:S01]  /*0ac0*/  FSETP.GEU.FTZ.AND P6, PT, R12, UR12, PT ;  /* 0x0000000c0c007c0b */ /* 0x000fe2000bfde000 */
[----:B-----5:R-:W-:-:S10]  /*0ad0*/  IMAD.U32 R14, R14, 0x10000, RZ ;  /* 0x000100000e0e7824 */ /* 0x020fd400078e00ff */
[----:B------:R-:W-:Y:S02]  /*0ae0*/  @!P5 FSEL R12, R12, UR12, !P6 ;  /* 0x0000000c0c0cdc08 */ /* 0x000fe4000f000000 */
[C---:B------:R-:W-:Y:S02]  /*0af0*/  FSETP.NAN.FTZ.AND P5, PT, |R14|.reuse, |R14|, PT ;  /* 0x4000000e0e00720b */ /* 0x040fe40003fb8200 */
[----:B------:R-:W-:Y:S02]  /*0b00*/  FSETP.GEU.FTZ.AND P6, PT, R14, UR12, PT ;  /* 0x0000000c0e007c0b */ /* 0x000fe4000bfde000 */
[----:B------:R-:W-:Y:S02]  /*0b10*/  F2FP.BF16.F32.PACK_AB R12, RZ, R12 ;  /* 0x0000000cff0c723e */ /* 0x000fe400000010ff */
[----:B------:R-:W-:Y:S02]  /*0b20*/  F2FP.BF16.F32.PACK_AB R15, RZ, R15 ;  /* 0x0000000fff0f723e */ /* 0x000fe400000010ff */
[----:B------:R-:W-:-:S05]  /*0b30*/  F2FP.BF16.F32.PACK_AB R13, RZ, R13 ;  /* 0x0000000dff0d723e */ /* 0x000fca00000010ff */
[----:B------:R-:W-:Y:S01]  /*0b40*/  @!P5 FSEL R14, R14, UR12, !P6 ;  /* 0x0000000c0e0edc08 */ /* 0x000fe2000f000000 */
        /* <DEDUP_REMOVED lines=8> */
.L_x_292:
        /* <DEDUP_REMOVED lines=37> */
[----:B------:R-:W-:-:S04]  /*0e20*/  FSETP.GEU.FTZ.AND P6, PT, R11, UR12, PT ;  /* 0x0000000c0b007c0b */ /* 0x000fc8000bfde000 */
[----:B------:R-:W-:Y:S01]  /*0e30*/  FSETP.NAN.FTZ.AND P4, PT, |R10|, |R10|, PT ;  /* 0x4000000a0a00720b */ /* 0x000fe20003f98200 */
[----:B----4-:R-:W-:-:S06]  /*0e40*/  IMAD.U32 R12, R12, 0x10000, RZ ;  /* 0x000100000c0c7824 */ /* 0x010fcc00078e00ff */
[----:B------:R-:W-:Y:S02]  /*0e50*/  @!P5 FSEL R11, R11, UR12, !P6 ;  /* 0x0000000c0b0bdc08 */ /* 0x000fe4000f000000 */
[----:B------:R-:W-:Y:S02]  /*0e60*/  FSETP.NAN.FTZ.AND P5, PT, |R12|, |R12|, PT ;  /* 0x4000000c0c00720b */ /* 0x000fe40003fb8200 */
[----:B------:R-:W-:-:S04]  /*0e70*/  FSETP.GEU.FTZ.AND P6, PT, R10, UR12, PT ;  /* 0x0000000c0a007c0b */ /* 0x000fc8000bfde000 */
[----:B------:R-:W-:Y:S01]  /*0e80*/  @!P4 FSEL R10, R10, UR12, !P6 ;  /* 0x0000000c0a0acc08 */ /* 0x000fe2000f000000 */
[----:B-----5:R-:W-:Y:S01]  /*0e90*/  IMAD.U32 R0, R0, 0x10000, RZ ;  /* 0x0001000000007824 */ /* 0x020fe200078e00ff */
[----:B------:R-:W-:Y:S02]  /*0ea0*/  FSETP.GEU.FTZ.AND P4, PT, R12, UR12, PT ;  /* 0x0000000c0c007c0b */ /* 0x000fe4000bf9e000 */
[----:B------:R-:W-:-:S03]  /*0eb0*/  F2FP.BF16.F32.PACK_AB R10, RZ, R10 ;  /* 0x0000000aff0a723e */ /* 0x000fc600000010ff */
[----:B------:R-:W-:Y:S02]  /*0ec0*/  @!P5 FSEL R12, R12, UR12, !P4 ;  /* 0x0000000c0c0cdc08 */ /* 0x000fe4000e000000 */
[C---:B------:R-:W-:Y:S02]  /*0ed0*/  FSETP.NAN.FTZ.AND P4, PT, |R0|.reuse, |R0|, PT ;  /* 0x400000000000720b */ /* 0x040fe40003f98200 */
[----:B------:R-:W-:Y:S02]  /*0ee0*/  F2FP.BF16.F32.PACK_AB R11, RZ, R11 ;  /* 0x0000000bff0b723e */ /* 0x000fe400000010ff */
[----:B------:R-:W-:Y:S01]  /*0ef0*/  F2FP.BF16.F32.PACK_AB R12, RZ, R12 ;  /* 0x0000000cff0c723e */ /* 0x000fe200000010ff */
[----:B------:R0:W-:Y:S04]  /*0f00*/  @!P1 STG.E.U16 desc[UR14][R2.64], R10 ;  /* 0x0000000a02009986 */ /* 0x0001e8000c10150e */
[----:B------:R0:W-:Y:S01]  /*0f10*/  @!P0 STG.E.U16 desc[UR14][R6.64], R11 ;  /* 0x0000000b06008986 */ /* 0x0001e2000c10150e */
[----:B------:R-:W-:-:S03]  /*0f20*/  FSETP.GEU.FTZ.AND P0, PT, R0, UR12, PT ;  /* 0x0000000c00007c0b */ /* 0x000fc6000bf1e000 */
[----:B------:R0:W-:Y:S01]  /*0f30*/  @!P2 STG.E.U16 desc[UR14][R4.64], R12 ;  /* 0x0000000c0400a986 */ /* 0x0001e2000c10150e */
[----:B------:R-:W-:Y:S01]  /*0f40*/  @!P4 FSEL R0, R0, UR12, !P0 ;  /* 0x0000000c0000cc08 */ /* 0x000fe2000c000000 */
[----:B------:R-:W-:Y:S08]  /*0f50*/  @P3 EXIT ;  /* 0x000000000000394d */ /* 0x000ff00003800000 */
[----:B------:R-:W-:-:S05]  /*0f60*/  F2FP.BF16.F32.PACK_AB R0, RZ, R0 ;  /* 0x00000000ff00723e */ /* 0x000fca00000010ff */
[----:B------:R-:W-:Y:S01]  /*0f70*/  STG.E.U16 desc[UR14][R8.64], R0 ;  /* 0x0000000008007986 */ /* 0x000fe2000c10150e */
[----:B------:R-:W-:Y:S05]  /*0f80*/  EXIT ;  /* 0x000000000000794d */ /* 0x000fea0003800000 */
.L_x_291:
[----:B------:R-:W0:Y:S02]  /*0f90*/  S2R R8, SR_TID.X ;  /* 0x0000000000087919 */ /* 0x000e240000002100 */
[----:B0-----:R-:W-:-:S03]  /*0fa0*/  IMAD.WIDE.U32 R2, R8, 0x4, RZ ;  /* 0x0000000408027825 */ /* 0x001fc600078e00ff */
[----:B------:R-:W-:-:S04]  /*0fb0*/  ISETP.GE.U32.AND P0, PT, R2, UR18, PT ;  /* 0x0000001202007c0c */ /* 0x000fc8000bf06070 */
[----:B------:R-:W-:-:S13]  /*0fc0*/  ISETP.GE.AND.EX P0, PT, R3, UR10, PT, P0 ;  /* 0x0000000a03007c0c */ /* 0x000fda000bf06300 */
[----:B------:R-:W-:Y:S05]  /*0fd0*/  @P0 EXIT ;  /* 0x000000000000094d */ /* 0x000fea0003800000 */
[----:B------:R-:W-:Y:S01]  /*0fe0*/  IMAD.MOV.U32 R9, RZ, RZ, RZ ;  /* 0x000000ffff097224 */ /* 0x000fe200078e00ff */
[----:B------:R-:W0:Y:S06]  /*0ff0*/  LDCU UR4, c[0x0][0x360] ;  /* 0x00006c00ff0477ac */ /* 0x000e2c0008000800 */
.L_x_294:
        /* <DEDUP_REMOVED lines=9> */
[----:B------:R-:W-:Y:S01]  /*1090*/  FSETP.GEU.FTZ.AND P5, PT, R5, UR12, PT ;  /* 0x0000000c05007c0b */ /* 0x000fe2000bfbe000 */
[----:B------:R-:W-:Y:S01]  /*10a0*/  IMAD.U32 R0, R0, 0x10000, RZ ;  /* 0x0001000000007824 */ /* 0x000fe200078e00ff */
[----:B------:R-:W-:-:S02]  /*10b0*/  FSETP.NAN.FTZ.AND P3, PT, |R6|, |R6|, PT ;  /* 0x400000060600720b */ /* 0x000fc40003f78200 */
[----:B------:R-:W-:Y:S02]  /*10c0*/  FSETP.NAN.FTZ.AND P0, PT, |R7|, |R7|, PT ;  /* 0x400000070700720b */ /* 0x000fe40003f18200 */
[----:B------:R-:W-:Y:S02]  /*10d0*/  FSETP.NAN.FTZ.AND P1, PT, |R0|, |R0|, PT ;  /* 0x400000000000720b */ /* 0x000fe40003f38200 */
[----:B------:R-:W-:-:S03]  /*10e0*/  FSETP.GEU.FTZ.AND P2, PT, R6, UR12, PT ;  /* 0x0000000c06007c0b */ /* 0x000fc6000bf5e000 */
[----:B------:R-:W-:Y:S02]  /*10f0*/  @!P4 FSEL R5, R5, UR12, !P5 ;  /* 0x0000000c0505cc08 */ /* 0x000fe4000e800000 */
[C---:B------:R-:W-:Y:S02]  /*1100*/  FSETP.GEU.FTZ.AND P5, PT, R7.reuse, UR12, PT ;  /* 0x0000000c07007c0b */ /* 0x040fe4000bfbe000 */
[C---:B------:R-:W-:Y:S02]  /*1110*/  FSETP.GEU.FTZ.AND P4, PT, R0.reuse, UR12, PT ;  /* 0x0000000c00007c0b */ /* 0x040fe4000bf9e000 */
[----:B------:R-:W-:Y:S02]  /*1120*/  @!P0 FSEL R7, R7, UR12, !P5 ;  /* 0x0000000c07078c08 */ /* 0x000fe4000e800000 */
[----:B------:R-:W-:Y:S02]  /*1130*/  @!P1 FSEL R0, R0, UR12, !P4 ;  /* 0x0000000c00009c08 */ /* 0x000fe4000e000000 */
[----:B0-----:R-:W-:-:S02]  /*1140*/  IADD3 R8, P0, PT, R8, UR4, RZ ;  /* 0x0000000408087c10 */ /* 0x001fc4000ff1e0ff */
[----:B------:R-:W-:Y:S02]  /*1150*/  @!P3 FSEL R6, R6, UR12, !P2 ;  /* 0x0000000c0606bc08 */ /* 0x000fe4000d000000 */
        /* <DEDUP_REMOVED lines=12> */
        .weak           $__internal_27_$__cuda_sm20_div_u16
        .type           $__internal_27_$__cuda_sm20_div_u16,@function
        .size           $__internal_27_$__cuda_sm20_div_u16,(.L_x_4190 - $__internal_27_$__cuda_sm20_div_u16)
$__internal_27_$__cuda_sm20_div_u16:
        /* <DEDUP_REMOVED lines=18> */
[----:B------:R-:W-:Y:S06]  /*1340*/  RET.REL.NODEC R2 `(_ZN2at6native61_GLOBAL__N__44eb8e94_28_ForeachBinaryOpScalarList_cu_dda10a6925multi_tensor_apply_kernelINS1_28TensorListScalarListMetadataIfLi1EEENS1_25BinaryOpScalarListFunctorIN3c108BFloat16ELi1ELi1ELi0EEEJNS0_7minimumIfEEEEEvT_T0_DpT1_) ;  /* 0xffffffec022c7950 */ /* 0x000fec0003c3ffff */
.L_x_295:
        /* <DEDUP_REMOVED lines=11> */
.L_x_4190:


//--------------------- .text._ZN2at6native61_GLOBAL__N__44eb8e94_28_ForeachBinaryOpScalarList_cu_dda10a6925multi_tensor_apply_kernelINS1_28TensorListScalarListMetadataIfLi1EEENS1_25BinaryOpScalarListFunctorIN3c104HalfELi1ELi1ELi0EEEJNS0_7minimumIfEEEEEvT_T0_DpT1_ --------------------------
	.section	.text._ZN2at6native61_GLOBAL__N__44eb8e94_28_ForeachBinaryOpScalarList_cu_dda10a6925multi_tensor_apply_kernelINS1_28TensorListScalarListMetadataIfLi1EEENS1_25BinaryOpScalarListFunctorIN3c104HalfELi1ELi1ELi0EEEJNS0_7minimumIfEEEEEvT_T0_DpT1_,"ax",@progbits
	.align	128
.text._ZN2at6native61_GLOBAL__N__44eb8e94_28_ForeachBinaryOpScalarList_cu_dda10a6925multi_tensor_apply_kernelINS1_28TensorListScalarListMetadataIfLi1EEENS1_25BinaryOpScalarListFunctorIN3c104HalfELi1ELi1ELi0EEEJNS0_7minimumIfEEEEEvT_T0_DpT1_:
        .type           _ZN2at6native61_GLOBAL__N__44eb8e94_28_ForeachBinaryOpScalarList_cu_dda10a6925multi_tensor_apply_kernelINS1_28TensorListScalarListMetadataIfLi1EEENS1_25BinaryOpScalarListFunctorIN3c104HalfELi1ELi1ELi0EEEJNS0_7minimumIfEEEEEvT_T0_DpT1_,@function
        .size           _ZN2at6native61_GLOBAL__N__44eb8e94_28_ForeachBinaryOpScalarList_cu_dda10a6925multi_tensor_apply_kernelINS1_28TensorListScalarListMetadataIfLi1EEENS1_25BinaryOpScalarListFunctorIN3c104HalfELi1ELi1ELi0EEEJNS0_7minimumIfEEEEEvT_T0_DpT1_,(.L_x_4192 - _ZN2at6native61_GLOBAL__N__44eb8e94_28_ForeachBinaryOpScalarList_cu_dda10a6925multi_tensor_apply_kernelINS1_28TensorListScalarListMetadataIfLi1EEENS1_25BinaryOpScalarListFunctorIN3c104HalfELi1ELi1ELi0EEEJNS0_7minimumIfEEEEEvT_T0_DpT1_)
        .other          _ZN2at6native61_GLOBAL__N__44eb8e94_28_ForeachBinaryOpScalarList_cu_dda10a6925multi_tensor_apply_kernelINS1_28TensorListScalarListMetadataIfLi1EEENS1_25BinaryOpScalarListFunctorIN3c104HalfELi1ELi1ELi0EEEJNS0_7minimumIfEEEEEvT_T0_DpT1_,@"STO_CUDA_ENTRY STV_DEFAULT"
_ZN2at6native61_GLOBAL__N__44eb8e94_28_ForeachBinaryOpScalarList_cu_dda10a6925multi_tensor_apply_kernelINS1_28TensorListScalarListMetadataIfLi1EEENS1_25BinaryOpScalarListFunctorIN3c104HalfELi1ELi1ELi0EEEJNS0_7minimumIfEEEEEvT_T0_DpT1_:
        /* <DEDUP_REMOVED lines=39> */
[----:B------:R-:W-:Y:S05]  /*0270*/  CALL.REL.NOINC `($__internal_28_$__cuda_sm20_div_u16) ;  /* 0x0000000c00e07944 */ /* 0x000fea0003c00000 */
        /* <DEDUP_REMOVED lines=16> */
.L_x_298:
        /* <DEDUP_REMOVED lines=39> */
[----:B------:R-:W-:Y:S01]  /*05f0*/  FSETP.GEU.FTZ.AND P6, PT, R16, UR12, PT ;  /* 0x0000000c10007c0b */ /* 0x000fe2000bfde000 */
[----:B---3--:R-:W-:-:S10]  /*0600*/  HADD2.F32 R17, -RZ, R17.H0_H0 ;  /* 0x20000011ff117230 */ /* 0x008fd40000004100 */
[----:B------:R-:W-:Y:S02]  /*0610*/  @!P5 FSEL R16, R16, UR12, !P6 ;  /* 0x0000000c1010dc08 */ /* 0x000fe4000f000000 */
[C---:B------:R-:W-:Y:S02]  /*0620*/  FSETP.NAN.FTZ.AND P5, PT, |R17|.reuse, |R17|, PT ;  /* 0x400000111100720b */ /* 0x040fe40003fb8200 */
[----:B------:R-:W-:Y:S02]  /*0630*/  FSETP.GEU.FTZ.AND P6, PT, R17, UR12, PT ;  /* 0x0000000c11007c0b */ /* 0x000fe4000bfde000 */
[----:B------:R-:W-:Y:S01]  /*0640*/  F2FP.F16.F32.PACK_AB R16, RZ, R16 ;  /* 0x00000010ff10723e */ /* 0x000fe200000000ff */
[----:B----4-:R-:W-:-:S04]  /*0650*/  HADD2.F32 R18, -RZ, R18.H0_H0 ;  /* 0x20000012ff127230 */ /* 0x010fc80000004100 */
[----:B------:R0:W-:Y:S04]  /*0660*/  @!P1 STG.E.U16 desc[UR14][R2.64], R16 ;  /* 0x0000001002009986 */ /* 0x0001e8000c10150e */
[----:B------:R-:W-:Y:S02]  /*0670*/  @!P5 FSEL R17, R17, UR12, !P6 ;  /* 0x0000000c1111dc08 */ /* 0x000fe4000f000000 */
[C---:B------:R-:W-:Y:S01]  /*0680*/  FSETP.NAN.FTZ.AND P6, PT, |R18|.reuse, |R18|, PT ;  /* 0x400000121200720b */ /* 0x040fe20003fd8200 */
[----:B-----5:R-:W-:Y:S01]  /*0690*/  HADD2.F32 R19, -RZ, R19.H0_H0 ;  /* 0x20000013ff137230 */ /* 0x020fe20000004100 */
[----:B------:R-:W-:Y:S02]  /*06a0*/  FSETP.GEU.FTZ.AND P1, PT, R18, UR12, PT ;  /* 0x0000000c12007c0b */ /* 0x000fe4000bf3e000 */
[----:B------:R-:W-:-:S02]  /*06b0*/  F2FP.F16.F32.PACK_AB R17, RZ, R17 ;  /* 0x00000011ff11723e */ /* 0x000fc400000000ff */
[----:B------:R-:W-:Y:S01]  /*06c0*/  FSETP.NAN.FTZ.AND P5, PT, |R19|, |R19|, PT ;  /* 0x400000131300720b */ /* 0x000fe20003fb8200 */
[----:B0-----:R-:W-:Y:S01]  /*06d0*/  @!P3 IMAD.MOV.U32 R16, RZ, RZ, R8 ;  /* 0x000000ffff10b224 */ /* 0x001fe200078e0008 */
[----:B------:R-:W-:Y:S01]  /*06e0*/  PRMT R21, R17, 0x7610, R21 ;  /* 0x0000761011157816 */ /* 0x000fe20000000015 */
[----:B------:R-:W-:-:S04]  /*06f0*/  @!P3 IMAD.MOV.U32 R17, RZ, RZ, R9 ;  /* 0x000000ffff11b224 */ /* 0x000fc800078e0009 */
[----:B------:R-:W-:Y:S01]  /*0700*/  @!P6 FSEL R18, R18, UR12, !P1 ;  /* 0x0000000c1212ec08 */ /* 0x000fe2000c800000 */
[----:B------:R0:W-:Y:S01]  /*0710*/  @!P3 STG.E.U16 desc[UR14][R16.64], R21 ;  /* 0x000000151000b986 */ /* 0x0001e2000c10150e */
[----:B------:R-:W-:Y:S02]  /*0720*/  IADD3 R15, P6, PT, R15, UR11, RZ ;  /* 0x0000000b0f0f7c10 */ /* 0x000fe4000ffde0ff */
[C---:B------:R-:W-:Y:S02]  /*0730*/  FSETP.GEU.FTZ.AND P1, PT, R19.reuse, UR12, PT ;  /* 0x0000000c13007c0b */ /* 0x040fe4000bf3e000 */
[----:B------:R-:W-:Y:S01]  /*0740*/  F2FP.F16.F32.PACK_AB R18, RZ, R18 ;  /* 0x00000012ff12723e */ /* 0x000fe200000000ff */
[----:B------:R-:W-:Y:S01]  /*0750*/  IMAD.X R20, RZ, RZ, R14, P6 ;  /* 0x000000ffff147224 */ /* 0x000fe200030e060e */
[----:B------:R-:W-:Y:S02]  /*0760*/  @!P5 FSEL R19, R19, UR12, !P1 ;  /* 0x0000000c1313dc08 */ /* 0x000fe4000c800000 */
        /* <DEDUP_REMOVED lines=51> */
[----:B----4-:R-:W-:-:S08]  /*0aa0*/  HADD2.F32 R12, -RZ, R12.H0_H0 ;  /* 0x2000000cff0c7230 */ /* 0x010fd00000004100 */
[----:B------:R-:W-:Y:S02]  /*0ab0*/  @!P5 FSEL R13, R13, UR12, !P6 ;  /* 0x0000000c0d0ddc08 */ /* 0x000fe4000f000000 */
[C---:B------:R-:W-:Y:S02]  /*0ac0*/  FSETP.NAN.FTZ.AND P5, PT, |R12|.reuse, |R12|, PT ;  /* 0x4000000c0c00720b */ /* 0x040fe40003fb8200 */
[----:B------:R-:W-:Y:S02]  /*0ad0*/  FSETP.GEU.FTZ.AND P6, PT, R12, UR12, PT ;  /* 0x0000000c0c007c0b */ /* 0x000fe4000bfde000 */
[----:B------:R-:W-:Y:S01]  /*0ae0*/  F2FP.F16.F32.PACK_AB R13, RZ, R13 ;  /* 0x0000000dff0d723e */ /* 0x000fe200000000ff */
[----:B-----5:R-:W-:-:S08]  /*0af0*/  HADD2.F32 R14, -RZ, R14.H0_H0 ;  /* 0x2000000eff0e7230 */ /* 0x020fd00000004100 */
[----:B------:R-:W-:Y:S02]  /*0b00*/  @!P5 FSEL R12, R12, UR12, !P6 ;  /* 0x0000000c0c0cdc08 */ /* 0x000fe4000f000000 */
[C---:B------:R-:W-:Y:S02]  /*0b10*/  FSETP.NAN.FTZ.AND P5, PT, |R14|.reuse, |R14|, PT ;  /* 0x4000000e0e00720b */ /* 0x040fe40003fb8200 */
[----:B------:R-:W-:Y:S02]  /*0b20*/  FSETP.GEU.FTZ.AND P6, PT, R14, UR12, PT ;  /* 0x0000000c0e007c0b */ /* 0x000fe4000bfde000 */
[----:B------:R-:W-:-:S05]  /*0b30*/  F2FP.F16.F32.PACK_AB R12, RZ, R12 ;  /* 0x0000000cff0c723e */ /* 0x000fca00000000ff */
[----:B------:R1:W-:Y:S04]  /*0b40*/  @!P3 STG.E.U16 desc[UR14][R4.64], R12 ;  /* 0x0000000c0400b986 */ /* 0x0003e8000c10150e */
[----:B------:R-:W-:Y:S01]  /*0b50*/  @!P5 FSEL R14, R14, UR12, !P6 ;  /* 0x0000000c0e0edc08 */ /* 0x000fe2000f000000 */
[----:B------:R1:W-:Y:S01]  /*0b60*/  @!P1 STG.E.U16 desc[UR14][R8.64], R15 ;  /* 0x0000000f08009986 */ /* 0x0003e2000c10150e */
[----:B------:R-:W-:Y:S02]  /*0b70*/  ISETP.NE.U32.AND P1, PT, R11, UR4, PT ;  /* 0x000000040b007c0c */ /* 0x000fe4000bf25070 */
[----:B------:R-:W-:Y:S01]  /*0b80*/  F2FP.F16.F32.PACK_AB R14, RZ, R14 ;  /* 0x0000000eff0e723e */ /* 0x000fe200000000ff */
[----:B------:R1:W-:Y:S01]  /*0b90*/  @!P2 STG.E.U16 desc[UR14][R6.64], R13 ;  /* 0x0000000d0600a986 */ /* 0x0003e2000c10150e */
[----:B------:R-:W-:-:S03]  /*0ba0*/  ISETP.NE.AND.EX P1, PT, RZ, UR5, PT, P1 ;  /* 0x00000005ff007c0c */ /* 0x000fc6000bf25310 */
[----:B------:R1:W-:Y:S10]  /*0bb0*/  @!P4 STG.E.U16 desc[UR14][R2.64], R14 ;  /* 0x0000000e0200c986 */ /* 0x0003f4000c10150e */
[----:B------:R-:W-:Y:S05]  /*0bc0*/  @P1 BRA `(.L_x_298) ;  /* 0xfffffff400ec1947 */ /* 0x000fea000383ffff */
.L_x_297:
        /* <DEDUP_REMOVED lines=37> */
[----:B------:R-:W-:-:S04]  /*0e20*/  FSETP.GEU.FTZ.AND P6, PT, R11, UR12, PT ;  /* 0x0000000c0b007c0b */ /* 0x000fc8000bfde000 */
[----:B------:R-:W-:Y:S01]  /*0e30*/  FSETP.NAN.FTZ.AND P4, PT, |R10|, |R10|, PT ;  /* 0x4000000a0a00720b */ /* 0x000fe20003f98200 */
[----:B----4-:R-:W-:-:S06]  /*0e40*/  HADD2.F32 R12, -RZ, R12.H0_H0 ;  /* 0x2000000cff0c7230 */ /* 0x010fcc0000004100 */
[----:B------:R-:W-:Y:S02]  /*0e50*/  @!P5 FSEL R11, R11, UR12, !P6 ;  /* 0x0000000c0b0bdc08 */ /* 0x000fe4000f000000 */
[----:B------:R-:W-:Y:S02]  /*0e60*/  FSETP.NAN.FTZ.AND P5, PT, |R12|, |R12|, PT ;  /* 0x4000000c0c00720b */ /* 0x000fe40003fb8200 */
[C---:B------:R-:W-:Y:S02]  /*0e70*/  FSETP.GEU.FTZ.AND P6, PT, R10.reuse, UR12, PT ;  /* 0x0000000c0a007c0b */ /* 0x040fe4000bfde000 */
[----:B------:R-:W-:Y:S02]  /*0e80*/  F2FP.F16.F32.PACK_AB R11, RZ, R11 ;  /* 0x0000000bff0b723e */ /* 0x000fe400000000ff */
[----:B------:R-:W-:Y:S01]  /*0e90*/  @!P4 FSEL R10, R10, UR12, !P6 ;  /* 0x0000000c0a0acc08 */ /* 0x000fe2000f000000 */
[----:B-----5:R-:W-:Y:S01]  /*0ea0*/  HADD2.F32 R0, -RZ, R0.H0_H0 ;  /* 0x20000000ff007230 */ /* 0x020fe20000004100 */
[----:B------:R-:W-:-:S02]  /*0eb0*/  FSETP.GEU.FTZ.AND P4, PT, R12, UR12, PT ;  /* 0x0000000c0c007c0b */ /* 0x000fc4000bf9e000 */
[----:B------:R-:W-:-:S03]  /*0ec0*/  F2FP.F16.F32.PACK_AB R10, RZ, R10 ;  /* 0x0000000aff0a723e */ /* 0x000fc600000000ff */
[----:B------:R-:W-:Y:S02]  /*0ed0*/  @!P5 FSEL R12, R12, UR12, !P4 ;  /* 0x0000000c0c0cdc08 */ /* 0x000fe4000e000000 */
[----:B------:R-:W-:Y:S01]  /*0ee0*/  FSETP.NAN.FTZ.AND P4, PT, |R0|, |R0|, PT ;  /* 0x400000000000720b */ /* 0x000fe20003f98200 */
[----:B------:R0:W-:Y:S01]  /*0ef0*/  @!P1 STG.E.U16 desc[UR14][R2.64], R10 ;  /* 0x0000000a02009986 */ /* 0x0001e2000c10150e */
[----:B------:R-:W-:-:S03]  /*0f00*/  F2FP.F16.F32.PACK_AB R12, RZ, R12 ;  /* 0x0000000cff0c723e */ /* 0x000fc600000000ff */
[----:B------:R0:W-:Y:S01]  /*0f10*/  @!P0 STG.E.U16 desc[UR14][R6.64], R11 ;  /* 0x0000000b06008986 */ /* 0x0001e2000c10150e */
[----:B------:R-:W-:-:S03]  /*0f20*/  FSETP.GEU.FTZ.AND P0, PT, R0, UR12, PT ;  /* 0x0000000c00007c0b */ /* 0x000fc6000bf1e000 */
[----:B------:R0:W-:Y:S04]  /*0f30*/  @!P2 STG.E.U16 desc[UR14][R4.64], R12 ;  /* 0x0000000c0400a986 */ /* 0x0001e8000c10150e */
[----:B------:R-:W-:Y:S01]  /*0f40*/  @!P4 FSEL R0, R0, UR12, !P0 ;  /* 0x0000000c0000cc08 */ /* 0x000fe2000c000000 */
[----:B------:R-:W-:Y:S06]  /*0f50*/  @P3 EXIT ;  /* 0x000000000000394d */ /* 0x000fec0003800000 */
[----:B------:R-:W-:-:S05]  /*0f60*/  F2FP.F16.F32.PACK_AB R0, RZ, R0 ;  /* 0x00000000ff00723e */ /* 0x000fca00000000ff */
[----:B------:R-:W-:Y:S01]  /*0f70*/  STG.E.U16 desc[UR14][R8.64], R0 ;  /* 0x0000000008007986 */ /* 0x000fe2000c10150e */
[----:B------:R-:W-:Y:S05]  /*0f80*/  EXIT ;  /* 0x000000000000794d */ /* 0x000fea0003800000 */
.L_x_296:
[----:B------:R-:W0:Y:S02]  /*0f90*/  S2R R8, SR_TID.X ;  /* 0x0000000000087919 */ /* 0x000e240000002100 */
[----:B0-----:R-:W-:-:S03]  /*0fa0*/  IMAD.WIDE.U32 R2, R8, 0x4, RZ ;  /* 0x0000000408027825 */ /* 0x001fc600078e00ff */
[----:B------:R-:W-:-:S04]  /*0fb0*/  ISETP.GE.U32.AND P0, PT, R2, UR18, PT ;  /* 0x0000001202007c0c */ /* 0x000fc8000bf06070 */
[----:B------:R-:W-:-:S13]  /*0fc0*/  ISETP.GE.AND.EX P0, PT, R3, UR10, PT, P0 ;  /* 0x0000000a03007c0c */ /* 0x000fda000bf06300 */
[----:B------:R-:W-:Y:S05]  /*0fd0*/  @P0 EXIT ;  /* 0x000000000000094d */ /* 0x000fea0003800000 */
[----:B------:R-:W-:Y:S01]  /*0fe0*/  IMAD.MOV.U32 R9, RZ, RZ, RZ ;  /* 0x000000ffff097224 */ /* 0x000fe200078e00ff */
[----:B------:R-:W0:Y:S06]  /*0ff0*/  LDCU UR4, c[0x0][0x360] ;  /* 0x00006c00ff0477ac */ /* 0x000e2c0008000800 */
.L_x_299:
        /* <DEDUP_REMOVED lines=11> */
[----:B------:R-:W-:Y:S02]  /*10b0*/  FSETP.GEU.FTZ.AND P6, PT, R0, UR12, PT ;  /* 0x0000000c00007c0b */ /* 0x000fe4000bfde000 */
[----:B------:R-:W-:Y:S02]  /*10c0*/  FSETP.GEU.FTZ.AND P3, PT, R5, UR12, PT ;  /* 0x0000000c05007c0b */ /* 0x000fe4000bf7e000 */
[----:B------:R-:W-:Y:S02]  /*10d0*/  FSETP.GEU.FTZ.AND P1, PT, R4, UR12, PT ;  /* 0x0000000c04007c0b */ /* 0x000fe4000bf3e000 */
[----:B------:R-:W-:Y:S02]  /*10e0*/  @!P5 FSEL R0, R0, UR12, !P6 ;  /* 0x0000000c0000dc08 */ /* 0x000fe4000f000000 */
[----:B------:R-:W-:-:S02]  /*10f0*/  FSETP.GEU.FTZ.AND P5, PT, R7, UR12, PT ;  /* 0x0000000c07007c0b */ /* 0x000fc4000bfbe000 */
[----:B------:R-:W-:Y:S02]  /*1100*/  @!P2 FSEL R4, R4, UR12, !P1 ;  /* 0x0000000c0404ac08 */ /* 0x000fe4000c800000 */
[----:B------:R-:W-:Y:S02]  /*1110*/  @!P0 FSEL R7, R7, UR12, !P5 ;  /* 0x0000000c07078c08 */ /* 0x000fe4000e800000 */
[----:B------:R-:W-:Y:S02]  /*1120*/  @!P4 FSEL R5, R5, UR12, !P3 ;  /* 0x0000000c0505cc08 */ /* 0x000fe4000d800000 */
        /* <DEDUP_REMOVED lines=13> */
        .weak           $__internal_28_$__cuda_sm20_div_u16
        .type           $__internal_28_$__cuda_sm20_div_u16,@function
        .size           $__internal_28_$__cuda_sm20_div_u16,(.L_x_4192 - $__internal_28_$__cuda_sm20_div_u16)
$__internal_28_$__cuda_sm20_div_u16:
        /* <DEDUP_REMOVED lines=18> */
[----:B------:R-:W-:Y:S06]  /*1320*/  RET.REL.NODEC R2 `(_ZN2at6native61_GLOBAL__N__44eb8e94_28_ForeachBinaryOpScalarList_cu_dda10a6925multi_tensor_apply_kernelINS1_28TensorListScalarListMetadataIfLi1EEENS1_25BinaryOpScalarListFunctorIN3c104HalfELi1ELi1ELi0EEEJNS0_7minimumIfEEEEEvT_T0_DpT1_) ;  /* 0xffffffec02347950 */ /* 0x000fec0003c3ffff */
.L_x_300:
        /* <DEDUP_REMOVED lines=13> */
.L_x_4192:


//--------------------- .text._ZN2at6native61_GLOBAL__N__44eb8e94_28_ForeachBinaryOpScalarList_cu_dda10a6925multi_tensor_apply_kernelINS1_28TensorListScalarListMetadataIfLi1EEENS1_25BinaryOpScalarListFunctorIfLi1ELi1ELi0EEEJNS0_7minimumIfEEEEEvT_T0_DpT1_ --------------------------
	.section	.text._ZN2at6native61_GLOBAL__N__44eb8e94_28_ForeachBinaryOpScalarList_cu_dda10a6925multi_tensor_apply_kernelINS1_28TensorListScalarListMetadataIfLi1EEENS1_25BinaryOpScalarListFunctorIfLi1ELi1ELi0EEEJNS0_7minimumIfEEEEEvT_T0_DpT1_,"ax",@progbits
	.align	128
.text._ZN2at6native61_GLOBAL__N__44eb8e94_28_ForeachBinaryOpScalarList_cu_dda10a6925multi_tensor_apply_kernelINS1_28TensorListScalarListMetadataIfLi1EEENS1_25BinaryOpScalarListFunctorIfLi1ELi1ELi0EEEJNS0_7minimumIfEEEEEvT_T0_DpT1_:
        .type           _ZN2at6native61_GLOBAL__N__44eb8e94_28_ForeachBinaryOpScalarList_cu_dda10a6925multi_tensor_apply_kernelINS1_28TensorListScalarListMetadataIfLi1EEENS1_25BinaryOpScalarListFunctorIfLi1ELi1ELi0EEEJNS0_7minimumIfEEEEEvT_T0_DpT1_,@function
        .size           _ZN2at6native61_GLOBAL__N__44eb8e94_28_ForeachBinaryOpScalarList_cu_dda10a6925multi_tensor_apply_kernelINS1_28TensorListScalarListMetadataIfLi1EEENS1_25BinaryOpScalarListFunctorIfLi1ELi1ELi0EEEJNS0_7minimumIfEEEEEvT_T0_DpT1_,(.L_x_4194 - _ZN2at6native61_GLOBAL__N__44eb8e94_28_ForeachBinaryOpScalarList_cu_dda10a6925multi_tensor_apply_kernelINS1_28TensorListScalarListMetadataIfLi1EEENS1_25BinaryOpScalarListFunctorIfLi1ELi1ELi0EEEJNS0_7minimumIfEEEEEvT_T0_DpT1_)
        .other          _ZN2at6native61_GLOBAL__N__44eb8e94_28_ForeachBinaryOpScalarList_cu_dda10a6925multi_tensor_apply_kernelINS1_28TensorListScalarListMetadataIfLi1EEENS1_25BinaryOpScalarListFunctorIfLi1ELi1ELi0EEEJNS0_7minimumIfEEEEEvT_T0_DpT1_,@"STO_CUDA_ENTRY STV_DEFAULT"
_ZN2at6native61_GLOBAL__N__44eb8e94_28_ForeachBinaryOpScalarList_cu_dda10a6925multi_tensor_apply_kernelINS1_28TensorListScalarListMetadataIfLi1EEENS1_25BinaryOpScalarListFunctorIfLi1ELi1ELi0EEEJNS0_7minimumIfEEEEEvT_T0_DpT1_:
        /* <DEDUP_REMOVED lines=37> */
[----:B------:R-:W-:Y:S05]  /*0250*/  CALL.REL.NOINC `($__internal_29_$__cuda_sm20_div_u16) ;  /* 0x0000000c00847944 */ /* 0x000fea0003c00000 */
        /* <DEDUP_REMOVED lines=13> */
.L_x_307:
        /* <DEDUP_REMOVED lines=34> */
[----:B------:R-:W-:Y:S02]  /*0550*/  @!P5 FSETP.GEU.FTZ.AND P6, PT, R24, R2, PT ;  /* 0x000000021800d20b */ /* 0x000fe40003fde000 */
[----:B------:R-:W-:-:S02]  /*0560*/  @!P5 PLOP3.LUT P0, PT, P1, PT, PT, 0x80, 0x8 ;  /* 0x000000000008d81c */ /* 0x000fc40000f0f070 */
[----:B---3--:R-:W-:-:S11]  /*0570*/  @!P3 FSETP.NAN.FTZ.AND P1, PT, |R29|, |R29|, PT ;  /* 0x4000001d1d00b20b */ /* 0x008fd60003f38200 */
[----:B------:R-:W-:Y:S02]  /*0580*/  @!P0 FSEL R24, R24, R2, !P6 ;  /* 0x0000000218188208 */ /* 0x000fe40007000000 */
[----:B----4-:R-:W-:Y:S02]  /*0590*/  @!P4 FSETP.NAN.FTZ.AND P6, PT, |R23|, |R23|, PT ;  /* 0x400000171700c20b */ /* 0x010fe40003fd8200 */
[----:B------:R-:W-:Y:S01]  /*05a0*/  PLOP3.LUT P0, PT, PT, PT, PT, 0x80, 0x8 ;  /* 0x000000000008781c */ /* 0x000fe20003f0f070 */
[----:B------:R0:W-:Y:S01]  /*05b0*/  @!P5 STG.E desc[UR6][R16.64], R24 ;  /* 0x000000181000d986 */ /* 0x0001e2000c101906 */
[----:B------:R-:W-:Y:S02]  /*05c0*/  @!P3 PLOP3.LUT P0, PT, P1, PT, PT, 0x80, 0x8 ;  /* 0x000000000008b81c */ /* 0x000fe40000f0f070 */
[----:B------:R-:W-:Y:S02]  /*05d0*/  PLOP3.LUT P1, PT, PT, PT, PT, 0x80, 0x8 ;  /* 0x000000000008781c */ /* 0x000fe40003f2f070 */
[----:B------:R-:W-:-:S02]  /*05e0*/  @!P4 PLOP3.LUT P1, PT, P6, PT, PT, 0x80, 0x8 ;  /* 0x000000000008c81c */ /* 0x000fc4000372f070 */
[-C--:B------:R-:W-:Y:S02]  /*05f0*/  @!P3 FSETP.GEU.FTZ.AND P5, PT, R29, R2.reuse, PT ;  /* 0x000000021d00b20b */ /* 0x080fe40003fbe000 */
[----:B------:R-:W-:-:S05]  /*0600*/  @!P4 FSETP.GEU.FTZ.AND P6, PT, R23, R2, PT ;  /* 0x000000021700c20b */ /* 0x000fca0003fde000 */
[----:B------:R-:W-:Y:S02]  /*0610*/  @!P0 FSEL R29, R29, R2, !P5 ;  /* 0x000000021d1d8208 */ /* 0x000fe40006800000 */
[----:B------:R-:W-:Y:S02]  /*0620*/  IADD3 R15, P5, PT, R3, R0, RZ ;  /* 0x00000000030f7210 */ /* 0x000fe40007fbe0ff */
[----:B------:R-:W-:Y:S01]  /*0630*/  @!P1 FSEL R23, R23, R2, !P6 ;  /* 0x0000000217179208 */ /* 0x000fe20007000000 */
        /* <DEDUP_REMOVED lines=22> */
[----:B------:R-:W-:Y:S02]  /*07a0*/  @!P2 FSETP.GEU.FTZ.AND P6, PT, R27, R2, PT ;  /* 0x000000021b00a20b */ /* 0x000fe40003fde000 */
[-C--:B------:R-:W-:Y:S01]  /*07b0*/  ISETP.GE.AND.EX P5, PT, R21, R6.reuse, PT, P5 ;  /* 0x000000061500720c */ /* 0x080fe20003fa6350 */
[----:B------:R-:W-:Y:S01]  /*07c0*/  IMAD.WIDE.U32 R20, R5, 0x4, R14 ;  /* 0x0000000405147825 */ /* 0x000fe200078e000e */
[----:B------:R-:W-:-:S02]  /*07d0*/  ISETP.GE.AND.EX P4, PT, R29, R6, PT, P4 ;  /* 0x000000061d00720c */ /* 0x000fc40003f86340 */
[----:B------:R-:W-:Y:S02]  /*07e0*/  @!P0 FSEL R27, R27, R2, !P6 ;  /* 0x000000021b1b8208 */ /* 0x000fe40007000000 */
        /* <DEDUP_REMOVED lines=16> */
[C---:B------:R-:W-:Y:S02]  /*08f0*/  FSETP.GEU.FTZ.AND P2, PT, R28.reuse, R2, PT ;  /* 0x000000021c00720b */ /* 0x040fe40003f5e000 */
[----:B------:R-:W-:Y:S02]  /*0900*/  LEA.HI.X R15, R3, R0, RZ, 0x2, P3 ;  /* 0x00000000030f7211 */ /* 0x000fe400018f14ff */
[----:B------:R-:W-:-:S05]  /*0910*/  @!P0 FSEL R28, R28, R2, !P2 ;  /* 0x000000021c1c8208 */ /* 0x000fca0005000000 */
[----:B------:R1:W-:Y:S04]  /*0920*/  STG.E desc[UR6][R14.64], R28 ;  /* 0x0000001c0e007986 */ /* 0x0003e8000c101906 */
.L_x_304:
[----:B------:R-:W-:Y:S05]  /*0930*/  BSYNC.RECONVERGENT B0 ;  /* 0x0000000000007941 */ /* 0x000fea0003800200 */
.L_x_303:
[----:B------:R-:W-:Y:S04]  /*0940*/  BSSY.RECONVERGENT B0, `(.L_x_305) ;  /* 0x000000c000007945 */ /* 0x000fe80003800200 */
[----:B------:R-:W-:Y:S05]  /*0950*/  @P1 BRA `(.L_x_306) ;  /* 0x0000000000281947 */ /* 0x000fea0003800000 */
[----:B------:R-:W-:Y:S02]  /*0960*/  IADD3 R0, P1, P2, R5, R7, R8 ;  /* 0x0000000705007210 */ /* 0x000fe40007a3e008 */
[C---:B-----5:R-:W-:Y:S02]  /*0970*/  FSETP.NAN.FTZ.AND P0, PT, |R26|.reuse, |R26|, PT ;  /* 0x4000001a1a00720b */ /* 0x060fe40003f18200 */
[----:B01----:R-:W-:Y:S02]  /*0980*/  IADD3 R15, P3, PT, R3, R0, RZ ;  /* 0x00000000030f7210 */ /* 0x003fe40007f7e0ff */
[----:B------:R-:W-:Y:S02]  /*0990*/  IADD3.X R0, PT, PT, RZ, R10, RZ, P1, P2 ;  /* 0x0000000aff007210 */ /* 0x000fe40000fe44ff */
[----:B------:R-:W-:Y:S02]  /*09a0*/  LEA R14, P2, R15, R12, 0x2 ;  /* 0x0000000c0f0e7211 */ /* 0x000fe400078410ff */
[----:B------:R-:W-:Y:S01]  /*09b0*/  FSETP.GEU.FTZ.AND P1, PT, R26, R2, PT ;  /* 0x000000021a00720b */ /* 0x000fe20003f3e000 */
[----:B------:R-:W-:-:S04]  /*09c0*/  IMAD.X R0, RZ, RZ, R0, P3 ;  /* 0x000000ffff007224 */ /* 0x000fc800018e0600 */
[----:B------:R-:W-:Y:S02]  /*09d0*/  @!P0 FSEL R26, R26, R2, !P1 ;  /* 0x000000021a1a8208 */ /* 0x000fe40004800000 */
[----:B------:R-:W-:-:S05]  /*09e0*/  LEA.HI.X R15, R15, R13, R0, 0x2, P2 ;  /* 0x0000000d0f0f7211 */ /* 0x000fca00010f1400 */
[----:B------:R2:W-:Y:S02]  /*09f0*/  STG.E desc[UR6][R14.64], R26 ;  /* 0x0000001a0e007986 */ /* 0x0005e4000c101906 */
.L_x_306:
[----:B------:R-:W-:Y:S05]  /*0a00*/  BSYNC.RECONVERGENT B0 ;  /* 0x0000000000007941 */ /* 0x000fea0003800200 */
.L_x_305:
[C---:B-----5:R-:W-:Y:S01]  /*0a10*/  FSETP.NAN.OR P2, PT, |R29|.reuse, |R29|, P5 ;  /* 0x4000001d1d00720b */ /* 0x060fe20002f48600 */
[----:B------:R-:W-:Y:S01]  /*0a20*/  UIADD3 UR4, UP0, UPT, UR4, 0x2, URZ ;  /* 0x0000000204047890 */ /* 0x000fe2000ff1e0ff */
[C---:B------:R-:W-:Y:S02]  /*0a30*/  FSETP.NAN.OR P3, PT, |R24|.reuse, |R24|, P4 ;  /* 0x400000181800720b */ /* 0x040fe40002768600 */
[-C--:B------:R-:W-:Y:S01]  /*0a40*/  @!P5 FSETP.GEU.FTZ.AND P0, PT, R29, R2.reuse, PT ;  /* 0x000000021d00d20b */ /* 0x080fe20003f1e000 */
[----:B------:R-:W-:Y:S01]  /*0a50*/  UIADD3.X UR5, UPT, UPT, URZ, UR5, URZ, UP0, !UPT ;  /* 0x00000005ff057290 */ /* 0x000fe200087fe4ff */
[----:B------:R-:W-:-:S07]  /*0a60*/  @!P4 FSETP.GEU.FTZ.AND P1, PT, R24, R2, PT ;  /* 0x000000021800c20b */ /* 0x000fce0003f3e000 */
[-C--:B------:R-:W-:Y:S02]  /*0a70*/  @!P2 FSEL R29, R29, R2.reuse, !P0 ;  /* 0x000000021d1da208 */ /* 0x080fe40004000000 */
[----:B------:R-:W-:Y:S02]  /*0a80*/  @!P3 FSEL R24, R24, R2, !P1 ;  /* 0x000000021818b208 */ /* 0x000fe40004800000 */
[----:B------:R-:W-:Y:S01]  /*0a90*/  ISETP.NE.U32.AND P0, PT, R11, UR4, PT ;  /* 0x000000040b007c0c */ /* 0x000fe2000bf05070 */
[----:B------:R3:W-:Y:S01]  /*0aa0*/  @!P5 STG.E desc[UR6][R20.64], R29 ;  /* 0x0000001d1400d986 */ /* 0x0007e2000c101906 */
[C---:B------:R-:W-:Y:S02]  /*0ab0*/  LEA R7, P1, R3.reuse, R7, 0x1 ;  /* 0x0000000703077211 */ /* 0x040fe400078208ff */
[----:B------:R-:W-:Y:S01]  /*0ac0*/  ISETP.NE.AND.EX P0, PT, RZ, UR5, PT, P0 ;  /* 0x00000005ff007c0c */ /* 0x000fe2000bf05300 */
[----:B------:R3:W-:Y:S01]  /*0ad0*/  @!P4 STG.E desc[UR6][R22.64], R24 ;  /* 0x000000181600c986 */ /* 0x0007e2000c101906 */
[----:B------:R-:W-:-:S11]  /*0ae0*/  LEA.HI.X R10, R3, R10, RZ, 0x1, P1 ;  /* 0x0000000a030a7211 */ /* 0x000fd600008f0cff */
[----:B---3--:R-:W-:Y:S05]  /*0af0*/  @P0 BRA `(.L_x_307) ;  /* 0xfffffff8000c0947 */ /* 0x008fea000383ffff */
.L_x_302:
        /* <DEDUP_REMOVED lines=37> */
[----:B------:R-:W-:Y:S02]  /*0d50*/  FSETP.GEU.FTZ.AND P6, PT, R17, R2, PT ;  /* 0x000000021100720b */ /* 0x000fe40003fde000 */
[----:B--2---:R-:W-:-:S09]  /*0d60*/  FSETP.NAN.FTZ.AND P4, PT, |R15|, |R15|, PT ;  /* 0x4000000f0f00720b */ /* 0x004fd20003f98200 */
[-C--:B------:R-:W-:Y:S02]  /*0d70*/  @!P5 FSEL R17, R17, R2.reuse, !P6 ;  /* 0x000000021111d208 */ /* 0x080fe40007000000 */
[-C--:B------:R-:W-:Y:S02]  /*0d80*/  FSETP.GEU.FTZ.AND P6, PT, R15, R2.reuse, PT ;  /* 0x000000020f00720b */ /* 0x080fe40003fde000 */
[----:B-----5:R-:W-:Y:S02]  /*0d90*/  FSETP.NAN.FTZ.AND P5, PT, |R3|, |R3|, PT ;  /* 0x400000030300720b */ /* 0x020fe40003fb8200 */
[-C--:B------:R-:W-:Y:S02]  /*0da0*/  @!P4 FSEL R15, R15, R2.reuse, !P6 ;  /* 0x000000020f0fc208 */ /* 0x080fe40007000000 */
[----:B----4-:R-:W-:Y:S02]  /*0db0*/  FSETP.NAN.FTZ.AND P4, PT, |R13|, |R13|, PT ;  /* 0x4000000d0d00720b */ /* 0x010fe40003f98200 */
[----:B------:R-:W-:-:S07]  /*0dc0*/  FSETP.GEU.FTZ.AND P6, PT, R3, R2, PT ;  /* 0x000000020300720b */ /* 0x000fce0003fde000 */
[-C--:B------:R-:W-:Y:S02]  /*0dd0*/  @!P5 FSEL R3, R3, R2.reuse, !P6 ;  /* 0x000000020303d208 */ /* 0x080fe40007000000 */
[CC--:B------:R-:W-:Y:S01]  /*0de0*/  FSETP.GEU.FTZ.AND P5, PT, R13.reuse, R2.reuse, PT ;  /* 0x000000020d00720b */ /* 0x0c0fe20003fbe000 */
[----:B------:R0:W-:Y:S03]  /*0df0*/  @!P0 STG.E desc[UR6][R8.64], R17 ;  /* 0x0000001108008986 */ /* 0x0001e6000c101906 */
[----:B------:R-:W-:Y:S01]  /*0e00*/  @!P4 FSEL R13, R13, R2, !P5 ;  /* 0x000000020d0dc208 */ /* 0x000fe20006800000 */
[----:B------:R0:W-:Y:S04]  /*0e10*/  @!P2 STG.E desc[UR6][R10.64], R15 ;  /* 0x0000000f0a00a986 */ /* 0x0001e8000c101906 */
[----:B------:R0:W-:Y:S01]  /*0e20*/  @!P1 STG.E desc[UR6][R4.64], R13 ;  /* 0x0000000d04009986 */ /* 0x0001e2000c101906 */
[----:B------:R-:W-:Y:S05]  /*0e30*/  @P3 EXIT ;  /* 0x000000000000394d */ /* 0x000fea0003800000 */
[----:B------:R-:W-:Y:S01]  /*0e40*/  STG.E desc[UR6][R6.64], R3 ;  /* 0x0000000306007986 */ /* 0x000fe2000c101906 */
[----:B------:R-:W-:Y:S05]  /*0e50*/  EXIT ;  /* 0x000000000000794d */ /* 0x000fea0003800000 */
.L_x_301:
[----:B------:R-:W0:Y:S02]  /*0e60*/  S2R R3, SR_TID.X ;  /* 0x0000000000037919 */ /* 0x000e240000002100 */
[----:B0-----:R-:W-:-:S03]  /*0e70*/  IMAD.WIDE.U32 R4, R3, 0x4, RZ ;  /* 0x0000000403047825 */ /* 0x001fc600078e00ff */
[----:B------:R-:W-:-:S04]  /*0e80*/  ISETP.GE.U32.AND P0, PT, R4, R11, PT ;  /* 0x0000000b0400720c */ /* 0x000fc80003f06070 */
[----:B------:R-:W-:-:S13]  /*0e90*/  ISETP.GE.AND.EX P0, PT, R5, R15, PT, P0 ;  /* 0x0000000f0500720c */ /* 0x000fda0003f06300 */
[----:B------:R-:W-:Y:S05]  /*0ea0*/  @P0 EXIT ;  /* 0x000000000000094d */ /* 0x000fea0003800000 */
[----:B------:R-:W-:Y:S01]  /*0eb0*/  IMAD.MOV.U32 R10, RZ, RZ, RZ ;  /* 0x000000ffff0a7224 */ /* 0x000fe200078e00ff */
[----:B------:R-:W0:Y:S06]  /*0ec0*/  LDCU UR4, c[0x0][0x360] ;  /* 0x00006c00ff0477ac */ /* 0x000e2c0008000800 */
.L_x_308:
[----:B------:R-:W-:-:S04]  /*0ed0*/  LEA R8, P0, R3, R12, 0x4 ;  /* 0x0000000c03087211 */ /* 0x000fc800078020ff */
[----:B------:R-:W-:-:S05]  /*0ee0*/  LEA.HI.X R9, R3, R13, R10, 0x4, P0 ;  /* 0x0000000d03097211 */ /* 0x000fca00000f240a */
[----:B------:R-:W2:Y:S02]  /*0ef0*/  LDG.E.128 R4, desc[UR6][R8.64] ;  /* 0x0000000608047981 */ /* 0x000ea4000c1e1d00 */
[C---:B--2---:R-:W-:Y:S02]  /*0f00*/  FSETP.NAN.FTZ.AND P5, PT, |R4|.reuse, |R4|, PT ;  /* 0x400000040400720b */ /* 0x044fe40003fb8200 */
[----:B------:R-:W-:Y:S02]  /*0f10*/  FSETP.NAN.FTZ.AND P0, PT, |R7|, |R7|, PT ;  /* 0x400000070700720b */ /* 0x000fe40003f18200 */
[----:B------:R-:W-:Y:S02]  /*0f20*/  FSETP.GEU.FTZ.AND P6, PT, R4, R2, PT ;  /* 0x000000020400720b */ /* 0x000fe40003fde000 */
[----:B------:R-:W-:Y:S02]  /*0f30*/  FSETP.NAN.FTZ.AND P4, PT, |R5|, |R5|, PT ;  /* 0x400000050500720b */ /* 0x000fe40003f98200 */
[----:B------:R-:W-:-:S02]  /*0f40*/  FSETP.NAN.FTZ.AND P2, PT, |R6|, |R6|, PT ;  /* 0x400000060600720b */ /* 0x000fc40003f58200 */
[-C--:B------:R-:W-:Y:S02]  /*0f50*/  FSETP.GEU.FTZ.AND P3, PT, R5, R2.reuse, PT ;  /* 0x000000020500720b */ /* 0x080fe40003f7e000 */
[-C--:B------:R-:W-:Y:S02]  /*0f60*/  FSETP.GEU.FTZ.AND P1, PT, R6, R2.reuse, PT ;  /* 0x000000020600720b */ /* 0x080fe40003f3e000 */
[-C--:B------:R-:W-:Y:S02]  /*0f70*/  @!P5 FSEL R4, R4, R2.reuse, !P6 ;  /* 0x000000020404d208 */ /* 0x080fe40007000000 */
[----:B------:R-:W-:-:S03]  /*0f80*/  FSETP.GEU.FTZ.AND P5, PT, R7, R2, PT ;  /* 0x000000020700720b */ /* 0x000fc60003fbe000 */
[-C--:B------:R-:W-:Y:S02]  /*0f90*/  @!P4 FSEL R5, R5, R2.reuse, !P3 ;  /* 0x000000020505c208 */ /* 0x080fe40005800000 */
[-C--:B------:R-:W-:Y:S02]  /*0fa0*/  @!P0 FSEL R7, R7, R2.reuse, !P5 ;  /* 0x0000000207078208 */ /* 0x080fe40006800000 */
[----:B0-----:R-:W-:Y:S02]  /*0fb0*/  IADD3 R3, P0, PT, R3, UR4, RZ ;  /* 0x0000000403037c10 */ /* 0x001fe4000ff1e0ff */
[----:B------:R-:W-:-:S03]  /*0fc0*/  @!P2 FSEL R6, R6, R2, !P1 ;  /* 0x000000020606a208 */ /* 0x000fc60004800000 */
        /* <DEDUP_REMOVED lines=10> */
        .weak           $__internal_29_$__cuda_sm20_div_u16
        .type           $__internal_29_$__cuda_sm20_div_u16,@function
        .size           $__internal_29_$__cuda_sm20_div_u16,(.L_x_4194 - $__internal_29_$__cuda_sm20_div_u16)
$__internal_29_$__cuda_sm20_div_u16:
        /* <DEDUP_REMOVED lines=17> */
[----:B------:R-:W-:Y:S06]  /*1180*/  RET.REL.NODEC R10 `(_ZN2at6native61_GLOBAL__N__44eb8e94_28_ForeachBinaryOpScalarList_cu_dda10a6925multi_tensor_apply_kernelINS1_28TensorListScalarListMetadataIfLi1EEENS1_25BinaryOpScalarListFunctorIfLi1ELi1ELi0EEEJNS0_7minimumIfEEEEEvT_T0_DpT1_) ;  /* 0xffffffec0a9c7950 */ /* 0x000fec0003c3ffff */
.L_x_309:
        /* <DEDUP_REMOVED lines=15> */
.L_x_4194:


//--------------------- .text._ZN2at6native61_GLOBAL__N__44eb8e94_28_ForeachBinaryOpScalarList_cu_dda10a6925multi_tensor_apply_kernelINS1_28TensorListScalarListMetadataIdLi1EEENS1_25BinaryOpScalarListFunctorIdLi1ELi1ELi0EEEJNS0_7minimumIdEEEEEvT_T0_DpT1_ --------------------------
	.section	.text._ZN2at6native61_GLOBAL__N__44eb8e94_28_ForeachBinaryOpScalarList_cu_dda10a6925multi_tensor_apply_kernelINS1_28TensorListScalarListMetadataIdLi1EEENS1_25BinaryOpScalarListFunctorIdLi1ELi1ELi0EEEJNS0_7minimumIdEEEEEvT_T0_DpT1_,"ax",@progbits
	.align	128
.text._ZN2at6native61_GLOBAL__N__44eb8e94_28_ForeachBinaryOpScalarList_cu_dda10a6925multi_tensor_apply_kernelINS1_28TensorListScalarListMetadataIdLi1EEENS1_25BinaryOpScalarListFunctorIdLi1ELi1ELi0EEEJNS0_7minimumIdEEEEEvT_T0_DpT1_:
        .type           _ZN2at6native61_GLOBAL__N__44eb8e94_28_ForeachBinaryOpScalarList_cu_dda10a6925multi_tensor_apply_kernelINS1_28TensorListScalarListMetadataIdLi1EEENS1_25BinaryOpScalarListFunctorIdLi1ELi1ELi0EEEJNS0_7minimumIdEEEEEvT_T0_DpT1_,@function
        .size           _ZN2at6native61_GLOBAL__N__44eb8e94_28_ForeachBinaryOpScalarList_cu_dda10a6925multi_tensor_apply_kernelINS1_28TensorListScalarListMetadataIdLi1EEENS1_25BinaryOpScalarListFunctorIdLi1ELi1ELi0EEEJNS0_7minimumIdEEEEEvT_T0_DpT1_,(.L_x_4196 - _ZN2at6native61_GLOBAL__N__44eb8e94_28_ForeachBinaryOpScalarList_cu_dda10a6925multi_tensor_apply_kernelINS1_28TensorListScalarListMetadataIdLi1EEENS1_25BinaryOpScalarListFunctorIdLi1ELi1ELi0EEEJNS0_7minimumIdEEEEEvT_T0_DpT1_)
        .other          _ZN2at6native61_GLOBAL__N__44eb8e94_28_ForeachBinaryOpScalarList_cu_dda10a6925multi_tensor_apply_kernelINS1_28TensorListScalarListMetadataIdLi1EEENS1_25BinaryOpScalarListFunctorIdLi1ELi1ELi0EEEJNS0_7minimumIdEEEEEvT_T0_DpT1_,@"STO_CUDA_ENTRY STV_DEFAULT"
_ZN2at6native61_GLOBAL__N__44eb8e94_28_ForeachBinaryOpScalarList_cu_dda10a6925multi_tensor_apply_kernelINS1_28TensorListScalarListMetadataIdLi1EEENS1_25BinaryOpScalarListFunctorIdLi1ELi1ELi0EEEJNS0_7minimumIdEEEEEvT_T0_DpT1_:
        /* <DEDUP_REMOVED lines=36> */
[----:B------:R-:W-:Y:S05]  /*0240*/  CALL.REL.NOINC `($__internal_30_$__cuda_sm20_div_u16) ;  /* 0x0000001000b87944 */ /* 0x000fea0003c00000 */
        /* <DEDUP_REMOVED lines=13> */
.L_x_326:
        /* <DEDUP_REMOVED lines=48> */
[C---:B-----5:R-:W-:Y:S02]  /*0620*/  DSETP.GEU.AND P6, PT, R22.reuse, R18, PT ;  /* 0x000000121600722a */ /* 0x060fe40003fce000 */
[----:B------:R-:W-:-:S04]  /*0630*/  DSETP.NAN.AND P4, PT, R22, R22, PT ;  /* 0x000000161600722a */ /* 0x000fc80003f88000 */
[C---:B0-----:R-:W-:Y:S02]  /*0640*/  FSEL R29, R22.reuse, R18, !P6 ;  /* 0x00000012161d7208 */ /* 0x041fe40007000000 */
[C---:B------:R-:W-:Y:S02]  /*0650*/  FSEL R6, R23.reuse, R19, !P6 ;  /* 0x0000001317067208 */ /* 0x040fe40007000000 */
[----:B------:R-:W-:Y:S02]  /*0660*/  FSEL R22, R22, R29, P4 ;  /* 0x0000001d16167208 */ /* 0x000fe40002000000 */
[----:B------:R-:W-:-:S05]  /*0670*/  FSEL R23, R23, R6, P4 ;  /* 0x0000000617177208 */ /* 0x000fca0002000000 */
[----:B------:R1:W-:Y:S02]  /*0680*/  STG.E.64 desc[UR12][R14.64], R22 ;  /* 0x000000160e007986 */ /* 0x0003e4000c101b0c */
.L_x_313:
[----:B------:R-:W-:Y:S05]  /*0690*/  BSYNC.RECONVERGENT B0 ;  /* 0x0000000000007941 */ /* 0x000fea0003800200 */
.L_x_312:
[----:B------:R-:W-:Y:S04]  /*06a0*/  BSSY.RECONVERGENT B0, `(.L_x_314) ;  /* 0x0000009000007945 */ /* 0x000fe80003800200 */
[----:B------:R-:W-:Y:S05]  /*06b0*/  @P0 BRA `(.L_x_315) ;  /* 0x00000000001c0947 */ /* 0x000fea0003800000 */
[C---:B-----5:R-:W-:Y:S02]  /*06c0*/  DSETP.GEU.AND P4, PT, R20.reuse, R18, PT ;  /* 0x000000121400722a */ /* 0x060fe40003f8e000 */
[----:B------:R-:W-:-:S04]  /*06d0*/  DSETP.NAN.AND P0, PT, R20, R20, PT ;  /* 0x000000141400722a */ /* 0x000fc80003f08000 */
[C---:B-1----:R-:W-:Y:S02]  /*06e0*/  FSEL R23, R20.reuse, R18, !P4 ;  /* 0x0000001214177208 */ /* 0x042fe40006000000 */
[C---:B0-----:R-:W-:Y:S02]  /*06f0*/  FSEL R29, R21.reuse, R19, !P4 ;  /* 0x00000013151d7208 */ /* 0x041fe40006000000 */
[----:B------:R-:W-:Y:S02]  /*0700*/  FSEL R20, R20, R23, P0 ;  /* 0x0000001714147208 */ /* 0x000fe40000000000 */
[----:B------:R-:W-:-:S05]  /*0710*/  FSEL R21, R21, R29, P0 ;  /* 0x0000001d15157208 */ /* 0x000fca0000000000 */
[----:B------:R2:W-:Y:S02]  /*0720*/  STG.E.64 desc[UR12][R12.64], R20 ;  /* 0x000000140c007986 */ /* 0x0005e4000c101b0c */
.L_x_315:
[----:B------:R-:W-:Y:S05]  /*0730*/  BSYNC.RECONVERGENT B0 ;  /* 0x0000000000007941 */ /* 0x000fea0003800200 */
.L_x_314:
        /* <DEDUP_REMOVED lines=18> */
[C---:B------:R-:W-:Y:S01]  /*0860*/  DSETP.GEU.AND P6, PT, R10.reuse, R18, PT ;  /* 0x000000120a00722a */ /* 0x040fe20003fce000 */
[----:B------:R-:W-:Y:S01]  /*0870*/  IMAD.U32 R27, RZ, RZ, UR11 ;  /* 0x0000000bff1b7e24 */ /* 0x000fe2000f8e00ff */
[----:B------:R-:W-:-:S04]  /*0880*/  DSETP.NAN.AND P1, PT, R10, R10, PT ;  /* 0x0000000a0a00722a */ /* 0x000fc80003f28000 */
[C---:B------:R-:W-:Y:S02]  /*0890*/  FSEL R23, R10.reuse, R18, !P6 ;  /* 0x000000120a177208 */ /* 0x040fe40007000000 */
[C---:B------:R-:W-:Y:S02]  /*08a0*/  FSEL R25, R11.reuse, R19, !P6 ;  /* 0x000000130b197208 */ /* 0x040fe40007000000 */
[----:B------:R-:W-:Y:S01]  /*08b0*/  FSEL R10, R10, R23, P1 ;  /* 0x000000170a0a7208 */ /* 0x000fe20000800000 */
[----:B------:R-:W-:Y:S01]  /*08c0*/  IMAD.U32 R23, RZ, RZ, UR15 ;  /* 0x0000000fff177e24 */ /* 0x000fe2000f8e00ff */
[----:B------:R-:W-:Y:S02]  /*08d0*/  FSEL R11, R11, R25, P1 ;  /* 0x000000190b0b7208 */ /* 0x000fe40000800000 */
[----:B------:R-:W-:-:S04]  /*08e0*/  IADD3 R22, P1, P6, R27, UR11, R14 ;  /* 0x0000000b1b167c10 */ /* 0x000fc8000fe3e00e */
[----:B------:R-:W-:-:S05]  /*08f0*/  IADD3.X R23, PT, PT, R23, UR15, R15, P1, P6 ;  /* 0x0000000f17177c10 */ /* 0x000fca0008fec40f */
[----:B------:R0:W-:Y:S04]  /*0900*/  STG.E.64 desc[UR12][R22.64], R10 ;  /* 0x0000000a16007986 */ /* 0x0001e8000c101b0c */
.L_x_317:
[----:B------:R-:W-:Y:S05]  /*0910*/  BSYNC.RECONVERGENT B0 ;  /* 0x0000000000007941 */ /* 0x000fea0003800200 */
.L_x_316:
[----:B------:R-:W-:Y:S04]  /*0920*/  BSSY.RECONVERGENT B0, `(.L_x_318) ;  /* 0x000000f000007945 */ /* 0x000fe80003800200 */
[----:B------:R-:W-:Y:S05]  /*0930*/  @P3 BRA `(.L_x_319) ;  /* 0x0000000000343947 */ /* 0x000fea0003800000 */
[----:B0-----:R-:W-:Y:S01]  /*0940*/  IMAD.U32 R11, RZ, RZ, UR11 ;  /* 0x0000000bff0b7e24 */ /* 0x001fe2000f8e00ff */
[----:B------:R-:W-:Y:S01]  /*0950*/  DSETP.GEU.AND P1, PT, R8, R18, PT ;  /* 0x000000120800722a */ /* 0x000fe20003f2e000 */
[----:B------:R-:W-:-:S03]  /*0960*/  IMAD.U32 R23, RZ, RZ, UR15 ;  /* 0x0000000fff177e24 */ /* 0x000fc6000f8e00ff */
[----:B------:R-:W-:Y:S02]  /*0970*/  IADD3 R10, P3, P6, R11, UR11, R14 ;  /* 0x0000000b0b0a7c10 */ /* 0x000fe4000fe7e00e */
[----:B------:R-:W-:Y:S02]  /*0980*/  FSEL R11, R8, R18, !P1 ;  /* 0x00000012080b7208 */ /* 0x000fe40004800000 */
[----:B------:R-:W-:Y:S02]  /*0990*/  IADD3.X R14, PT, PT, R23, UR15, R15, P3, P6 ;  /* 0x0000000f170e7c10 */ /* 0x000fe40009fec40f */
[----:B------:R-:W-:Y:S01]  /*09a0*/  FSEL R15, R9, R19, !P1 ;  /* 0x00000013090f7208 */ /* 0x000fe20004800000 */
[----:B------:R-:W-:Y:S01]  /*09b0*/  DSETP.NAN.AND P3, PT, R8, R8, PT ;  /* 0x000000080800722a */ /* 0x000fe20003f68000 */
[----:B------:R-:W-:-:S05]  /*09c0*/  IADD3 R10, P1, PT, R10, UR11, RZ ;  /* 0x0000000b0a0a7c10 */ /* 0x000fca000ff3e0ff */
[----:B------:R-:W-:Y:S02]  /*09d0*/  FSEL R8, R8, R11, P3 ;  /* 0x0000000b08087208 */ /* 0x000fe40001800000 */
[----:B------:R-:W-:Y:S02]  /*09e0*/  FSEL R9, R9, R15, P3 ;  /* 0x0000000f09097208 */ /* 0x000fe40001800000 */
[----:B------:R-:W-:-:S05]  /*09f0*/  IADD3.X R11, PT, PT, R14, UR15, RZ, P1, !PT ;  /* 0x0000000f0e0b7c10 */ /* 0x000fca0008ffe4ff */
[----:B------:R1:W-:Y:S02]  /*0a00*/  STG.E.64 desc[UR12][R10.64], R8 ;  /* 0x000000080a007986 */ /* 0x0003e4000c101b0c */
.L_x_319:
[----:B------:R-:W-:Y:S05]  /*0a10*/  BSYNC.RECONVERGENT B0 ;  /* 0x0000000000007941 */ /* 0x000fea0003800200 */
.L_x_318:
        /* <DEDUP_REMOVED lines=15> */
[C---:B-----5:R-:W-:Y:S02]  /*0b10*/  DSETP.GEU.AND P2, PT, R20.reuse, R18, PT ;  /* 0x000000121400722a */ /* 0x060fe40003f4e000 */
[----:B------:R-:W-:-:S04]  /*0b20*/  DSETP.NAN.AND P1, PT, R20, R20, PT ;  /* 0x000000141400722a */ /* 0x000fc80003f28000 */
[C---:B0-----:R-:W-:Y:S02]  /*0b30*/  FSEL R13, R20.reuse, R18, !P2 ;  /* 0x00000012140d7208 */ /* 0x041fe40005000000 */
[C---:B------:R-:W-:Y:S02]  /*0b40*/  FSEL R27, R21.reuse, R19, !P2 ;  /* 0x00000013151b7208 */ /* 0x040fe40005000000 */
        /* <DEDUP_REMOVED lines=9> */
.L_x_321:
[----:B------:R-:W-:Y:S05]  /*0be0*/  BSYNC.RECONVERGENT B0 ;  /* 0x0000000000007941 */ /* 0x000fea0003800200 */
.L_x_320:
        /* <DEDUP_REMOVED lines=9> */
.L_x_323:
[----:B------:R-:W-:Y:S05]  /*0c80*/  BSYNC.RECONVERGENT B0 ;  /* 0x0000000000007941 */ /* 0x000fea0003800200 */
.L_x_322:
[----:B------:R-:W-:Y:S04]  /*0c90*/  BSSY.RECONVERGENT B0, `(.L_x_324) ;  /* 0x0000009000007945 */ /* 0x000fe80003800200 */
[----:B------:R-:W-:Y:S05]  /*0ca0*/  @P0 BRA `(.L_x_325) ;  /* 0x00000000001c0947 */ /* 0x000fea0003800000 */
[C---:B-----5:R-:W-:Y:S02]  /*0cb0*/  DSETP.GEU.AND P1, PT, R22.reuse, R18, PT ;  /* 0x000000121600722a */ /* 0x060fe40003f2e000 */
[----:B------:R-:W-:-:S04]  /*0cc0*/  DSETP.NAN.AND P0, PT, R22, R22, PT ;  /* 0x000000161600722a */ /* 0x000fc80003f08000 */
[C---:B-12---:R-:W-:Y:S02]  /*0cd0*/  FSEL R5, R22.reuse, R18, !P1 ;  /* 0x0000001216057208 */ /* 0x046fe40004800000 */
[C---:B0-----:R-:W-:Y:S02]  /*0ce0*/  FSEL R7, R23.reuse, R19, !P1 ;  /* 0x0000001317077208 */ /* 0x041fe40004800000 */
[----:B------:R-:W-:Y:S02]  /*0cf0*/  FSEL R4, R22, R5, P0 ;  /* 0x0000000516047208 */ /* 0x000fe40000000000 */
[----:B------:R-:W-:-:S05]  /*0d00*/  FSEL R5, R23, R7, P0 ;  /* 0x0000000717057208 */ /* 0x000fca0000000000 */
[----:B------:R3:W-:Y:S02]  /*0d10*/  STG.E.64 desc[UR12][R8.64], R4 ;  /* 0x0000000408007986 */ /* 0x0007e4000c101b0c */
.L_x_325:
[----:B------:R-:W-:Y:S05]  /*0d20*/  BSYNC.RECONVERGENT B0 ;  /* 0x0000000000007941 */ /* 0x000fea0003800200 */
.L_x_324:
[C---:B-----5:R-:W-:Y:S01]  /*0d30*/  @!P5 DSETP.GEU.AND P1, PT, R24.reuse, R18, PT ;  /* 0x000000121800d22a */ /* 0x060fe20003f2e000 */
[----:B------:R-:W-:Y:S01]  /*0d40*/  UIADD3 UR4, UP0, UPT, UR4, 0x2, URZ ;  /* 0x0000000204047890 */ /* 0x000fe2000ff1e0ff */
[----:B------:R-:W-:Y:S01]  /*0d50*/  @!P5 DSETP.NAN.AND P0, PT, R24, R24, PT ;  /* 0x000000181800d22a */ /* 0x000fe20003f08000 */
[----:B------:R-:W-:Y:S02]  /*0d60*/  ULEA UR6, UP1, UR10, UR6, 0x1 ;  /* 0x000000060a067291 */ /* 0x000fe4000f8208ff */
[----:B------:R-:W-:Y:S01]  /*0d70*/  UIADD3.X UR5, UPT, UPT, URZ, UR5, URZ, UP0, !UPT ;  /* 0x00000005ff057290 */ /* 0x000fe200087fe4ff */
[C---:B-123--:R-:W-:Y:S01]  /*0d80*/  @!P5 FSEL R5, R24.reuse, R18, !P1 ;  /* 0x000000121805d208 */ /* 0x04efe20004800000 */
[----:B------:R-:W-:Y:S01]  /*0d90*/  UISETP.NE.U32.AND UP0, UPT, UR4, UR9, UPT ;  /* 0x000000090400728c */ /* 0x000fe2000bf05070 */
[C---:B0-----:R-:W-:Y:S01]  /*0da0*/  @!P5 FSEL R7, R25.reuse, R19, !P1 ;  /* 0x000000131907d208 */ /* 0x041fe20004800000 */
[----:B------:R-:W-:Y:S01]  /*0db0*/  ULEA.HI.X UR7, UR10, UR7, URZ, 0x1, UP1 ;  /* 0x000000070a077291 */ /* 0x000fe200088f0cff */
[----:B------:R-:W-:Y:S01]  /*0dc0*/  @!P5 FSEL R4, R24, R5, P0 ;  /* 0x000000051804d208 */ /* 0x000fe20000000000 */
[----:B------:R-:W-:Y:S01]  /*0dd0*/  UISETP.NE.AND.EX UP0, UPT, UR5, URZ, UPT, UP0 ;  /* 0x000000ff0500728c */ /* 0x000fe2000bf05300 */
[----:B------:R-:W-:-:S05]  /*0de0*/  @!P5 FSEL R5, R25, R7, P0 ;  /* 0x000000071905d208 */ /* 0x000fca0000000000 */
[----:B------:R1:W-:Y:S03]  /*0df0*/  @!P5 STG.E.64 desc[UR12][R10.64], R4 ;  /* 0x000000040a00d986 */ /* 0x0003e6000c101b0c */
[----:B------:R-:W-:Y:S05]  /*0e00*/  BRA.U UP0, `(.L_x_326) ;  /* 0xfffffff500447547 */ /* 0x000fea000b83ffff */
.L_x_311:
        /* <DEDUP_REMOVED lines=38> */
[C---:B--2---:R-:W-:Y:S02]  /*1070*/  DSETP.GEU.AND P4, PT, R16.reuse, R18, PT ;  /* 0x000000121000722a */ /* 0x044fe40003f8e000 */
[----:B------:R-:W-:Y:S02]  /*1080*/  DSETP.NAN.AND P6, PT, R16, R16, PT ;  /* 0x000000101000722a */ /* 0x000fe40003fc8000 */
[----:B---3--:R-:W-:Y:S02]  /*1090*/  DSETP.GEU.AND P5, PT, R12, R18, PT ;  /* 0x000000120c00722a */ /* 0x008fe40003fae000 */
[-C--:B------:R-:W-:Y:S02]  /*10a0*/  FSEL R25, R16, R18.reuse, !P4 ;  /* 0x0000001210197208 */ /* 0x080fe40006000000 */
[----:B------:R-:W-:Y:S02]  /*10b0*/  FSEL R27, R17, R19, !P4 ;  /* 0x00000013111b7208 */ /* 0x000fe40006000000 */
[----:B------:R-:W-:-:S02]  /*10c0*/  FSEL R21, R12, R18, !P5 ;  /* 0x000000120c157208 */ /* 0x000fc40006800000 */
[----:B------:R-:W-:Y:S01]  /*10d0*/  FSEL R23, R13, R19, !P5 ;  /* 0x000000130d177208 */ /* 0x000fe20006800000 */
[C---:B----4-:R-:W-:Y:S01]  /*10e0*/  DSETP.GEU.AND P5, PT, R14.reuse, R18, PT ;  /* 0x000000120e00722a */ /* 0x050fe20003fae000 */
[----:B------:R-:W-:Y:S02]  /*10f0*/  FSEL R16, R16, R25, P6 ;  /* 0x0000001910107208 */ /* 0x000fe40003000000 */
[----:B------:R-:W-:Y:S01]  /*1100*/  FSEL R17, R17, R27, P6 ;  /* 0x0000001b11117208 */ /* 0x000fe20003000000 */
[----:B------:R-:W-:Y:S02]  /*1110*/  DSETP.NAN.AND P6, PT, R14, R14, PT ;  /* 0x0000000e0e00722a */ /* 0x000fe40003fc8000 */
[----:B------:R-:W-:Y:S01]  /*1120*/  DSETP.NAN.AND P4, PT, R12, R12, PT ;  /* 0x0000000c0c00722a */ /* 0x000fe20003f88000 */
[C---:B------:R-:W-:Y:S02]  /*1130*/  FSEL R25, R14.reuse, R18, !P5 ;  /* 0x000000120e197208 */ /* 0x040fe40006800000 */
[----:B------:R-:W-:Y:S01]  /*1140*/  FSEL R27, R15, R19, !P5 ;  /* 0x000000130f1b7208 */ /* 0x000fe20006800000 */
[----:B-----5:R-:W-:Y:S01]  /*1150*/  DSETP.GEU.AND P5, PT, R8, R18, PT ;  /* 0x000000120800722a */ /* 0x020fe20003fae000 */
[----:B------:R-:W-:-:S02]  /*1160*/  FSEL R14, R14, R25, P6 ;  /* 0x000000190e0e7208 */ /* 0x000fc40003000000 */
[----:B------:R-:W-:Y:S02]  /*1170*/  FSEL R15, R15, R27, P6 ;  /* 0x0000001b0f0f7208 */ /* 0x000fe40003000000 */
[----:B------:R-:W-:Y:S02]  /*1180*/  FSEL R12, R12, R21, P4 ;  /* 0x000000150c0c7208 */ /* 0x000fe40002000000 */
[----:B------:R-:W-:Y:S01]  /*1190*/  FSEL R13, R13, R23, P4 ;  /* 0x000000170d0d7208 */ /* 0x000fe20002000000 */
[----:B------:R-:W-:Y:S01]  /*11a0*/  DSETP.NAN.AND P4, PT, R8, R8, PT ;  /* 0x000000080800722a */ /* 0x000fe20003f88000 */
[----:B------:R0:W-:Y:S01]  /*11b0*/  @!P0 STG.E.64 desc[UR12][R10.64], R16 ;  /* 0x000000100a008986 */ /* 0x0001e2000c101b0c */
[C---:B------:R-:W-:Y:S02]  /*11c0*/  FSEL R21, R8.reuse, R18, !P5 ;  /* 0x0000001208157208 */ /* 0x040fe40006800000 */
[----:B------:R-:W-:Y:S01]  /*11d0*/  FSEL R19, R9, R19, !P5 ;  /* 0x0000001309137208 */ /* 0x000fe20006800000 */
[----:B------:R0:W-:Y:S01]  /*11e0*/  @!P2 STG.E.64 desc[UR12][R6.64], R14 ;  /* 0x0000000e0600a986 */ /* 0x0001e2000c101b0c */
[----:B------:R-:W-:-:S03]  /*11f0*/  FSEL R8, R8, R21, P4 ;  /* 0x0000001508087208 */ /* 0x000fc60002000000 */
[----:B------:R0:W-:Y:S01]  /*1200*/  @!P1 STG.E.64 desc[UR12][R4.64], R12 ;  /* 0x0000000c04009986 */ /* 0x0001e2000c101b0c */
[----:B------:R-:W-:Y:S01]  /*1210*/  FSEL R9, R9, R19, P4 ;  /* 0x0000001309097208 */ /* 0x000fe20002000000 */
[----:B------:R-:W-:Y:S06]  /*1220*/  @P3 EXIT ;  /* 0x000000000000394d */ /* 0x000fec0003800000 */
[----:B------:R-:W-:Y:S01]  /*1230*/  STG.E.64 desc[UR12][R2.64], R8 ;  /* 0x0000000802007986 */ /* 0x000fe2000c101b0c */
[----:B------:R-:W-:Y:S05]  /*1240*/  EXIT ;  /* 0x000000000000794d */ /* 0x000fea0003800000 */
.L_x_310:
[----:B------:R-:W0:Y:S02]  /*1250*/  S2R R14, SR_TID.X ;  /* 0x00000000000e7919 */ /* 0x000e240000002100 */
[----:B0-----:R-:W-:-:S03]  /*1260*/  IMAD.WIDE.U32 R2, R14, 0x4, RZ ;  /* 0x000000040e027825 */ /* 0x001fc600078e00ff */
[----:B------:R-:W-:-:S04]  /*1270*/  ISETP.GE.U32.AND P0, PT, R2, R0, PT ;  /* 0x000000000200720c */ /* 0x000fc80003f06070 */
[----:B------:R-:W-:-:S13]  /*1280*/  ISETP.GE.AND.EX P0, PT, R3, R12, PT, P0 ;  /* 0x0000000c0300720c */ /* 0x000fda0003f06300 */
[----:B------:R-:W-:Y:S05]  /*1290*/  @P0 EXIT ;  /* 0x000000000000094d */ /* 0x000fea0003800000 */
[----:B------:R-:W-:Y:S01]  /*12a0*/  IMAD.MOV.U32 R13, RZ, RZ, RZ ;  /* 0x000000ffff0d7224 */ /* 0x000fe200078e00ff */
[----:B------:R-:W0:Y:S06]  /*12b0*/  LDCU UR4, c[0x0][0x360] ;  /* 0x00006c00ff0477ac */ /* 0x000e2c0008000800 */
.L_x_327:
[----:B-1----:R-:W-:-:S04]  /*12c0*/  LEA R2, P0, R14, R16, 0x5 ;  /* 0x000000100e027211 */ /* 0x002fc800078028ff */
[----:B------:R-:W-:-:S05]  /*12d0*/  LEA.HI.X R3, R14, R17, R13, 0x5, P0 ;  /* 0x000000110e037211 */ /* 0x000fca00000f2c0d */
[----:B------:R-:W2:Y:S02]  /*12e0*/  LDG.E.ENL2.256 R8, R4, desc[UR12][R2.64] ;  /* 0xfe00000c0204797e */ /* 0x000ea40008121908 */
[--C-:B--2---:R-:W-:Y:S02]  /*12f0*/  DSETP.GEU.AND P4, PT, R4, R18.reuse, PT ;  /* 0x000000120400722a */ /* 0x104fe40003f8e000 */
[----:B------:R-:W-:Y:S02]  /*1300*/  DSETP.GEU.AND P5, PT, R6, R18, PT ;  /* 0x000000120600722a */ /* 0x000fe40003fae000 */
[----:B------:R-:W-:Y:S02]  /*1310*/  DSETP.NAN.AND P2, PT, R4, R4, PT ;  /* 0x000000040400722a */ /* 0x000fe40003f48000 */
[----:B------:R-:W-:Y:S01]  /*1320*/  DSETP.NAN.AND P3, PT, R6, R6, PT ;  /* 0x000000060600722a */ /* 0x000fe20003f68000 */
[-C--:B------:R-:W-:Y:S01]  /*1330*/  FSEL R21, R4, R18.reuse, !P4 ;  /* 0x0000001204157208 */ /* 0x080fe20006000000 */
[--C-:B------:R-:W-:Y:S01]  /*1340*/  DSETP.GEU.AND P0, PT, R8, R18.reuse, PT ;  /* 0x000000120800722a */ /* 0x100fe20003f0e000 */
[-C--:B------:R-:W-:Y:S01]  /*1350*/  FSEL R23, R5, R19.reuse, !P4 ;  /* 0x0000001305177208 */ /* 0x080fe20006000000 */
[----:B------:R-:W-:Y:S01]  /*1360*/  DSETP.GEU.AND P4, PT, R10, R18, PT ;  /* 0x000000120a00722a */ /* 0x000fe20003f8e000 */
[----:B------:R-:W-:Y:S01]  /*1370*/  FSEL R15, R6, R18, !P5 ;  /* 0x00000012060f7208 */ /* 0x000fe20006800000 */
[----:B------:R-:W-:Y:S01]  /*1380*/  DSETP.NAN.AND P1, PT, R8, R8, PT ;  /* 0x000000080800722a */ /* 0x000fe20003f28000 */
[----:B------:R-:W-:-:S02]  /*1390*/  FSEL R25, R7, R19, !P5 ;  /* 0x0000001307197208 */ /* 0x000fc40006800000 */
[----:B------:R-:W-:Y:S02]  /*13a0*/  FSEL R4, R4, R21, P2 ;  /* 0x0000001504047208 */ /* 0x000fe40001000000 */
[----:B------:R-:W-:Y:S01]  /*13b0*/  FSEL R5, R5, R23, P2 ;  /* 0x0000001705057208 */ /* 0x000fe20001000000 */
[----:B------:R-:W-:Y:S01]  /*13c0*/  DSETP.NAN.AND P2, PT, R10, R10, PT ;  /* 0x0000000a0a00722a */ /* 0x000fe20003f48000 */
[----:B------:R-:W-:Y:S02]  /*13d0*/  FSEL R6, R6, R15, P3 ;  /* 0x0000000f06067208 */ /* 0x000fe40001800000 */
[----:B------:R-:W-:Y:S02]  /*13e0*/  FSEL R25, R7, R25, P3 ;  /* 0x0000001907197208 */ /* 0x000fe40001800000 */
[----:B------:R-:W-:Y:S02]  /*13f0*/  FSEL R21, R8, R18, !P0 ;  /* 0x0000001208157208 */ /* 0x000fe40004000000 */
[----:B------:R-:W-:-:S02]  /*1400*/  FSEL R23, R9, R19, !P0 ;  /* 0x0000001309177208 */ /* 0x000fc40004000000 */
[----:B------:R-:W-:Y:S02]  /*1410*/  FSEL R7, R10, R18, !P4 ;  /* 0x000000120a077208 */ /* 0x000fe40006000000 */
[C---:B------:R-:W-:Y:S02]  /*1420*/  FSEL R15, R11.reuse, R19, !P4 ;  /* 0x000000130b0f7208 */ /* 0x040fe40006000000 */
        /* <DEDUP_REMOVED lines=16> */
        .weak           $__internal_30_$__cuda_sm20_div_u16
        .type           $__internal_30_$__cuda_sm20_div_u16,@function
        .size           $__internal_30_$__cuda_sm20_div_u16,(.L_x_4196 - $__internal_30_$__cuda_sm20_div_u16)
$__internal_30_$__cuda_sm20_div_u16:
        /* <DEDUP_REMOVED lines=19> */
[----:B------:R-:W-:Y:S05]  /*1660*/  RET.REL.NODEC R4 `(_ZN2at6native61_GLOBAL__N__44eb8e94_28_ForeachBinaryOpScalarList_cu_dda10a6925multi_tensor_apply_kernelINS1_28TensorListScalarListMetadataIdLi1EEENS1_25BinaryOpScalarListFunctorIdLi1ELi1ELi0EEEJNS0_7minimumIdEEEEEvT_T0_DpT1_) ;  /* 0xffffffe804647950 */ /* 0x000fea0003c3ffff */
.L_x_328:
        /* <DEDUP_REMOVED lines=9> */
.L_x_4196:


//--------------------- .text._ZN2at6native61_GLOBAL__N__44eb8e94_28_ForeachBinaryOpScalarList_cu_dda10a6925multi_tensor_apply_kernelINS1_28TensorListScalarListMetadataIsLi1EEENS1_25BinaryOpScalarListFunctorIsLi1ELi1ELi0EEEJNS0_7minimumIsEEEEEvT_T0_DpT1_ --------------------------
	.section	.text._ZN2at6native61_GLOBAL__N__44eb8e94_28_ForeachBinaryOpScalarList_cu_dda10a6925multi_tensor_apply_kernelINS1_28TensorListScalarListMetadataIsLi1EEENS1_25BinaryOpScalarListFunctorIsLi1ELi1ELi0EEEJNS0_7minimumIsEEEEEvT_T0_DpT1_,"ax",@progbits
	.align	128
.text._ZN2at6native61_GLOBAL__N__44eb8e94_28_ForeachBinaryOpScalarList_cu_dda10a6925multi_tensor_apply_kernelINS1_28TensorListScalarListMetadataIsLi1EEENS1_25BinaryOpScalarListFunctorIsLi1ELi1ELi0EEEJNS0_7minimumIsEEEEEvT_T0_DpT1_:
        .type           _ZN2at6native61_GLOBAL__N__44eb8e94_28_ForeachBinaryOpScalarList_cu_dda10a6925multi_tensor_apply_kernelINS1_28TensorListScalarListMetadataIsLi1EEENS1_25BinaryOpScalarListFunctorIsLi1ELi1ELi0EEEJNS0_7minimumIsEEEEEvT_T0_DpT1_,@function
        .size           _ZN2at6native61_GLOBAL__N__44eb8e94_28_ForeachBinaryOpScalarList_cu_dda10a6925multi_tensor_apply_kernelINS1_28TensorListScalarListMetadataIsLi1EEENS1_25BinaryOpScalarListFunctorIsLi1ELi1ELi0EEEJNS0_7minimumIsEEEEEvT_T0_DpT1_,(.L_x_4198 - _ZN2at6native61_GLOBAL__N__44eb8e94_28_ForeachBinaryOpScalarList_cu_dda10a6925multi_tensor_apply_kernelINS1_28TensorListScalarListMetadataIsLi1EEENS1_25BinaryOpScalarListFunctorIsLi1ELi1ELi0EEEJNS0_7minimumIsEEEEEvT_T0_DpT1_)
        .other          _ZN2at6native61_GLOBAL__N__44eb8e94_28_ForeachBinaryOpScalarList_cu_dda10a6925multi_tensor_apply_kernelINS1_28TensorListScalarListMetadataIsLi1EEENS1_25BinaryOpScalarListFunctorIsLi1ELi1ELi0EEEJNS0_7minimumIsEEEEEvT_T0_DpT1_,@"STO_CUDA_ENTRY STV_DEFAULT"
_ZN2at6native61_GLOBAL__N__44eb8e94_28_ForeachBinaryOpScalarList_cu_dda10a6925multi_tensor_apply_kernelINS1_28TensorListScalarListMetadataIsLi1EEENS1_25BinaryOpScalarListFunctorIsLi1ELi1ELi0EEEJNS0_7minimumIsEEEEEvT_T0_DpT1_:
        /* <DEDUP_REMOVED lines=38> */
[----:B------:R-:W-:Y:S05]  /*0260*/  CALL.REL.NOINC `($__internal_31_$__cuda_sm20_div_u16) ;  /* 0x0000000800f87944 */ /* 0x000fea0003c00000 */
        /* <DEDUP_REMOVED lines=13> */
.L_x_333:
        /* <DEDUP_REMOVED lines=27> */
[----:B--2---:R-:W-:-:S02]  /*04f0*/  @!P1 VIMNMX.S16x2 R8, PT, PT, R6, R0, PT ;  /* 0x0000000006089248 */ /* 0x004fc40003fe0300 */
        /* <DEDUP_REMOVED lines=8> */
[----:B---3--:R-:W-:-:S04]  /*0580*/  @!P3 VIMNMX.S16x2 R4, PT, PT, R4, R0, PT ;  /* 0x000000000404b248 */ /* 0x008fc80003fe0300 */
        /* <DEDUP_REMOVED lines=8> */
[----:B----4-:R-:W-:Y:S01]  /*0610*/  @!P2 VIMNMX.S16x2 R15, PT, PT, R2, R0, PT ;  /* 0x00000000020fa248 */ /* 0x010fe20003fe0300 */
        /* <DEDUP_REMOVED lines=13> */
[----:B--2---:R-:W-:-:S03]  /*06f0*/  @!P0 VIMNMX.S16x2 R14, PT, PT, R6, R0, PT ;  /* 0x00000000060e8248 */ /* 0x004fc60003fe0300 */
        /* <DEDUP_REMOVED lines=16> */
[----:B--2---:R-:W-:-:S04]  /*0800*/  @!P1 VIMNMX.S16x2 R4, PT, PT, R4, R0, PT ;  /* 0x0000000004049248 */ /* 0x004fc80003fe0300 */
[----:B0-----:R-:W-:-:S05]  /*0810*/  PRMT R19, R4, 0x7610, R19 ;  /* 0x0000761004137816 */ /* 0x001fca0000000013 */
[----:B------:R0:W-:Y:S01]  /*0820*/  @!P1 STG.E.U16 desc[UR6][R16.64], R19 ;  /* 0x0000001310009986 */ /* 0x0001e2000c101506 */
[-C--:B---3--:R-:W-:Y:S02]  /*0830*/  @!P2 VIMNMX.S16x2 R6, PT, PT, R6, R0.reuse, PT ;  /* 0x000000000606a248 */ /* 0x088fe40003fe0300 */
[----:B----4-:R-:W-:-:S04]  /*0840*/  @!P3 VIMNMX.S16x2 R8, PT, PT, R8, R0, PT ;  /* 0x000000000808b248 */ /* 0x010fc80003fe0300 */
[----:B------:R-:W-:Y:S01]  /*0850*/  PRMT R4, R8, 0x7610, R4 ;  /* 0x0000761008047816 */ /* 0x000fe20000000004 */
[----:B------:R-:W-:Y:S06]  /*0860*/  @P0 BRA `(.L_x_332) ;  /* 0x0000000000200947 */ /* 0x000fec0003800000 */
[----:B0-----:R-:W-:Y:S02]  /*0870*/  IADD3 R17, P0, P1, R23, R9, R20 ;  /* 0x0000000917117210 */ /* 0x001fe4000791e014 */
[----:B-----5:R-:W-:Y:S02]  /*0880*/  VIMNMX.S16x2 R2, PT, PT, R2, R0, PT ;  /* 0x0000000002027248 */ /* 0x020fe40003fe0300 */
[----:B------:R-:W-:Y:S02]  /*0890*/  IADD3 R17, P4, PT, R24, R17, RZ ;  /* 0x0000001118117210 */ /* 0x000fe40007f9e0ff */
[----:B------:R-:W-:Y:S02]  /*08a0*/  IADD3.X R8, PT, PT, RZ, R7, RZ, P0, P1 ;  /* 0x00000007ff087210 */ /* 0x000fe400007e24ff */
[----:B------:R-:W-:-:S03]  /*08b0*/  LEA R16, P0, R17, R10, 0x1 ;  /* 0x0000000a11107211 */ /* 0x000fc600078008ff */
[----:B------:R-:W-:-:S05]  /*08c0*/  IMAD.X R8, RZ, RZ, R8, P4 ;  /* 0x000000ffff087224 */ /* 0x000fca00020e0608 */
[----:B------:R-:W-:-:S05]  /*08d0*/  LEA.HI.X R17, R17, R11, R8, 0x1, P0 ;  /* 0x0000000b11117211 */ /* 0x000fca00000f0c08 */
[----:B------:R1:W-:Y:S02]  /*08e0*/  STG.E.U16 desc[UR6][R16.64], R2 ;  /* 0x0000000210007986 */ /* 0x0003e4000c101506 */
.L_x_332:
[----:B------:R-:W-:Y:S05]  /*08f0*/  BSYNC.RECONVERGENT B0 ;  /* 0x0000000000007941 */ /* 0x000fea0003800200 */
.L_x_331:
        /* <DEDUP_REMOVED lines=9> */
.L_x_330:
        /* <DEDUP_REMOVED lines=36> */
[-C--:B--2---:R-:W-:Y:S02]  /*0bd0*/  VIMNMX.S16x2 R2, PT, PT, R2, R0.reuse, PT ;  /* 0x0000000002027248 */ /* 0x084fe40003fe0300 */
[----:B---3--:R-:W-:-:S03]  /*0be0*/  VIMNMX.S16x2 R4, PT, PT, R4, R0, PT ;  /* 0x0000000004047248 */ /* 0x008fc60003fe0300 */
[----:B------:R0:W-:Y:S01]  /*0bf0*/  @!P0 STG.E.U16 desc[UR6][R8.64], R2 ;  /* 0x0000000208008986 */ /* 0x0001e2000c101506 */
[----:B----4-:R-:W-:-:S03]  /*0c00*/  VIMNMX.S16x2 R12, PT, PT, R12, R0, PT ;  /* 0x000000000c0c7248 */ /* 0x010fc60003fe0300 */
[----:B------:R0:W-:Y:S04]  /*0c10*/  @!P1 STG.E.U16 desc[UR6][R10.64], R4 ;  /* 0x000000040a009986 */ /* 0x0001e8000c101506 */
[----:B------:R0:W-:Y:S01]  /*0c20*/  @!P2 STG.E.U16 desc[UR6][R16.64], R12 ;  /* 0x0000000c1000a986 */ /* 0x0001e2000c101506 */
[----:B------:R-:W-:Y:S01]  /*0c30*/  VIMNMX.S16x2 R6, PT, PT, R6, R0, PT ;  /* 0x0000000006067248 */ /* 0x000fe20003fe0300 */
[----:B------:R-:W-:Y:S06]  /*0c40*/  @P3 EXIT ;  /* 0x000000000000394d */ /* 0x000fec0003800000 */
[----:B------:R-:W-:Y:S01]  /*0c50*/  STG.E.U16 desc[UR6][R14.64], R6 ;  /* 0x000000060e007986 */ /* 0x000fe2000c101506 */
[----:B------:R-:W-:Y:S05]  /*0c60*/  EXIT ;  /* 0x000000000000794d */ /* 0x000fea0003800000 */
.L_x_329:
[----:B------:R-:W0:Y:S02]  /*0c70*/  S2R R9, SR_TID.X ;  /* 0x0000000000097919 */ /* 0x000e240000002100 */
[----:B0-----:R-:W-:-:S03]  /*0c80*/  IMAD.WIDE.U32 R2, R9, 0x4, RZ ;  /* 0x0000000409027825 */ /* 0x001fc600078e00ff */
[----:B------:R-:W-:-:S04]  /*0c90*/  ISETP.GE.U32.AND P0, PT, R2, R22, PT ;  /* 0x000000160200720c */ /* 0x000fc80003f06070 */
[----:B------:R-:W-:-:S13]  /*0ca0*/  ISETP.GE.AND.EX P0, PT, R3, R21, PT, P0 ;  /* 0x000000150300720c */ /* 0x000fda0003f06300 */
[----:B------:R-:W-:Y:S05]  /*0cb0*/  @P0 EXIT ;  /* 0x000000000000094d */ /* 0x000fea0003800000 */
[----:B------:R-:W-:Y:S01]  /*0cc0*/  IMAD.MOV.U32 R8, RZ, RZ, RZ ;  /* 0x000000ffff087224 */ /* 0x000fe200078e00ff */
[----:B------:R-:W0:Y:S06]  /*0cd0*/  LDCU UR4, c[0x0][0x360] ;  /* 0x00006c00ff0477ac */ /* 0x000e2c0008000800 */
.L_x_334:
        /* <DEDUP_REMOVED lines=9> */
[-C--:B------:R-:W-:Y:S02]  /*0d70*/  VIMNMX.S16x2 R4, PT, PT, R4, R0.reuse, PT ;  /* 0x0000000004047248 */ /* 0x080fe40003fe0300 */
[C---:B------:R-:W-:Y:S02]  /*0d80*/  PRMT R7, R5.reuse, 0x7632, R7 ;  /* 0x0000763205077816 */ /* 0x040fe40000000007 */
        /* <DEDUP_REMOVED lines=12> */
        .weak           $__internal_31_$__cuda_sm20_div_u16
        .type           $__internal_31_$__cuda_sm20_div_u16,@function
        .size           $__internal_31_$__cuda_sm20_div_u16,(.L_x_4198 - $__internal_31_$__cuda_sm20_div_u16)
$__internal_31_$__cuda_sm20_div_u16:
        /* <DEDUP_REMOVED lines=18> */
[----:B------:R-:W-:Y:S06]  /*0f70*/  RET.REL.NODEC R6 `(_ZN2at6native61_GLOBAL__N__44eb8e94_28_ForeachBinaryOpScalarList_cu_dda10a6925multi_tensor_apply_kernelINS1_28TensorListScalarListMetadataIsLi1EEENS1_25BinaryOpScalarListFunctorIsLi1ELi1ELi0EEEJNS0_7minimumIsEEEEEvT_T0_DpT1_) ;  /* 0xfffffff006207950 */ /* 0x000fec0003c3ffff */
.L_x_335:
        /* <DEDUP_REMOVED lines=16> */
.L_x_4198:


//--------------------- .text._ZN2at6native61_GLOBAL__N__44eb8e94_28_ForeachBinaryOpScalarList_cu_dda10a6925multi_tensor_apply_kernelINS1_28TensorListScalarListMetadataIlLi1EEENS1_25BinaryOpScalarListFunctorIlLi1ELi1ELi0EEEJNS0_7minimumIlEEEEEvT_T0_DpT1_ --------------------------
	.section	.text._ZN2at6native61_GLOBAL__N__44eb8e94_28_ForeachBinaryOpScalarList_cu_dda10a6925multi_tensor_apply_kernelINS1_28TensorListScalarListMetadataIlLi1EEENS1_25BinaryOpScalarListFunctorIlLi1ELi1ELi0EEEJNS0_7minimumIlEEEEEvT_T0_DpT1_,"ax",@progbits
	.align	128
.text._ZN2at6native61_GLOBAL__N__44eb8e94_28_ForeachBinaryOpScalarList_cu_dda10a6925multi_tensor_apply_kernelINS1_28TensorListScalarListMetadataIlLi1EEENS1_25BinaryOpScalarListFunctorIlLi1ELi1ELi0EEEJNS0_7minimumIlEEEEEvT_T0_DpT1_:
        .type           _ZN2at6native61_GLOBAL__N__44eb8e94_28_ForeachBinaryOpScalarList_cu_dda10a6925multi_tensor_apply_kernelINS1_28TensorListScalarListMetadataIlLi1EEENS1_25BinaryOpScalarListFunctorIlLi1ELi1ELi0EEEJNS0_7minimumIlEEEEEvT_T0_DpT1_,@function
        .size           _ZN2at6native61_GLOBAL__N__44eb8e94_28_ForeachBinaryOpScalarList_cu_dda10a6925multi_tensor_apply_kernelINS1_28TensorListScalarListMetadataIlLi1EEENS1_25BinaryOpScalarListFunctorIlLi1ELi1ELi0EEEJNS0_7minimumIlEEEEEvT_T0_DpT1_,(.L_x_4200 - _ZN2at6native61_GLOBAL__N__44eb8e94_28_ForeachBinaryOpScalarList_cu_dda10a6925multi_tensor_apply_kernelINS1_28TensorListScalarListMetadataIlLi1EEENS1_25BinaryOpScalarListFunctorIlLi1ELi1ELi0EEEJNS0_7minimumIlEEEEEvT_T0_DpT1_)
        .other          _ZN2at6native61_GLOBAL__N__44eb8e94_28_ForeachBinaryOpScalarList_cu_dda10a6925multi_tensor_apply_kernelINS1_28TensorListScalarListMetadataIlLi1EEENS1_25BinaryOpScalarListFunctorIlLi1ELi1ELi0EEEJNS0_7minimumIlEEEEEvT_T0_DpT1_,@"STO_CUDA_ENTRY STV_DEFAULT"
_ZN2at6native61_GLOBAL__N__44eb8e94_28_ForeachBinaryOpScalarList_cu_dda10a6925multi_tensor_apply_kernelINS1_28TensorListScalarListMetadataIlLi1EEENS1_25BinaryOpScalarListFunctorIlLi1ELi1ELi0EEEJNS0_7minimumIlEEEEEvT_T0_DpT1_:
        /* <DEDUP_REMOVED lines=36> */
[----:B------:R-:W-:Y:S05]  /*0240*/  CALL.REL.NOINC `($__internal_32_$__cuda_sm20_div_u16) ;  /* 0x00000010000c7944 */ /* 0x000fea0003c00000 */
        /* <DEDUP_REMOVED lines=13> */
.L_x_344:
        /* <DEDUP_REMOVED lines=44> */
[----:B--2---:R-:W-:-:S04]  /*05e0*/  @!P1 ISETP.LT.U32.AND P3, PT, R14, R4, PT ;  /* 0x000000040e00920c */ /* 0x004fc80003f61070 */
[----:B------:R-:W-:-:S04]  /*05f0*/  @!P1 ISETP.LT.AND.EX P3, PT, R15, R5, PT, P3 ;  /* 0x000000050f00920c */ /* 0x000fc80003f61330 */
[-C--:B------:R-:W-:Y:S02]  /*0600*/  @!P1 SEL R14, R14, R4.reuse, P3 ;  /* 0x000000040e0e9207 */ /* 0x080fe40001800000 */
[----:B------:R-:W-:Y:S02]  /*0610*/  @!P1 SEL R15, R15, R5, P3 ;  /* 0x000000050f0f9207 */ /* 0x000fe40001800000 */
[----:B---3--:R-:W-:-:S03]  /*0620*/  @!P0 ISETP.LT.U32.AND P3, PT, R12, R4, PT ;  /* 0x000000040c00820c */ /* 0x008fc60003f61070 */
[----:B------:R0:W-:Y:S01]  /*0630*/  @!P1 STG.E.64 desc[UR12][R8.64], R14 ;  /* 0x0000000e08009986 */ /* 0x0001e2000c101b0c */
[----:B------:R-:W-:Y:S02]  /*0640*/  @!P0 ISETP.LT.AND.EX P1, PT, R13, R5, PT, P3 ;  /* 0x000000050d00820c */ /* 0x000fe40003f21330 */
        /* <DEDUP_REMOVED lines=25> */
[----:B-----5:R-:W-:Y:S01]  /*07e0*/  ISETP.LT.U32.AND P4, PT, R2, R4, PT ;  /* 0x000000040200720c */ /* 0x020fe20003f81070 */
[----:B------:R-:W-:Y:S02]  /*07f0*/  IMAD.U32 R17, RZ, RZ, UR14 ;  /* 0x0000000eff117e24 */ /* 0x000fe4000f8e00ff */
[----:B------:R-:W-:Y:S01]  /*0800*/  IMAD.U32 R25, RZ, RZ, UR15 ;  /* 0x0000000fff197e24 */ /* 0x000fe2000f8e00ff */
[----:B------:R-:W-:-:S04]  /*0810*/  ISETP.LT.AND.EX P4, PT, R3, R5, PT, P4 ;  /* 0x000000050300720c */ /* 0x000fc80003f81340 */
[----:B------:R-:W-:Y:S02]  /*0820*/  SEL R2, R2, R4, P4 ;  /* 0x0000000402027207 */ /* 0x000fe40002000000 */
[----:B------:R-:W-:Y:S02]  /*0830*/  SEL R3, R3, R5, P4 ;  /* 0x0000000503037207 */ /* 0x000fe40002000000 */
[----:B------:R-:W-:-:S04]  /*0840*/  IADD3 R16, P4, P6, R17, UR14, R8 ;  /* 0x0000000e11107c10 */ /* 0x000fc8000fe9e008 */
[----:B------:R-:W-:-:S05]  /*0850*/  IADD3.X R17, PT, PT, R25, UR15, R9, P4, P6 ;  /* 0x0000000f19117c10 */ /* 0x000fca000a7ec409 */
[----:B------:R0:W-:Y:S04]  /*0860*/  STG.E.64 desc[UR12][R16.64], R2 ;  /* 0x0000000210007986 */ /* 0x0001e8000c101b0c */
.L_x_339:
[----:B------:R-:W-:Y:S05]  /*0870*/  BSYNC.RECONVERGENT B0 ;  /* 0x0000000000007941 */ /* 0x000fea0003800200 */
.L_x_338:
[----:B------:R-:W-:Y:S04]  /*0880*/  BSSY.RECONVERGENT B0, `(.L_x_340) ;  /* 0x000000d000007945 */ /* 0x000fe80003800200 */
[----:B------:R-:W-:Y:S05]  /*0890*/  @P2 BRA `(.L_x_341) ;  /* 0x00000000002c2947 */ /* 0x000fea0003800000 */
[----:B0----5:R-:W-:Y:S01]  /*08a0*/  IMAD.U32 R3, RZ, RZ, UR14 ;  /* 0x0000000eff037e24 */ /* 0x021fe2000f8e00ff */
[----:B------:R-:W-:Y:S01]  /*08b0*/  ISETP.LT.U32.AND P2, PT, R18, R4, PT ;  /* 0x000000041200720c */ /* 0x000fe20003f41070 */
[----:B------:R-:W-:-:S03]  /*08c0*/  IMAD.U32 R17, RZ, RZ, UR15 ;  /* 0x0000000fff117e24 */ /* 0x000fc6000f8e00ff */
[----:B------:R-:W-:Y:S02]  /*08d0*/  IADD3 R8, P4, P6, R3, UR14, R8 ;  /* 0x0000000e03087c10 */ /* 0x000fe4000fe9e008 */
[-C--:B------:R-:W-:Y:S02]  /*08e0*/  ISETP.LT.AND.EX P2, PT, R19, R5.reuse, PT, P2 ;  /* 0x000000051300720c */ /* 0x080fe40003f41320 */
[----:B------:R-:W-:Y:S02]  /*08f0*/  IADD3.X R9, PT, PT, R17, UR15, R9, P4, P6 ;  /* 0x0000000f11097c10 */ /* 0x000fe4000a7ec409 */
[----:B------:R-:W-:Y:S02]  /*0900*/  IADD3 R8, P4, PT, R8, UR14, RZ ;  /* 0x0000000e08087c10 */ /* 0x000fe4000ff9e0ff */
[----:B------:R-:W-:Y:S02]  /*0910*/  SEL R2, R18, R4, P2 ;  /* 0x0000000412027207 */ /* 0x000fe40001000000 */
[----:B------:R-:W-:-:S02]  /*0920*/  SEL R3, R19, R5, P2 ;  /* 0x0000000513037207 */ /* 0x000fc40001000000 */
[----:B------:R-:W-:-:S05]  /*0930*/  IADD3.X R9, PT, PT, R9, UR15, RZ, P4, !PT ;  /* 0x0000000f09097c10 */ /* 0x000fca000a7fe4ff */
[----:B------:R1:W-:Y:S02]  /*0940*/  STG.E.64 desc[UR12][R8.64], R2 ;  /* 0x0000000208007986 */ /* 0x0003e4000c101b0c */
.L_x_341:
[----:B------:R-:W-:Y:S05]  /*0950*/  BSYNC.RECONVERGENT B0 ;  /* 0x0000000000007941 */ /* 0x000fea0003800200 */
.L_x_340:
        /* <DEDUP_REMOVED lines=17> */
[C---:B-----5:R-:W-:Y:S01]  /*0a70*/  ISETP.LT.U32.AND P2, PT, R10.reuse, R4, PT ;  /* 0x000000040a00720c */ /* 0x060fe20003f41070 */
[----:B------:R-:W-:Y:S01]  /*0a80*/  IMAD.U32 R26, RZ, RZ, UR10 ;  /* 0x0000000aff1a7e24 */ /* 0x000fe2000f8e00ff */
[----:B------:R-:W-:Y:S02]  /*0a90*/  LEA.HI.X R21, R23, R7, R21, 0x3, P3 ;  /* 0x0000000717157211 */ /* 0x000fe400018f1c15 */
[----:B------:R-:W-:Y:S02]  /*0aa0*/  ISETP.LT.AND.EX P2, PT, R11, R5, PT, P2 ;  /* 0x000000050b00720c */ /* 0x000fe40003f41320 */
[----:B------:R-:W-:Y:S02]  /*0ab0*/  LEA R14, P3, R15, R14, 0x3 ;  /* 0x0000000e0f0e7211 */ /* 0x000fe400078618ff */
[----:B------:R-:W-:-:S02]  /*0ac0*/  SEL R10, R10, R4, P2 ;  /* 0x000000040a0a7207 */ /* 0x000fc40001000000 */
[----:B------:R-:W-:Y:S02]  /*0ad0*/  SEL R11, R11, R5, P2 ;  /* 0x000000050b0b7207 */ /* 0x000fe40001000000 */
[----:B------:R-:W-:-:S05]  /*0ae0*/  LEA.HI.X R15, R26, R21, RZ, 0x3, P3 ;  /* 0x000000151a0f7211 */ /* 0x000fca00018f1cff */
[----:B------:R1:W-:Y:S02]  /*0af0*/  STG.E.64 desc[UR12][R14.64], R10 ;  /* 0x0000000a0e007986 */ /* 0x0003e4000c101b0c */
.L_x_343:
[----:B------:R-:W-:Y:S05]  /*0b00*/  BSYNC.RECONVERGENT B0 ;  /* 0x0000000000007941 */ /* 0x000fea0003800200 */
.L_x_342:
[-C--:B-----5:R-:W-:Y:S01]  /*0b10*/  @!P5 ISETP.LT.U32.AND P3, PT, R16, R4.reuse, PT ;  /* 0x000000041000d20c */ /* 0x0a0fe20003f61070 */
[----:B------:R-:W-:Y:S01]  /*0b20*/  UIADD3 UR4, UP0, UPT, UR4, 0x2, URZ ;  /* 0x0000000204047890 */ /* 0x000fe2000ff1e0ff */
[-C--:B------:R-:W-:Y:S01]  /*0b30*/  @!P1 ISETP.LT.U32.AND P4, PT, R18, R4.reuse, PT ;  /* 0x000000041200920c */ /* 0x080fe20003f81070 */
[----:B------:R-:W-:Y:S01]  /*0b40*/  ULEA UR6, UP1, UR10, UR6, 0x1 ;  /* 0x000000060a067291 */ /* 0x000fe2000f8208ff */
[-C--:B------:R-:W-:Y:S01]  /*0b50*/  @!P0 ISETP.LT.U32.AND P2, PT, R24, R4.reuse, PT ;  /* 0x000000041800820c */ /* 0x080fe20003f41070 */
[----:B------:R-:W-:Y:S01]  /*0b60*/  UIADD3.X UR5, UPT, UPT, URZ, UR5, URZ, UP0, !UPT ;  /* 0x00000005ff057290 */ /* 0x000fe200087fe4ff */
[-C--:B------:R-:W-:Y:S01]  /*0b70*/  @!P5 ISETP.LT.AND.EX P3, PT, R17, R5.reuse, PT, P3 ;  /* 0x000000051100d20c */ /* 0x080fe20003f61330 */
[----:B------:R-:W-:Y:S01]  /*0b80*/  UISETP.NE.U32.AND UP0, UPT, UR4, UR9, UPT ;  /* 0x000000090400728c */ /* 0x000fe2000bf05070 */
[-C--:B------:R-:W-:Y:S01]  /*0b90*/  @!P1 ISETP.LT.AND.EX P4, PT, R19, R5.reuse, PT, P4 ;  /* 0x000000051300920c */ /* 0x080fe20003f81340 */
[----:B------:R-:W-:Y:S01]  /*0ba0*/  ULEA.HI.X UR7, UR10, UR7, URZ, 0x1, UP1 ;  /* 0x000000070a077291 */ /* 0x000fe200088f0cff */
[----:B------:R-:W-:Y:S01]  /*0bb0*/  @!P0 ISETP.LT.AND.EX P2, PT, R25, R5, PT, P2 ;  /* 0x000000051900820c */ /* 0x000fe20003f41320 */
        /* <DEDUP_REMOVED lines=11> */
.L_x_337:
        /* <DEDUP_REMOVED lines=38> */
[-C--:B--2---:R-:W-:Y:S02]  /*0ed0*/  ISETP.LT.U32.AND P5, PT, R10, R4.reuse, PT ;  /* 0x000000040a00720c */ /* 0x084fe40003fa1070 */
[-C--:B---3--:R-:W-:Y:S02]  /*0ee0*/  ISETP.LT.U32.AND P6, PT, R12, R4.reuse, PT ;  /* 0x000000040c00720c */ /* 0x088fe40003fc1070 */
[-C--:B------:R-:W-:Y:S02]  /*0ef0*/  ISETP.LT.AND.EX P5, PT, R11, R5.reuse, PT, P5 ;  /* 0x000000050b00720c */ /* 0x080fe40003fa1350 */
[----:B------:R-:W-:Y:S02]  /*0f00*/  ISETP.LT.AND.EX P6, PT, R13, R5, PT, P6 ;  /* 0x000000050d00720c */ /* 0x000fe40003fc1360 */
[-C--:B----4-:R-:W-:Y:S02]  /*0f10*/  ISETP.LT.U32.AND P4, PT, R14, R4.reuse, PT ;  /* 0x000000040e00720c */ /* 0x090fe40003f81070 */
[----:B------:R-:W-:-:S02]  /*0f20*/  SEL R10, R10, R4, P5 ;  /* 0x000000040a0a7207 */ /* 0x000fc40002800000 */
[-C--:B------:R-:W-:Y:S02]  /*0f30*/  ISETP.LT.AND.EX P4, PT, R15, R5.reuse, PT, P4 ;  /* 0x000000050f00720c */ /* 0x080fe40003f81340 */
[-C--:B------:R-:W-:Y:S02]  /*0f40*/  SEL R11, R11, R5.reuse, P5 ;  /* 0x000000050b0b7207 */ /* 0x080fe40002800000 */
[-C--:B------:R-:W-:Y:S02]  /*0f50*/  SEL R12, R12, R4.reuse, P6 ;  /* 0x000000040c0c7207 */ /* 0x080fe40003000000 */
[----:B------:R-:W-:Y:S02]  /*0f60*/  SEL R13, R13, R5, P6 ;  /* 0x000000050d0d7207 */ /* 0x000fe40003000000 */
[-C--:B-----5:R-:W-:Y:S02]  /*0f70*/  ISETP.LT.U32.AND P5, PT, R16, R4.reuse, PT ;  /* 0x000000041000720c */ /* 0x0a0fe40003fa1070 */
[----:B------:R-:W-:-:S02]  /*0f80*/  SEL R14, R14, R4, P4 ;  /* 0x000000040e0e7207 */ /* 0x000fc40002000000 */
[-C--:B------:R-:W-:Y:S01]  /*0f90*/  SEL R15, R15, R5.reuse, P4 ;  /* 0x000000050f0f7207 */ /* 0x080fe20002000000 */
[----:B------:R0:W-:Y:S01]  /*0fa0*/  @!P0 STG.E.64 desc[UR12][R2.64], R10 ;  /* 0x0000000a02008986 */ /* 0x0001e2000c101b0c */
[----:B------:R-:W-:-:S03]  /*0fb0*/  ISETP.LT.AND.EX P4, PT, R17, R5, PT, P5 ;  /* 0x000000051100720c */ /* 0x000fc60003f81350 */
[----:B------:R0:W-:Y:S01]  /*0fc0*/  @!P1 STG.E.64 desc[UR12][R6.64], R12 ;  /* 0x0000000c06009986 */ /* 0x0001e2000c101b0c */
[----:B------:R-:W-:-:S03]  /*0fd0*/  SEL R4, R16, R4, P4 ;  /* 0x0000000410047207 */ /* 0x000fc60002000000 */
[----:B------:R0:W-:Y:S01]  /*0fe0*/  @!P2 STG.E.64 desc[UR12][R8.64], R14 ;  /* 0x0000000e0800a986 */ /* 0x0001e2000c101b0c */
[----:B------:R-:W-:Y:S01]  /*0ff0*/  SEL R5, R17, R5, P4 ;  /* 0x0000000511057207 */ /* 0x000fe20002000000 */
[----:B------:R-:W-:Y:S06]  /*1000*/  @P3 EXIT ;  /* 0x000000000000394d */ /* 0x000fec0003800000 */
[----:B------:R-:W-:Y:S01]  /*1010*/  STG.E.64 desc[UR12][R18.64], R4 ;  /* 0x0000000412007986 */ /* 0x000fe2000c101b0c */
[----:B------:R-:W-:Y:S05]  /*1020*/  EXIT ;  /* 0x000000000000794d */ /* 0x000fea0003800000 */
.L_x_336:
[----:B------:R-:W0:Y:S02]  /*1030*/  S2R R17, SR_TID.X ;  /* 0x0000000000117919 */ /* 0x000e240000002100 */
[----:B0-----:R-:W-:-:S03]  /*1040*/  IMAD.WIDE.U32 R2, R17, 0x4, RZ ;  /* 0x0000000411027825 */ /* 0x001fc600078e00ff */
[----:B------:R-:W-:-:S04]  /*1050*/  ISETP.GE.U32.AND P0, PT, R2, R22, PT ;  /* 0x000000160200720c */ /* 0x000fc80003f06070 */
[----:B------:R-:W-:-:S13]  /*1060*/  ISETP.GE.AND.EX P0, PT, R3, R20, PT, P0 ;  /* 0x000000140300720c */ /* 0x000fda0003f06300 */
[----:B------:R-:W-:Y:S05]  /*1070*/  @P0 EXIT ;  /* 0x000000000000094d */ /* 0x000fea0003800000 */
[----:B------:R-:W-:Y:S01]  /*1080*/  IMAD.MOV.U32 R0, RZ, RZ, RZ ;  /* 0x000000ffff007224 */ /* 0x000fe200078e00ff */
[----:B------:R-:W0:Y:S06]  /*1090*/  LDCU UR4, c[0x0][0x360] ;  /* 0x00006c00ff0477ac */ /* 0x000e2c0008000800 */
.L_x_345:
[----:B-1----:R-:W-:-:S04]  /*10a0*/  LEA R2, P0, R17, R6, 0x5 ;  /* 0x0000000611027211 */ /* 0x002fc800078028ff */
[----:B------:R-:W-:-:S05]  /*10b0*/  LEA.HI.X R3, R17, R7, R0, 0x5, P0 ;  /* 0x0000000711037211 */ /* 0x000fca00000f2c00 */
[----:B------:R-:W2:Y:S02]  /*10c0*/  LDG.E.ENL2.256 R12, R8, desc[UR12][R2.64] ;  /* 0xfe00000c0208797e */ /* 0x000ea4000812190c */
[-C--:B--2---:R-:W-:Y:S02]  /*10d0*/  ISETP.LT.U32.AND P0, PT, R8, R4.reuse, PT ;  /* 0x000000040800720c */ /* 0x084fe40003f01070 */
[-C--:B------:R-:W-:Y:S02]  /*10e0*/  ISETP.LT.U32.AND P2, PT, R12, R4.reuse, PT ;  /* 0x000000040c00720c */ /* 0x080fe40003f41070 */
[----:B------:R-:W-:Y:S02]  /*10f0*/  ISETP.LT.AND.EX P0, PT, R9, R5, PT, P0 ;  /* 0x000000050900720c */ /* 0x000fe40003f01300 */
[-C--:B------:R-:W-:Y:S02]  /*1100*/  ISETP.LT.U32.AND P1, PT, R10, R4.reuse, PT ;  /* 0x000000040a00720c */ /* 0x080fe40003f21070 */
[----:B------:R-:W-:-:S02]  /*1110*/  SEL R8, R8, R4, P0 ;  /* 0x0000000408087207 */ /* 0x000fc40000000000 */
[-C--:B------:R-:W-:Y:S02]  /*1120*/  SEL R9, R9, R5.reuse, P0 ;  /* 0x0000000509097207 */ /* 0x080fe40000000000 */
[CC--:B------:R-:W-:Y:S02]  /*1130*/  ISETP.LT.AND.EX P0, PT, R13.reuse, R5.reuse, PT, P2 ;  /* 0x000000050d00720c */ /* 0x0c0fe40003f01320 */
[-C--:B------:R-:W-:Y:S02]  /*1140*/  ISETP.LT.U32.AND P3, PT, R14, R4.reuse, PT ;  /* 0x000000040e00720c */ /* 0x080fe40003f61070 */
[----:B------:R-:W-:Y:S02]  /*1150*/  SEL R12, R12, R4, P0 ;  /* 0x000000040c0c7207 */ /* 0x000fe40000000000 */
[----:B------:R-:W-:Y:S02]  /*1160*/  SEL R13, R13, R5, P0 ;  /* 0x000000050d0d7207 */ /* 0x000fe40000000000 */
[----:B0-----:R-:W-:-:S02]  /*1170*/  IADD3 R17, P0, PT, R17, UR4, RZ ;  /* 0x0000000411117c10 */ /* 0x001fc4000ff1e0ff */
[-C--:B------:R-:W-:Y:S02]  /*1180*/  ISETP.LT.AND.EX P1, PT, R11, R5.reuse, PT, P1 ;  /* 0x000000050b00720c */ /* 0x080fe40003f21310 */
[-C--:B------:R-:W-:Y:S01]  /*1190*/  ISETP.LT.AND.EX P2, PT, R15, R5.reuse, PT, P3 ;  /* 0x000000050f00720c */ /* 0x080fe20003f41330 */
        /* <DEDUP_REMOVED lines=14> */
        .weak           $__internal_32_$__cuda_sm20_div_u16
        .type           $__internal_32_$__cuda_sm20_div_u16,@function
        .size           $__internal_32_$__cuda_sm20_div_u16,(.L_x_4200 - $__internal_32_$__cuda_sm20_div_u16)
$__internal_32_$__cuda_sm20_div_u16:
        /* <DEDUP_REMOVED lines=19> */
[----:B------:R-:W-:Y:S05]  /*13b0*/  RET.REL.NODEC R2 `(_ZN2at6native61_GLOBAL__N__44eb8e94_28_ForeachBinaryOpScalarList_cu_dda10a6925multi_tensor_apply_kernelINS1_28TensorListScalarListMetadataIlLi1EEENS1_25BinaryOpScalarListFunctorIlLi1ELi1ELi0EEEJNS0_7minimumIlEEEEEvT_T0_DpT1_) ;  /* 0xffffffec02107950 */ /* 0x000fea0003c3ffff */
.L_x_346:
        /* <DEDUP_REMOVED lines=12> */
.L_x_4200:


//--------------------- .text._ZN2at6native61_GLOBAL__N__44eb8e94_28_ForeachBinaryOpScalarList_cu_dda10a6925multi_tensor_apply_kernelINS1_28TensorListScalarListMetadataIiLi1EEENS1_25BinaryOpScalarListFunctorIiLi1ELi1ELi0EEEJNS0_7minimumIiEEEEEvT_T0_DpT1_ --------------------------
	.section	.text._ZN2at6native61_GLOBAL__N__44eb8e94_28_ForeachBinaryOpScalarList_cu_dda10a6925multi_tensor_apply_kernelINS1_28TensorListScalarListMetadataIiLi1EEENS1_25BinaryOpScalarListFunctorIiLi1ELi1ELi0EEEJNS0_7minimumIiEEEEEvT_T0_DpT1_,"ax",@progbits
	.align	128
.text._ZN2at6native61_GLOBAL__N__44eb8e94_28_ForeachBinaryOpScalarList_cu_dda10a6925multi_tensor_apply_kernelINS1_28TensorListScalarListMetadataIiLi1EEENS1_25BinaryOpScalarListFunctorIiLi1ELi1ELi0EEEJNS0_7minimumIiEEEEEvT_T0_DpT1_:
        .type           _ZN2at6native61_GLOBAL__N__44eb8e94_28_ForeachBinaryOpScalarList_cu_dda10a6925multi_tensor_apply_kernelINS1_28TensorListScalarListMetadataIiLi1EEENS1_25BinaryOpScalarListFunctorIiLi1ELi1ELi0EEEJNS0_7minimumIiEEEEEvT_T0_DpT1_,@function
        .size           _ZN2at6native61_GLOBAL__N__44eb8e94_28_ForeachBinaryOpScalarList_cu_dda10a6925multi_tensor_apply_kernelINS1_28TensorListScalarListMetadataIiLi1EEENS1_25BinaryOpScalarListFunctorIiLi1ELi1ELi0EEEJNS0_7minimumIiEEEEEvT_T0_DpT1_,(.L_x_4202 - _ZN2at6native61_GLOBAL__N__44eb8e94_28_ForeachBinaryOpScalarList_cu_dda10a6925multi_tensor_apply_kernelINS1_28TensorListScalarListMetadataIiLi1EEENS1_25BinaryOpScalarListFunctorIiLi1ELi1ELi0EEEJNS0_7minimumIiEEEEEvT_T0_DpT1_)
        .other          _ZN2at6native61_GLOBAL__N__44eb8e94_28_ForeachBinaryOpScalarList_cu_dda10a6925multi_tensor_apply_kernelINS1_28TensorListScalarListMetadataIiLi1EEENS1_25BinaryOpScalarListFunctorIiLi1ELi1ELi0EEEJNS0_7minimumIiEEEEEvT_T0_DpT1_,@"STO_CUDA_ENTRY STV_DEFAULT"
_ZN2at6native61_GLOBAL__N__44eb8e94_28_ForeachBinaryOpScalarList_cu_dda10a6925multi_tensor_apply_kernelINS1_28TensorListScalarListMetadataIiLi1EEENS1_25BinaryOpScalarListFunctorIiLi1ELi1ELi0EEEJNS0_7minimumIiEEEEEvT_T0_DpT1_:
        /* <DEDUP_REMOVED lines=37> */
[----:B------:R-:W-:Y:S05]  /*0250*/  CALL.REL.NOINC `($__internal_33_$__cuda_sm20_div_u16) ;  /* 0x0000000800d07944 */ /* 0x000fea0003c00000 */
        /* <DEDUP_REMOVED lines=13> */
.L_x_351:
        /* <DEDUP_REMOVED lines=30> */
[C---:B--2---:R-:W-:Y:S02]  /*0510*/  @!P0 VIMNMX R14, PT, PT, R0.reuse, R14, PT ;  /* 0x0000000e000e8248 */ /* 0x044fe40003fe0100 */
[----:B---3--:R-:W-:-:S03]  /*0520*/  @!P2 VIMNMX R26, PT, PT, R0, R25, PT ;  /* 0x00000019001aa248 */ /* 0x008fc60003fe0100 */
        /* <DEDUP_REMOVED lines=10> */
[----:B----4-:R-:W-:Y:S01]  /*05d0*/  @!P4 VIMNMX R28, PT, PT, R0, R12, PT ;  /* 0x0000000c001cc248 */ /* 0x010fe20003fe0100 */
        /* <DEDUP_REMOVED lines=10> */
[----:B------:R-:W-:-:S02]  /*0680*/  @!P1 VIMNMX R13, PT, PT, R0, R13, PT ;  /* 0x0000000d000d9248 */ /* 0x000fc40003fe0100 */
        /* <DEDUP_REMOVED lines=19> */
[----:B--2---:R-:W-:-:S05]  /*07c0*/  @!P2 VIMNMX R29, PT, PT, R0, R29, PT ;  /* 0x0000001d001da248 */ /* 0x004fca0003fe0100 */
[----:B------:R0:W-:Y:S01]  /*07d0*/  @!P2 STG.E desc[UR6][R4.64], R29 ;  /* 0x0000001d0400a986 */ /* 0x0001e2000c101906 */
[C---:B---3--:R-:W-:Y:S02]  /*07e0*/  @!P3 VIMNMX R11, PT, PT, R0.reuse, R28, PT ;  /* 0x0000001c000bb248 */ /* 0x048fe40003fe0100 */
[----:B----4-:R-:W-:Y:S01]  /*07f0*/  @!P0 VIMNMX R25, PT, PT, R0, R26, PT ;  /* 0x0000001a00198248 */ /* 0x010fe20003fe0100 */
[----:B------:R-:W-:Y:S06]  /*0800*/  @P1 BRA `(.L_x_350) ;  /* 0x0000000000201947 */ /* 0x000fec0003800000 */
[----:B0-----:R-:W-:Y:S02]  /*0810*/  IADD3 R5, P1, P2, R17, R19, R20 ;  /* 0x0000001311057210 */ /* 0x001fe40007a3e014 */
[----:B-----5:R-:W-:Y:S02]  /*0820*/  VIMNMX R15, PT, PT, R0, R15, PT ;  /* 0x0000000f000f7248 */ /* 0x020fe40003fe0100 */
[----:B------:R-:W-:Y:S02]  /*0830*/  IADD3 R5, P4, PT, R24, R5, RZ ;  /* 0x0000000518057210 */ /* 0x000fe40007f9e0ff */
[----:B------:R-:W-:Y:S02]  /*0840*/  IADD3.X R6, PT, PT, RZ, R21, RZ, P1, P2 ;  /* 0x00000015ff067210 */ /* 0x000fe40000fe44ff */
[----:B------:R-:W-:-:S03]  /*0850*/  LEA R4, P1, R5, R2, 0x2 ;  /* 0x0000000205047211 */ /* 0x000fc600078210ff */
[----:B------:R-:W-:-:S05]  /*0860*/  IMAD.X R6, RZ, RZ, R6, P4 ;  /* 0x000000ffff067224 */ /* 0x000fca00020e0606 */
[----:B------:R-:W-:-:S05]  /*0870*/  LEA.HI.X R5, R5, R3, R6, 0x2, P1 ;  /* 0x0000000305057211 */ /* 0x000fca00008f1406 */
[----:B------:R1:W-:Y:S02]  /*0880*/  STG.E desc[UR6][R4.64], R15 ;  /* 0x0000000f04007986 */ /* 0x0003e4000c101906 */
.L_x_350:
[----:B------:R-:W-:Y:S05]  /*0890*/  BSYNC.RECONVERGENT B0 ;  /* 0x0000000000007941 */ /* 0x000fea0003800200 */
.L_x_349:
        /* <DEDUP_REMOVED lines=9> */
.L_x_348:
        /* <DEDUP_REMOVED lines=36> */
[----:B--2---:R-:W-:-:S02]  /*0b70*/  VIMNMX R13, PT, PT, R0, R13, PT ;  /* 0x0000000d000d7248 */ /* 0x004fc40003fe0100 */
[C---:B---3--:R-:W-:Y:S02]  /*0b80*/  VIMNMX R11, PT, PT, R0.reuse, R11, PT ;  /* 0x0000000b000b7248 */ /* 0x048fe40003fe0100 */
[----:B----4-:R-:W-:-:S03]  /*0b90*/  VIMNMX R15, PT, PT, R0, R15, PT ;  /* 0x0000000f000f7248 */ /* 0x010fc60003fe0100 */
[----:B------:R0:W-:Y:S04]  /*0ba0*/  @!P0 STG.E desc[UR6][R2.64], R11 ;  /* 0x0000000b02008986 */ /* 0x0001e8000c101906 */
[----:B------:R0:W-:Y:S01]  /*0bb0*/  @!P1 STG.E desc[UR6][R4.64], R13 ;  /* 0x0000000d04009986 */ /* 0x0001e2000c101906 */
[----:B------:R-:W-:-:S03]  /*0bc0*/  VIMNMX R17, PT, PT, R0, R17, PT ;  /* 0x0000001100117248 */ /* 0x000fc60003fe0100 */
[----:B------:R0:W-:Y:S01]  /*0bd0*/  @!P3 STG.E desc[UR6][R6.64], R15 ;  /* 0x0000000f0600b986 */ /* 0x0001e2000c101906 */
[----:B------:R-:W-:Y:S05]  /*0be0*/  @P2 EXIT ;  /* 0x000000000000294d */ /* 0x000fea0003800000 */
[----:B------:R-:W-:Y:S01]  /*0bf0*/  STG.E desc[UR6][R8.64], R17 ;  /* 0x0000001108007986 */ /* 0x000fe2000c101906 */
[----:B------:R-:W-:Y:S05]  /*0c00*/  EXIT ;  /* 0x000000000000794d */ /* 0x000fea0003800000 */
.L_x_347:
[----:B------:R-:W0:Y:S02]  /*0c10*/  S2R R11, SR_TID.X ;  /* 0x00000000000b7919 */ /* 0x000e240000002100 */
[----:B0-----:R-:W-:-:S03]  /*0c20*/  IMAD.WIDE.U32 R4, R11, 0x4, RZ ;  /* 0x000000040b047825 */ /* 0x001fc600078e00ff */
[----:B------:R-:W-:-:S04]  /*0c30*/  ISETP.GE.U32.AND P0, PT, R4, R13, PT ;  /* 0x0000000d0400720c */ /* 0x000fc80003f06070 */
[----:B------:R-:W-:-:S13]  /*0c40*/  ISETP.GE.AND.EX P0, PT, R5, R15, PT, P0 ;  /* 0x0000000f0500720c */ /* 0x000fda0003f06300 */
[----:B------:R-:W-:Y:S05]  /*0c50*/  @P0 EXIT ;  /* 0x000000000000094d */ /* 0x000fea0003800000 */
[----:B------:R-:W-:Y:S01]  /*0c60*/  IMAD.MOV.U32 R12, RZ, RZ, RZ ;  /* 0x000000ffff0c7224 */ /* 0x000fe200078e00ff */
[----:B------:R-:W0:Y:S06]  /*0c70*/  LDCU UR4, c[0x0][0x360] ;  /* 0x00006c00ff0477ac */ /* 0x000e2c0008000800 */
.L_x_352:
        /* <DEDUP_REMOVED lines=18> */
        .weak           $__internal_33_$__cuda_sm20_div_u16
        .type           $__internal_33_$__cuda_sm20_div_u16,@function
        .size           $__internal_33_$__cuda_sm20_div_u16,(.L_x_4202 - $__internal_33_$__cuda_sm20_div_u16)
$__internal_33_$__cuda_sm20_div_u16:
        /* <DEDUP_REMOVED lines=18> */
[----:B------:R-:W-:Y:S06]  /*0ec0*/  RET.REL.NODEC R6 `(_ZN2at6native61_GLOBAL__N__44eb8e94_28_ForeachBinaryOpScalarList_cu_dda10a6925multi_tensor_apply_kernelINS1_28TensorListScalarListMetadataIiLi1EEENS1_25BinaryOpScalarListFunctorIiLi1ELi1ELi0EEEJNS0_7minimumIiEEEEEvT_T0_DpT1_) ;  /* 0xfffffff0064c7950 */ /* 0x000fec0003c3ffff */
.L_x_353:
        /* <DEDUP_REMOVED lines=11> */
.L_x_4202:


//--------------------- .text._ZN2at6native61_GLOBAL__N__44eb8e94_28_ForeachBinaryOpScalarList_cu_dda10a6925multi_tensor_apply_kernelINS1_28TensorListScalarListMetadataIaLi1EEENS1_25BinaryOpScalarListFunctorIaLi1ELi1ELi0EEEJNS0_7minimumIaEEEEEvT_T0_DpT1_ --------------------------
	.section	.text._ZN2at6native61_GLOBAL__N__44eb8e94_28_ForeachBinaryOpScalarList_cu_dda10a6925multi_tensor_apply_kernelINS1_28TensorListScalarListMetadataIaLi1EEENS1_25BinaryOpScalarListFunctorIaLi1ELi1ELi0EEEJNS0_7minimumIaEEEEEvT_T0_DpT1_,"ax",@progbits
	.align	128
.text._ZN2at6native61_GLOBAL__N__44eb8e94_28_ForeachBinaryOpScalarList_cu_dda10a6925multi_tensor_apply_kernelINS1_28TensorListScalarListMetadataIaLi1EEENS1_25BinaryOpScalarListFunctorIaLi1ELi1ELi0EEEJNS0_7minimumIaEEEEEvT_T0_DpT1_:
        .type           _ZN2at6native61_GLOBAL__N__44eb8e94_28_ForeachBinaryOpScalarList_cu_dda10a6925multi_tensor_apply_kernelINS1_28TensorListScalarListMetadataIaLi1EEENS1_25BinaryOpScalarListFunctorIaLi1ELi1ELi0EEEJNS0_7minimumIaEEEEEvT_T0_DpT1_,@function
        .size           _ZN2at6native61_GLOBAL__N__44eb8e94_28_ForeachBinaryOpScalarList_cu_dda10a6925multi_tensor_apply_kernelINS1_28TensorListScalarListMetadataIaLi1EEENS1_25BinaryOpScalarListFunctorIaLi1ELi1ELi0EEEJNS0_7minimumIaEEEEEvT_T0_DpT1_,(.L_x_4204 - _ZN2at6native61_GLOBAL__N__44eb8e94_28_ForeachBinaryOpScalarList_cu_dda10a6925multi_tensor_apply_kernelINS1_28TensorListScalarListMetadataIaLi1EEENS1_25BinaryOpScalarListFunctorIaLi1ELi1ELi0EEEJNS0_7minimumIaEEEEEvT_T0_DpT1_)
        .other          _ZN2at6native61_GLOBAL__N__44eb8e94_28_ForeachBinaryOpScalarList_cu_dda10a6925multi_tensor_apply_kernelINS1_28TensorListScalarListMetadataIaLi1EEENS1_25BinaryOpScalarListFunctorIaLi1ELi1ELi0EEEJNS0_7minimumIaEEEEEvT_T0_DpT1_,@"STO_CUDA_ENTRY STV_DEFAULT"
_ZN2at6native61_GLOBAL__N__44eb8e94_28_ForeachBinaryOpScalarList_cu_dda10a6925multi_tensor_apply_kernelINS1_28TensorListScalarListMetadataIaLi1EEENS1_25BinaryOpScalarListFunctorIaLi1ELi1ELi0EEEJNS0_7minimumIaEEEEEvT_T0_DpT1_:
        /* <DEDUP_REMOVED lines=40> */
[----:B------:R-:W-:Y:S05]  /*0280*/  CALL.REL.NOINC `($__internal_34_$__cuda_sm20_div_u16) ;  /* 0x00000010008c7944 */ /* 0x000fea0003c00000 */
        /* <DEDUP_REMOVED lines=32> */
.L_x_356:
        /* <DEDUP_REMOVED lines=46> */
[----:B------:R-:W-:Y:S02]  /*0770*/  @!P2 VIMNMX.S16x2 R14, PT, PT, R14, UR12, PT ;  /* 0x0000000c0e0eac48 */ /* 0x000fe4000bfe0300 */
[----:B------:R-:W-:Y:S02]  /*0780*/  @!P3 VIMNMX.S16x2 R16, PT, PT, R16, UR10, PT ;  /* 0x0000000a1010bc48 */ /* 0x000fe4000bfe0300 */
        /* <DEDUP_REMOVED lines=30> */
[----:B------:R-:W-:-:S02]  /*0970*/  @!P0 VIMNMX.S16x2 R5, PT, PT, R6, UR10, PT ;  /* 0x0000000a06058c48 */ /* 0x000fc4000bfe0300 */
[----:B------:R-:W-:Y:S02]  /*0980*/  @!P1 IADD3.X R11, PT, PT, R0, UR15, RZ, P6, !PT ;  /* 0x0000000f000b9c10 */ /* 0x000fe4000b7fe4ff */
[----:B------:R-:W-:Y:S02]  /*0990*/  @!P1 VIMNMX.S16x2 R12, PT, PT, R12, UR12, PT ;  /* 0x0000000c0c0c9c48 */ /* 0x000fe4000bfe0300 */
        /* <DEDUP_REMOVED lines=50> */
[----:B------:R-:W-:Y:S02]  /*0cc0*/  @!P2 VIMNMX.S16x2 R3, PT, PT, R4, UR10, PT ;  /* 0x0000000a0403ac48 */ /* 0x000fe4000bfe0300 */
        /* <DEDUP_REMOVED lines=11> */
[----:B------:R-:W-:Y:S02]  /*0d80*/  @!P0 VIMNMX.S16x2 R3, PT, PT, R8, UR10, PT ;  /* 0x0000000a08038c48 */ /* 0x000fe4000bfe0300 */
[----:B------:R-:W-:Y:S02]  /*0d90*/  @!P1 VIMNMX.S16x2 R13, PT, PT, R12, UR20, PT ;  /* 0x000000140c0d9c48 */ /* 0x000fe4000bfe0300 */
[----:B------:R-:W-:-:S02]  /*0da0*/  @!P0 IADD3.X R5, PT, PT, R0, UR19, RZ, P4, !PT ;  /* 0x0000001300058c10 */ /* 0x000fc4000a7fe4ff */
[----:B------:R-:W-:Y:S02]  /*0db0*/  @!P3 VIMNMX.S16x2 R12, PT, PT, R10, UR12, PT ;  /* 0x0000000c0a0cbc48 */ /* 0x000fe4000bfe0300 */
        /* <DEDUP_REMOVED lines=12> */
.L_x_355:
        /* <DEDUP_REMOVED lines=43> */
[----:B------:R-:W-:Y:S02]  /*1130*/  VIMNMX.S16x2 R11, PT, PT, R0, UR4, PT ;  /* 0x00000004000b7c48 */ /* 0x000fe4000bfe0300 */
[----:B------:R-:W-:Y:S02]  /*1140*/  PRMT R0, R13, 0x7710, RZ ;  /* 0x000077100d007816 */ /* 0x000fe400000000ff */
[----:B------:R-:W-:-:S02]  /*1150*/  PRMT R10, R10, 0x7710, RZ ;  /* 0x000077100a0a7816 */ /* 0x000fc400000000ff */
[----:B------:R-:W-:Y:S02]  /*1160*/  PRMT R13, R11, 0x7610, R13 ;  /* 0x000076100b0d7816 */ /* 0x000fe4000000000d */
[----:B------:R-:W-:Y:S02]  /*1170*/  VIMNMX.S16x2 R11, PT, PT, R0, UR4, PT ;  /* 0x00000004000b7c48 */ /* 0x000fe4000bfe0300 */
[----:B-----5:R-:W-:Y:S01]  /*1180*/  PRMT R0, R12, 0x8880, RZ ;  /* 0x000088800c007816 */ /* 0x020fe200000000ff */
[----:B------:R0:W-:Y:S01]  /*1190*/  @!P0 STG.E.U8 desc[UR24][R4.64], R13 ;  /* 0x0000000d04008986 */ /* 0x0001e2000c101118 */
[----:B------:R-:W-:Y:S02]  /*11a0*/  VIMNMX.S16x2 R10, PT, PT, R10, UR4, PT ;  /* 0x000000040a0a7c48 */ /* 0x000fe4000bfe0300 */
[----:B------:R-:W-:-:S03]  /*11b0*/  PRMT R0, R0, 0x7710, RZ ;  /* 0x0000771000007816 */ /* 0x000fc600000000ff */
[----:B------:R0:W-:Y:S01]  /*11c0*/  @!P1 STG.E.U8 desc[UR24][R8.64], R10 ;  /* 0x0000000a08009986 */ /* 0x0001e2000c101118 */
[----:B------:R-:W-:-:S03]  /*11d0*/  VIMNMX.S16x2 R0, PT, PT, R0, UR4, PT ;  /* 0x0000000400007c48 */ /* 0x000fc6000bfe0300 */
[----:B------:R0:W-:Y:S01]  /*11e0*/  @!P2 STG.E.U8 desc[UR24][R6.64], R11 ;  /* 0x0000000b0600a986 */ /* 0x0001e2000c101118 */
[----:B------:R-:W-:Y:S05]  /*11f0*/  @P3 EXIT ;  /* 0x000000000000394d */ /* 0x000fea0003800000 */
[----:B------:R-:W-:Y:S01]  /*1200*/  STG.E.U8 desc[UR24][R2.64], R0 ;  /* 0x0000000002007986 */ /* 0x000fe2000c101118 */
[----:B------:R-:W-:Y:S05]  /*1210*/  EXIT ;  /* 0x000000000000794d */ /* 0x000fea0003800000 */
.L_x_354:
        /* <DEDUP_REMOVED lines=9> */
.L_x_357:
        /* <DEDUP_REMOVED lines=14> */
[----:B------:R-:W-:Y:S02]  /*1390*/  VIMNMX.S16x2 R8, PT, PT, R8, UR4, PT ;  /* 0x0000000408087c48 */ /* 0x000fe4000bfe0300 */
[----:B------:R-:W-:Y:S02]  /*13a0*/  VIMNMX.S16x2 R5, PT, PT, R6, UR4, PT ;  /* 0x0000000406057c48 */ /* 0x000fe4000bfe0300 */
[----:B------:R-:W-:Y:S02]  /*13b0*/  VIMNMX.S16x2 R0, PT, PT, R0, UR4, PT ;  /* 0x0000000400007c48 */ /* 0x000fe4000bfe0300 */
[----:B------:R-:W-:-:S02]  /*13c0*/  VIMNMX.S16x2 R4, PT, PT, R4, UR4, PT ;  /* 0x0000000404047c48 */ /* 0x000fc4000bfe0300 */
        /* <DEDUP_REMOVED lines=15> */
        .weak           $__internal_34_$__cuda_sm20_div_u16
        .type           $__internal_34_$__cuda_sm20_div_u16,@function
        .size           $__internal_34_$__cuda_sm20_div_u16,(.L_x_4204 - $__internal_34_$__cuda_sm20_div_u16)
$__internal_34_$__cuda_sm20_div_u16:
        /* <DEDUP_REMOVED lines=19> */
[----:B------:R-:W-:Y:S05]  /*15f0*/  RET.REL.NODEC R4 `(_ZN2at6native61_GLOBAL__N__44eb8e94_28_ForeachBinaryOpScalarList_cu_dda10a6925multi_tensor_apply_kernelINS1_28TensorListScalarListMetadataIaLi1EEENS1_25BinaryOpScalarListFunctorIaLi1ELi1ELi0EEEJNS0_7minimumIaEEEEEvT_T0_DpT1_) ;  /* 0xffffffe804807950 */ /* 0x000fea0003c3ffff */
.L_x_358:
        /* <DEDUP_REMOVED lines=16> */
.L_x_4204:


//--------------------- .text._ZN2at6native61_GLOBAL__N__44eb8e94_28_ForeachBinaryOpScalarList_cu_dda10a6925multi_tensor_apply_kernelINS1_28TensorListScalarListMetadataIhLi1EEENS1_25BinaryOpScalarListFunctorIhLi1ELi1ELi0EEEJNS0_7minimumIhEEEEEvT_T0_DpT1_ --------------------------
	.section	.text._ZN2at6native61_GLOBAL__N__44eb8e94_28_ForeachBinaryOpScalarList_cu_dda10a6925multi_tensor_apply_kernelINS1_28TensorListScalarListMetadataIhLi1EEENS1_25BinaryOpScalarListFunctorIhLi1ELi1ELi0EEEJNS0_7minimumIhEEEEEvT_T0_DpT1_,"ax",@progbits
	.align	128
.text._ZN2at6native61_GLOBAL__N__44eb8e94_28_ForeachBinaryOpScalarList_cu_dda10a6925multi_tensor_apply_kernelINS1_28TensorListScalarListMetadataIhLi1EEENS1_25BinaryOpScalarListFunctorIhLi1ELi1ELi0EEEJNS0_7minimumIhEEEEEvT_T0_DpT1_:
        .type           _ZN2at6native61_GLOBAL__N__44eb8e94_28_ForeachBinaryOpScalarList_cu_dda10a6925multi_tensor_apply_kernelINS1_28TensorListScalarListMetadataIhLi1EEENS1_25BinaryOpScalarListFunctorIhLi1ELi1ELi0EEEJNS0_7minimumIhEEEEEvT_T0_DpT1_,@function
        .size           _ZN2at6native61_GLOBAL__N__44eb8e94_28_ForeachBinaryOpScalarList_cu_dda10a6925multi_tensor_apply_kernelINS1_28TensorListScalarListMetadataIhLi1EEENS1_25BinaryOpScalarListFunctorIhLi1ELi1ELi0EEEJNS0_7minimumIhEEEEEvT_T0_DpT1_,(.L_x_4206 - _ZN2at6native61_GLOBAL__N__44eb8e94_28_ForeachBinaryOpScalarList_cu_dda10a6925multi_tensor_apply_kernelINS1_28TensorListScalarListMetadataIhLi1EEENS1_25BinaryOpScalarListFunctorIhLi1ELi1ELi0EEEJNS0_7minimumIhEEEEEvT_T0_DpT1_)
        .other          _ZN2at6native61_GLOBAL__N__44eb8e94_28_ForeachBinaryOpScalarList_cu_dda10a6925multi_tensor_apply_kernelINS1_28TensorListScalarListMetadataIhLi1EEENS1_25BinaryOpScalarListFunctorIhLi1ELi1ELi0EEEJNS0_7minimumIhEEEEEvT_T0_DpT1_,@"STO_CUDA_ENTRY STV_DEFAULT"
_ZN2at6native61_GLOBAL__N__44eb8e94_28_ForeachBinaryOpScalarList_cu_dda10a6925multi_tensor_apply_kernelINS1_28TensorListScalarListMetadataIhLi1EEENS1_25BinaryOpScalarListFunctorIhLi1ELi1ELi0EEEJNS0_7minimumIhEEEEEvT_T0_DpT1_:
        /* <DEDUP_REMOVED lines=40> */
[----:B------:R-:W-:Y:S05]  /*0280*/  CALL.REL.NOINC `($__internal_35_$__cuda_sm20_div_u16) ;  /* 0x0000000c00dc7944 */ /* 0x000fea0003c00000 */
        /* <DEDUP_REMOVED lines=32> */
.L_x_361:
        /* <DEDUP_REMOVED lines=38> */
[----:B------:R-:W-:-:S04]  /*06f0*/  @!P3 VIMNMX.U16x2 R8, PT, PT, R8, UR8, PT ;  /* 0x000000080808bc48 */ /* 0x000fc8000bfe0200 */
[----:B------:R-:W-:Y:S02]  /*0700*/  PRMT R13, R8, 0x7610, R13 ;  /* 0x00007610080d7816 */ /* 0x000fe4000000000d */
[----:B---3--:R-:W-:-:S04]  /*0710*/  @!P2 LOP3.LUT R16, R16, 0xff, RZ, 0xc0, !PT ;  /* 0x000000ff1010a812 */ /* 0x008fc800078ec0ff */
[----:B------:R-:W-:Y:S01]  /*0720*/  @!P2 VIMNMX.U16x2 R16, PT, PT, R16, UR8, PT ;  /* 0x000000081010ac48 */ /* 0x000fe2000bfe0200 */
        /* <DEDUP_REMOVED lines=17> */
[----:B------:R-:W-:Y:S02]  /*0840*/  @!P0 VIMNMX.U16x2 R6, PT, PT, R6, UR8, PT ;  /* 0x0000000806068c48 */ /* 0x000fe4000bfe0200 */
[----:B------:R-:W-:Y:S02]  /*0850*/  ISETP.GE.AND.EX P4, PT, R12, UR37, PT, P4 ;  /* 0x000000250c007c0c */ /* 0x000fe4000bf86340 */
[----:B------:R-:W-:Y:S02]  /*0860*/  ISETP.GE.AND.EX P5, PT, R5, UR37, PT, P5 ;  /* 0x0000002505007c0c */ /* 0x000fe4000bfa6350 */
[----:B------:R-:W-:Y:S02]  /*0870*/  ISETP.GE.AND.EX P3, PT, R18, UR37, PT, P3 ;  /* 0x0000002512007c0c */ /* 0x000fe4000bf66330 */
[----:B------:R-:W-:Y:S02]  /*0880*/  PRMT R7, R6, 0x7610, R7 ;  /* 0x0000761006077816 */ /* 0x000fe40000000007 */
[----:B------:R-:W-:-:S02]  /*0890*/  @!P1 IADD3 R18, P6, PT, R2, UR30, RZ ;  /* 0x0000001e02129c10 */ /* 0x000fc4000ffde0ff */
[----:B------:R-:W-:Y:S01]  /*08a0*/  @!P1 VIMNMX.U16x2 R10, PT, PT, R10, UR8, PT ;  /* 0x000000080a0a9c48 */ /* 0x000fe2000bfe0200 */
        /* <DEDUP_REMOVED lines=40> */
[----:B------:R-:W-:Y:S02]  /*0b30*/  @!P2 VIMNMX.U16x2 R20, PT, PT, R20, UR8, PT ;  /* 0x000000081414ac48 */ /* 0x000fe4000bfe0200 */
[----:B---3--:R-:W-:Y:S02]  /*0b40*/  @!P0 LOP3.LUT R8, R11, 0xff, RZ, 0xc0, !PT ;  /* 0x000000ff0b088812 */ /* 0x008fe400078ec0ff */
[----:B----4-:R-:W-:Y:S01]  /*0b50*/  @!P1 LOP3.LUT R12, R10, 0xff, RZ, 0xc0, !PT ;  /* 0x000000ff0a0c9812 */ /* 0x010fe200078ec0ff */
[----:B------:R0:W-:Y:S01]  /*0b60*/  @!P2 STG.E.U8 desc[UR22][R6.64], R20 ;  /* 0x000000140600a986 */ /* 0x0001e2000c101116 */
[----:B-----5:R-:W-:Y:S02]  /*0b70*/  @!P3 LOP3.LUT R10, R5, 0xff, RZ, 0xc0, !PT ;  /* 0x000000ff050ab812 */ /* 0x020fe400078ec0ff */
[----:B------:R-:W-:Y:S02]  /*0b80*/  @!P0 VIMNMX.U16x2 R3, PT, PT, R8, UR8, PT ;  /* 0x0000000808038c48 */ /* 0x000fe4000bfe0200 */
[----:B------:R-:W-:-:S02]  /*0b90*/  @!P1 VIMNMX.U16x2 R13, PT, PT, R12, UR8, PT ;  /* 0x000000080c0d9c48 */ /* 0x000fc4000bfe0200 */
[----:B------:R-:W-:Y:S02]  /*0ba0*/  @!P0 IADD3.X R5, PT, PT, R0, UR18, RZ, P4, !PT ;  /* 0x0000001200058c10 */ /* 0x000fe4000a7fe4ff */
[----:B------:R-:W-:Y:S02]  /*0bb0*/  @!P3 VIMNMX.U16x2 R12, PT, PT, R10, UR8, PT ;  /* 0x000000080a0cbc48 */ /* 0x000fe4000bfe0200 */
        /* <DEDUP_REMOVED lines=10> */
.L_x_360:
        /* <DEDUP_REMOVED lines=38> */
[----:B------:R-:W-:Y:S02]  /*0ec0*/  VIMNMX.U16x2 R13, PT, PT, R0, UR8, PT ;  /* 0x00000008000d7c48 */ /* 0x000fe4000bfe0200 */
[----:B---3--:R-:W-:Y:S02]  /*0ed0*/  LOP3.LUT R10, R10, 0xff, RZ, 0xc0, !PT ;  /* 0x000000ff0a0a7812 */ /* 0x008fe400078ec0ff */
[----:B----4-:R-:W-:Y:S01]  /*0ee0*/  LOP3.LUT R0, R11, 0xff, RZ, 0xc0, !PT ;  /* 0x000000ff0b007812 */ /* 0x010fe200078ec0ff */
[----:B------:R0:W-:Y:S01]  /*0ef0*/  @!P0 STG.E.U8 desc[UR22][R4.64], R13 ;  /* 0x0000000d04008986 */ /* 0x0001e2000c101116 */
[----:B------:R-:W-:Y:S02]  /*0f00*/  VIMNMX.U16x2 R10, PT, PT, R10, UR8, PT ;  /* 0x000000080a0a7c48 */ /* 0x000fe4000bfe0200 */
[----:B------:R-:W-:Y:S02]  /*0f10*/  VIMNMX.U16x2 R0, PT, PT, R0, UR8, PT ;  /* 0x0000000800007c48 */ /* 0x000fe4000bfe0200 */
[----:B-----5:R-:W-:Y:S01]  /*0f20*/  LOP3.LUT R12, R12, 0xff, RZ, 0xc0, !PT ;  /* 0x000000ff0c0c7812 */ /* 0x020fe200078ec0ff */
[----:B------:R0:W-:Y:S03]  /*0f30*/  @!P1 STG.E.U8 desc[UR22][R8.64], R10 ;  /* 0x0000000a08009986 */ /* 0x0001e6000c101116 */
[----:B------:R-:W-:Y:S01]  /*0f40*/  VIMNMX.U16x2 R12, PT, PT, R12, UR8, PT ;  /* 0x000000080c0c7c48 */ /* 0x000fe2000bfe0200 */
[----:B------:R0:W-:Y:S01]  /*0f50*/  @!P2 STG.E.U8 desc[UR22][R6.64], R0 ;  /* 0x000000000600a986 */ /* 0x0001e2000c101116 */
[----:B------:R-:W-:Y:S05]  /*0f60*/  @P3 EXIT ;  /* 0x000000000000394d */ /* 0x000fea0003800000 */
[----:B------:R-:W-:Y:S01]  /*0f70*/  STG.E.U8 desc[UR22][R2.64], R12 ;  /* 0x0000000c02007986 */ /* 0x000fe2000c101116 */
[----:B------:R-:W-:Y:S05]  /*0f80*/  EXIT ;  /* 0x000000000000794d */ /* 0x000fea0003800000 */
.L_x_359:
[----:B------:R-:W0:Y:S02]  /*0f90*/  S2R R9, SR_TID.X ;  /* 0x0000000000097919 */ /* 0x000e240000002100 */
[----:B0-----:R-:W-:-:S03]  /*0fa0*/  IMAD.WIDE.U32 R2, R9, 0x4, RZ ;  /* 0x0000000409027825 */ /* 0x001fc600078e00ff */
[----:B------:R-:W-:-:S04]  /*0fb0*/  ISETP.GE.U32.AND P0, PT, R2, UR9, PT ;  /* 0x0000000902007c0c */ /* 0x000fc8000bf06070 */
[----:B------:R-:W-:-:S13]  /*0fc0*/  ISETP.GE.AND.EX P0, PT, R3, UR13, PT, P0 ;  /* 0x0000000d03007c0c */ /* 0x000fda000bf06300 */
[----:B------:R-:W-:Y:S05]  /*0fd0*/  @P0 EXIT ;  /* 0x000000000000094d */ /* 0x000fea0003800000 */
[----:B------:R-:W-:Y:S01]  /*0fe0*/  IMAD.MOV.U32 R10, RZ, RZ, RZ ;  /* 0x000000ffff0a7224 */ /* 0x000fe200078e00ff */
[----:B------:R-:W0:Y:S06]  /*0ff0*/  LDCU UR4, c[0x0][0x360] ;  /* 0x00006c00ff0477ac */ /* 0x000e2c0008000800 */
.L_x_362:
        /* <DEDUP_REMOVED lines=11> */
[----:B------:R-:W-:-:S02]  /*10b0*/  VIMNMX.U16x2 R4, PT, PT, R4, UR8, PT ;  /* 0x0000000804047c48 */ /* 0x000fc4000bfe0200 */
[----:B------:R-:W-:Y:S02]  /*10c0*/  VIMNMX.U16x2 R6, PT, PT, R6, UR8, PT ;  /* 0x0000000806067c48 */ /* 0x000fe4000bfe0200 */
[----:B------:R-:W-:Y:S02]  /*10d0*/  VIMNMX.U16x2 R8, PT, PT, R8, UR8, PT ;  /* 0x0000000808087c48 */ /* 0x000fe4000bfe0200 */
[----:B------:R-:W-:Y:S02]  /*10e0*/  VIMNMX.U16x2 R5, PT, PT, R0, UR8, PT ;  /* 0x0000000800057c48 */ /* 0x000fe4000bfe0200 */
        /* <DEDUP_REMOVED lines=17> */
        .weak           $__internal_35_$__cuda_sm20_div_u16
        .type           $__internal_35_$__cuda_sm20_div_u16,@function
        .size           $__internal_35_$__cuda_sm20_div_u16,(.L_x_4206 - $__internal_35_$__cuda_sm20_div_u16)
$__internal_35_$__cuda_sm20_div_u16:
        /* <DEDUP_REMOVED lines=19> */
[----:B------:R-:W-:Y:S05]  /*1330*/  RET.REL.NODEC R4 `(_ZN2at6native61_GLOBAL__N__44eb8e94_28_ForeachBinaryOpScalarList_cu_dda10a6925multi_tensor_apply_kernelINS1_28TensorListScalarListMetadataIhLi1EEENS1_25BinaryOpScalarListFunctorIhLi1ELi1ELi0EEEJNS0_7minimumIhEEEEEvT_T0_DpT1_) ;  /* 0xffffffec04307950 */ /* 0x000fea0003c3ffff */
.L_x_363:
        /* <DEDUP_REMOVED lines=12> */
.L_x_4206:


//--------------------- .text._ZN2at6native61_GLOBAL__N__44eb8e94_28_ForeachBinaryOpScalarList_cu_dda10a6925multi_tensor_apply_kernelINS1_28TensorListScalarListMetadataIfLi2EEENS1_25BinaryOpScalarListFunctorIN3c108BFloat16ELi2ELi1ELi1EEEJSt5minusIfEEEEvT_T0_DpT1_ --------------------------
	.section	.text._ZN2at6native61_GLOBAL__N__44eb8e94_28_ForeachBinaryOpScalarList_cu_dda10a6925multi_tensor_apply_kernelINS1_28TensorListScalarListMetadataIfLi2EEENS1_25BinaryOpScalarListFunctorIN3c108BFloat16ELi2ELi1ELi1EEEJSt5minusIfEEEEvT_T0_DpT1_,"ax",@progbits
	.align	128
.text._ZN2at6native61_GLOBAL__N__44eb8e94_28_ForeachBinaryOpScalarList_cu_dda10a6925multi_tensor_apply_kernelINS1_28TensorListScalarListMetadataIfLi2EEENS1_25BinaryOpScalarListFunctorIN3c108BFloat16ELi2ELi1ELi1EEEJSt5minusIfEEEEvT_T0_DpT1_:
        .type           _ZN2at6native61_GLOBAL__N__44eb8e94_28_ForeachBinaryOpScalarList_cu_dda10a6925multi_tensor_apply_kernelINS1_28TensorListScalarListMetadataIfLi2EEENS1_25BinaryOpScalarListFunctorIN3c108BFloat16ELi2ELi1ELi1EEEJSt5minusIfEEEEvT_T0_DpT1_,@function
        .size           _ZN2at6native61_GLOBAL__N__44eb8e94_28_ForeachBinaryOpScalarList_cu_dda10a6925multi_tensor_apply_kernelINS1_28TensorListScalarListMetadataIfLi2EEENS1_25BinaryOpScalarListFunctorIN3c108BFloat16ELi2ELi1ELi1EEEJSt5minusIfEEEEvT_T0_DpT1_,(.L_x_4208 - _ZN2at6native61_GLOBAL__N__44eb8e94_28_ForeachBinaryOpScalarList_cu_dda10a6925multi_tensor_apply_kernelINS1_28TensorListScalarListMetadataIfLi2EEENS1_25BinaryOpScalarListFunctorIN3c108BFloat16ELi2ELi1ELi1EEEJSt5minusIfEEEEvT_T0_DpT1_)
        .other          _ZN2at6native61_GLOBAL__N__44eb8e94_28_ForeachBinaryOpScalarList_cu_dda10a6925multi_tensor_apply_kernelINS1_28TensorListScalarListMetadataIfLi2EEENS1_25BinaryOpScalarListFunctorIN3c108BFloat16ELi2ELi1ELi1EEEJSt5minusIfEEEEvT_T0_DpT1_,@"STO_CUDA_ENTRY STV_DEFAULT"
_ZN2at6native61_GLOBAL__N__44eb8e94_28_ForeachBinaryOpScalarList_cu_dda10a6925multi_tensor_apply_kernelINS1_28TensorListScalarListMetadataIfLi2EEENS1_25BinaryOpScalarListFunctorIN3c108BFloat16ELi2ELi1ELi1EEEJSt5minusIfEEEEvT_T0_DpT1_:
        /* <DEDUP_REMOVED lines=30> */
[----:B------:R-:W-:Y:S02]  /*01e0*/  SEL R3, R5, RZ, P0 ;  /* 0x000000ff05037207 */ /* 0x000fe40000000000 */
[----:B------:R-:W-:Y:S01]  /*01f0*/  PRMT R4, RZ, 0x7610, R4 ;  /* 0x00007610ff047816 */ /* 0x000fe20000000004 */
        /* <DEDUP_REMOVED lines=9> */
[----:B--2---:R-:W-:Y:S05]  /*0290*/  CALL.REL.NOINC `($__internal_36_$__cuda_sm20_div_u16) ;  /* 0x0000000c00a07944 */ /* 0x004fea0003c00000 */
        /* <DEDUP_REMOVED lines=13> */
.L_x_366:
[----:B0-----:R-:W-:Y:S02]  /*0370*/  IADD3 R23, P0, PT, R5, UR6, RZ ;  /* 0x0000000605177c10 */ /* 0x001fe4000ff1e0ff */
[----:B-1----:R-:W-:Y:S02]  /*0380*/  PRMT R16, RZ, 0x7610, R16 ;  /* 0x00007610ff107816 */ /* 0x002fe40000000010 */
[C---:B------:R-:W-:Y:S01]  /*0390*/  IADD3 R19, P1, PT, R23.reuse, UR11, RZ ;  /* 0x0000000b17137c10 */ /* 0x040fe2000ff3e0ff */
[----:B------:R-:W-:Y:S01]  /*03a0*/  IMAD.X R21, RZ, RZ, UR7, P0 ;  /* 0x00000007ff157e24 */ /* 0x000fe200080e06ff */
[-C--:B------:R-:W-:Y:S02]  /*03b0*/  ISETP.GE.U32.AND P2, PT, R23, R2.reuse, PT ;  /* 0x000000021700720c */ /* 0x080fe40003f46070 */
[----:B------:R-:W-:Y:S01]  /*03c0*/  ISETP.GE.U32.AND P3, PT, R19, R2, PT ;  /* 0x000000021300720c */ /* 0x000fe20003f66070 */
[----:B------:R-:W-:Y:S01]  /*03d0*/  IMAD.X R11, RZ, RZ, R21, P1 ;  /* 0x000000ffff0b7224 */ /* 0x000fe200008e0615 */
[----:B------:R-:W-:-:S02]  /*03e0*/  ISETP.GE.AND.EX P2, PT, R21, R3, PT, P2 ;  /* 0x000000031500720c */ /* 0x000fc40003f46320 */
[----:B------:R-:W-:Y:S02]  /*03f0*/  IADD3 R17, P5, PT, R19, UR11, RZ ;  /* 0x0000000b13117c10 */ /* 0x000fe4000ffbe0ff */
[----:B------:R-:W-:Y:S02]  /*0400*/  ISETP.GE.AND.EX P3, PT, R11, R3, PT, P3 ;  /* 0x000000030b00720c */ /* 0x000fe40003f66330 */
[----:B------:R-:W-:Y:S01]  /*0410*/  ISETP.GE.U32.AND P1, PT, R17, R2, PT ;  /* 0x000000021100720c */ /* 0x000fe20003f26070 */
[----:B------:R-:W-:Y:S01]  /*0420*/  IMAD.X R22, RZ, RZ, R11, P5 ;  /* 0x000000ffff167224 */ /* 0x000fe200028e060b */
[----:B------:R-:W-:-:S04]  /*0430*/  PRMT R26, RZ, 0x7610, R26 ;  /* 0x00007610ff1a7816 */ /* 0x000fc8000000001a */
[----:B------:R-:W-:Y:S02]  /*0440*/  ISETP.GE.AND.EX P1, PT, R22, R3, PT, P1 ;  /* 0x000000031600720c */ /* 0x000fe40003f26310 */
[----:B------:R-:W-:-:S03]  /*0450*/  @!P2 LEA R28, P0, R23, R14, 0x1 ;  /* 0x0000000e171ca211 */ /* 0x000fc600078008ff */
[----:B------:R-:W-:Y:S02]  /*0460*/  @!P3 LEA R24, P4, R19, R14, 0x1 ;  /* 0x0000000e1318b211 */ /* 0x000fe400078808ff */
[-C--:B------:R-:W-:Y:S02]  /*0470*/  @!P2 LEA.HI.X R29, R23, R15.reuse, R21, 0x1, P0 ;  /* 0x0000000f171da211 */ /* 0x080fe400000f0c15 */
[----:B------:R-:W-:Y:S02]  /*0480*/  @!P3 LEA.HI.X R25, R19, R15, R11, 0x1, P4 ;  /* 0x0000000f1319b211 */ /* 0x000fe400020f0c0b */
[----:B------:R-:W-:Y:S01]  /*0490*/  IADD3 R27, P4, PT, R17, UR11, RZ ;  /* 0x0000000b111b7c10 */ /* 0x000fe2000ff9e0ff */
[----:B------:R-:W2:Y:S03]  /*04a0*/  @!P2 LDG.E.U16 R26, desc[UR12][R28.64] ;  /* 0x0000000c1c1aa981 */ /* 0x000ea6000c1e1500 */
[----:B------:R-:W-:Y:S01]  /*04b0*/  ISETP.GE.U32.AND P0, PT, R27, R2, PT ;  /* 0x000000021b00720c */ /* 0x000fe20003f06070 */
[----:B------:R0:W3:Y:S01]  /*04c0*/  @!P3 LDG.E.U16 R16, desc[UR12][R24.64] ;  /* 0x0000000c1810b981 */ /* 0x0000e2000c1e1500 */
[----:B------:R-:W-:Y:S01]  /*04d0*/  IMAD.X R10, RZ, RZ, R22, P4 ;  /* 0x000000ffff0a7224 */ /* 0x000fe200020e0616 */
[----:B------:R-:W-:-:S02]  /*04e0*/  @!P1 LEA R8, P4, R17, R14, 0x1 ;  /* 0x0000000e11089211 */ /* 0x000fc400078808ff */
[----:B------:R-:W-:Y:S02]  /*04f0*/  PRMT R20, RZ, 0x7610, R20 ;  /* 0x00007610ff147816 */ /* 0x000fe40000000014 */
[----:B------:R-:W-:Y:S02]  /*0500*/  ISETP.GE.AND.EX P0, PT, R10, R3, PT, P0 ;  /* 0x000000030a00720c */ /* 0x000fe40003f06300 */
[----:B------:R-:W-:-:S05]  /*0510*/  @!P1 LEA.HI.X R9, R17, R15, R22, 0x1, P4 ;  /* 0x0000000f11099211 */ /* 0x000fca00020f0c16 */
[----:B------:R1:W4:Y:S01]  /*0520*/  @!P1 LDG.E.U16 R20, desc[UR12][R8.64] ;  /* 0x0000000c08149981 */ /* 0x000322000c1e1500 */
[----:B------:R-:W-:-:S05]  /*0530*/  PRMT R18, RZ, 0x7610, R18 ;  /* 0x00007610ff127816 */ /* 0x000fca0000000012 */
[----:B------:R-:W-:-:S04]  /*0540*/  @!P0 LEA R6, P4, R27, R14, 0x1 ;  /* 0x0000000e1b068211 */ /* 0x000fc800078808ff */
[----:B------:R-:W-:-:S05]  /*0550*/  @!P0 LEA.HI.X R7, R27, R15, R10, 0x1, P4 ;  /* 0x0000000f1b078211 */ /* 0x000fca00020f0c0a */
[----:B------:R5:W4:Y:S01]  /*0560*/  @!P0 LDG.E.U16 R18, desc[UR12][R6.64] ;  /* 0x0000000c06128981 */ /* 0x000b22000c1e1500 */
[-C--:B0-----:R-:W-:Y:S01]  /*0570*/  @!P1 LEA R24, P5, R17, R12.reuse, 0x1 ;  /* 0x0000000c11189211 */ /* 0x081fe200078a08ff */
[----:B--2---:R-:W-:Y:S02]  /*0580*/  IMAD.U32 R25, R26, 0x10000, RZ ;  /* 0x000100001a197824 */ /* 0x004fe400078e00ff */
[----:B---3--:R-:W-:Y:S01]  /*0590*/  IMAD.U32 R29, R16, 0x10000, RZ ;  /* 0x00010000101d7824 */ /* 0x008fe200078e00ff */
[-C--:B------:R-:W-:Y:S01]  /*05a0*/  @!P2 LEA R16, P4, R23, R12.reuse, 0x1 ;  /* 0x0000000c1710a211 */ /* 0x080fe200078808ff */
[C---:B------:R-:W-:Y:S01]  /*05b0*/  FADD.FTZ R26, -R0.reuse, R25 ;  /* 0x00000019001a7221 */ /* 0x040fe20000010100 */
[-C--:B------:R-:W-:Y:S01]  /*05c0*/  @!P1 LEA.HI.X R25, R17, R13.reuse, R22, 0x1, P5 ;  /* 0x0000000d11199211 */ /* 0x080fe200028f0c16 */
[----:B------:R-:W-:Y:S01]  /*05d0*/  FADD.FTZ R29, -R0, R29 ;  /* 0x0000001d001d7221 */ /* 0x000fe20000010100 */
[----:B------:R-:W-:Y:S02]  /*05e0*/  @!P2 LEA.HI.X R17, R23, R13, R21, 0x1, P4 ;  /* 0x0000000d1711a211 */ /* 0x000fe400020f0c15 */
[----:B-1----:R-:W-:-:S02]  /*05f0*/  @!P3 LEA R8, P4, R19, R12, 0x1 ;  /* 0x0000000c1308b211 */ /* 0x002fc400078808ff */
[----:B-----5:R-:W-:Y:S02]  /*0600*/  F2FP.BF16.F32.PACK_AB R6, RZ, R29 ;  /* 0x0000001dff06723e */ /* 0x020fe400000010ff */
[----:B------:R-:W-:Y:S02]  /*0610*/  F2FP.BF16.F32.PACK_AB R26, RZ, R26 ;  /* 0x0000001aff1a723e */ /* 0x000fe400000010ff */
[----:B------:R-:W-:Y:S02]  /*0620*/  @!P0 LEA R28, P5, R27, R12, 0x1 ;  /* 0x0000000c1b1c8211 */ /* 0x000fe400078a08ff */
[-C--:B------:R-:W-:Y:S01]  /*0630*/  @!P3 LEA.HI.X R9, R19, R13.reuse, R11, 0x1, P4 ;  /* 0x0000000d1309b211 */ /* 0x080fe200020f0c0b */
[----:B------:R-:W-:Y:S01]  /*0640*/  @!P2 STG.E.U16 desc[UR12][R16.64], R26 ;  /* 0x0000001a1000a986 */ /* 0x000fe2000c10150c */
[----:B------:R-:W-:Y:S02]  /*0650*/  PRMT R22, R6, 0x7610, R22 ;  /* 0x0000761006167816 */ /* 0x000fe40000000016 */
[----:B------:R-:W-:Y:S01]  /*0660*/  @!P0 LEA.HI.X R29, R27, R13, R10, 0x1, P5 ;  /* 0x0000000d1b1d8211 */ /* 0x000fe200028f0c0a */
[----:B----4-:R-:W-:Y:S01]  /*0670*/  IMAD.U32 R27, R20, 0x10000, RZ ;  /* 0x00010000141b7824 */ /* 0x010fe200078e00ff */
[----:B------:R-:W-:Y:S01]  /*0680*/  IADD3 R7, P2, PT, R23, UR10, RZ ;  /* 0x0000000a17077c10 */ /* 0x000fe2000ff5e0ff */
[----:B------:R0:W-:Y:S01]  /*0690*/  @!P3 STG.E.U16 desc[UR12][R8.64], R22 ;  /* 0x000000160800b986 */ /* 0x0001e2000c10150c */
[----:B------:R-:W-:Y:S01]  /*06a0*/  IADD3 R19, P3, PT, R19, UR10, RZ ;  /* 0x0000000a13137c10 */ /* 0x000fe2000ff7e0ff */
[----:B------:R-:W-:-:S02]  /*06b0*/  FADD.FTZ R27, -R0, R27 ;  /* 0x0000001b001b7221 */ /* 0x000fc40000010100 */
[----:B------:R-:W-:Y:S01]  /*06c0*/  IMAD.X R6, RZ, RZ, R21, P2 ;  /* 0x000000ffff067224 */ /* 0x000fe200010e0615 */
[-C--:B------:R-:W-:Y:S01]  /*06d0*/  ISETP.GE.U32.AND P2, PT, R7, R2.reuse, PT ;  /* 0x000000020700720c */ /* 0x080fe20003f46070 */
[----:B------:R-:W-:Y:S01]  /*06e0*/  IMAD.X R10, RZ, RZ, R11, P3 ;  /* 0x000000ffff0a7224 */ /* 0x000fe200018e060b */
[----:B------:R-:W-:Y:S02]  /*06f0*/  IADD3 R21, P4, PT, R19, UR11, RZ ;  /* 0x0000000b13157c10 */ /* 0x000fe4000ff9e0ff */
[----:B------:R-:W-:Y:S02]  /*0700*/  F2FP.BF16.F32.PACK_AB R27, RZ, R27 ;  /* 0x0000001bff1b723e */ /* 0x000fe400000010ff */
[----:B------:R-:W-:Y:S01]  /*0710*/  ISETP.GE.AND.EX P2, PT, R6, R3, PT, P2 ;  /* 0x000000030600720c */ /* 0x000fe20003f46320 */
[----:B0-----:R-:W-:Y:S01]  /*0720*/  IMAD.U32 R9, R18, 0x10000, RZ ;  /* 0x0001000012097824 */ /* 0x001fe200078e00ff */
[----:B------:R-:W-:Y:S01]  /*0730*/  IADD3 R11, P5, PT, R21, UR11, RZ ;  /* 0x0000000b150b7c10 */ /* 0x000fe2000ffbe0ff */
[----:B------:R-:W-:Y:S01]  /*0740*/  IMAD.X R26, RZ, RZ, R10, P4 ;  /* 0x000000ffff1a7224 */ /* 0x000fe200020e060a */
[-C--:B------:R-:W-:Y:S01]  /*0750*/  ISETP.GE.U32.AND P3, PT, R19, R2.reuse, PT ;  /* 0x000000021300720c */ /* 0x080fe20003f66070 */
[----:B------:R-:W-:Y:S01]  /*0760*/  FADD.FTZ R8, -R0, R9 ;  /* 0x0000000900087221 */ /* 0x000fe20000010100 */
[----:B------:R0:W-:Y:S01]  /*0770*/  @!P1 STG.E.U16 desc[UR12][R24.64], R27 ;  /* 0x0000001b18009986 */ /* 0x0001e2000c10150c */
[-C--:B------:R-:W-:Y:S01]  /*0780*/  ISETP.GE.U32.AND P1, PT, R21, R2.reuse, PT ;  /* 0x000000021500720c */ /* 0x080fe20003f26070 */
[----:B------:R-:W-:Y:S01]  /*0790*/  IMAD.X R9, RZ, RZ, R26, P5 ;  /* 0x000000ffff097224 */ /* 0x000fe200028e061a */
[----:B------:R-:W-:-:S02]  /*07a0*/  ISETP.GE.U32.AND P4, PT, R11, R2, PT ;  /* 0x000000020b00720c */ /* 0x000fc40003f86070 */
[-C--:B------:R-:W-:Y:S02]  /*07b0*/  ISETP.GE.AND.EX P3, PT, R10, R3.reuse, PT, P3 ;  /* 0x000000030a00720c */ /* 0x080fe40003f66330 */
[-C--:B------:R-:W-:Y:S02]  /*07c0*/  ISETP.GE.AND.EX P1, PT, R26, R3.reuse, PT, P1 ;  /* 0x000000031a00720c */ /* 0x080fe40003f26310 */
[----:B------:R-:W-:Y:S02]  /*07d0*/  ISETP.GE.AND.EX P4, PT, R9, R3, PT, P4 ;  /* 0x000000030900720c */ /* 0x000fe40003f86340 */
[----:B------:R-:W-:Y:S02]  /*07e0*/  F2FP.BF16.F32.PACK_AB R8, RZ, R8 ;  /* 0x00000008ff08723e */ /* 0x000fe400000010ff */
[----:B------:R-:W-:Y:S02]  /*07f0*/  @!P2 LEA R22, P5, R7, R14, 0x1 ;  /* 0x0000000e0716a211 */ /* 0x000fe400078a08ff */
[----:B------:R-:W-:-:S02]  /*0800*/  PRMT R17, R8, 0x7610, R17 ;  /* 0x0000761008117816 */ /* 0x000fc40000000011 */
[----:B------:R-:W-:Y:S02]  /*0810*/  PRMT R8, RZ, 0x7610, R8 ;  /* 0x00007610ff087816 */ /* 0x000fe40000000008 */
[----:B------:R-:W-:Y:S01]  /*0820*/  @!P2 LEA.HI.X R23, R7, R15, R6, 0x1, P5 ;  /* 0x0000000f0717a211 */ /* 0x000fe200028f0c06 */
[----:B------:R1:W-:Y:S01]  /*0830*/  @!P0 STG.E.U16 desc[UR12][R28.64], R17 ;  /* 0x000000111c008986 */ /* 0x0003e2000c10150c */
[----:B------:R-:W-:Y:S02]  /*0840*/  @!P3 LEA R16, P6, R19, R14, 0x1 ;  /* 0x0000000e1310b211 */ /* 0x000fe400078c08ff */
[----:B0-----:R-:W-:Y:S01]  /*0850*/  PRMT R24, RZ, 0x7610, R24 ;  /* 0x00007610ff187816 */ /* 0x001fe20000000018 */
[----:B------:R0:W2:Y:S01]  /*0860*/  @!P2 LDG.E.U16 R8, desc[UR12][R22.64] ;  /* 0x0000000c1608a981 */ /* 0x0000a2000c1e1500 */
[----:B------:R-:W-:Y:S02]  /*0870*/  PRMT R25, RZ, 0x7610, R25 ;  /* 0x00007610ff197816 */ /* 0x000fe40000000019 */
[----:B------:R-:W-:-:S02]  /*0880*/  PRMT R27, RZ, 0x7610, R27 ;  /* 0x00007610ff1b7816 */ /* 0x000fc4000000001b */
[-C--:B-1----:R-:W-:Y:S02]  /*0890*/  @!P1 LEA R28, P0, R21, R14.reuse, 0x1 ;  /* 0x0000000e151c9211 */ /* 0x082fe400078008ff */
[----:B0-----:R-:W-:Y:S02]  /*08a0*/  @!P4 LEA R22, P5, R11, R14, 0x1 ;  /* 0x0000000e0b16c211 */ /* 0x001fe400078a08ff */
[-C--:B------:R-:W-:Y:S02]  /*08b0*/  @!P3 LEA.HI.X R17, R19, R15.reuse, R10, 0x1, P6 ;  /* 0x0000000f1311b211 */ /* 0x080fe400030f0c0a */
[-C--:B------:R-:W-:Y:S02]  /*08c0*/  @!P1 LEA.HI.X R29, R21, R15.reuse, R26, 0x1, P0 ;  /* 0x0000000f151d9211 */ /* 0x080fe400000f0c1a */
[----:B------:R-:W-:Y:S01]  /*08d0*/  @!P4 LEA.HI.X R23, R11, R15, R9, 0x1, P5 ;  /* 0x0000000f0b17c211 */ /* 0x000fe200028f0c09 */
[----:B------:R0:W3:Y:S04]  /*08e0*/  @!P3 LDG.E.U16 R24, desc[UR12][R16.64] ;  /* 0x0000000c1018b981 */ /* 0x0000e8000c1e1500 */
[----:B------:R-:W4:Y:S04]  /*08f0*/  @!P1 LDG.E.U16 R25, desc[UR12][R28.64] ;  /* 0x0000000c1c199981 */ /* 0x000f28000c1e1500 */
[----:B------:R-:W5:Y:S01]  /*0900*/  @!P4 LDG.E.U16 R27, desc[UR12][R22.64] ;  /* 0x0000000c161bc981 */ /* 0x000f62000c1e1500 */
[----:B0-----:R-:W-:-:S02]  /*0910*/  @!P2 LEA R16, P0, R7, R12, 0x1 ;  /* 0x0000000c0710a211 */ /* 0x001fc400078008ff */
[-C--:B------:R-:W-:Y:S02]  /*0920*/  @!P3 LEA R18, P5, R19, R12.reuse, 0x1 ;  /* 0x0000000c1312b211 */ /* 0x080fe400078a08ff */
[-C--:B------:R-:W-:Y:S02]  /*0930*/  @!P2 LEA.HI.X R17, R7, R13.reuse, R6, 0x1, P0 ;  /* 0x0000000d0711a211 */ /* 0x080fe400000f0c06 */
[-C--:B------:R-:W-:Y:S02]  /*0940*/  @!P3 LEA.HI.X R19, R19, R13.reuse, R10, 0x1, P5 ;  /* 0x0000000d1313b211 */ /* 0x080fe400028f0c0a */
[-C--:B------:R-:W-:Y:S02]  /*0950*/  @!P1 LEA R20, P6, R21, R12.reuse, 0x1 ;  /* 0x0000000c15149211 */ /* 0x080fe400078c08ff */
[----:B------:R-:W-:Y:S02]  /*0960*/  @!P4 LEA R6, P0, R11, R12, 0x1 ;  /* 0x0000000c0b06c211 */ /* 0x000fe400078008ff */
[----:B------:R-:W-:Y:S01]  /*0970*/  @!P1 LEA.HI.X R21, R21, R13, R26, 0x1, P6 ;  /* 0x0000000d15159211 */ /* 0x000fe200030f0c1a */
[----:B------:R-:W-:-:S04]  /*0980*/  UIADD3 UR4, UP0, UPT, UR4, 0x2, URZ ;  /* 0x0000000204047890 */ /* 0x000fc8000ff1e0ff */
[----:B------:R-:W-:Y:S02]  /*0990*/  UIADD3.X UR5, UPT, UPT, URZ, UR5, URZ, UP0, !UPT ;  /* 0x00000005ff057290 */ /* 0x000fe400087fe4ff */
[----:B------:R-:W-:-:S04]  /*09a0*/  UISETP.NE.U32.AND UP0, UPT, UR4, UR9, UPT ;  /* 0x000000090400728c */ /* 0x000fc8000bf05070 */
[----:B------:R-:W-:Y:S02]  /*09b0*/  UISETP.NE.AND.EX UP0, UPT, UR5, URZ, UPT, UP0 ;  /* 0x000000ff0500728c */ /* 0x000fe4000bf05300 */
[----:B------:R-:W-:-:S04]  /*09c0*/  ULEA UR6, UP1, UR10, UR6, 0x1 ;  /* 0x000000060a067291 */ /* 0x000fc8000f8208ff */
[----:B------:R-:W-:Y:S01]  /*09d0*/  ULEA.HI.X UR7, UR10, UR7, URZ, 0x1, UP1 ;  /* 0x000000070a077291 */ /* 0x000fe200088f0cff */
[----:B--2---:R-:W-:-:S04]  /*09e0*/  IMAD.U32 R8, R8, 0x10000, RZ ;  /* 0x0001000008087824 */ /* 0x004fc800078e00ff */
[----:B------:R-:W-:-:S05]  /*09f0*/  FADD.FTZ R8, -R0, R8 ;  /* 0x0000000800087221 */ /* 0x000fca0000010100 */
[----:B------:R-:W-:Y:S01]  /*0a00*/  F2FP.BF16.F32.PACK_AB R8, RZ, R8 ;  /* 0x00000008ff08723e */ /* 0x000fe200000010ff */
[----:B---3--:R-:W-:Y:S02]  /*0a10*/  IMAD.U32 R7, R24, 0x10000, RZ ;  /* 0x0001000018077824 */ /* 0x008fe400078e00ff */
[----:B----4-:R-:W-:Y:S02]  /*0a20*/  IMAD.U32 R25, R25, 0x10000, RZ ;  /* 0x0001000019197824 */ /* 0x010fe400078e00ff */
[C---:B------:R-:W-:Y:S01]  /*0a30*/  FADD.FTZ R10, -R0.reuse, R7 ;  /* 0x00000007000a7221 */ /* 0x040fe20000010100 */
[----:B-----5:R-:W-:Y:S02]  /*0a40*/  IMAD.U32 R27, R27, 0x10000, RZ ;  /* 0x000100001b1b7824 */ /* 0x020fe400078e00ff */
[C---:B------:R-:W-:Y:S02]  /*0a50*/  FADD.FTZ R25, -R0.reuse, R25 ;  /* 0x0000001900197221 */ /* 0x040fe40000010100 */
[----:B------:R-:W-:Y:S01]  /*0a60*/  FADD.FTZ R27, -R0, R27 ;  /* 0x0000001b001b7221 */ /* 0x000fe20000010100 */
[----:B------:R-:W-:-:S02]  /*0a70*/  F2FP.BF16.F32.PACK_AB R10, RZ, R10 ;  /* 0x0000000aff0a723e */ /* 0x000fc400000010ff */
[----:B------:R-:W-:Y:S02]  /*0a80*/  F2FP.BF16.F32.PACK_AB R25, RZ, R25 ;  /* 0x00000019ff19723e */ /* 0x000fe400000010ff */
[----:B------:R-:W-:Y:S02]  /*0a90*/  @!P4 LEA.HI.X R7, R11, R13, R9, 0x1, P0 ;  /* 0x0000000d0b07c211 */ /* 0x000fe400000f0c09 */
[----:B------:R-:W-:Y:S01]  /*0aa0*/  F2FP.BF16.F32.PACK_AB R27, RZ, R27 ;  /* 0x0000001bff1b723e */ /* 0x000fe200000010ff */
[----:B------:R1:W-:Y:S04]  /*0ab0*/  @!P2 STG.E.U16 desc[UR12][R16.64], R8 ;  /* 0x000000081000a986 */ /* 0x0003e8000c10150c */
[----:B------:R1:W-:Y:S04]  /*0ac0*/  @!P3 STG.E.U16 desc[UR12][R18.64], R10 ;  /* 0x0000000a1200b986 */ /* 0x0003e8000c10150c */
[----:B------:R1:W-:Y:S04]  /*0ad0*/  @!P1 STG.E.U16 desc[UR12][R20.64], R25 ;  /* 0x0000001914009986 */ /* 0x0003e8000c10150c */
[----:B------:R1:W-:Y:S01]  /*0ae0*/  @!P4 STG.E.U16 desc[UR12][R6.64], R27 ;  /* 0x0000001b0600c986 */ /* 0x0003e2000c10150c */
[----:B------:R-:W-:Y:S05]  /*0af0*/  BRA.U UP0, `(.L_x_366) ;  /* 0xfffffff9001c7547 */ /* 0x000fea000b83ffff */
.L_x_365:
[----:B------:R-:W-:-:S04]  /*0b00*/  ULOP3.LUT UR4, UR8, 0x1, URZ, 0xc0, !UPT ;  /* 0x0000000108047892 */ /* 0x000fc8000f8ec0ff */
[----:B------:R-:W-:-:S06]  /*0b10*/  UISETP.NE.U32.AND UP0, UPT, UR4, 0x1, UPT ;  /* 0x000000010400788c */ /* 0x000fcc000bf05070 */
[----:B------:R-:W-:-:S13]  /*0b20*/  PLOP3.LUT P0, PT, PT, PT, UP0, 0x80, 0x8 ;  /* 0x000000000008781c */ /* 0x000fda0003f0f008 */
[----:B------:R-:W-:Y:S05]  /*0b30*/  @!P0 EXIT ;  /* 0x000000000000894d */ /* 0x000fea0003800000 */
[----:B01----:R-:W-:Y:S02]  /*0b40*/  IADD3 R25, P0, PT, R5, UR6, RZ ;  /* 0x0000000605197c10 */ /* 0x003fe4000ff1e0ff */
[----:B------:R-:W-:Y:S02]  /*0b50*/  PRMT R20, RZ, 0x7610, R20 ;  /* 0x00007610ff147816 */ /* 0x000fe40000000014 */
        /* <DEDUP_REMOVED lines=11> */
[----:B------:R-:W-:Y:S02]  /*0c10*/  IADD3 R5, P4, PT, R19, UR11, RZ ;  /* 0x0000000b13057c10 */ /* 0x000fe4000ff9e0ff */
[----:B------:R-:W-:-:S02]  /*0c20*/  PRMT R24, RZ, 0x7610, R24 ;  /* 0x00007610ff187816 */ /* 0x000fc40000000018 */
[----:B------:R-:W-:Y:S01]  /*0c30*/  ISETP.GE.U32.AND P3, PT, R5, R2, PT ;  /* 0x000000020500720c */ /* 0x000fe20003f66070 */
[----:B------:R-:W-:Y:S01]  /*0c40*/  IMAD.X R10, RZ, RZ, R11, P4 ;  /* 0x000000ffff0a7224 */ /* 0x000fe200020e060b */
[----:B------:R-:W-:-:S03]  /*0c50*/  @!P0 LEA R2, P4, R25, R14, 0x1 ;  /* 0x0000000e19028211 */ /* 0x000fc600078808ff */
[-C--:B------:R-:W-:Y:S02]  /*0c60*/  @!P1 LEA R8, P5, R21, R14.reuse, 0x1 ;  /* 0x0000000e15089211 */ /* 0x080fe400078a08ff */
[----:B------:R-:W-:Y:S02]  /*0c70*/  ISETP.GE.AND.EX P3, PT, R10, R3, PT, P3 ;  /* 0x000000030a00720c */ /* 0x000fe40003f66330 */
[-C--:B------:R-:W-:Y:S02]  /*0c80*/  @!P0 LEA.HI.X R3, R25, R15.reuse, R16, 0x1, P4 ;  /* 0x0000000f19038211 */ /* 0x080fe400020f0c10 */
[----:B------:R-:W-:Y:S02]  /*0c90*/  @!P2 LEA R6, P4, R19, R14, 0x1 ;  /* 0x0000000e1306a211 */ /* 0x000fe400078808ff */
[----:B------:R-:W-:Y:S01]  /*0ca0*/  @!P1 LEA.HI.X R9, R21, R15, R17, 0x1, P5 ;  /* 0x0000000f15099211 */ /* 0x000fe200028f0c11 */
[----:B------:R-:W2:Y:S01]  /*0cb0*/  @!P0 LDG.E.U16 R20, desc[UR12][R2.64] ;  /* 0x0000000c02148981 */ /* 0x000ea2000c1e1500 */
[----:B------:R-:W-:-:S02]  /*0cc0*/  PRMT R18, RZ, 0x7610, R18 ;  /* 0x00007610ff127816 */ /* 0x000fc40000000012 */
[-C--:B------:R-:W-:Y:S01]  /*0cd0*/  @!P2 LEA.HI.X R7, R19, R15.reuse, R11, 0x1, P4 ;  /* 0x0000000f1307a211 */ /* 0x080fe200020f0c0b */
[----:B------:R0:W3:Y:S02]  /*0ce0*/  @!P1 LDG.E.U16 R24, desc[UR12][R8.64] ;  /* 0x0000000c08189981 */ /* 0x0000e4000c1e1500 */
[C---:B------:R-:W-:Y:S02]  /*0cf0*/  @!P3 LEA R22, P4, R5.reuse, R14, 0x1 ;  /* 0x0000000e0516b211 */ /* 0x040fe400078808ff */
[----:B------:R-:W4:Y:S02]  /*0d00*/  @!P2 LDG.E.U16 R18, desc[UR12][R6.64] ;  /* 0x0000000c0612a981 */ /* 0x000f24000c1e1500 */
[----:B------:R-:W-:-:S05]  /*0d10*/  @!P3 LEA.HI.X R23, R5, R15, R10, 0x1, P4 ;  /* 0x0000000f0517b211 */ /* 0x000fca00020f0c0a */
[----:B------:R-:W5:Y:S01]  /*0d20*/  @!P3 LDG.E.U16 R4, desc[UR12][R22.64] ;  /* 0x0000000c1604b981 */ /* 0x000f62000c1e1500 */
[-C--:B------:R-:W-:Y:S02]  /*0d30*/  @!P0 LEA R14, P4, R25, R12.reuse, 0x1 ;  /* 0x0000000c190e8211 */ /* 0x080fe400078808ff */
[-C--:B0-----:R-:W-:Y:S02]  /*0d40*/  @!P2 LEA R8, P5, R19, R12.reuse, 0x1 ;  /* 0x0000000c1308a211 */ /* 0x081fe400078a08ff */
[----:B------:R-:W-:Y:S02]  /*0d50*/  @!P0 LEA.HI.X R15, R25, R13, R16, 0x1, P4 ;  /* 0x0000000d190f8211 */ /* 0x000fe400020f0c10 */
[----:B------:R-:W-:Y:S01]  /*0d60*/  @!P1 LEA R2, P4, R21, R12, 0x1 ;  /* 0x0000000c15029211 */ /* 0x000fe200078808ff */
[----:B--2---:R-:W-:Y:S02]  /*0d70*/  IMAD.U32 R27, R20, 0x10000, RZ ;  /* 0x00010000141b7824 */ /* 0x004fe400078e00ff */
[----:B---3--:R-:W-:-:S02]  /*0d80*/  IMAD.U32 R3, R24, 0x10000, RZ ;  /* 0x0001000018037824 */ /* 0x008fc400078e00ff */
[----:B------:R-:W-:Y:S01]  /*0d90*/  FADD.FTZ R27, -R0, R27 ;  /* 0x0000001b001b7221 */ /* 0x000fe20000010100 */
[----:B----4-:R-:W-:Y:S02]  /*0da0*/  IMAD.U32 R9, R18, 0x10000, RZ ;  /* 0x0001000012097824 */ /* 0x010fe400078e00ff */
[C---:B------:R-:W-:Y:S02]  /*0db0*/  FADD.FTZ R6, -R0.reuse, R3 ;  /* 0x0000000300067221 */ /* 0x040fe40000010100 */
[----:B------:R-:W-:Y:S01]  /*0dc0*/  F2FP.BF16.F32.PACK_AB R27, RZ, R27 ;  /* 0x0000001bff1b723e */ /* 0x000fe200000010ff */
[----:B------:R-:W-:Y:S01]  /*0dd0*/  FADD.FTZ R7, -R0, R9 ;  /* 0x0000000900077221 */ /* 0x000fe20000010100 */
[-C--:B------:R-:W-:Y:S02]  /*0de0*/  @!P1 LEA.HI.X R3, R21, R13.reuse, R17, 0x1, P4 ;  /* 0x0000000d15039211 */ /* 0x080fe400020f0c11 */
[----:B------:R-:W-:Y:S01]  /*0df0*/  F2FP.BF16.F32.PACK_AB R6, RZ, R6 ;  /* 0x00000006ff06723e */ /* 0x000fe200000010ff */
[----:B------:R0:W-:Y:S01]  /*0e00*/  @!P0 STG.E.U16 desc[UR12][R14.64], R27 ;  /* 0x0000001b0e008986 */ /* 0x0001e2000c10150c */
[----:B------:R-:W-:Y:S01]  /*0e10*/  @!P2 LEA.HI.X R9, R19, R13, R11, 0x1, P5 ;  /* 0x0000000d1309a211 */ /* 0x000fe200028f0c0b */
[----:B-----5:R-:W-:Y:S01]  /*0e20*/  IMAD.U32 R11, R4, 0x10000, RZ ;  /* 0x00010000040b7824 */ /* 0x020fe200078e00ff */
[----:B------:R-:W-:Y:S01]  /*0e30*/  F2FP.BF16.F32.PACK_AB R7, RZ, R7 ;  /* 0x00000007ff07723e */ /* 0x000fe200000010ff */
[----:B------:R0:W-:Y:S02]  /*0e40*/  @!P1 STG.E.U16 desc[UR12][R2.64], R6 ;  /* 0x0000000602009986 */ /* 0x0001e4000c10150c */
[----:B------:R-:W-:-:S02]  /*0e50*/  FADD.FTZ R11, -R0, R11 ;  /* 0x0000000b000b7221 */ /* 0x000fc40000010100 */
[----:B------:R0:W-:Y:S01]  /*0e60*/  @!P2 STG.E.U16 desc[UR12][R8.64], R7 ;  /* 0x000000070800a986 */ /* 0x0001e2000c10150c */
[----:B------:R-:W-:Y:S05]  /*0e70*/  @P3 EXIT ;  /* 0x000000000000394d */ /* 0x000fea0003800000 */
[C---:B0-----:R-:W-:Y:S02]  /*0e80*/  LEA R2, P0, R5.reuse, R12, 0x1 ;  /* 0x0000000c05027211 */ /* 0x041fe400078008ff */
[----:B------:R-:W-:Y:S02]  /*0e90*/  F2FP.BF16.F32.PACK_AB R11, RZ, R11 ;  /* 0x0000000bff0b723e */ /* 0x000fe400000010ff */
[----:B------:R-:W-:-:S05]  /*0ea0*/  LEA.HI.X R3, R5, R13, R10, 0x1, P0 ;  /* 0x0000000d05037211 */ /* 0x000fca00000f0c0a */
[----:B------:R-:W-:Y:S01]  /*0eb0*/  STG.E.U16 desc[UR12][R2.64], R11 ;  /* 0x0000000b02007986 */ /* 0x000fe2000c10150c */
[----:B------:R-:W-:Y:S05]  /*0ec0*/  EXIT ;  /* 0x000000000000794d */ /* 0x000fea0003800000 */
.L_x_364:
[----:B------:R-:W0:Y:S02]  /*0ed0*/  S2R R7, SR_TID.X ;  /* 0x0000000000077919 */ /* 0x000e240000002100 */
[----:B0-----:R-:W-:-:S03]  /*0ee0*/  IMAD.WIDE.U32 R2, R7, 0x4, RZ ;  /* 0x0000000407027825 */ /* 0x001fc600078e00ff */
[----:B------:R-:W-:-:S04]  /*0ef0*/  ISETP.GE.U32.AND P0, PT, R2, R4, PT ;  /* 0x000000040200720c */ /* 0x000fc80003f06070 */
[----:B------:R-:W-:-:S13]  /*0f00*/  ISETP.GE.AND.EX P0, PT, R3, R5, PT, P0 ;  /* 0x000000050300720c */ /* 0x000fda0003f06300 */
[----:B------:R-:W-:Y:S05]  /*0f10*/  @P0 EXIT ;  /* 0x000000000000094d */ /* 0x000fea0003800000 */
[----:B------:R-:W-:Y:S01]  /*0f20*/  IMAD.MOV.U32 R6, RZ, RZ, RZ ;  /* 0x000000ffff067224 */ /* 0x000fe200078e00ff */
[----:B------:R-:W0:Y:S06]  /*0f30*/  LDCU UR4, c[0x0][0x360] ;  /* 0x00006c00ff0477ac */ /* 0x000e2c0008000800 */
.L_x_367:
        /* <DEDUP_REMOVED lines=10> */
[----:B------:R-:W-:Y:S01]  /*0fe0*/  IADD3 R2, P0, PT, R12, R21, RZ ;  /* 0x000000150c027210 */ /* 0x000fe20007f1e0ff */
[----:B------:R-:W-:Y:S02]  /*0ff0*/  IMAD.U32 R3, R3, 0x10000, RZ ;  /* 0x0001000003037824 */ /* 0x000fe400078e00ff */
[C---:B--2---:R-:W-:Y:S01]  /*1000*/  FADD.FTZ R11, -R0.reuse, R11 ;  /* 0x0000000b000b7221 */ /* 0x044fe20000010100 */
[C---:B------:R-:W-:Y:S01]  /*1010*/  FADD.FTZ R10, -R0.reuse, R17 ;  /* 0x00000011000a7221 */ /* 0x040fe20000010100 */
[C---:B------:R-:W-:Y:S01]  /*1020*/  FADD.FTZ R19, -R0.reuse, R19 ;  /* 0x0000001300137221 */ /* 0x040fe20000010100 */
[----:B------:R-:W-:Y:S01]  /*1030*/  FADD.FTZ R8, -R0, R3 ;  /* 0x0000000300087221 */ /* 0x000fe20000010100 */
[----:B------:R-:W-:Y:S01]  /*1040*/  IMAD.X R3, R13, 0x1, R23, P0 ;  /* 0x000000010d037824 */ /* 0x000fe200000e0617 */
[----:B0-----:R-:W-:-:S02]  /*1050*/  IADD3 R7, P0, PT, R7, UR4, RZ ;  /* 0x0000000407077c10 */ /* 0x001fc4000ff1e0ff */
[----:B------:R-:W-:Y:S02]  /*1060*/  F2FP.BF16.F32.PACK_AB R10, R10, R11 ;  /* 0x0000000b0a0a723e */ /* 0x000fe400000010ff */
[----:B------:R-:W-:Y:S01]  /*1070*/  F2FP.BF16.F32.PACK_AB R11, R8, R19 ;  /* 0x00000013080b723e */ /* 0x000fe200000010ff */
[C---:B------:R-:W-:Y:S02]  /*1080*/  IMAD.SHL.U32 R9, R7.reuse, 0x4, RZ ;  /* 0x0000000407097824 */ /* 0x040fe400078e00ff */
[----:B------:R-:W-:Y:S01]  /*1090*/  IMAD.X R6, RZ, RZ, R6, P0 ;  /* 0x000000ffff067224 */ /* 0x000fe200000e0606 */
[----:B------:R-:W-:Y:S01]  /*10a0*/  LOP3.LUT P0, RZ, R7, 0xffffc000, RZ, 0xc0, !PT ;  /* 0xffffc00007ff7812 */ /* 0x000fe2000780c0ff */
[----:B------:R1:W-:Y:S01]  /*10b0*/  STG.E.64 desc[UR12][R2.64], R10 ;  /* 0x0000000a02007986 */ /* 0x0003e2000c101b0c */
[----:B------:R-:W-:Y:S02]  /*10c0*/  ISETP.LT.U32.AND P1, PT, R9, R4, PT ;  /* 0x000000040900720c */ /* 0x000fe40003f21070 */
[----:B------:R-:W-:-:S02]  /*10d0*/  SHF.L.U64.HI R8, R7, 0x2, R6 ;  /* 0x0000000207087819 */ /* 0x000fc40000010206 */
[----:B------:R-:W-:Y:S02]  /*10e0*/  LOP3.LUT P0, RZ, R6, 0x3fffffff, RZ, 0xc0, P0 ;  /* 0x3fffffff06ff7812 */ /* 0x000fe4000000c0ff */
[----:B------:R-:W-:-:S13]  /*10f0*/  ISETP.LT.AND.EX P1, PT, R8, R5, PT, P1 ;  /* 0x000000050800720c */ /* 0x000fda0003f21310 */
[----:B-1----:R-:W-:Y:S05]  /*1100*/  @!P0 BRA P1, `(.L_x_367) ;  /* 0xfffffffc008c8947 */ /* 0x002fea000083ffff */
[----:B------:R-:W-:Y:S05]  /*1110*/  EXIT ;  /* 0x000000000000794d */ /* 0x000fea0003800000 */
        .weak           $__internal_36_$__cuda_sm20_div_u16
        .type           $__internal_36_$__cuda_sm20_div_u16,@function
        .size           $__internal_36_$__cuda_sm20_div_u16,(.L_x_4208 - $__internal_36_$__cuda_sm20_div_u16)
$__internal_36_$__cuda_sm20_div_u16:
        /* <DEDUP_REMOVED lines=19> */
[----:B------:R-:W-:Y:S05]  /*1250*/  RET.REL.NODEC R6 `(_ZN2at6native61_GLOBAL__N__44eb8e94_28_ForeachBinaryOpScalarList_cu_dda10a6925multi_tensor_apply_kernelINS1_28TensorListScalarListMetadataIfLi2EEENS1_25BinaryOpScalarListFunctorIN3c108BFloat16ELi2ELi1ELi1EEEJSt5minusIfEEEEvT_T0_DpT1_) ;  /* 0xffffffec06687950 */ /* 0x000fea0003c3ffff */
.L_x_368:
        /* <DEDUP_REMOVED lines=10> */
.L_x_4208:


//--------------------- .text._ZN2at6native61_GLOBAL__N__44eb8e94_28_ForeachBinaryOpScalarList_cu_dda10a6925multi_tensor_apply_kernelINS1_28TensorListScalarListMetadataIfLi2EEENS1_25BinaryOpScalarListFunctorIN3c104HalfELi2ELi1ELi1EEEJSt5minusIfEEEEvT_T0_DpT1_ --------------------------
	.section	.text._ZN2at6native61_GLOBAL__N__44eb8e94_28_ForeachBinaryOpScalarList_cu_dda10a6925multi_tensor_apply_kernelINS1_28TensorListScalarListMetadataIfLi2EEENS1_25BinaryOpScalarListFunctorIN3c104HalfELi2ELi1ELi1EEEJSt5minusIfEEEEvT_T0_DpT1_,"ax",@progbits
	.align	128
.text._ZN2at6native61_GLOBAL__N__44eb8e94_28_ForeachBinaryOpScalarList_cu_dda10a6925multi_tensor_apply_kernelINS1_28TensorListScalarListMetadataIfLi2EEENS1_25BinaryOpScalarListFunctorIN3c104HalfELi2ELi1ELi1EEEJSt5minusIfEEEEvT_T0_DpT1_:
        .type           _ZN2at6native61_GLOBAL__N__44eb8e94_28_ForeachBinaryOpScalarList_cu_dda10a6925multi_tensor_apply_kernelINS1_28TensorListScalarListMetadataIfLi2EEENS1_25BinaryOpScalarListFunctorIN3c104HalfELi2ELi1ELi1EEEJSt5minusIfEEEEvT_T0_DpT1_,@function
        .size           _ZN2at6native61_GLOBAL__N__44eb8e94_28_ForeachBinaryOpScalarList_cu_dda10a6925multi_tensor_apply_kernelINS1_28TensorListScalarListMetadataIfLi2EEENS1_25BinaryOpScalarListFunctorIN3c104HalfELi2ELi1ELi1EEEJSt5minusIfEEEEvT_T0_DpT1_,(.L_x_4210 - _ZN2at6native61_GLOBAL__N__44eb8e94_28_ForeachBinaryOpScalarList_cu_dda10a6925multi_tensor_apply_kernelINS1_28TensorListScalarListMetadataIfLi2EEENS1_25BinaryOpScalarListFunctorIN3c104HalfELi2ELi1ELi1EEEJSt5minusIfEEEEvT_T0_DpT1_)
        .other          _ZN2at6native61_GLOBAL__N__44eb8e94_28_ForeachBinaryOpScalarList_cu_dda10a6925multi_tensor_apply_kernelINS1_28TensorListScalarListMetadataIfLi2EEENS1_25BinaryOpScalarListFunctorIN3c104HalfELi2ELi1ELi1EEEJSt5minusIfEEEEvT_T0_DpT1_,@"STO_CUDA_ENTRY STV_DEFAULT"
_ZN2at6native61_GLOBAL__N__44eb8e94_28_ForeachBinaryOpScalarList_cu_dda10a6925multi_tensor_apply_kernelINS1_28TensorListScalarListMetadataIfLi2EEENS1_25BinaryOpScalarListFunctorIN3c104HalfELi2ELi1ELi1EEEJSt5minusIfEEEEvT_T0_DpT1_:
        /* <DEDUP_REMOVED lines=41> */
[----:B--2---:R-:W-:Y:S05]  /*0290*/  CALL.REL.NOINC `($__internal_37_$__cuda_sm20_div_u16) ;  /* 0x0000000c00987944 */ /* 0x004fea0003c00000 */
        /* <DEDUP_REMOVED lines=13> */
.L_x_371:
        /* <DEDUP_REMOVED lines=33> */
[----:B--2---:R-:W-:Y:S02]  /*0580*/  HADD2.F32 R25, -RZ, R26.H0_H0 ;  /* 0x2000001aff197230 */ /* 0x004fe40000004100 */
[----:B---3--:R-:W-:Y:S01]  /*0590*/  HADD2.F32 R29, -RZ, R16.H0_H0 ;  /* 0x20000010ff1d7230 */ /* 0x008fe20000004100 */
[----:B------:R-:W-:Y:S02]  /*05a0*/  @!P2 LEA R16, P4, R23, R12, 0x1 ;  /* 0x0000000c1710a211 */ /* 0x000fe400078808ff */
[C---:B------:R-:W-:Y:S01]  /*05b0*/  FADD.FTZ R26, -R0.reuse, R25 ;  /* 0x00000019001a7221 */ /* 0x040fe20000010100 */
[-C--:B------:R-:W-:Y:S01]  /*05c0*/  @!P1 LEA.HI.X R25, R17, R13.reuse, R22, 0x1, P5 ;  /* 0x0000000d11199211 */ /* 0x080fe200028f0c16 */
[----:B------:R-:W-:Y:S01]  /*05d0*/  FADD.FTZ R29, -R0, R29 ;  /* 0x0000001d001d7221 */ /* 0x000fe20000010100 */
[----:B------:R-:W-:-:S02]  /*05e0*/  @!P2 LEA.HI.X R17, R23, R13, R21, 0x1, P4 ;  /* 0x0000000d1711a211 */ /* 0x000fc400020f0c15 */
[----:B-1----:R-:W-:Y:S02]  /*05f0*/  @!P3 LEA R8, P4, R19, R12, 0x1 ;  /* 0x0000000c1308b211 */ /* 0x002fe400078808ff */
[----:B-----5:R-:W-:Y:S02]  /*0600*/  F2FP.F16.F32.PACK_AB R6, RZ, R29 ;  /* 0x0000001dff06723e */ /* 0x020fe400000000ff */
[----:B------:R-:W-:Y:S02]  /*0610*/  F2FP.F16.F32.PACK_AB R26, RZ, R26 ;  /* 0x0000001aff1a723e */ /* 0x000fe400000000ff */
[----:B------:R-:W-:Y:S02]  /*0620*/  @!P0 LEA R28, P5, R27, R12, 0x1 ;  /* 0x0000000c1b1c8211 */ /* 0x000fe400078a08ff */
[----:B------:R-:W-:Y:S01]  /*0630*/  @!P3 LEA.HI.X R9, R19, R13, R11, 0x1, P4 ;  /* 0x0000000d1309b211 */ /* 0x000fe200020f0c0b */
[----:B------:R-:W-:Y:S01]  /*0640*/  @!P2 STG.E.U16 desc[UR12][R16.64], R26 ;  /* 0x0000001a1000a986 */ /* 0x000fe2000c10150c */
[----:B------:R-:W-:-:S02]  /*0650*/  PRMT R22, R6, 0x7610, R22 ;  /* 0x0000761006167816 */ /* 0x000fc40000000016 */
[----:B------:R-:W-:Y:S01]  /*0660*/  @!P0 LEA.HI.X R29, R27, R13, R10, 0x1, P5 ;  /* 0x0000000d1b1d8211 */ /* 0x000fe200028f0c0a */
[----:B----4-:R-:W-:Y:S01]  /*0670*/  HADD2.F32 R27, -RZ, R20.H0_H0 ;  /* 0x20000014ff1b7230 */ /* 0x010fe20000004100 */
[----:B------:R-:W-:Y:S01]  /*0680*/  IADD3 R7, P2, PT, R23, UR10, RZ ;  /* 0x0000000a17077c10 */ /* 0x000fe2000ff5e0ff */
[----:B------:R0:W-:Y:S01]  /*0690*/  @!P3 STG.E.U16 desc[UR12][R8.64], R22 ;  /* 0x000000160800b986 */ /* 0x0001e2000c10150c */
[----:B------:R-:W-:Y:S02]  /*06a0*/  IADD3 R19, P3, PT, R19, UR10, RZ ;  /* 0x0000000a13137c10 */ /* 0x000fe4000ff7e0ff */
[----:B------:R-:W-:Y:S01]  /*06b0*/  FADD.FTZ R27, -R0, R27 ;  /* 0x0000001b001b7221 */ /* 0x000fe20000010100 */
[----:B------:R-:W-:Y:S01]  /*06c0*/  IMAD.X R6, RZ, RZ, R21, P2 ;  /* 0x000000ffff067224 */ /* 0x000fe200010e0615 */
[----:B------:R-:W-:Y:S01]  /*06d0*/  ISETP.GE.U32.AND P2, PT, R7, R2, PT ;  /* 0x000000020700720c */ /* 0x000fe20003f46070 */
[----:B------:R-:W-:Y:S01]  /*06e0*/  IMAD.X R10, RZ, RZ, R11, P3 ;  /* 0x000000ffff0a7224 */ /* 0x000fe200018e060b */
[----:B------:R-:W-:-:S02]  /*06f0*/  IADD3 R21, P4, PT, R19, UR11, RZ ;  /* 0x0000000b13157c10 */ /* 0x000fc4000ff9e0ff */
[----:B------:R-:W-:Y:S02]  /*0700*/  F2FP.F16.F32.PACK_AB R27, RZ, R27 ;  /* 0x0000001bff1b723e */ /* 0x000fe400000000ff */
[----:B------:R-:W-:Y:S01]  /*0710*/  ISETP.GE.AND.EX P2, PT, R6, R3, PT, P2 ;  /* 0x000000030600720c */ /* 0x000fe20003f46320 */
[----:B0-----:R-:W-:Y:S01]  /*0720*/  HADD2.F32 R9, -RZ, R18.H0_H0 ;  /* 0x20000012ff097230 */ /* 0x001fe20000004100 */
[----:B------:R-:W-:Y:S01]  /*0730*/  IADD3 R11, P5, PT, R21, UR11, RZ ;  /* 0x0000000b150b7c10 */ /* 0x000fe2000ffbe0ff */
[----:B------:R-:W-:Y:S01]  /*0740*/  IMAD.X R26, RZ, RZ, R10, P4 ;  /* 0x000000ffff1a7224 */ /* 0x000fe200020e060a */
[-C--:B------:R-:W-:Y:S01]  /*0750*/  ISETP.GE.U32.AND P3, PT, R19, R2.reuse, PT ;  /* 0x000000021300720c */ /* 0x080fe20003f66070 */
[----:B------:R0:W-:Y:S01]  /*0760*/  @!P1 STG.E.U16 desc[UR12][R24.64], R27 ;  /* 0x0000001b18009986 */ /* 0x0001e2000c10150c */
[----:B------:R-:W-:Y:S01]  /*0770*/  FADD.FTZ R8, -R0, R9 ;  /* 0x0000000900087221 */ /* 0x000fe20000010100 */
[-C--:B------:R-:W-:Y:S01]  /*0780*/  ISETP.GE.U32.AND P1, PT, R21, R2.reuse, PT ;  /* 0x000000021500720c */ /* 0x080fe20003f26070 */
[----:B------:R-:W-:Y:S01]  /*0790*/  IMAD.X R9, RZ, RZ, R26, P5 ;  /* 0x000000ffff097224 */ /* 0x000fe200028e061a */
[----:B------:R-:W-:-:S02]  /*07a0*/  ISETP.GE.U32.AND P4, PT, R11, R2, PT ;  /* 0x000000020b00720c */ /* 0x000fc40003f86070 */
[-C--:B------:R-:W-:Y:S02]  /*07b0*/  ISETP.GE.AND.EX P3, PT, R10, R3.reuse, PT, P3 ;  /* 0x000000030a00720c */ /* 0x080fe40003f66330 */
[-C--:B------:R-:W-:Y:S02]  /*07c0*/  ISETP.GE.AND.EX P1, PT, R26, R3.reuse, PT, P1 ;  /* 0x000000031a00720c */ /* 0x080fe40003f26310 */
[----:B------:R-:W-:Y:S02]  /*07d0*/  ISETP.GE.AND.EX P4, PT, R9, R3, PT, P4 ;  /* 0x000000030900720c */ /* 0x000fe40003f86340 */
[----:B------:R-:W-:Y:S02]  /*07e0*/  F2FP.F16.F32.PACK_AB R8, RZ, R8 ;  /* 0x00000008ff08723e */ /* 0x000fe400000000ff */
        /* <DEDUP_REMOVED lines=31> */
[----:B--2---:R-:W-:-:S05]  /*09e0*/  HADD2.F32 R8, -RZ, R8.H0_H0 ;  /* 0x20000008ff087230 */ /* 0x004fca0000004100 */
[----:B------:R-:W-:Y:S01]  /*09f0*/  FADD.FTZ R8, -R0, R8 ;  /* 0x0000000800087221 */ /* 0x000fe20000010100 */
[----:B---3--:R-:W-:Y:S02]  /*0a00*/  HADD2.F32 R7, -RZ, R24.H0_H0 ;  /* 0x20000018ff077230 */ /* 0x008fe40000004100 */
[----:B----4-:R-:W-:-:S03]  /*0a10*/  HADD2.F32 R25, -RZ, R25.H0_H0 ;  /* 0x20000019ff197230 */ /* 0x010fc60000004100 */
[C---:B------:R-:W-:Y:S01]  /*0a20*/  FADD.FTZ R10, -R0.reuse, R7 ;  /* 0x00000007000a7221 */ /* 0x040fe20000010100 */
[----:B-----5:R-:W-:Y:S02]  /*0a30*/  HADD2.F32 R27, -RZ, R27.H0_H0 ;  /* 0x2000001bff1b7230 */ /* 0x020fe40000004100 */
[C---:B------:R-:W-:Y:S01]  /*0a40*/  FADD.FTZ R25, -R0.reuse, R25 ;  /* 0x0000001900197221 */ /* 0x040fe20000010100 */
[----:B------:R-:W-:Y:S02]  /*0a50*/  F2FP.F16.F32.PACK_AB R8, RZ, R8 ;  /* 0x00000008ff08723e */ /* 0x000fe400000000ff */
[----:B------:R-:W-:Y:S01]  /*0a60*/  FADD.FTZ R27, -R0, R27 ;  /* 0x0000001b001b7221 */ /* 0x000fe20000010100 */
[----:B------:R-:W-:Y:S02]  /*0a70*/  F2FP.F16.F32.PACK_AB R10, RZ, R10 ;  /* 0x0000000aff0a723e */ /* 0x000fe400000000ff */
[----:B------:R-:W-:Y:S02]  /*0a80*/  F2FP.F16.F32.PACK_AB R25, RZ, R25 ;  /* 0x00000019ff19723e */ /* 0x000fe400000000ff */
[----:B------:R-:W-:-:S02]  /*0a90*/  @!P4 LEA.HI.X R7, R11, R13, R9, 0x1, P0 ;  /* 0x0000000d0b07c211 */ /* 0x000fc400000f0c09 */
[----:B------:R-:W-:Y:S01]  /*0aa0*/  F2FP.F16.F32.PACK_AB R27, RZ, R27 ;  /* 0x0000001bff1b723e */ /* 0x000fe200000000ff */
[----:B------:R1:W-:Y:S04]  /*0ab0*/  @!P2 STG.E.U16 desc[UR12][R16.64], R8 ;  /* 0x000000081000a986 */ /* 0x0003e8000c10150c */
[----:B------:R1:W-:Y:S04]  /*0ac0*/  @!P3 STG.E.U16 desc[UR12][R18.64], R10 ;  /* 0x0000000a1200b986 */ /* 0x0003e8000c10150c */
[----:B------:R1:W-:Y:S04]  /*0ad0*/  @!P1 STG.E.U16 desc[UR12][R20.64], R25 ;  /* 0x0000001914009986 */ /* 0x0003e8000c10150c */
[----:B------:R1:W-:Y:S01]  /*0ae0*/  @!P4 STG.E.U16 desc[UR12][R6.64], R27 ;  /* 0x0000001b0600c986 */ /* 0x0003e2000c10150c */
[----:B------:R-:W-:Y:S05]  /*0af0*/  BRA.U UP0, `(.L_x_371) ;  /* 0xfffffff9001c7547 */ /* 0x000fea000b83ffff */
.L_x_370:
        /* <DEDUP_REMOVED lines=39> */
[----:B--2---:R-:W-:Y:S02]  /*0d70*/  HADD2.F32 R27, -RZ, R20.H0_H0 ;  /* 0x20000014ff1b7230 */ /* 0x004fe40000004100 */
[----:B---3--:R-:W-:-:S03]  /*0d80*/  HADD2.F32 R3, -RZ, R24.H0_H0 ;  /* 0x20000018ff037230 */ /* 0x008fc60000004100 */
[C---:B------:R-:W-:Y:S01]  /*0d90*/  FADD.FTZ R27, -R0.reuse, R27 ;  /* 0x0000001b001b7221 */ /* 0x040fe20000010100 */
[----:B----4-:R-:W-:Y:S02]  /*0da0*/  HADD2.F32 R9, -RZ, R18.H0_H0 ;  /* 0x20000012ff097230 */ /* 0x010fe40000004100 */
[C---:B------:R-:W-:Y:S02]  /*0db0*/  FADD.FTZ R6, -R0.reuse, R3 ;  /* 0x0000000300067221 */ /* 0x040fe40000010100 */
[----:B------:R-:W-:Y:S02]  /*0dc0*/  F2FP.F16.F32.PACK_AB R27, RZ, R27 ;  /* 0x0000001bff1b723e */ /* 0x000fe400000000ff */
[-C--:B------:R-:W-:Y:S01]  /*0dd0*/  @!P1 LEA.HI.X R3, R21, R13.reuse, R17, 0x1, P4 ;  /* 0x0000000d15039211 */ /* 0x080fe200020f0c11 */
[C---:B------:R-:W-:Y:S01]  /*0de0*/  FADD.FTZ R7, -R0.reuse, R9 ;  /* 0x0000000900077221 */ /* 0x040fe20000010100 */
[----:B------:R-:W-:Y:S01]  /*0df0*/  F2FP.F16.F32.PACK_AB R6, RZ, R6 ;  /* 0x00000006ff06723e */ /* 0x000fe200000000ff */
[----:B------:R0:W-:Y:S01]  /*0e00*/  @!P0 STG.E.U16 desc[UR12][R14.64], R27 ;  /* 0x0000001b0e008986 */ /* 0x0001e2000c10150c */
[----:B------:R-:W-:Y:S01]  /*0e10*/  @!P2 LEA.HI.X R9, R19, R13, R11, 0x1, P5 ;  /* 0x0000000d1309a211 */ /* 0x000fe200028f0c0b */
[----:B-----5:R-:W-:Y:S01]  /*0e20*/  HADD2.F32 R11, -RZ, R4.H0_H0 ;  /* 0x20000004ff0b7230 */ /* 0x020fe20000004100 */
[----:B------:R-:W-:Y:S01]  /*0e30*/  F2FP.F16.F32.PACK_AB R7, RZ, R7 ;  /* 0x00000007ff07723e */ /* 0x000fe200000000ff */
[----:B------:R0:W-:Y:S03]  /*0e40*/  @!P1 STG.E.U16 desc[UR12][R2.64], R6 ;  /* 0x0000000602009986 */ /* 0x0001e6000c10150c */
[----:B------:R-:W-:Y:S01]  /*0e50*/  FADD.FTZ R11, -R0, R11 ;  /* 0x0000000b000b7221 */ /* 0x000fe20000010100 */
[----:B------:R0:W-:Y:S01]  /*0e60*/  @!P2 STG.E.U16 desc[UR12][R8.64], R7 ;  /* 0x000000070800a986 */ /* 0x0001e2000c10150c */
[----:B------:R-:W-:Y:S05]  /*0e70*/  @P3 EXIT ;  /* 0x000000000000394d */ /* 0x000fea0003800000 */
[C---:B0-----:R-:W-:Y:S02]  /*0e80*/  LEA R2, P0, R5.reuse, R12, 0x1 ;  /* 0x0000000c05027211 */ /* 0x041fe400078008ff */
[----:B------:R-:W-:Y:S02]  /*0e90*/  F2FP.F16.F32.PACK_AB R11, RZ, R11 ;  /* 0x0000000bff0b723e */ /* 0x000fe400000000ff */
[----:B------:R-:W-:-:S05]  /*0ea0*/  LEA.HI.X R3, R5, R13, R10, 0x1, P0 ;  /* 0x0000000d05037211 */ /* 0x000fca00000f0c0a */
[----:B------:R-:W-:Y:S01]  /*0eb0*/  STG.E.U16 desc[UR12][R2.64], R11 ;  /* 0x0000000b02007986 */ /* 0x000fe2000c10150c */
[----:B------:R-:W-:Y:S05]  /*0ec0*/  EXIT ;  /* 0x000000000000794d */ /* 0x000fea0003800000 */
.L_x_369:
[----:B------:R-:W0:Y:S02]  /*0ed0*/  S2R R16, SR_TID.X ;  /* 0x0000000000107919 */ /* 0x000e240000002100 */
[----:B0-----:R-:W-:-:S03]  /*0ee0*/  IMAD.WIDE.U32 R2, R16, 0x4, RZ ;  /* 0x0000000410027825 */ /* 0x001fc600078e00ff */
[----:B------:R-:W-:-:S04]  /*0ef0*/  ISETP.GE.U32.AND P0, PT, R2, R4, PT ;  /* 0x000000040200720c */ /* 0x000fc80003f06070 */
[----:B------:R-:W-:-:S13]  /*0f00*/  ISETP.GE.AND.EX P0, PT, R3, R5, PT, P0 ;  /* 0x000000050300720c */ /* 0x000fda0003f06300 */
[----:B------:R-:W-:Y:S05]  /*0f10*/  @P0 EXIT ;  /* 0x000000000000094d */ /* 0x000fea0003800000 */
[----:B------:R-:W-:Y:S01]  /*0f20*/  IMAD.MOV.U32 R23, RZ, RZ, RZ ;  /* 0x000000ffff177224 */ /* 0x000fe200078e00ff */
[----:B------:R-:W0:Y:S06]  /*0f30*/  LDCU UR4, c[0x0][0x360] ;  /* 0x00006c00ff0477ac */ /* 0x000e2c0008000800 */
.L_x_372:
[C---:B------:R-:W-:Y:S01]  /*0f40*/  IMAD.SHL.U32 R19, R16.reuse, 0x8, RZ ;  /* 0x0000000810137824 */ /* 0x040fe200078e00ff */
[----:B------:R-:W-:-:S04]  /*0f50*/  SHF.L.U64.HI R21, R16, 0x3, R23 ;  /* 0x0000000310157819 */ /* 0x000fc80000010217 */
[----:B------:R-:W-:-:S05]  /*0f60*/  IADD3 R6, P0, PT, R14, R19, RZ ;  /* 0x000000130e067210 */ /* 0x000fca0007f1e0ff */
[----:B------:R-:W-:-:S06]  /*0f70*/  IMAD.X R7, R15, 0x1, R21, P0 ;  /* 0x000000010f077824 */ /* 0x000fcc00000e0615 */
[----:B------:R-:W3:Y:S01]  /*0f80*/  LDG.E.64 R6, desc[UR12][R6.64] ;  /* 0x0000000c06067981 */ /* 0x000ee2000c1e1b00 */
[----:B------:R-:W-:Y:S01]  /*0f90*/  IADD3 R2, P0, PT, R12, R19, RZ ;  /* 0x000000130c027210 */ /* 0x000fe20007f1e0ff */
[--C-:B---3--:R-:W-:Y:S02]  /*0fa0*/  HADD2.F32 R3, -RZ, R6.reuse.H0_H0 ;  /* 0x20000006ff037230 */ /* 0x108fe40000004100 */
[----:B------:R-:W-:Y:S02]  /*0fb0*/  HADD2.F32 R9, -RZ, R6.H1_H1 ;  /* 0x30000006ff097230 */ /* 0x000fe40000004100 */
[--C-:B------:R-:W-:Y:S02]  /*0fc0*/  HADD2.F32 R11, -RZ, R7.reuse.H0_H0 ;  /* 0x20000007ff0b7230 */ /* 0x100fe40000004100 */
[C---:B--2---:R-:W-:Y:S01]  /*0fd0*/  FADD.FTZ R3, -R0.reuse, R3 ;  /* 0x0000000300037221 */ /* 0x044fe20000010100 */
[----:B------:R-:W-:Y:S02]  /*0fe0*/  HADD2.F32 R17, -RZ, R7.H1_H1 ;  /* 0x30000007ff117230 */ /* 0x000fe40000004100 */
[C---:B------:R-:W-:Y:S01]  /*0ff0*/  FADD.FTZ R8, -R0.reuse, R9 ;  /* 0x0000000900087221 */ /* 0x040fe20000010100 */
[----:B------:R-:W-:-:S02]  /*1000*/  FADD.FTZ R11, -R0, R11 ;  /* 0x0000000b000b7221 */ /* 0x000fc40000010100 */
[----:B------:R-:W-:Y:S02]  /*1010*/  FADD.FTZ R10, -R0, R17 ;  /* 0x00000011000a7221 */ /* 0x000fe40000010100 */
[----:B------:R-:W-:Y:S01]  /*1020*/  F2FP.F16.F32.PACK_AB R8, R8, R3 ;  /* 0x000000030808723e */ /* 0x000fe200000000ff */
[----:B------:R-:W-:Y:S01]  /*1030*/  IMAD.X R3, R13, 0x1, R21, P0 ;  /* 0x000000010d037824 */ /* 0x000fe200000e0615 */
[----:B0-----:R-:W-:Y:S02]  /*1040*/  IADD3 R16, P0, PT, R16, UR4, RZ ;  /* 0x0000000410107c10 */ /* 0x001fe4000ff1e0ff */
[----:B------:R-:W-:-:S03]  /*1050*/  F2FP.F16.F32.PACK_AB R9, R10, R11 ;  /* 0x0000000b0a09723e */ /* 0x000fc600000000ff */
[C---:B------:R-:W-:Y:S02]  /*1060*/  IMAD.SHL.U32 R7, R16.reuse, 0x4, RZ ;  /* 0x0000000410077824 */ /* 0x040fe400078e00ff */
[----:B------:R-:W-:Y:S01]  /*1070*/  IMAD.X R23, RZ, RZ, R23, P0 ;  /* 0x000000ffff177224 */ /* 0x000fe200000e0617 */
[----:B------:R1:W-:Y:S01]  /*1080*/  STG.E.64 desc[UR12][R2.64], R8 ;  /* 0x0000000802007986 */ /* 0x0003e2000c101b0c */
[C---:B------:R-:W-:Y:S02]  /*1090*/  LOP3.LUT P0, RZ, R16.reuse, 0xffffc000, RZ, 0xc0, !PT ;  /* 0xffffc00010ff7812 */ /* 0x040fe4000780c0ff */
[----:B------:R-:W-:Y:S02]  /*10a0*/  ISETP.LT.U32.AND P1, PT, R7, R4, PT ;  /* 0x000000040700720c */ /* 0x000fe40003f21070 */
[----:B------:R-:W-:Y:S02]  /*10b0*/  SHF.L.U64.HI R6, R16, 0x2, R23 ;  /* 0x0000000210067819 */ /* 0x000fe40000010217 */
[----:B------:R-:W-:-:S02]  /*10c0*/  LOP3.LUT P0, RZ, R23, 0x3fffffff, RZ, 0xc0, P0 ;  /* 0x3fffffff17ff7812 */ /* 0x000fc4000000c0ff */
[----:B------:R-:W-:-:S13]  /*10d0*/  ISETP.LT.AND.EX P1, PT, R6, R5, PT, P1 ;  /* 0x000000050600720c */ /* 0x000fda0003f21310 */
[----:B-1----:R-:W-:Y:S05]  /*10e0*/  @!P0 BRA P1, `(.L_x_372) ;  /* 0xfffffffc00948947 */ /* 0x002fea000083ffff */
[----:B------:R-:W-:Y:S05]  /*10f0*/  EXIT ;  /* 0x000000000000794d */ /* 0x000fea0003800000 */
        .weak           $__internal_37_$__cuda_sm20_div_u16
        .type           $__internal_37_$__cuda_sm20_div_u16,@function
        .size           $__internal_37_$__cuda_sm20_div_u16,(.L_x_4210 - $__internal_37_$__cuda_sm20_div_u16)
$__internal_37_$__cuda_sm20_div_u16:
        /* <DEDUP_REMOVED lines=19> */
[----:B------:R-:W-:Y:S05]  /*1230*/  RET.REL.NODEC R6 `(_ZN2at6native61_GLOBAL__N__44eb8e94_28_ForeachBinaryOpScalarList_cu_dda10a6925multi_tensor_apply_kernelINS1_28TensorListScalarListMetadataIfLi2EEENS1_25BinaryOpScalarListFunctorIN3c104HalfELi2ELi1ELi1EEEJSt5minusIfEEEEvT_T0_DpT1_) ;  /* 0xffffffec06707950 */ /* 0x000fea0003c3ffff */
.L_x_373:
        /* <DEDUP_REMOVED lines=12> */
.L_x_4210:


//--------------------- .text._ZN2at6native61_GLOBAL__N__44eb8e94_28_ForeachBinaryOpScalarList_cu_dda10a6925multi_tensor_apply_kernelINS1_28TensorListScalarListMetadataIbLi2EEENS1_25BinaryOpScalarListFunctorIbLi2ELi1ELi1EEEJSt5minusIbEEEEvT_T0_DpT1_ --------------------------
	.section	.text._ZN2at6native61_GLOBAL__N__44eb8e94_28_ForeachBinaryOpScalarList_cu_dda10a6925multi_tensor_apply_kernelINS1_28TensorListScalarListMetadataIbLi2EEENS1_25BinaryOpScalarListFunctorIbLi2ELi1ELi1EEEJSt5minusIbEEEEvT_T0_DpT1_,"ax",@progbits
	.align	128
.text._ZN2at6native61_GLOBAL__N__44eb8e94_28_ForeachBinaryOpScalarList_cu_dda10a6925multi_tensor_apply_kernelINS1_28TensorListScalarListMetadataIbLi2EEENS1_25BinaryOpScalarListFunctorIbLi2ELi1ELi1EEEJSt5minusIbEEEEvT_T0_DpT1_:
        .type           _ZN2at6native61_GLOBAL__N__44eb8e94_28_ForeachBinaryOpScalarList_cu_dda10a6925multi_tensor_apply_kernelINS1_28TensorListScalarListMetadataIbLi2EEENS1_25BinaryOpScalarListFunctorIbLi2ELi1ELi1EEEJSt5minusIbEEEEvT_T0_DpT1_,@function
        .size           _ZN2at6native61_GLOBAL__N__44eb8e94_28_ForeachBinaryOpScalarList_cu_dda10a6925multi_tensor_apply_kernelINS1_28TensorListScalarListMetadataIbLi2EEENS1_25BinaryOpScalarListFunctorIbLi2ELi1ELi1EEEJSt5minusIbEEEEvT_T0_DpT1_,(.L_x_4212 - _ZN2at6native61_GLOBAL__N__44eb8e94_28_ForeachBinaryOpScalarList_cu_dda10a6925multi_tensor_apply_kernelINS1_28TensorListScalarListMetadataIbLi2EEENS1_25BinaryOpScalarListFunctorIbLi2ELi1ELi1EEEJSt5minusIbEEEEvT_T0_DpT1_)
        .other          _ZN2at6native61_GLOBAL__N__44eb8e94_28_ForeachBinaryOpScalarList_cu_dda10a6925multi_tensor_apply_kernelINS1_28TensorListScalarListMetadataIbLi2EEENS1_25BinaryOpScalarListFunctorIbLi2ELi1ELi1EEEJSt5minusIbEEEEvT_T0_DpT1_,@"STO_CUDA_ENTRY STV_DEFAULT"
_ZN2at6native61_GLOBAL__N__44eb8e94_28_ForeachBinaryOpScalarList_cu_dda10a6925multi_tensor_apply_kernelINS1_28TensorListScalarListMetadataIbLi2EEENS1_25BinaryOpScalarListFunctorIbLi2ELi1ELi1EEEJSt5minusIbEEEEvT_T0_DpT1_:
        /* <DEDUP_REMOVED lines=42> */
[----:B------:R-:W-:Y:S05]  /*02a0*/  CALL.REL.NOINC `($__internal_38_$__cuda_sm20_div_u16) ;  /* 0x00000010006c7944 */ /* 0x000fea0003c00000 */
        /* <DEDUP_REMOVED lines=22> */
[----:B------:R-:W-:Y:S02]  /*0410*/  UIADD3.X UR26, UPT, UPT, URZ, UR19, URZ, UP0, !UPT ;  /* 0x00000013ff1a7290 */ /* 0x000fe400087fe4ff */
[----:B0-----:R-:W-:Y:S02]  /*0420*/  UIADD3 UR47, UP4, UPT, UR4, UR25, URZ ;  /* 0x00000019042f7290 */ /* 0x001fe4000ff9e0ff */
[----:B----4-:R-:W-:-:S02]  /*0430*/  UIADD3 UR25, UP1, UPT, UR10, UR25, URZ ;  /* 0x000000190a197290 */ /* 0x010fc4000ff3e0ff */
[----:B------:R-:W-:Y:S02]  /*0440*/  UIMAD.WIDE.U32 UR16, UR33, 0x5, UR18 ;  /* 0x00000005211078a5 */ /* 0x000fe4000f8e0012 */
[----:B------:R-:W-:Y:S02]  /*0450*/  UIADD3 UR45, UP0, UPT, UR4, UR22, URZ ;  /* 0x00000016042d7290 */ /* 0x000fe4000ff1e0ff */
[----:B------:R-:W-:Y:S02]  /*0460*/  UIADD3 UR44, UP6, UPT, UR10, UR22, URZ ;  /* 0x000000160a2c7290 */ /* 0x000fe4000ffde0ff */
[----:B------:R-:W-:Y:S02]  /*0470*/  UIADD3 UR42, UP5, UPT, UR4, UR20, URZ ;  /* 0x00000014042a7290 */ /* 0x000fe4000ffbe0ff */
[----:B------:R-:W-:Y:S02]  /*0480*/  UIADD3.X UR48, UPT, UPT, UR5, UR26, URZ, UP4, !UPT ;  /* 0x0000001a05307290 */ /* 0x000fe4000a7fe4ff */
[----:B------:R-:W-:-:S02]  /*0490*/  UIMAD.WIDE.U32 UR12, UR33, 0x7, UR18 ;  /* 0x00000007210c78a5 */ /* 0x000fc4000f8e0012 */
[----:B------:R-:W-:Y:S02]  /*04a0*/  UIADD3 UR6, UP2, UPT, UR18, UR33, URZ ;  /* 0x0000002112067290 */ /* 0x000fe4000ff5e0ff */
[----:B------:R-:W-:Y:S02]  /*04b0*/  UIADD3 UR41, UP3, UPT, UR10, UR20, URZ ;  /* 0x000000140a297290 */ /* 0x000fe4000ff7e0ff */
[----:B------:R-:W-:Y:S02]  /*04c0*/  UIADD3.X UR26, UPT, UPT, UR11, UR26, URZ, UP1, !UPT ;  /* 0x0000001a0b1a7290 */ /* 0x000fe40008ffe4ff */
[----:B------:R-:W-:Y:S02]  /*04d0*/  UIMAD.WIDE.U32 UR14, UR33, 0x6, UR18 ;  /* 0x00000006210e78a5 */ /* 0x000fe4000f8e0012 */
[----:B------:R-:W-:Y:S02]  /*04e0*/  UIADD3 UR38, UP1, UPT, UR10, UR16, URZ ;  /* 0x000000100a267290 */ /* 0x000fe4000ff3e0ff */
[----:B------:R-:W-:-:S02]  /*04f0*/  UIADD3.X UR46, UPT, UPT, UR5, UR23, URZ, UP0, !UPT ;  /* 0x00000017052e7290 */ /* 0x000fc400087fe4ff */
[----:B------:R-:W-:Y:S02]  /*0500*/  UIADD3.X UR22, UPT, UPT, UR11, UR23, URZ, UP6, !UPT ;  /* 0x000000170b167290 */ /* 0x000fe4000b7fe4ff */
[----:B------:R-:W-:Y:S02]  /*0510*/  UIADD3.X UR43, UPT, UPT, UR5, UR21, URZ, UP5, !UPT ;  /* 0x00000015052b7290 */ /* 0x000fe4000affe4ff */
[----:B------:R-:W-:Y:S02]  /*0520*/  UIADD3 UR39, UP4, UPT, UR4, UR16, URZ ;  /* 0x0000001004277290 */ /* 0x000fe4000ff9e0ff */
[----:B------:R-:W-:Y:S02]  /*0530*/  UIADD3 UR23, UP5, UPT, UR4, UR12, URZ ;  /* 0x0000000c04177290 */ /* 0x000fe4000ffbe0ff */
[----:B------:R-:W-:Y:S02]  /*0540*/  UIADD3.X UR20, UPT, UPT, UR11, UR21, URZ, UP3, !UPT ;  /* 0x000000150b147290 */ /* 0x000fe40009ffe4ff */
[----:B------:R-:W-:-:S02]  /*0550*/  UIADD3.X UR18, UPT, UPT, URZ, UR19, URZ, UP2, !UPT ;  /* 0x00000013ff127290 */ /* 0x000fc400097fe4ff */
[----:B------:R-:W-:Y:S02]  /*0560*/  UIADD3 UR35, UP6, UPT, UR10, UR14, URZ ;  /* 0x0000000e0a237290 */ /* 0x000fe4000ffde0ff */
[----:B------:R-:W-:Y:S02]  /*0570*/  UIADD3 UR21, UP3, UPT, UR10, UR12, URZ ;  /* 0x0000000c0a157290 */ /* 0x000fe4000ff7e0ff */
[----:B------:R-:W-:Y:S02]  /*0580*/  UIADD3 UR19, UP2, UPT, UR10, UR6, URZ ;  /* 0x000000060a137290 */ /* 0x000fe4000ff5e0ff */
[----:B------:R-:W-:Y:S02]  /*0590*/  UIADD3.X UR16, UPT, UPT, UR11, UR17, URZ, UP1, !UPT ;  /* 0x000000110b107290 */ /* 0x000fe40008ffe4ff */
[----:B------:R-:W-:Y:S02]  /*05a0*/  UIADD3 UR36, UP0, UPT, UR4, UR14, URZ ;  /* 0x0000000e04247290 */ /* 0x000fe4000ff1e0ff */
[----:B------:R-:W-:-:S02]  /*05b0*/  UIADD3 UR10, UP1, UPT, UR4, UR6, URZ ;  /* 0x00000006040a7290 */ /* 0x000fc4000ff3e0ff */
[----:B------:R-:W-:Y:S02]  /*05c0*/  UIADD3.X UR34, UPT, UPT, UR5, UR13, URZ, UP5, !UPT ;  /* 0x0000000d05227290 */ /* 0x000fe4000affe4ff */
        /* <DEDUP_REMOVED lines=9> */
.L_x_376:
[C---:B------:R-:W-:Y:S01]  /*0660*/  ISETP.GE.U32.AND P3, PT, R2.reuse, UR32, PT ;  /* 0x0000002002007c0c */ /* 0x040fe2000bf66070 */
[----:B0-----:R-:W-:Y:S01]  /*0670*/  IMAD.U32 R5, RZ, RZ, UR33 ;  /* 0x00000021ff057e24 */ /* 0x001fe2000f8e00ff */
[----:B------:R-:W-:Y:S02]  /*0680*/  IADD3 R0, P0, PT, R2, UR33, RZ ;  /* 0x0000002102007c10 */ /* 0x000fe4000ff1e0ff */
[----:B------:R-:W-:Y:S02]  /*0690*/  ISETP.GE.AND.EX P3, PT, R3, UR31, PT, P3 ;  /* 0x0000001f03007c0c */ /* 0x000fe4000bf66330 */
[----:B------:R-:W-:Y:S01]  /*06a0*/  ISETP.GE.U32.AND P5, PT, R0, UR32, PT ;  /* 0x0000002000007c0c */ /* 0x000fe2000bfa6070 */
[----:B------:R-:W-:Y:S01]  /*06b0*/  IMAD.X R0, RZ, RZ, R3, P0 ;  /* 0x000000ffff007224 */ /* 0x000fe200000e0603 */
[----:B------:R-:W-:-:S04]  /*06c0*/  IADD3 R12, P4, P6, R5, UR33, R2 ;  /* 0x00000021050c7c10 */ /* 0x000fc8000fe9e002 */
[----:B------:R-:W-:Y:S02]  /*06d0*/  ISETP.GE.AND.EX P5, PT, R0, UR31, PT, P5 ;  /* 0x0000001f00007c0c */ /* 0x000fe4000bfa6350 */
[----:B------:R-:W-:Y:S02]  /*06e0*/  IADD3 R0, P2, PT, R12, UR33, RZ ;  /* 0x000000210c007c10 */ /* 0x000fe4000ff5e0ff */
[----:B------:R-:W-:Y:S02]  /*06f0*/  IADD3.X R13, PT, PT, RZ, RZ, R3, P4, P6 ;  /* 0x000000ffff0d7210 */ /* 0x000fe400027ec403 */
[----:B------:R-:W-:Y:S02]  /*0700*/  @!P3 IADD3 R4, P1, PT, R2, UR30, RZ ;  /* 0x0000001e0204bc10 */ /* 0x000fe4000ff3e0ff */
[----:B------:R-:W-:Y:S02]  /*0710*/  ISETP.GE.U32.AND P0, PT, R12, UR32, PT ;  /* 0x000000200c007c0c */ /* 0x000fe4000bf06070 */
[----:B------:R-:W-:-:S02]  /*0720*/  @!P3 IADD3.X R5, PT, PT, R3, UR7, RZ, P1, !PT ;  /* 0x000000070305bc10 */ /* 0x000fc40008ffe4ff */
[----:B------:R-:W-:Y:S01]  /*0730*/  ISETP.GE.U32.AND P1, PT, R0, UR32, PT ;  /* 0x0000002000007c0c */ /* 0x000fe2000bf26070 */
[----:B------:R-:W-:Y:S01]  /*0740*/  IMAD.X R0, RZ, RZ, R13, P2 ;  /* 0x000000ffff007224 */ /* 0x000fe200010e060d */
[----:B------:R-:W-:Y:S01]  /*0750*/  ISETP.GE.AND.EX P0, PT, R13, UR31, PT, P0 ;  /* 0x0000001f0d007c0c */ /* 0x000fe2000bf06300 */
[----:B------:R-:W2:Y:S01]  /*0760*/  @!P3 LDG.E.U8 R4, desc[UR28][R4.64] ;  /* 0x0000001c0404b981 */ /* 0x000ea2000c1e1100 */
[----:B------:R-:W-:Y:S02]  /*0770*/  @!P5 IADD3 R6, P4, PT, R2, UR10, RZ ;  /* 0x0000000a0206dc10 */ /* 0x000fe4000ff9e0ff */
[----:B------:R-:W-:Y:S02]  /*0780*/  ISETP.GE.AND.EX P1, PT, R0, UR31, PT, P1 ;  /* 0x0000001f00007c0c */ /* 0x000fe4000bf26310 */
[----:B------:R-:W-:-:S05]  /*0790*/  @!P5 IADD3.X R7, PT, PT, R3, UR11, RZ, P4, !PT ;  /* 0x0000000b0307dc10 */ /* 0x000fca000a7fe4ff */
[----:B------:R0:W3:Y:S02]  /*07a0*/  @!P5 LDG.E.U8 R6, desc[UR28][R6.64] ;  /* 0x0000001c0606d981 */ /* 0x0000e4000c1e1100 */
[----:B------:R-:W-:-:S04]  /*07b0*/  @!P0 IADD3 R8, P2, PT, R2, UR45, RZ ;  /* 0x0000002d02088c10 */ /* 0x000fc8000ff5e0ff */
[----:B------:R-:W-:Y:S02]  /*07c0*/  @!P0 IADD3.X R9, PT, PT, R3, UR46, RZ, P2, !PT ;  /* 0x0000002e03098c10 */ /* 0x000fe400097fe4ff */
[----:B------:R-:W-:-:S03]  /*07d0*/  @!P1 IADD3 R10, P2, PT, R2, UR42, RZ ;  /* 0x0000002a020a9c10 */ /* 0x000fc6000ff5e0ff */
[----:B------:R1:W4:Y:S01]  /*07e0*/  @!P0 LDG.E.U8 R8, desc[UR28][R8.64] ;  /* 0x0000001c08088981 */ /* 0x000322000c1e1100 */
[----:B------:R-:W-:-:S05]  /*07f0*/  @!P1 IADD3.X R11, PT, PT, R3, UR43, RZ, P2, !PT ;  /* 0x0000002b030b9c10 */ /* 0x000fca00097fe4ff */
[----:B------:R5:W5:Y:S01]  /*0800*/  @!P1 LDG.E.U8 R10, desc[UR28][R10.64] ;  /* 0x0000001c0a0a9981 */ /* 0x000b62000c1e1100 */
[----:B------:R-:W0:Y:S02]  /*0810*/  LDCU.U8 UR15, c[0x0][UR49+0x9c0] ;  /* 0x00013800310f77ac */ /* 0x000e240008000000 */
[----:B0-----:R-:W-:Y:S02]  /*0820*/  ULOP3.LUT UR17, UR15, 0xff, URZ, 0xc0, !UPT ;  /* 0x000000ff0f117892 */ /* 0x001fe4000f8ec0ff */
[----:B------:R-:W-:-:S04]  /*0830*/  USHF.L.U32 UR15, UR15, 0x3, URZ ;  /* 0x000000030f0f7899 */ /* 0x000fc800080006ff */
[----:B------:R-:W-:-:S12]  /*0840*/  UIMAD UR15, UR17, -0x7, UR15 ;  /* 0xfffffff9110f78a4 */ /* 0x000fd8000f8e020f */
[----:B------:R-:W0:Y:S01]  /*0850*/  LDCU.U8 UR15, c[0x0][UR15+0x980] ;  /* 0x000130000f0f77ac */ /* 0x000e220008000000 */
[----:B------:R-:W-:Y:S01]  /*0860*/  IMAD.U32 R7, RZ, RZ, UR33 ;  /* 0x00000021ff077e24 */ /* 0x000fe2000f8e00ff */
[----:B--2---:R-:W-:Y:S02]  /*0870*/  ISETP.NE.AND P2, PT, R4, RZ, !P3 ;  /* 0x000000ff0400720c */ /* 0x004fe40005f45270 */
[----:B------:R-:W-:Y:S02]  /*0880*/  @!P3 IADD3 R4, P6, PT, R2, UR27, RZ ;  /* 0x0000001b0204bc10 */ /* 0x000fe4000ffde0ff */
[----:B0-----:R-:W-:Y:S02]  /*0890*/  ISETP.NE.XOR P4, PT, RZ, UR15, P2 ;  /* 0x0000000fff007c0c */ /* 0x001fe40009785a70 */
[----:B------:R-:W-:Y:S02]  /*08a0*/  @!P3 IADD3.X R5, PT, PT, R3, UR8, RZ, P6, !PT ;  /* 0x000000080305bc10 */ /* 0x000fe4000b7fe4ff */
[----:B-1----:R-:W-:-:S02]  /*08b0*/  @!P3 SEL R9, RZ, 0x1, !P4 ;  /* 0x00000001ff09b807 */ /* 0x002fc40006000000 */
[----:B---3--:R-:W-:Y:S02]  /*08c0*/  ISETP.NE.AND P2, PT, R6, RZ, !P5 ;  /* 0x000000ff0600720c */ /* 0x008fe40006f45270 */
[----:B------:R-:W-:Y:S01]  /*08d0*/  IADD3 R12, P4, P6, R7, UR33, R12 ;  /* 0x00000021070c7c10 */ /* 0x000fe2000fe9e00c */
[----:B------:R0:W-:Y:S01]  /*08e0*/  @!P3 STG.E.U8 desc[UR28][R4.64], R9 ;  /* 0x000000090400b986 */ /* 0x0001e2000c10111c */
[----:B------:R-:W-:Y:S02]  /*08f0*/  ISETP.NE.XOR P2, PT, RZ, UR15, P2 ;  /* 0x0000000fff007c0c */ /* 0x000fe40009745a70 */
[----:B------:R-:W-:Y:S02]  /*0900*/  @!P5 IADD3 R6, P3, PT, R2, UR19, RZ ;  /* 0x000000130206dc10 */ /* 0x000fe4000ff7e0ff */
[----:B------:R-:W-:Y:S02]  /*0910*/  IADD3.X R13, PT, PT, RZ, RZ, R13, P4, P6 ;  /* 0x000000ffff0d7210 */ /* 0x000fe400027ec40d */
[----:B------:R-:W-:-:S02]  /*0920*/  SEL R15, RZ, 0x1, !P2 ;  /* 0x00000001ff0f7807 */ /* 0x000fc40005000000 */
[----:B------:R-:W-:Y:S02]  /*0930*/  IADD3 R0, P2, P6, R7, UR33, R12 ;  /* 0x0000002107007c10 */ /* 0x000fe4000fe5e00c */
[----:B------:R-:W-:Y:S02]  /*0940*/  @!P5 IADD3.X R7, PT, PT, R3, UR12, RZ, P3, !PT ;  /* 0x0000000c0307dc10 */ /* 0x000fe40009ffe4ff */
[----:B----4-:R-:W-:Y:S02]  /*0950*/  ISETP.NE.AND P4, PT, R8, RZ, !P0 ;  /* 0x000000ff0800720c */ /* 0x010fe40004785270 */
[----:B-----5:R-:W-:Y:S01]  /*0960*/  IADD3.X R11, PT, PT, RZ, RZ, R13, P2, P6 ;  /* 0x000000ffff0b7210 */ /* 0x020fe200017ec40d */
[----:B------:R1:W-:Y:S01]  /*0970*/  @!P5 STG.E.U8 desc[UR28][R6.64], R15 ;  /* 0x0000000f0600d986 */ /* 0x0003e2000c10111c */
[C---:B------:R-:W-:Y:S02]  /*0980*/  ISETP.GE.U32.AND P3, PT, R12.reuse, UR32, PT ;  /* 0x000000200c007c0c */ /* 0x040fe4000bf66070 */
[----:B------:R-:W-:-:S02]  /*0990*/  IADD3 R8, P6, PT, R12, UR33, RZ ;  /* 0x000000210c087c10 */ /* 0x000fc4000ffde0ff */
[----:B------:R-:W-:Y:S02]  /*09a0*/  ISETP.NE.AND P5, PT, R10, RZ, !P1 ;  /* 0x000000ff0a00720c */ /* 0x000fe40004fa5270 */
[----:B0-----:R-:W-:Y:S01]  /*09b0*/  @!P0 IADD3 R4, P2, PT, R2, UR44, RZ ;  /* 0x0000002c02048c10 */ /* 0x001fe2000ff5e0ff */
[----:B------:R-:W-:Y:S01]  /*09c0*/  IMAD.X R9, RZ, RZ, R13, P6 ;  /* 0x000000ffff097224 */ /* 0x000fe200030e060d */
[----:B------:R-:W-:Y:S02]  /*09d0*/  ISETP.GE.AND.EX P3, PT, R13, UR31, PT, P3 ;  /* 0x0000001f0d007c0c */ /* 0x000fe4000bf66330 */
[----:B------:R-:W-:Y:S02]  /*09e0*/  ISETP.NE.XOR P5, PT, RZ, UR15, P5 ;  /* 0x0000000fff007c0c */ /* 0x000fe4000afa5a70 */
[----:B------:R-:W-:Y:S02]  /*09f0*/  @!P0 IADD3.X R5, PT, PT, R3, UR22, RZ, P2, !PT ;  /* 0x0000001603058c10 */ /* 0x000fe400097fe4ff */
[----:B------:R-:W-:-:S02]  /*0a00*/  ISETP.GE.U32.AND P2, PT, R8, UR32, PT ;  /* 0x0000002008007c0c */ /* 0x000fc4000bf46070 */
[----:B------:R-:W-:Y:S02]  /*0a10*/  ISETP.NE.XOR P4, PT, RZ, UR15, P4 ;  /* 0x0000000fff007c0c */ /* 0x000fe4000a785a70 */
[----:B------:R-:W-:Y:S02]  /*0a20*/  SEL R19, RZ, 0x1, !P5 ;  /* 0x00000001ff137807 */ /* 0x000fe40006800000 */
[----:B-1----:R-:W-:Y:S02]  /*0a30*/  IADD3 R6, P5, PT, R0, UR33, RZ ;  /* 0x0000002100067c10 */ /* 0x002fe4000ffbe0ff */
[----:B------:R-:W-:Y:S02]  /*0a40*/  @!P1 IADD3 R8, P6, PT, R2, UR41, RZ ;  /* 0x0000002902089c10 */ /* 0x000fe4000ffde0ff */
[----:B------:R-:W-:Y:S02]  /*0a50*/  ISETP.GE.AND.EX P2, PT, R9, UR31, PT, P2 ;  /* 0x0000001f09007c0c */ /* 0x000fe4000bf46320 */
[----:B------:R-:W-:-:S02]  /*0a60*/  SEL R17, RZ, 0x1, !P4 ;  /* 0x00000001ff117807 */ /* 0x000fc40006000000 */
[----:B------:R-:W-:Y:S01]  /*0a70*/  ISETP.GE.U32.AND P4, PT, R0, UR32, PT ;  /* 0x0000002000007c0c */ /* 0x000fe2000bf86070 */
[----:B------:R-:W-:Y:S01]  /*0a80*/  IMAD.X R0, RZ, RZ, R11, P5 ;  /* 0x000000ffff007224 */ /* 0x000fe200028e060b */
[----:B------:R-:W-:Y:S02]  /*0a90*/  @!P1 IADD3.X R9, PT, PT, R3, UR20, RZ, P6, !PT ;  /* 0x0000001403099c10 */ /* 0x000fe4000b7fe4ff */
[----:B------:R-:W-:Y:S02]  /*0aa0*/  ISETP.GE.U32.AND P6, PT, R6, UR32, PT ;  /* 0x0000002006007c0c */ /* 0x000fe4000bfc6070 */
[----:B------:R-:W-:Y:S02]  /*0ab0*/  @!P3 IADD3 R6, P5, PT, R2, UR47, RZ ;  /* 0x0000002f0206bc10 */ /* 0x000fe4000ffbe0ff */
[----:B------:R-:W-:Y:S02]  /*0ac0*/  ISETP.GE.AND.EX P4, PT, R11, UR31, PT, P4 ;  /* 0x0000001f0b007c0c */ /* 0x000fe4000bf86340 */
[----:B------:R-:W-:Y:S01]  /*0ad0*/  ISETP.GE.AND.EX P6, PT, R0, UR31, PT, P6 ;  /* 0x0000001f00007c0c */ /* 0x000fe2000bfc6360 */
[----:B------:R0:W-:Y:S01]  /*0ae0*/  @!P0 STG.E.U8 desc[UR28][R4.64], R17 ;  /* 0x0000001104008986 */ /* 0x0001e2000c10111c */
[----:B------:R-:W-:-:S02]  /*0af0*/  @!P3 IADD3.X R7, PT, PT, R3, UR48, RZ, P5, !PT ;  /* 0x000000300307bc10 */ /* 0x000fc4000affe4ff */
[C---:B------:R-:W-:Y:S01]  /*0b00*/  @!P2 IADD3 R10, P0, PT, R2.reuse, UR39, RZ ;  /* 0x00000027020aac10 */ /* 0x040fe2000ff1e0ff */
[----:B------:R1:W-:Y:S03]  /*0b10*/  @!P1 STG.E.U8 desc[UR28][R8.64], R19 ;  /* 0x0000001308009986 */ /* 0x0003e6000c10111c */
[----:B------:R-:W-:Y:S01]  /*0b20*/  @!P2 IADD3.X R11, PT, PT, R3, UR40, RZ, P0, !PT ;  /* 0x00000028030bac10 */ /* 0x000fe200087fe4ff */
[----:B------:R-:W2:Y:S02]  /*0b30*/  @!P3 LDG.E.U8 R6, desc[UR28][R6.64] ;  /* 0x0000001c0606b981 */ /* 0x000ea4000c1e1100 */
[C---:B------:R-:W-:Y:S02]  /*0b40*/  @!P4 IADD3 R12, P1, PT, R2.reuse, UR36, RZ ;  /* 0x00000024020ccc10 */ /* 0x040fe4000ff3e0ff */
[----:B------:R-:W3:Y:S01]  /*0b50*/  @!P2 LDG.E.U8 R10, desc[UR28][R10.64] ;  /* 0x0000001c0a0aa981 */ /* 0x000ee2000c1e1100 */
[----:B------:R-:W-:-:S02]  /*0b60*/  @!P6 IADD3 R14, P0, PT, R2, UR23, RZ ;  /* 0x00000017020eec10 */ /* 0x000fc4000ff1e0ff */
[C---:B------:R-:W-:Y:S02]  /*0b70*/  @!P4 IADD3.X R13, PT, PT, R3.reuse, UR37, RZ, P1, !PT ;  /* 0x00000025030dcc10 */ /* 0x040fe40008ffe4ff */
[----:B------:R-:W-:-:S03]  /*0b80*/  @!P6 IADD3.X R15, PT, PT, R3, UR34, RZ, P0, !PT ;  /* 0x00000022030fec10 */ /* 0x000fc600087fe4ff */
[----:B------:R-:W4:Y:S04]  /*0b90*/  @!P4 LDG.E.U8 R12, desc[UR28][R12.64] ;  /* 0x0000001c0c0cc981 */ /* 0x000f28000c1e1100 */
[----:B------:R-:W5:Y:S01]  /*0ba0*/  @!P6 LDG.E.U8 R14, desc[UR28][R14.64] ;  /* 0x0000001c0e0ee981 */ /* 0x000f62000c1e1100 */
[----:B0-----:R-:W-:-:S04]  /*0bb0*/  @!P3 IADD3 R4, P5, PT, R2, UR25, RZ ;  /* 0x000000190204bc10 */ /* 0x001fc8000ffbe0ff */
[----:B------:R-:W-:Y:S02]  /*0bc0*/  @!P3 IADD3.X R5, PT, PT, R3, UR26, RZ, P5, !PT ;  /* 0x0000001a0305bc10 */ /* 0x000fe4000affe4ff */
[----:B-1----:R-:W-:-:S04]  /*0bd0*/  @!P4 IADD3 R8, P5, PT, R2, UR35, RZ ;  /* 0x000000230208cc10 */ /* 0x002fc8000ffbe0ff */
[----:B------:R-:W-:Y:S01]  /*0be0*/  @!P4 IADD3.X R9, PT, PT, R3, UR14, RZ, P5, !PT ;  /* 0x0000000e0309cc10 */ /* 0x000fe2000affe4ff */
[----:B------:R-:W-:-:S04]  /*0bf0*/  UIADD3 UR24, UP0, UPT, UR24, -0x2, URZ ;  /* 0xfffffffe18187890 */ /* 0x000fc8000ff1e0ff */
[----:B------:R-:W-:Y:S02]  /*0c00*/  UIADD3.X UR6, UPT, UPT, UR6, -0x1, URZ, UP0, !UPT ;  /* 0xffffffff06067890 */ /* 0x000fe400087fe4ff */
[----:B------:R-:W-:-:S04]  /*0c10*/  UISETP.NE.U32.AND UP0, UPT, UR24, URZ, UPT ;  /* 0x000000ff1800728c */ /* 0x000fc8000bf05070 */
[----:B------:R-:W-:Y:S02]  /*0c20*/  UISETP.NE.AND.EX UP0, UPT, UR6, URZ, UPT, UP0 ;  /* 0x000000ff0600728c */ /* 0x000fe4000bf05300 */
[----:B------:R-:W-:Y:S01]  /*0c30*/  UIMAD.WIDE.U32 UR4, UR33, 0x8, UR4 ;  /* 0x00000008210478a5 */ /* 0x000fe2000f8e0004 */
[----:B--2---:R-:W-:-:S04]  /*0c40*/  ISETP.NE.AND P0, PT, R6, RZ, !P3 ;  /* 0x000000ff0600720c */ /* 0x004fc80005f05270 */
[----:B------:R-:W-:Y:S02]  /*0c50*/  ISETP.NE.XOR P0, PT, RZ, UR15, P0 ;  /* 0x0000000fff007c0c */ /* 0x000fe40008705a70 */
[----:B---3--:R-:W-:Y:S02]  /*0c60*/  ISETP.NE.AND P1, PT, R10, RZ, !P2 ;  /* 0x000000ff0a00720c */ /* 0x008fe40005725270 */
[----:B------:R-:W-:Y:S02]  /*0c70*/  @!P3 SEL R17, RZ, 0x1, !P0 ;  /* 0x00000001ff11b807 */ /* 0x000fe40004000000 */
[----:B------:R-:W-:Y:S02]  /*0c80*/  ISETP.NE.XOR P1, PT, RZ, UR15, P1 ;  /* 0x0000000fff007c0c */ /* 0x000fe40008f25a70 */
[----:B----4-:R-:W-:Y:S01]  /*0c90*/  ISETP.NE.AND P0, PT, R12, RZ, !P4 ;  /* 0x000000ff0c00720c */ /* 0x010fe20006705270 */
[----:B------:R0:W-:Y:S01]  /*0ca0*/  @!P3 STG.E.U8 desc[UR28][R4.64], R17 ;  /* 0x000000110400b986 */ /* 0x0001e2000c10111c */
[----:B------:R-:W-:-:S02]  /*0cb0*/  @!P2 IADD3 R6, P3, PT, R2, UR38, RZ ;  /* 0x000000260206ac10 */ /* 0x000fc4000ff7e0ff */
[----:B------:R-:W-:Y:S02]  /*0cc0*/  SEL R13, RZ, 0x1, !P1 ;  /* 0x00000001ff0d7807 */ /* 0x000fe40004800000 */
[----:B-----5:R-:W-:Y:S02]  /*0cd0*/  ISETP.NE.AND P1, PT, R14, RZ, !P6 ;  /* 0x000000ff0e00720c */ /* 0x020fe40007725270 */
[----:B------:R-:W-:Y:S02]  /*0ce0*/  @!P2 IADD3.X R7, PT, PT, R3, UR16, RZ, P3, !PT ;  /* 0x000000100307ac10 */ /* 0x000fe40009ffe4ff */
[----:B------:R-:W-:Y:S02]  /*0cf0*/  ISETP.NE.XOR P0, PT, RZ, UR15, P0 ;  /* 0x0000000fff007c0c */ /* 0x000fe40008705a70 */
[----:B------:R-:W-:Y:S02]  /*0d00*/  @!P6 IADD3 R10, P3, PT, R2, UR21, RZ ;  /* 0x00000015020aec10 */ /* 0x000fe4000ff7e0ff */
[----:B------:R-:W-:-:S02]  /*0d10*/  ISETP.NE.XOR P1, PT, RZ, UR15, P1 ;  /* 0x0000000fff007c0c */ /* 0x000fc40008f25a70 */
[----:B0-----:R-:W-:Y:S02]  /*0d20*/  SEL R5, RZ, 0x1, !P0 ;  /* 0x00000001ff057807 */ /* 0x001fe40004000000 */
[----:B------:R-:W-:Y:S02]  /*0d30*/  @!P6 IADD3.X R11, PT, PT, R3, UR13, RZ, P3, !PT ;  /* 0x0000000d030bec10 */ /* 0x000fe40009ffe4ff */
[----:B------:R-:W-:Y:S01]  /*0d40*/  SEL R15, RZ, 0x1, !P1 ;  /* 0x00000001ff0f7807 */ /* 0x000fe20004800000 */
[----:B------:R0:W-:Y:S04]  /*0d50*/  @!P2 STG.E.U8 desc[UR28][R6.64], R13 ;  /* 0x0000000d0600a986 */ /* 0x0001e8000c10111c */
[----:B------:R0:W-:Y:S04]  /*0d60*/  @!P4 STG.E.U8 desc[UR28][R8.64], R5 ;  /* 0x000000050800c986 */ /* 0x0001e8000c10111c */
[----:B------:R0:W-:Y:S01]  /*0d70*/  @!P6 STG.E.U8 desc[UR28][R10.64], R15 ;  /* 0x0000000f0a00e986 */ /* 0x0001e2000c10111c */
[----:B------:R-:W-:-:S04]  /*0d80*/  IMAD.U32 R17, RZ, RZ, UR33 ;  /* 0x00000021ff117e24 */ /* 0x000fc8000f8e00ff */
[----:B------:R-:W-:Y:S01]  /*0d90*/  IMAD.WIDE.U32 R2, R17, 0x8, R2 ;  /* 0x0000000811027825 */ /* 0x000fe200078e0002 */
[----:B------:R-:W-:Y:S06]  /*0da0*/  BRA.U UP0, `(.L_x_376) ;  /* 0xfffffff9002c7547 */ /* 0x000fec000b83ffff */
.L_x_375:
[----:B------:R-:W-:-:S04]  /*0db0*/  ULOP3.LUT UR6, UR9, 0x1, URZ, 0xc0, !UPT ;  /* 0x0000000109067892 */ /* 0x000fc8000f8ec0ff */
[----:B------:R-:W-:-:S06]  /*0dc0*/  UISETP.NE.U32.AND UP0, UPT, UR6, 0x1, UPT ;  /* 0x000000010600788c */ /* 0x000fcc000bf05070 */
[----:B------:R-:W-:-:S13]  /*0dd0*/  PLOP3.LUT P0, PT, PT, PT, UP0, 0x80, 0x8 ;  /* 0x000000000008781c */ /* 0x000fda0003f0f008 */
[----:B------:R-:W-:Y:S05]  /*0de0*/  @!P0 EXIT ;  /* 0x000000000000894d */ /* 0x000fea0003800000 */
[----:B------:R-:W1:Y:S01]  /*0df0*/  S2R R0, SR_TID.X ;  /* 0x0000000000007919 */ /* 0x000e620000002100 */
[----:B------:R-:W2:Y:S01]  /*0e00*/  LDCU UR6, c[0x0][0x360] ;  /* 0x00006c00ff0677ac */ /* 0x000ea20008000800 */
[----:B-1----:R-:W-:-:S04]  /*0e10*/  IADD3 R0, P0, PT, R0, UR4, RZ ;  /* 0x0000000400007c10 */ /* 0x002fc8000ff1e0ff */
[C---:B------:R-:W-:Y:S01]  /*0e20*/  ISETP.GE.U32.AND P3, PT, R0.reuse, UR32, PT ;  /* 0x0000002000007c0c */ /* 0x040fe2000bf66070 */
[----:B0-----:R-:W-:Y:S01]  /*0e30*/  IMAD.X R13, RZ, RZ, UR5, P0 ;  /* 0x00000005ff0d7e24 */ /* 0x001fe200080e06ff */
[----:B--2---:R-:W-:-:S04]  /*0e40*/  IADD3 R10, P0, PT, R0, UR6, RZ ;  /* 0x00000006000a7c10 */ /* 0x004fc8000ff1e0ff */
[----:B------:R-:W-:Y:S01]  /*0e50*/  ISETP.GE.AND.EX P3, PT, R13, UR31, PT, P3 ;  /* 0x0000001f0d007c0c */ /* 0x000fe2000bf66330 */
[----:B------:R-:W-:Y:S01]  /*0e60*/  IMAD.X R15, RZ, RZ, R13, P0 ;  /* 0x000000ffff0f7224 */ /* 0x000fe200000e060d */
[C---:B------:R-:W-:Y:S02]  /*0e70*/  IADD3 R11, P4, PT, R10.reuse, UR6, RZ ;  /* 0x000000060a0b7c10 */ /* 0x040fe4000ff9e0ff */
[----:B------:R-:W-:Y:S02]  /*0e80*/  ISETP.GE.U32.AND P2, PT, R10, UR32, PT ;  /* 0x000000200a007c0c */ /* 0x000fe4000bf46070 */
[----:B------:R-:W-:Y:S01]  /*0e90*/  ISETP.GE.U32.AND P1, PT, R11, UR32, PT ;  /* 0x000000200b007c0c */ /* 0x000fe2000bf26070 */
[----:B------:R-:W-:Y:S01]  /*0ea0*/  IMAD.X R16, RZ, RZ, R15, P4 ;  /* 0x000000ffff107224 */ /* 0x000fe200020e060f */
[----:B------:R-:W-:Y:S02]  /*0eb0*/  ISETP.GE.AND.EX P2, PT, R15, UR31, PT, P2 ;  /* 0x0000001f0f007c0c */ /* 0x000fe4000bf46320 */
[----:B------:R-:W-:-:S02]  /*0ec0*/  IADD3 R12, P5, PT, R11, UR6, RZ ;  /* 0x000000060b0c7c10 */ /* 0x000fc4000ffbe0ff */
[----:B------:R-:W-:Y:S02]  /*0ed0*/  ISETP.GE.AND.EX P1, PT, R16, UR31, PT, P1 ;  /* 0x0000001f10007c0c */ /* 0x000fe4000bf26310 */
[----:B------:R-:W-:Y:S01]  /*0ee0*/  @!P3 IADD3 R2, P4, PT, R0, UR30, RZ ;  /* 0x0000001e0002bc10 */ /* 0x000fe2000ff9e0ff */
[----:B------:R-:W-:Y:S01]  /*0ef0*/  IMAD.X R14, RZ, RZ, R16, P5 ;  /* 0x000000ffff0e7224 */ /* 0x000fe200028e0610 */
[----:B------:R-:W-:Y:S02]  /*0f00*/  ISETP.GE.U32.AND P0, PT, R12, UR32, PT ;  /* 0x000000200c007c0c */ /* 0x000fe4000bf06070 */
[----:B------:R-:W-:Y:S02]  /*0f10*/  @!P3 IADD3.X R3, PT, PT, R13, UR7, RZ, P4, !PT ;  /* 0x000000070d03bc10 */ /* 0x000fe4000a7fe4ff */
[----:B------:R-:W-:Y:S02]  /*0f20*/  ISETP.GE.AND.EX P0, PT, R14, UR31, PT, P0 ;  /* 0x0000001f0e007c0c */ /* 0x000fe4000bf06300 */
[----:B------:R-:W-:Y:S01]  /*0f30*/  @!P2 IADD3 R4, P4, PT, R10, UR30, RZ ;  /* 0x0000001e0a04ac10 */ /* 0x000fe2000ff9e0ff */
[----:B------:R-:W2:Y:S02]  /*0f40*/  @!P3 LDG.E.U8 R2, desc[UR28][R2.64] ;  /* 0x0000001c0202b981 */ /* 0x000ea4000c1e1100 */
[----:B------:R-:W-:-:S02]  /*0f50*/  @!P1 IADD3 R6, P5, PT, R11, UR30, RZ ;  /* 0x0000001e0b069c10 */ /* 0x000fc4000ffbe0ff */
[----:B------:R-:W-:Y:S02]  /*0f60*/  @!P2 IADD3.X R5, PT, PT, R15, UR7, RZ, P4, !PT ;  /* 0x000000070f05ac10 */ /* 0x000fe4000a7fe4ff */
[----:B------:R-:W-:-:S03]  /*0f70*/  @!P1 IADD3.X R7, PT, PT, R16, UR7, RZ, P5, !PT ;  /* 0x0000000710079c10 */ /* 0x000fc6000affe4ff */
[----:B------:R-:W3:Y:S01]  /*0f80*/  @!P2 LDG.E.U8 R4, desc[UR28][R4.64] ;  /* 0x0000001c0404a981 */ /* 0x000ee2000c1e1100 */
[----:B------:R-:W-:-:S03]  /*0f90*/  @!P0 IADD3 R8, P4, PT, R12, UR30, RZ ;  /* 0x0000001e0c088c10 */ /* 0x000fc6000ff9e0ff */
[----:B------:R-:W4:Y:S01]  /*0fa0*/  @!P1 LDG.E.U8 R6, desc[UR28][R6.64] ;  /* 0x0000001c06069981 */ /* 0x000f22000c1e1100 */
[----:B------:R-:W-:-:S05]  /*0fb0*/  @!P0 IADD3.X R9, PT, PT, R14, UR7, RZ, P4, !PT ;  /* 0x000000070e098c10 */ /* 0x000fca000a7fe4ff */
[----:B------:R0:W5:Y:S01]  /*0fc0*/  @!P0 LDG.E.U8 R8, desc[UR28][R8.64] ;  /* 0x0000001c08088981 */ /* 0x000162000c1e1100 */
[----:B------:R-:W1:Y:S02]  /*0fd0*/  S2UR UR4, SR_CTAID.X ;  /* 0x00000000000479c3 */ /* 0x000e640000002500 */
[----:B-1----:R-:W1:Y:S02]  /*0fe0*/  LDCU.U8 UR4, c[0x0][UR4+0x9c0] ;  /* 0x00013800040477ac */ /* 0x002e640008000000 */
[----:B-1----:R-:W-:Y:S02]  /*0ff0*/  ULOP3.LUT UR5, UR4, 0xff, URZ, 0xc0, !UPT ;  /* 0x000000ff04057892 */ /* 0x002fe4000f8ec0ff */
[----:B------:R-:W-:-:S04]  /*1000*/  USHF.L.U32 UR4, UR4, 0x3, URZ ;  /* 0x0000000304047899 */ /* 0x000fc800080006ff */
[----:B------:R-:W-:-:S12]  /*1010*/  UIMAD UR4, UR5, -0x7, UR4 ;  /* 0xfffffff9050478a4 */ /* 0x000fd8000f8e0204 */
[----:B------:R-:W1:Y:S01]  /*1020*/  LDCU.U8 UR4, c[0x0][UR4+0x980] ;  /* 0x00013000040477ac */ /* 0x000e620008000000 */
[----:B--2---:R-:W-:Y:S02]  /*1030*/  ISETP.NE.AND P4, PT, R2, RZ, !P3 ;  /* 0x000000ff0200720c */ /* 0x004fe40005f85270 */
[----:B------:R-:W-:Y:S02]  /*1040*/  @!P3 IADD3 R2, P5, PT, R0, UR27, RZ ;  /* 0x0000001b0002bc10 */ /* 0x000fe4000ffbe0ff */
[----:B-1----:R-:W-:Y:S02]  /*1050*/  ISETP.NE.XOR P4, PT, RZ, UR4, P4 ;  /* 0x00000004ff007c0c */ /* 0x002fe4000a785a70 */
[----:B------:R-:W-:Y:S02]  /*1060*/  @!P3 IADD3.X R3, PT, PT, R13, UR8, RZ, P5, !PT ;  /* 0x000000080d03bc10 */ /* 0x000fe4000affe4ff */
[----:B0-----:R-:W-:Y:S02]  /*1070*/  @!P3 SEL R9, RZ, 0x1, !P4 ;  /* 0x00000001ff09b807 */ /* 0x001fe40006000000 */
[----:B---3--:R-:W-:-:S02]  /*1080*/  ISETP.NE.AND P6, PT, R4, RZ, !P2 ;  /* 0x000000ff0400720c */ /* 0x008fc400057c5270 */
[----:B------:R-:W-:Y:S01]  /*1090*/  @!P2 IADD3 R4, P5, PT, R10, UR27, RZ ;  /* 0x0000001b0a04ac10 */ /* 0x000fe2000ffbe0ff */
[----:B------:R0:W-:Y:S01]  /*10a0*/  @!P3 STG.E.U8 desc[UR28][R2.64], R9 ;  /* 0x000000090200b986 */ /* 0x0001e2000c10111c */
[----:B----4-:R-:W-:Y:S02]  /*10b0*/  ISETP.NE.AND P4, PT, R6, RZ, !P1 ;  /* 0x000000ff0600720c */ /* 0x010fe40004f85270 */
[----:B------:R-:W-:Y:S02]  /*10c0*/  ISETP.NE.XOR P3, PT, RZ, UR4, P6 ;  /* 0x00000004ff007c0c */ /* 0x000fe4000b765a70 */
[----:B------:R-:W-:Y:S02]  /*10d0*/  @!P2 IADD3.X R5, PT, PT, R15, UR8, RZ, P5, !PT ;  /* 0x000000080f05ac10 */ /* 0x000fe4000affe4ff */
[----:B------:R-:W-:Y:S02]  /*10e0*/  @!P1 IADD3 R6, P5, PT, R11, UR27, RZ ;  /* 0x0000001b0b069c10 */ /* 0x000fe4000ffbe0ff */
[----:B------:R-:W-:-:S02]  /*10f0*/  ISETP.NE.XOR P4, PT, RZ, UR4, P4 ;  /* 0x00000004ff007c0c */ /* 0x000fc4000a785a70 */
[----:B------:R-:W-:Y:S02]  /*1100*/  SEL R11, RZ, 0x1, !P3 ;  /* 0x00000001ff0b7807 */ /* 0x000fe40005800000 */
[----:B------:R-:W-:Y:S02]  /*1110*/  @!P1 IADD3.X R7, PT, PT, R16, UR8, RZ, P5, !PT ;  /* 0x0000000810079c10 */ /* 0x000fe4000affe4ff */
[----:B------:R-:W-:Y:S01]  /*1120*/  SEL R13, RZ, 0x1, !P4 ;  /* 0x00000001ff0d7807 */ /* 0x000fe20006000000 */
[----:B------:R0:W-:Y:S01]  /*1130*/  @!P2 STG.E.U8 desc[UR28][R4.64], R11 ;  /* 0x0000000b0400a986 */ /* 0x0001e2000c10111c */
[----:B-----5:R-:W-:-:S03]  /*1140*/  ISETP.NE.AND P3, PT, R8, RZ, !P0 ;  /* 0x000000ff0800720c */ /* 0x020fc60004765270 */
[----:B------:R0:W-:Y:S01]  /*1150*/  @!P1 STG.E.U8 desc[UR28][R6.64], R13 ;  /* 0x0000000d06009986 */ /* 0x0001e2000c10111c */
[----:B------:R-:W-:Y:S01]  /*1160*/  ISETP.NE.XOR P3, PT, RZ, UR4, P3 ;  /* 0x00000004ff007c0c */ /* 0x000fe20009f65a70 */
[----:B------:R-:W-:-:S12]  /*1170*/  @P0 EXIT ;  /* 0x000000000000094d */ /* 0x000fd80003800000 */
[----:B0-----:R-:W-:Y:S02]  /*1180*/  IADD3 R2, P0, PT, R12, UR27, RZ ;  /* 0x0000001b0c027c10 */ /* 0x001fe4000ff1e0ff */
[----:B------:R-:W-:Y:S02]  /*1190*/  SEL R5, RZ, 0x1, !P3 ;  /* 0x00000001ff057807 */ /* 0x000fe40005800000 */
[----:B------:R-:W-:-:S05]  /*11a0*/  IADD3.X R3, PT, PT, R14, UR8, RZ, P0, !PT ;  /* 0x000000080e037c10 */ /* 0x000fca00087fe4ff */
[----:B------:R-:W-:Y:S01]  /*11b0*/  STG.E.U8 desc[UR28][R2.64], R5 ;  /* 0x0000000502007986 */ /* 0x000fe2000c10111c */
[----:B------:R-:W-:Y:S05]  /*11c0*/  EXIT ;  /* 0x000000000000794d */ /* 0x000fea0003800000 */
.L_x_374:
[----:B------:R-:W1:Y:S02]  /*11d0*/  S2R R8, SR_TID.X ;  /* 0x0000000000087919 */ /* 0x000e640000002100 */
[----:B-1----:R-:W-:-:S03]  /*11e0*/  IMAD.WIDE.U32 R2, R8, 0x4, RZ ;  /* 0x0000000408027825 */ /* 0x002fc600078e00ff */
[----:B------:R-:W-:-:S04]  /*11f0*/  ISETP.GE.U32.AND P0, PT, R2, UR12, PT ;  /* 0x0000000c02007c0c */ /* 0x000fc8000bf06070 */
[----:B------:R-:W-:-:S13]  /*1200*/  ISETP.GE.AND.EX P0, PT, R3, UR9, PT, P0 ;  /* 0x0000000903007c0c */ /* 0x000fda000bf06300 */
[----:B0-----:R-:W-:Y:S05]  /*1210*/  @P0 EXIT ;  /* 0x000000000000094d */ /* 0x001fea0003800000 */
[----:B------:R-:W-:Y:S01]  /*1220*/  ISETP.NE.AND P2, PT, RZ, UR6, PT ;  /* 0x00000006ff007c0c */ /* 0x000fe2000bf45270 */
[----:B------:R-:W-:Y:S01]  /*1230*/  IMAD.MOV.U32 R9, RZ, RZ, RZ ;  /* 0x000000ffff097224 */ /* 0x000fe200078e00ff */
[----:B------:R-:W0:Y:S11]  /*1240*/  LDCU UR4, c[0x0][0x360] ;  /* 0x00006c00ff0477ac */ /* 0x000e360008000800 */
.L_x_377:
[C---:B------:R-:W-:Y:S01]  /*1250*/  IMAD.SHL.U32 R7, R8.reuse, 0x4, RZ ;  /* 0x0000000408077824 */ /* 0x040fe200078e00ff */
[----:B------:R-:W-:-:S04]  /*1260*/  SHF.L.U64.HI R10, R8, 0x2, R9 ;  /* 0x00000002080a7819 */ /* 0x000fc80000010209 */
[----:B------:R-:W-:-:S04]  /*1270*/  IADD3 R2, P0, PT, R7, UR30, RZ ;  /* 0x0000001e07027c10 */ /* 0x000fc8000ff1e0ff */
[----:B------:R-:W-:-:S05]  /*1280*/  IADD3.X R3, PT, PT, R10, UR7, RZ, P0, !PT ;  /* 0x000000070a037c10 */ /* 0x000fca00087fe4ff */
[----:B------:R-:W2:Y:S02]  /*1290*/  LDG.E R2, desc[UR28][R2.64] ;  /* 0x0000001c02027981 */ /* 0x000ea4000c1e1900 */
[C---:B--2---:R-:W-:Y:S02]  /*12a0*/  PRMT R0, R2.reuse, 0x7770, RZ ;  /* 0x0000777002007816 */ /* 0x044fe400000000ff */
[C---:B------:R-:W-:Y:S02]  /*12b0*/  PRMT R6, R2.reuse, 0x7773, RZ ;  /* 0x0000777302067816 */ /* 0x040fe400000000ff */
[C---:B------:R-:W-:Y:S02]  /*12c0*/  PRMT R5, R2.reuse, 0x7772, RZ ;  /* 0x0000777202057816 */ /* 0x040fe400000000ff */
[----:B------:R-:W-:Y:S02]  /*12d0*/  PRMT R4, R2, 0x7771, RZ ;  /* 0x0000777102047816 */ /* 0x000fe400000000ff */
[----:B------:R-:W-:-:S02]  /*12e0*/  ISETP.NE.XOR P0, PT, R0, RZ, P2 ;  /* 0x000000ff0000720c */ /* 0x000fc40001705a70 */
[----:B------:R-:W-:Y:S02]  /*12f0*/  ISETP.NE.XOR P4, PT, R6, RZ, P2 ;  /* 0x000000ff0600720c */ /* 0x000fe40001785a70 */
[----:B------:R-:W-:Y:S02]  /*1300*/  ISETP.NE.XOR P3, PT, R5, RZ, P2 ;  /* 0x000000ff0500720c */ /* 0x000fe40001765a70 */
[----:B------:R-:W-:Y:S02]  /*1310*/  ISETP.NE.XOR P1, PT, R4, RZ, P2 ;  /* 0x000000ff0400720c */ /* 0x000fe40001725a70 */
[----:B------:R-:W-:Y:S02]  /*1320*/  SEL R5, RZ, 0x1, !P0 ;  /* 0x00000001ff057807 */ /* 0x000fe40004000000 */
[----:B------:R-:W-:Y:S02]  /*1330*/  SEL R0, RZ, 0x1, !P4 ;  /* 0x00000001ff007807 */ /* 0x000fe40006000000 */
[----:B------:R-:W-:-:S02]  /*1340*/  SEL R3, RZ, 0x1, !P3 ;  /* 0x00000001ff037807 */ /* 0x000fc40005800000 */
[----:B------:R-:W-:Y:S02]  /*1350*/  IADD3 R2, P0, PT, R7, UR27, RZ ;  /* 0x0000001b07027c10 */ /* 0x000fe4000ff1e0ff */
[----:B------:R-:W-:Y:S02]  /*1360*/  SEL R4, RZ, 0x1, !P1 ;  /* 0x00000001ff047807 */ /* 0x000fe40004800000 */
[----:B------:R-:W-:Y:S02]  /*1370*/  PRMT R0, R3, 0x3340, R0 ;  /* 0x0000334003007816 */ /* 0x000fe40000000000 */
[----:B------:R-:W-:Y:S02]  /*1380*/  IADD3.X R3, PT, PT, R10, UR8, RZ, P0, !PT ;  /* 0x000000080a037c10 */ /* 0x000fe400087fe4ff */
[----:B------:R-:W-:Y:S02]  /*1390*/  PRMT R5, R5, 0x3340, R4 ;  /* 0x0000334005057816 */ /* 0x000fe40000000004 */
[----:B0-----:R-:W-:-:S02]  /*13a0*/  IADD3 R8, P0, PT, R8, UR4, RZ ;  /* 0x0000000408087c10 */ /* 0x001fc4000ff1e0ff */
[----:B------:R-:W-:-:S03]  /*13b0*/  PRMT R5, R5, 0x5410, R0 ;  /* 0x0000541005057816 */ /* 0x000fc60000000000 */
[C---:B------:R-:W-:Y:S02]  /*13c0*/  IMAD.SHL.U32 R0, R8.reuse, 0x4, RZ ;  /* 0x0000000408007824 */ /* 0x040fe400078e00ff */
[----:B------:R-:W-:Y:S01]  /*13d0*/  IMAD.X R9, RZ, RZ, R9, P0 ;  /* 0x000000ffff097224 */ /* 0x000fe200000e0609 */
[----:B------:R1:W-:Y:S01]  /*13e0*/  STG.E desc[UR28][R2.64], R5 ;  /* 0x0000000502007986 */ /* 0x0003e2000c10191c */
[----:B------:R-:W-:Y:S02]  /*13f0*/  LOP3.LUT P0, RZ, R8, 0xffffc000, RZ, 0xc0, !PT ;  /* 0xffffc00008ff7812 */ /* 0x000fe4000780c0ff */
[----:B------:R-:W-:Y:S02]  /*1400*/  ISETP.LT.U32.AND P1, PT, R0, UR12, PT ;  /* 0x0000000c00007c0c */ /* 0x000fe4000bf21070 */
[----:B------:R-:W-:Y:S02]  /*1410*/  SHF.L.U64.HI R0, R8, 0x2, R9 ;  /* 0x0000000208007819 */ /* 0x000fe40000010209 */
[----:B------:R-:W-:-:S02]  /*1420*/  LOP3.LUT P0, RZ, R9, 0x3fffffff, RZ, 0xc0, P0 ;  /* 0x3fffffff09ff7812 */ /* 0x000fc4000000c0ff */
[----:B------:R-:W-:-:S13]  /*1430*/  ISETP.LT.AND.EX P1, PT, R0, UR9, PT, P1 ;  /* 0x0000000900007c0c */ /* 0x000fda000bf21310 */
[----:B-1----:R-:W-:Y:S05]  /*1440*/  @!P0 BRA P1, `(.L_x_377) ;  /* 0xfffffffc00808947 */ /* 0x002fea000083ffff */
[----:B------:R-:W-:Y:S05]  /*1450*/  EXIT ;  /* 0x000000000000794d */ /* 0x000fea0003800000 */
        .weak           $__internal_38_$__cuda_sm20_div_u16
        .type           $__internal_38_$__cuda_sm20_div_u16,@function
        .size           $__internal_38_$__cuda_sm20_div_u16,(.L_x_4212 - $__internal_38_$__cuda_sm20_div_u16)
$__internal_38_$__cuda_sm20_div_u16:
        /* <DEDUP_REMOVED lines=19> */
[----:B------:R-:W-:Y:S05]  /*1590*/  RET.REL.NODEC R2 `(_ZN2at6native61_GLOBAL__N__44eb8e94_28_ForeachBinaryOpScalarList_cu_dda10a6925multi_tensor_apply_kernelINS1_28TensorListScalarListMetadataIbLi2EEENS1_25BinaryOpScalarListFunctorIbLi2ELi1ELi1EEEJSt5minusIbEEEEvT_T0_DpT1_) ;  /* 0xffffffe802987950 */ /* 0x000fea0003c3ffff */
.L_x_378:
        /* <DEDUP_REMOVED lines=14> */
.L_x_4212:


//--------------------- .text._ZN2at6native61_GLOBAL__N__44eb8e94_28_ForeachBinaryOpScalarList_cu_dda10a6925multi_tensor_apply_kernelINS1_28TensorListScalarListMetadataIN3c107complexIfEELi2EEENS1_25BinaryOpScalarListFunctorIS6_Li2ELi1ELi1EEEJSt5minusIS6_EEEEvT_T0_DpT1_ --------------------------
	.section	.text._ZN2at6native61_GLOBAL__N__44eb8e94_28_ForeachBinaryOpScalarList_cu_dda10a6925multi_tensor_apply_kernelINS1_28TensorListScalarListMetadataIN3c107complexIfEELi2EEENS1_25BinaryOpScalarListFunctorIS6_Li2ELi1ELi1EEEJSt5minusIS6_EEEEvT_T0_DpT1_,"ax",@progbits
	.align	128
.text._ZN2at6native61_GLOBAL__N__44eb8e94_28_ForeachBinaryOpScalarList_cu_dda10a6925multi_tensor_apply_kernelINS1_28TensorListScalarListMetadataIN3c107complexIfEELi2EEENS1_25BinaryOpScalarListFunctorIS6_Li2ELi1ELi1EEEJSt5minusIS6_EEEEvT_T0_DpT1_:
        .type           _ZN2at6native61_GLOBAL__N__44eb8e94_28_ForeachBinaryOpScalarList_cu_dda10a6925multi_tensor_apply_kernelINS1_28TensorListScalarListMetadataIN3c107complexIfEELi2EEENS1_25BinaryOpScalarListFunctorIS6_Li2ELi1ELi1EEEJSt5minusIS6_EEEEvT_T0_DpT1_,@function
        .size           _ZN2at6native61_GLOBAL__N__44eb8e94_28_ForeachBinaryOpScalarList_cu_dda10a6925multi_tensor_apply_kernelINS1_28TensorListScalarListMetadataIN3c107complexIfEELi2EEENS1_25BinaryOpScalarListFunctorIS6_Li2ELi1ELi1EEEJSt5minusIS6_EEEEvT_T0_DpT1_,(.L_x_4214 - _ZN2at6native61_GLOBAL__N__44eb8e94_28_ForeachBinaryOpScalarList_cu_dda10a6925multi_tensor_apply_kernelINS1_28TensorListScalarListMetadataIN3c107complexIfEELi2EEENS1_25BinaryOpScalarListFunctorIS6_Li2ELi1ELi1EEEJSt5minusIS6_EEEEvT_T0_DpT1_)
        .other          _ZN2at6native61_GLOBAL__N__44eb8e94_28_ForeachBinaryOpScalarList_cu_dda10a6925multi_tensor_apply_kernelINS1_28TensorListScalarListMetadataIN3c107complexIfEELi2EEENS1_25BinaryOpScalarListFunctorIS6_Li2ELi1ELi1EEEJSt5minusIS6_EEEEvT_T0_DpT1_,@"STO_CUDA_ENTRY STV_DEFAULT"
_ZN2at6native61_GLOBAL__N__44eb8e94_28_ForeachBinaryOpScalarList_cu_dda10a6925multi_tensor_apply_kernelINS1_28TensorListScalarListMetadataIN3c107complexIfEELi2EEENS1_25BinaryOpScalarListFunctorIS6_Li2ELi1ELi1EEEJSt5minusIS6_EEEEvT_T0_DpT1_:
        /* <DEDUP_REMOVED lines=40> */
[----:B------:R-:W-:Y:S05]  /*0280*/  CALL.REL.NOINC `($__internal_39_$__cuda_sm20_div_u16) ;  /* 0x0000000c005c7944 */ /* 0x000fea0003c00000 */
        /* <DEDUP_REMOVED lines=16> */
.L_x_381:
[----:B01----:R-:W-:Y:S02]  /*0390*/  IADD3 R17, P1, PT, R0, UR6, RZ ;  /* 0x0000000600117c10 */ /* 0x003fe4000ff3e0ff */
[----:B------:R-:W-:Y:S02]  /*03a0*/  CS2R R14, SRZ ;  /* 0x00000000000e7805 */ /* 0x000fe4000001ff00 */
[C---:B------:R-:W-:Y:S01]  /*03b0*/  ISETP.GE.U32.AND P2, PT, R17.reuse, UR17, PT ;  /* 0x0000001111007c0c */ /* 0x040fe2000bf46070 */
[----:B------:R-:W-:Y:S01]  /*03c0*/  IMAD.X R16, RZ, RZ, UR7, P1 ;  /* 0x00000007ff107e24 */ /* 0x000fe200088e06ff */
        /* <DEDUP_REMOVED lines=9> */
[----:B------:R-:W-:-:S04]  /*0460*/  @!P2 LEA R4, P1, R17, UR8, 0x3 ;  /* 0x000000081104ac11 */ /* 0x000fc8000f8218ff */
[----:B------:R-:W-:-:S05]  /*0470*/  @!P2 LEA.HI.X R5, R17, UR9, R16, 0x3, P1 ;  /* 0x000000091105ac11 */ /* 0x000fca00088f1c10 */
[----:B------:R0:W2:Y:S01]  /*0480*/  @!P2 LDG.E.64 R14, desc[UR18][R4.64] ;  /* 0x00000012040ea981 */ /* 0x0000a2000c1e1b00 */
[----:B------:R-:W-:Y:S02]  /*0490*/  IADD3 R9, P5, PT, R7, UR16, RZ ;  /* 0x0000001007097c10 */ /* 0x000fe4000ffbe0ff */
[----:B------:R-:W-:Y:S02]  /*04a0*/  CS2R R10, SRZ ;  /* 0x00000000000a7805 */ /* 0x000fe4000001ff00 */
[----:B------:R-:W-:Y:S02]  /*04b0*/  @!P3 LEA R12, P1, R19, UR8, 0x3 ;  /* 0x00000008130cbc11 */ /* 0x000fe4000f8218ff */
[----:B------:R-:W-:Y:S02]  /*04c0*/  CS2R R2, SRZ ;  /* 0x0000000000027805 */ /* 0x000fe4000001ff00 */
[----:B------:R-:W-:Y:S01]  /*04d0*/  @!P4 LEA R28, P6, R7, UR8, 0x3 ;  /* 0x00000008071ccc11 */ /* 0x000fe2000f8c18ff */
[----:B------:R-:W-:Y:S01]  /*04e0*/  IMAD.X R26, RZ, RZ, R18, P5 ;  /* 0x000000ffff1a7224 */ /* 0x000fe200028e0612 */
[----:B------:R-:W-:-:S02]  /*04f0*/  @!P3 LEA.HI.X R13, R19, UR9, R24, 0x3, P1 ;  /* 0x00000009130dbc11 */ /* 0x000fc400088f1c18 */
[----:B------:R-:W-:Y:S02]  /*0500*/  ISETP.GE.U32.AND P1, PT, R9, UR17, PT ;  /* 0x0000001109007c0c */ /* 0x000fe4000bf26070 */
[----:B------:R-:W-:Y:S01]  /*0510*/  @!P4 LEA.HI.X R29, R7, UR9, R18, 0x3, P6 ;  /* 0x00000009071dcc11 */ /* 0x000fe2000b0f1c12 */
[----:B------:R1:W3:Y:S01]  /*0520*/  @!P3 LDG.E.64 R10, desc[UR18][R12.64] ;  /* 0x000000120c0ab981 */ /* 0x0002e2000c1e1b00 */
[----:B------:R-:W-:-:S03]  /*0530*/  ISETP.GE.AND.EX P1, PT, R26, UR20, PT, P1 ;  /* 0x000000141a007c0c */ /* 0x000fc6000bf26310 */
[----:B------:R-:W4:Y:S01]  /*0540*/  @!P4 LDG.E.64 R2, desc[UR18][R28.64] ;  /* 0x000000121c02c981 */ /* 0x000f22000c1e1b00 */
[----:B0-----:R-:W-:-:S09]  /*0550*/  CS2R R4, SRZ ;  /* 0x0000000000047805 */ /* 0x001fd2000001ff00 */
[----:B------:R-:W-:-:S04]  /*0560*/  @!P1 LEA R22, P5, R9, UR8, 0x3 ;  /* 0x0000000809169c11 */ /* 0x000fc8000f8a18ff */
[----:B------:R-:W-:-:S05]  /*0570*/  @!P1 LEA.HI.X R23, R9, UR9, R26, 0x3, P5 ;  /* 0x0000000909179c11 */ /* 0x000fca000a8f1c1a */
[----:B------:R0:W5:Y:S01]  /*0580*/  @!P1 LDG.E.64 R4, desc[UR18][R22.64] ;  /* 0x0000001216049981 */ /* 0x000162000c1e1b00 */
[----:B-1----:R-:W-:Y:S02]  /*0590*/  @!P2 LEA R12, P5, R17, UR10, 0x3 ;  /* 0x0000000a110cac11 */ /* 0x002fe4000f8a18ff */
[----:B------:R-:W-:Y:S02]  /*05a0*/  @!P4 LEA R6, P6, R7, UR10, 0x3 ;  /* 0x0000000a0706cc11 */ /* 0x000fe4000f8c18ff */
[----:B------:R-:W-:Y:S02]  /*05b0*/  @!P2 LEA.HI.X R13, R17, UR11, R16, 0x3, P5 ;  /* 0x0000000b110dac11 */ /* 0x000fe4000a8f1c10 */
[----:B------:R-:W-:Y:S02]  /*05c0*/  @!P4 LEA.HI.X R7, R7, UR11, R18, 0x3, P6 ;  /* 0x0000000b0707cc11 */ /* 0x000fe4000b0f1c12 */
[----:B------:R-:W-:Y:S02]  /*05d0*/  IADD3 R17, P6, PT, R17, UR13, RZ ;  /* 0x0000000d11117c10 */ /* 0x000fe4000ffde0ff */
[----:B------:R-:W-:-:S03]  /*05e0*/  @!P1 LEA R8, P5, R9, UR10, 0x3 ;  /* 0x0000000a09089c11 */ /* 0x000fc6000f8a18ff */
[----:B0-----:R-:W-:Y:S01]  /*05f0*/  IMAD.X R22, RZ, RZ, R16, P6 ;  /* 0x000000ffff167224 */ /* 0x001fe200030e0610 */
[----:B------:R-:W-:Y:S02]  /*0600*/  @!P1 LEA.HI.X R9, R9, UR11, R26, 0x3, P5 ;  /* 0x0000000b09099c11 */ /* 0x000fe4000a8f1c1a */
[----:B------:R-:W-:-:S04]  /*0610*/  @!P3 LEA R28, P5, R19, UR10, 0x3 ;  /* 0x0000000a131cbc11 */ /* 0x000fc8000f8a18ff */
[C---:B------:R-:W-:Y:S02]  /*0620*/  @!P3 LEA.HI.X R29, R19.reuse, UR11, R24, 0x3, P5 ;  /* 0x0000000b131dbc11 */ /* 0x040fe4000a8f1c18 */
[----:B------:R-:W-:-:S04]  /*0630*/  IADD3 R19, P5, PT, R19, UR13, RZ ;  /* 0x0000000d13137c10 */ /* 0x000fc8000ffbe0ff */
[----:B------:R-:W-:Y:S01]  /*0640*/  IADD3 R21, P6, PT, R19, UR16, RZ ;  /* 0x0000001013157c10 */ /* 0x000fe2000ffde0ff */
[----:B------:R-:W-:-:S04]  /*0650*/  IMAD.X R24, RZ, RZ, R24, P5 ;  /* 0x000000ffff187224 */ /* 0x000fc800028e0618 */
[----:B------:R-:W-:Y:S01]  /*0660*/  IMAD.X R26, RZ, RZ, R24, P6 ;  /* 0x000000ffff1a7224 */ /* 0x000fe200030e0618 */
[----:B------:R-:W-:Y:S01]  /*0670*/  IADD3 R23, P6, PT, R21, UR16, RZ ;  /* 0x0000001015177c10 */ /* 0x000fe2000ffde0ff */
[----:B--2---:R-:W-:Y:S01]  /*0680*/  @!P2 FADD.FTZ R14, R14, -UR14 ;  /* 0x8000000e0e0eae21 */ /* 0x004fe20008010000 */
[----:B------:R-:W-:-:S05]  /*0690*/  @!P2 FADD.FTZ R15, R15, -UR15 ;  /* 0x8000000f0f0fae21 */ /* 0x000fca0008010000 */
[----:B------:R0:W-:Y:S01]  /*06a0*/  @!P2 STG.E.64 desc[UR18][R12.64], R14 ;  /* 0x0000000e0c00a986 */ /* 0x0001e2000c101b12 */
[----:B------:R-:W-:-:S04]  /*06b0*/  ISETP.GE.U32.AND P2, PT, R17, UR17, PT ;  /* 0x0000001111007c0c */ /* 0x000fc8000bf46070 */
[----:B------:R-:W-:Y:S01]  /*06c0*/  ISETP.GE.AND.EX P2, PT, R22, UR20, PT, P2 ;  /* 0x0000001416007c0c */ /* 0x000fe2000bf46320 */
[----:B---3--:R-:W-:Y:S01]  /*06d0*/  @!P3 FADD.FTZ R10, R10, -UR14 ;  /* 0x8000000e0a0abe21 */ /* 0x008fe20008010000 */
[----:B------:R-:W-:Y:S01]  /*06e0*/  @!P3 FADD.FTZ R11, R11, -UR15 ;  /* 0x8000000f0b0bbe21 */ /* 0x000fe20008010000 */
[----:B----4-:R-:W-:Y:S01]  /*06f0*/  @!P4 FADD.FTZ R2, R2, -UR14 ;  /* 0x8000000e0202ce21 */ /* 0x010fe20008010000 */
[----:B------:R-:W-:-:S03]  /*0700*/  @!P4 FADD.FTZ R3, R3, -UR15 ;  /* 0x8000000f0303ce21 */ /* 0x000fc60008010000 */
[----:B------:R1:W-:Y:S01]  /*0710*/  @!P3 STG.E.64 desc[UR18][R28.64], R10 ;  /* 0x0000000a1c00b986 */ /* 0x0003e2000c101b12 */
[----:B------:R-:W-:-:S05]  /*0720*/  ISETP.GE.U32.AND P3, PT, R19, UR17, PT ;  /* 0x0000001113007c0c */ /* 0x000fca000bf66070 */
[----:B0-----:R-:W-:Y:S01]  /*0730*/  @!P2 LEA R14, P5, R17, UR8, 0x3 ;  /* 0x00000008110eac11 */ /* 0x001fe2000f8a18ff */
[----:B------:R0:W-:Y:S01]  /*0740*/  @!P4 STG.E.64 desc[UR18][R6.64], R2 ;  /* 0x000000020600c986 */ /* 0x0001e2000c101b12 */
[----:B------:R-:W-:Y:S02]  /*0750*/  ISETP.GE.U32.AND P4, PT, R21, UR17, PT ;  /* 0x0000001115007c0c */ /* 0x000fe4000bf86070 */
[----:B------:R-:W-:Y:S02]  /*0760*/  ISETP.GE.AND.EX P3, PT, R24, UR20, PT, P3 ;  /* 0x0000001418007c0c */ /* 0x000fe4000bf66330 */
[----:B------:R-:W-:Y:S01]  /*0770*/  @!P2 LEA.HI.X R15, R17, UR9, R22, 0x3, P5 ;  /* 0x00000009110fac11 */ /* 0x000fe2000a8f1c16 */
[----:B-1----:R-:W-:Y:S01]  /*0780*/  IMAD.X R28, RZ, RZ, R26, P6 ;  /* 0x000000ffff1c7224 */ /* 0x002fe200030e061a */
[----:B------:R-:W-:Y:S02]  /*0790*/  ISETP.GE.U32.AND P5, PT, R23, UR17, PT ;  /* 0x0000001117007c0c */ /* 0x000fe4000bfa6070 */
[----:B------:R-:W-:-:S02]  /*07a0*/  ISETP.GE.AND.EX P4, PT, R26, UR20, PT, P4 ;  /* 0x000000141a007c0c */ /* 0x000fc4000bf86340 */
[----:B------:R-:W-:Y:S01]  /*07b0*/  ISETP.GE.AND.EX P5, PT, R28, UR20, PT, P5 ;  /* 0x000000141c007c0c */ /* 0x000fe2000bfa6350 */
[----:B-----5:R-:W-:Y:S01]  /*07c0*/  @!P1 FADD.FTZ R4, R4, -UR14 ;  /* 0x8000000e04049e21 */ /* 0x020fe20008010000 */
[----:B0-----:R-:W-:Y:S01]  /*07d0*/  CS2R R2, SRZ ;  /* 0x0000000000027805 */ /* 0x001fe2000001ff00 */
[----:B------:R-:W-:Y:S02]  /*07e0*/  @!P1 FADD.FTZ R5, R5, -UR15 ;  /* 0x8000000f05059e21 */ /* 0x000fe40008010000 */
[----:B------:R-:W-:-:S03]  /*07f0*/  @!P3 LEA R10, P6, R19, UR8, 0x3 ;  /* 0x00000008130abc11 */ /* 0x000fc6000f8c18ff */
[----:B------:R0:W-:Y:S01]  /*0800*/  @!P1 STG.E.64 desc[UR18][R8.64], R4 ;  /* 0x0000000408009986 */ /* 0x0001e2000c101b12 */
[----:B------:R-:W-:Y:S02]  /*0810*/  @!P3 LEA.HI.X R11, R19, UR9, R24, 0x3, P6 ;  /* 0x00000009130bbc11 */ /* 0x000fe4000b0f1c18 */
[C---:B------:R-:W-:Y:S01]  /*0820*/  @!P4 LEA R12, P1, R21.reuse, UR8, 0x3 ;  /* 0x00000008150ccc11 */ /* 0x040fe2000f8218ff */
[----:B------:R1:W2:Y:S01]  /*0830*/  @!P2 LDG.E.64 R2, desc[UR18][R14.64] ;  /* 0x000000120e02a981 */ /* 0x0002a2000c1e1b00 */
[----:B------:R-:W-:Y:S02]  /*0840*/  CS2R R6, SRZ ;  /* 0x0000000000067805 */ /* 0x000fe4000001ff00 */
[----:B------:R-:W-:-:S05]  /*0850*/  @!P4 LEA.HI.X R13, R21, UR9, R26, 0x3, P1 ;  /* 0x00000009150dcc11 */ /* 0x000fca00088f1c1a */
[----:B------:R-:W3:Y:S01]  /*0860*/  @!P4 LDG.E.64 R6, desc[UR18][R12.64] ;  /* 0x000000120c06c981 */ /* 0x000ee2000c1e1b00 */
[C---:B-1----:R-:W-:Y:S02]  /*0870*/  @!P5 LEA R14, P6, R23.reuse, UR8, 0x3 ;  /* 0x00000008170edc11 */ /* 0x042fe4000f8c18ff */
[----:B0-----:R-:W-:Y:S02]  /*0880*/  CS2R R4, SRZ ;  /* 0x0000000000047805 */ /* 0x001fe4000001ff00 */
[----:B------:R-:W-:Y:S02]  /*0890*/  CS2R R8, SRZ ;  /* 0x0000000000087805 */ /* 0x000fe4000001ff00 */
[----:B------:R-:W-:Y:S02]  /*08a0*/  @!P5 LEA.HI.X R15, R23, UR9, R28, 0x3, P6 ;  /* 0x00000009170fdc11 */ /* 0x000fe4000b0f1c1c */
[----:B------:R-:W4:Y:S04]  /*08b0*/  @!P3 LDG.E.64 R4, desc[UR18][R10.64] ;  /* 0x000000120a04b981 */ /* 0x000f28000c1e1b00 */
[----:B------:R-:W5:Y:S01]  /*08c0*/  @!P5 LDG.E.64 R8, desc[UR18][R14.64] ;  /* 0x000000120e08d981 */ /* 0x000f62000c1e1b00 */
[----:B------:R-:W-:-:S02]  /*08d0*/  @!P2 LEA R16, P1, R17, UR10, 0x3 ;  /* 0x0000000a1110ac11 */ /* 0x000fc4000f8218ff */
[----:B------:R-:W-:Y:S02]  /*08e0*/  @!P3 LEA R18, P6, R19, UR10, 0x3 ;  /* 0x0000000a1312bc11 */ /* 0x000fe4000f8c18ff */
[----:B------:R-:W-:Y:S02]  /*08f0*/  @!P2 LEA.HI.X R17, R17, UR11, R22, 0x3, P1 ;  /* 0x0000000b1111ac11 */ /* 0x000fe400088f1c16 */
[----:B------:R-:W-:Y:S02]  /*0900*/  @!P3 LEA.HI.X R19, R19, UR11, R24, 0x3, P6 ;  /* 0x0000000b1313bc11 */ /* 0x000fe4000b0f1c18 */
[----:B------:R-:W-:Y:S02]  /*0910*/  @!P4 LEA R24, P1, R21, UR10, 0x3 ;  /* 0x0000000a1518cc11 */ /* 0x000fe4000f8218ff */
[----:B------:R-:W-:Y:S01]  /*0920*/  @!P5 LEA R22, P6, R23, UR10, 0x3 ;  /* 0x0000000a1716dc11 */ /* 0x000fe2000f8c18ff */
[----:B------:R-:W-:Y:S01]  /*0930*/  UIADD3 UR4, UP0, UPT, UR4, 0x2, URZ ;  /* 0x0000000204047890 */ /* 0x000fe2000ff1e0ff */
[----:B------:R-:W-:-:S02]  /*0940*/  @!P4 LEA.HI.X R25, R21, UR11, R26, 0x3, P1 ;  /* 0x0000000b1519cc11 */ /* 0x000fc400088f1c1a */
[----:B------:R-:W-:Y:S01]  /*0950*/  @!P5 LEA.HI.X R23, R23, UR11, R28, 0x3, P6 ;  /* 0x0000000b1717dc11 */ /* 0x000fe2000b0f1c1c */
[----:B------:R-:W-:Y:S02]  /*0960*/  UIADD3.X UR5, UPT, UPT, URZ, UR5, URZ, UP0, !UPT ;  /* 0x00000005ff057290 */ /* 0x000fe400087fe4ff */
[----:B------:R-:W-:-:S04]  /*0970*/  ISETP.NE.U32.AND P1, PT, R20, UR4, PT ;  /* 0x0000000414007c0c */ /* 0x000fc8000bf25070 */
[----:B------:R-:W-:Y:S01]  /*0980*/  ISETP.NE.AND.EX P1, PT, RZ, UR5, PT, P1 ;  /* 0x00000005ff007c0c */ /* 0x000fe2000bf25310 */
[----:B------:R-:W-:-:S04]  /*0990*/  ULEA UR6, UP0, UR13, UR6, 0x1 ;  /* 0x000000060d067291 */ /* 0x000fc8000f8008ff */
[----:B------:R-:W-:Y:S01]  /*09a0*/  ULEA.HI.X UR7, UR13, UR7, URZ, 0x1, UP0 ;  /* 0x000000070d077291 */ /* 0x000fe200080f0cff */
[----:B--2---:R-:W-:Y:S01]  /*09b0*/  @!P2 FADD.FTZ R2, R2, -UR14 ;  /* 0x8000000e0202ae21 */ /* 0x004fe20008010000 */
[----:B------:R-:W-:Y:S01]  /*09c0*/  @!P2 FADD.FTZ R3, R3, -UR15 ;  /* 0x8000000f0303ae21 */ /* 0x000fe20008010000 */
[----:B---3--:R-:W-:Y:S01]  /*09d0*/  @!P4 FADD.FTZ R6, R6, -UR14 ;  /* 0x8000000e0606ce21 */ /* 0x008fe20008010000 */
[----:B------:R-:W-:-:S03]  /*09e0*/  @!P4 FADD.FTZ R7, R7, -UR15 ;  /* 0x8000000f0707ce21 */ /* 0x000fc60008010000 */
[----:B------:R1:W-:Y:S01]  /*09f0*/  @!P2 STG.E.64 desc[UR18][R16.64], R2 ;  /* 0x000000021000a986 */ /* 0x0003e2000c101b12 */
[----:B----4-:R-:W-:Y:S01]  /*0a00*/  @!P3 FADD.FTZ R4, R4, -UR14 ;  /* 0x8000000e0404be21 */ /* 0x010fe20008010000 */
[----:B------:R-:W-:Y:S01]  /*0a10*/  @!P3 FADD.FTZ R5, R5, -UR15 ;  /* 0x8000000f0505be21 */ /* 0x000fe20008010000 */
[----:B-----5:R-:W-:Y:S01]  /*0a20*/  @!P5 FADD.FTZ R8, R8, -UR14 ;  /* 0x8000000e0808de21 */ /* 0x020fe20008010000 */
[----:B------:R-:W-:-:S03]  /*0a30*/  @!P5 FADD.FTZ R9, R9, -UR15 ;  /* 0x8000000f0909de21 */ /* 0x000fc60008010000 */
[----:B------:R1:W-:Y:S04]  /*0a40*/  @!P3 STG.E.64 desc[UR18][R18.64], R4 ;  /* 0x000000041200b986 */ /* 0x0003e8000c101b12 */
[----:B------:R1:W-:Y:S04]  /*0a50*/  @!P4 STG.E.64 desc[UR18][R24.64], R6 ;  /* 0x000000061800c986 */ /* 0x0003e8000c101b12 */
[----:B------:R1:W-:Y:S01]  /*0a60*/  @!P5 STG.E.64 desc[UR18][R22.64], R8 ;  /* 0x000000081600d986 */ /* 0x0003e2000c101b12 */
[----:B------:R-:W-:Y:S05]  /*0a70*/  @P1 BRA `(.L_x_381) ;  /* 0xfffffff800441947 */ /* 0x000fea000383ffff */
.L_x_380:
[----:B------:R-:W-:Y:S05]  /*0a80*/  @!P0 EXIT ;  /* 0x000000000000894d */ /* 0x000fea0003800000 */
[----:B0-----:R-:W-:Y:S02]  /*0a90*/  IADD3 R14, P1, PT, R0, UR6, RZ ;  /* 0x00000006000e7c10 */ /* 0x001fe4000ff3e0ff */
[----:B-1----:R-:W-:Y:S02]  /*0aa0*/  CS2R R2, SRZ ;  /* 0x0000000000027805 */ /* 0x002fe4000001ff00 */
[C---:B------:R-:W-:Y:S01]  /*0ab0*/  ISETP.GE.U32.AND P0, PT, R14.reuse, UR17, PT ;  /* 0x000000110e007c0c */ /* 0x040fe2000bf06070 */
[----:B------:R-:W-:Y:S01]  /*0ac0*/  IMAD.X R17, RZ, RZ, UR7, P1 ;  /* 0x00000007ff117e24 */ /* 0x000fe200088e06ff */
[----:B------:R-:W-:-:S04]  /*0ad0*/  IADD3 R8, P2, PT, R14, UR16, RZ ;  /* 0x000000100e087c10 */ /* 0x000fc8000ff5e0ff */
[----:B------:R-:W-:Y:S01]  /*0ae0*/  ISETP.GE.AND.EX P0, PT, R17, UR20, PT, P0 ;  /* 0x0000001411007c0c */ /* 0x000fe2000bf06300 */
[----:B------:R-:W-:Y:S01]  /*0af0*/  IMAD.X R13, RZ, RZ, R17, P2 ;  /* 0x000000ffff0d7224 */ /* 0x000fe200010e0611 */
[C---:B------:R-:W-:Y:S02]  /*0b00*/  IADD3 R12, P3, PT, R8.reuse, UR16, RZ ;  /* 0x00000010080c7c10 */ /* 0x040fe4000ff7e0ff */
[----:B------:R-:W-:Y:S02]  /*0b10*/  ISETP.GE.U32.AND P1, PT, R8, UR17, PT ;  /* 0x0000001108007c0c */ /* 0x000fe4000bf26070 */
[C---:B------:R-:W-:Y:S01]  /*0b20*/  ISETP.GE.U32.AND P2, PT, R12.reuse, UR17, PT ;  /* 0x000000110c007c0c */ /* 0x040fe2000bf46070 */
[----:B------:R-:W-:Y:S01]  /*0b30*/  IMAD.X R15, RZ, RZ, R13, P3 ;  /* 0x000000ffff0f7224 */ /* 0x000fe200018e060d */
[----:B------:R-:W-:Y:S02]  /*0b40*/  ISETP.GE.AND.EX P1, PT, R13, UR20, PT, P1 ;  /* 0x000000140d007c0c */ /* 0x000fe4000bf26310 */
[----:B------:R-:W-:-:S02]  /*0b50*/  IADD3 R0, P5, PT, R12, UR16, RZ ;  /* 0x000000100c007c10 */ /* 0x000fc4000ffbe0ff */
[----:B------:R-:W-:Y:S02]  /*0b60*/  ISETP.GE.AND.EX P2, PT, R15, UR20, PT, P2 ;  /* 0x000000140f007c0c */ /* 0x000fe4000bf46320 */
[----:B------:R-:W-:Y:S01]  /*0b70*/  @!P0 LEA R10, P3, R14, UR8, 0x3 ;  /* 0x000000080e0a8c11 */ /* 0x000fe2000f8618ff */
[----:B------:R-:W-:-:S03]  /*0b80*/  IMAD.X R9, RZ, RZ, R15, P5 ;  /* 0x000000ffff097224 */ /* 0x000fc600028e060f */
[----:B------:R-:W-:Y:S02]  /*0b90*/  @!P0 LEA.HI.X R11, R14, UR9, R17, 0x3, P3 ;  /* 0x000000090e0b8c11 */ /* 0x000fe400098f1c11 */
[----:B------:R-:W-:Y:S02]  /*0ba0*/  ISETP.GE.U32.AND P3, PT, R0, UR17, PT ;  /* 0x0000001100007c0c */ /* 0x000fe4000bf66070 */
[----:B------:R-:W-:Y:S02]  /*0bb0*/  @!P1 LEA R20, P4, R8, UR8, 0x3 ;  /* 0x0000000808149c11 */ /* 0x000fe4000f8818ff */
[----:B------:R-:W-:Y:S02]  /*0bc0*/  CS2R R4, SRZ ;  /* 0x0000000000047805 */ /* 0x000fe4000001ff00 */
[----:B------:R-:W-:Y:S02]  /*0bd0*/  ISETP.GE.AND.EX P3, PT, R9, UR20, PT, P3 ;  /* 0x0000001409007c0c */ /* 0x000fe4000bf66330 */
[----:B------:R-:W-:-:S02]  /*0be0*/  CS2R R6, SRZ ;  /* 0x0000000000067805 */ /* 0x000fc4000001ff00 */
[----:B------:R-:W-:Y:S01]  /*0bf0*/  @!P1 LEA.HI.X R21, R8, UR9, R13, 0x3, P4 ;  /* 0x0000000908159c11 */ /* 0x000fe2000a0f1c0d */
[----:B------:R0:W2:Y:S01]  /*0c00*/  @!P0 LDG.E.64 R2, desc[UR18][R10.64] ;  /* 0x000000120a028981 */ /* 0x0000a2000c1e1b00 */
[----:B------:R-:W-:-:S03]  /*0c10*/  @!P2 LEA R22, P4, R12, UR8, 0x3 ;  /* 0x000000080c16ac11 */ /* 0x000fc6000f8818ff */
[----:B------:R-:W3:Y:S01]  /*0c20*/  @!P1 LDG.E.64 R4, desc[UR18][R20.64] ;  /* 0x0000001214049981 */ /* 0x000ee2000c1e1b00 */
[----:B------:R-:W-:-:S03]  /*0c30*/  @!P2 LEA.HI.X R23, R12, UR9, R15, 0x3, P4 ;  /* 0x000000090c17ac11 */ /* 0x000fc6000a0f1c0f */
[C---:B------:R-:W-:Y:S02]  /*0c40*/  @!P3 LEA R24, P4, R0.reuse, UR8, 0x3 ;  /* 0x000000080018bc11 */ /* 0x040fe4000f8818ff */
[----:B------:R-:W4:Y:S01]  /*0c50*/  @!P2 LDG.E.64 R6, desc[UR18][R22.64] ;  /* 0x000000121606a981 */ /* 0x000f22000c1e1b00 */
[----:B0-----:R-:W-:Y:S02]  /*0c60*/  CS2R R10, SRZ ;  /* 0x00000000000a7805 */ /* 0x001fe4000001ff00 */
[----:B------:R-:W-:-:S05]  /*0c70*/  @!P3 LEA.HI.X R25, R0, UR9, R9, 0x3, P4 ;  /* 0x000000090019bc11 */ /* 0x000fca000a0f1c09 */
[----:B------:R-:W5:Y:S01]  /*0c80*/  @!P3 LDG.E.64 R10, desc[UR18][R24.64] ;  /* 0x00000012180ab981 */ /* 0x000f62000c1e1b00 */
[----:B------:R-:W-:Y:S02]  /*0c90*/  @!P0 LEA R16, P4, R14, UR10, 0x3 ;  /* 0x0000000a0e108c11 */ /* 0x000fe4000f8818ff */
[----:B------:R-:W-:Y:S02]  /*0ca0*/  @!P1 LEA R18, P5, R8, UR10, 0x3 ;  /* 0x0000000a08129c11 */ /* 0x000fe4000f8a18ff */
[----:B------:R-:W-:Y:S02]  /*0cb0*/  @!P0 LEA.HI.X R17, R14, UR11, R17, 0x3, P4 ;  /* 0x0000000b0e118c11 */ /* 0x000fe4000a0f1c11 */
[----:B------:R-:W-:Y:S02]  /*0cc0*/  @!P2 LEA R14, P4, R12, UR10, 0x3 ;  /* 0x0000000a0c0eac11 */ /* 0x000fe4000f8818ff */
[----:B------:R-:W-:Y:S02]  /*0cd0*/  @!P1 LEA.HI.X R19, R8, UR11, R13, 0x3, P5 ;  /* 0x0000000b08139c11 */ /* 0x000fe4000a8f1c0d */
[----:B------:R-:W-:Y:S01]  /*0ce0*/  @!P2 LEA.HI.X R15, R12, UR11, R15, 0x3, P4 ;  /* 0x0000000b0c0fac11 */ /* 0x000fe2000a0f1c0f */
[----:B--2---:R-:W-:Y:S01]  /*0cf0*/  FADD.FTZ R2, R2, -UR14 ;  /* 0x8000000e02027e21 */ /* 0x004fe20008010000 */
[----:B------:R-:W-:Y:S01]  /*0d00*/  FADD.FTZ R3, R3, -UR15 ;  /* 0x8000000f03037e21 */ /* 0x000fe20008010000 */
[----:B---3--:R-:W-:Y:S01]  /*0d10*/  FADD.FTZ R4, R4, -UR14 ;  /* 0x8000000e04047e21 */ /* 0x008fe20008010000 */
[----:B------:R-:W-:-:S03]  /*0d20*/  FADD.FTZ R5, R5, -UR15 ;  /* 0x8000000f05057e21 */ /* 0x000fc60008010000 */
[----:B------:R0:W-:Y:S01]  /*0d30*/  @!P0 STG.E.64 desc[UR18][R16.64], R2 ;  /* 0x0000000210008986 */ /* 0x0001e2000c101b12 */
[----:B----4-:R-:W-:Y:S01]  /*0d40*/  FADD.FTZ R6, R6, -UR14 ;  /* 0x8000000e06067e21 */ /* 0x010fe20008010000 */
[----:B------:R-:W-:Y:S02]  /*0d50*/  FADD.FTZ R7, R7, -UR15 ;  /* 0x8000000f07077e21 */ /* 0x000fe40008010000 */
[----:B------:R0:W-:Y:S04]  /*0d60*/  @!P1 STG.E.64 desc[UR18][R18.64], R4 ;  /* 0x0000000412009986 */ /* 0x0001e8000c101b12 */
[----:B------:R0:W-:Y:S01]  /*0d70*/  @!P2 STG.E.64 desc[UR18][R14.64], R6 ;  /* 0x000000060e00a986 */ /* 0x0001e2000c101b12 */
[----:B-----5:R-:W-:Y:S01]  /*0d80*/  FADD.FTZ R10, R10, -UR14 ;  /* 0x8000000e0a0a7e21 */ /* 0x020fe20008010000 */
[----:B------:R-:W-:Y:S01]  /*0d90*/  FADD.FTZ R11, R11, -UR15 ;  /* 0x8000000f0b0b7e21 */ /* 0x000fe20008010000 */
[----:B------:R-:W-:Y:S06]  /*0da0*/  @P3 EXIT ;  /* 0x000000000000394d */ /* 0x000fec0003800000 */
[----:B0-----:R-:W-:-:S04]  /*0db0*/  LEA R2, P0, R0, UR10, 0x3 ;  /* 0x0000000a00027c11 */ /* 0x001fc8000f8018ff */
[----:B------:R-:W-:-:S05]  /*0dc0*/  LEA.HI.X R3, R0, UR11, R9, 0x3, P0 ;  /* 0x0000000b00037c11 */ /* 0x000fca00080f1c09 */
[----:B------:R-:W-:Y:S01]  /*0dd0*/  STG.E.64 desc[UR18][R2.64], R10 ;  /* 0x0000000a02007986 */ /* 0x000fe2000c101b12 */
[----:B------:R-:W-:Y:S05]  /*0de0*/  EXIT ;  /* 0x000000000000794d */ /* 0x000fea0003800000 */
.L_x_379:
[----:B------:R-:W1:Y:S02]  /*0df0*/  S2R R16, SR_TID.X ;  /* 0x0000000000107919 */ /* 0x000e640000002100 */
[----:B-1----:R-:W-:-:S03]  /*0e00*/  IMAD.WIDE.U32 R2, R16, 0x4, RZ ;  /* 0x0000000410027825 */ /* 0x002fc600078e00ff */
[----:B------:R-:W-:-:S04]  /*0e10*/  ISETP.GE.U32.AND P0, PT, R2, UR21, PT ;  /* 0x0000001502007c0c */ /* 0x000fc8000bf06070 */
[----:B------:R-:W-:-:S13]  /*0e20*/  ISETP.GE.AND.EX P0, PT, R3, UR12, PT, P0 ;  /* 0x0000000c03007c0c */ /* 0x000fda000bf06300 */
[----:B0-----:R-:W-:Y:S05]  /*0e30*/  @P0 EXIT ;  /* 0x000000000000094d */ /* 0x001fea0003800000 */
[----:B------:R-:W-:Y:S01]  /*0e40*/  IMAD.MOV.U32 R17, RZ, RZ, RZ ;  /* 0x000000ffff117224 */ /* 0x000fe200078e00ff */
[----:B------:R-:W0:Y:S06]  /*0e50*/  LDCU UR4, c[0x0][0x360] ;  /* 0x00006c00ff0477ac */ /* 0x000e2c0008000800 */
.L_x_382:
[C---:B-1----:R-:W-:Y:S01]  /*0e60*/  IMAD.SHL.U32 R2, R16.reuse, 0x20, RZ ;  /* 0x0000002010027824 */ /* 0x042fe200078e00ff */
[----:B------:R-:W-:-:S04]  /*0e70*/  SHF.L.U64.HI R0, R16, 0x5, R17 ;  /* 0x0000000510007819 */ /* 0x000fc80000010211 */
[----:B------:R-:W-:-:S04]  /*0e80*/  IADD3 R4, P0, PT, R2, UR8, RZ ;  /* 0x0000000802047c10 */ /* 0x000fc8000ff1e0ff */
[----:B------:R-:W-:-:S06]  /*0e90*/  IADD3.X R5, PT, PT, R0, UR9, RZ, P0, !PT ;  /* 0x0000000900057c10 */ /* 0x000fcc00087fe4ff */
[----:B------:R-:W2:Y:S01]  /*0ea0*/  LDG.E.ENL2.256 R4, R8, desc[UR18][R4.64] ;  /* 0xfe0000120408797e */ /* 0x000ea20008121904 */
[----:B------:R-:W-:-:S04]  /*0eb0*/  IADD3 R2, P0, PT, R2, UR10, RZ ;  /* 0x0000000a02027c10 */ /* 0x000fc8000ff1e0ff */
[----:B------:R-:W-:Y:S02]  /*0ec0*/  IADD3.X R3, PT, PT, R0, UR11, RZ, P0, !PT ;  /* 0x0000000b00037c10 */ /* 0x000fe400087fe4ff */
[----:B0-----:R-:W-:-:S05]  /*0ed0*/  IADD3 R16, P0, PT, R16, UR4, RZ ;  /* 0x0000000410107c10 */ /* 0x001fca000ff1e0ff */
[C---:B------:R-:W-:Y:S02]  /*0ee0*/  IMAD.SHL.U32 R0, R16.reuse, 0x4, RZ ;  /* 0x0000000410007824 */ /* 0x040fe400078e00ff */
[----:B------:R-:W-:Y:S01]  /*0ef0*/  IMAD.X R17, RZ, RZ, R17, P0 ;  /* 0x000000ffff117224 */ /* 0x000fe200000e0611 */
[----:B------:R-:W-:Y:S02]  /*0f00*/  LOP3.LUT P0, RZ, R16, 0xffffc000, RZ, 0xc0, !PT ;  /* 0xffffc00010ff7812 */ /* 0x000fe4000780c0ff */
[----:B------:R-:W-:Y:S02]  /*0f10*/  ISETP.LT.U32.AND P1, PT, R0, UR21, PT ;  /* 0x0000001500007c0c */ /* 0x000fe4000bf21070 */
[----:B------:R-:W-:Y:S02]  /*0f20*/  SHF.L.U64.HI R0, R16, 0x2, R17 ;  /* 0x0000000210007819 */ /* 0x000fe40000010211 */
[----:B------:R-:W-:Y:S02]  /*0f30*/  LOP3.LUT P0, RZ, R17, 0x3fffffff, RZ, 0xc0, P0 ;  /* 0x3fffffff11ff7812 */ /* 0x000fe4000000c0ff */
[----:B------:R-:W-:Y:S01]  /*0f40*/  ISETP.LT.AND.EX P1, PT, R0, UR12, PT, P1 ;  /* 0x0000000c00007c0c */ /* 0x000fe2000bf21310 */
[----:B--2---:R-:W-:Y:S01]  /*0f50*/  FADD.FTZ R8, R8, -UR14 ;  /* 0x8000000e08087e21 */ /* 0x004fe20008010000 */
[----:B------:R-:W-:Y:S01]  /*0f60*/  FADD.FTZ R9, R9, -UR15 ;  /* 0x8000000f09097e21 */ /* 0x000fe20008010000 */
[----:B------:R-:W-:Y:S01]  /*0f70*/  FADD.FTZ R10, R10, -UR14 ;  /* 0x8000000e0a0a7e21 */ /* 0x000fe20008010000 */
[----:B------:R-:W-:Y:S01]  /*0f80*/  FADD.FTZ R11, R11, -UR15 ;  /* 0x8000000f0b0b7e21 */ /* 0x000fe20008010000 */
[----:B------:R-:W-:Y:S01]  /*0f90*/  FADD.FTZ R12, R4, -UR14 ;  /* 0x8000000e040c7e21 */ /* 0x000fe20008010000 */
[----:B------:R-:W-:Y:S01]  /*0fa0*/  FADD.FTZ R13, R5, -UR15 ;  /* 0x8000000f050d7e21 */ /* 0x000fe20008010000 */
[----:B------:R-:W-:Y:S01]  /*0fb0*/  FADD.FTZ R14, R6, -UR14 ;  /* 0x8000000e060e7e21 */ /* 0x000fe20008010000 */
[----:B------:R-:W-:-:S05]  /*0fc0*/  FADD.FTZ R15, R7, -UR15 ;  /* 0x8000000f070f7e21 */ /* 0x000fca0008010000 */
[----:B------:R1:W-:Y:S01]  /*0fd0*/  STG.E.ENL2.256 desc[UR18][R2.64], R8, R12 ;  /* 0xf8000008020c797f */ /* 0x0003e2000f121812 */
[----:B------:R-:W-:Y:S05]  /*0fe0*/  @!P0 BRA P1, `(.L_x_382) ;  /* 0xfffffffc009c8947 */ /* 0x000fea000083ffff */
[----:B------:R-:W-:Y:S05]  /*0ff0*/  EXIT ;  /* 0x000000000000794d */ /* 0x000fea0003800000 */
        .weak           $__internal_39_$__cuda_sm20_div_u16
        .type           $__internal_39_$__cuda_sm20_div_u16,@function
        .size           $__internal_39_$__cuda_sm20_div_u16,(.L_x_4214 - $__internal_39_$__cuda_sm20_div_u16)
$__internal_39_$__cuda_sm20_div_u16:
[----:B------:R-:W0:Y:S01]  /*1000*/  I2F.U16 R0, UR7 ;  /* 0x0000000700007d06 */ /* 0x000e220008101000 */
[----:B------:R-:W-:Y:S01]  /*1010*/  IMAD.MOV.U32 R2, RZ, RZ, 0x4b800000 ;  /* 0x4b800000ff027424 */ /* 0x000fe200078e00ff */
[C---:B0-----:R-:W-:Y:S02]  /*1020*/  FSETP.GEU.AND P1, PT, |R0|.reuse, 1.175494350822287508e-38, PT ;  /* 0x008000000000780b */ /* 0x041fe40003f2e200 */
[----:B------:R-:W-:Y:S02]  /*1030*/  FSETP.GT.AND P0, PT, |R0|, 8.50705917302346158658e+37, PT ;  /* 0x7e8000000000780b */ /* 0x000fe40003f04200 */
[----:B------:R-:W-:-:S04]  /*1040*/  FSEL R2, R2, 1, !P1 ;  /* 0x3f80000002027808 */ /* 0x000fc80004800000 */
[----:B------:R-:W-:Y:S01]  /*1050*/  FSEL R3, R2, 0.25, !P0 ;  /* 0x3e80000002037808 */ /* 0x000fe20004000000 */
[----:B------:R-:W-:Y:S01]  /*1060*/  IMAD.MOV.U32 R2, RZ, RZ, R6 ;  /* 0x000000ffff027224 */ /* 0x000fe200078e0006 */
[----:B------:R-:W-:-:S03]  /*1070*/  ISETP.NE.U32.AND P0, PT, RZ, UR7, PT ;  /* 0x00000007ff007c0c */ /* 0x000fc6000bf05070 */
        /* <DEDUP_REMOVED lines=10> */
[----:B------:R-:W-:Y:S06]  /*1120*/  RET.REL.NODEC R2 `(_ZN2at6native61_GLOBAL__N__44eb8e94_28_ForeachBinaryOpScalarList_cu_dda10a6925multi_tensor_apply_kernelINS1_28TensorListScalarListMetadataIN3c107complexIfEELi2EEENS1_25BinaryOpScalarListFunctorIS6_Li2ELi1ELi1EEEJSt5minusIS6_EEEEvT_T0_DpT1_) ;  /* 0xffffffec02b47950 */ /* 0x000fec0003c3ffff */
.L_x_383:
        /* <DEDUP_REMOVED lines=13> */
.L_x_4214:


//--------------------- .text._ZN2at6native61_GLOBAL__N__44eb8e94_28_ForeachBinaryOpScalarList_cu_dda10a6925multi_tensor_apply_kernelINS1_28TensorListScalarListMetadataIN3c107complexIdEELi2EEENS1_25BinaryOpScalarListFunctorIS6_Li2ELi1ELi1EEEJSt5minusIS6_EEEEvT_T0_DpT1_ --------------------------
	.section	.text._ZN2at6native61_GLOBAL__N__44eb8e94_28_ForeachBinaryOpScalarList_cu_dda10a6925multi_tensor_apply_kernelINS1_28TensorListScalarListMetadataIN3c107complexIdEELi2EEENS1_25BinaryOpScalarListFunctorIS6_Li2ELi1ELi1EEEJSt5minusIS6_EEEEvT_T0_DpT1_,"ax",@progbits
	.align	128
.text._ZN2at6native61_GLOBAL__N__44eb8e94_28_ForeachBinaryOpScalarList_cu_dda10a6925multi_tensor_apply_kernelINS1_28TensorListScalarListMetadataIN3c107complexIdEELi2EEENS1_25BinaryOpScalarListFunctorIS6_Li2ELi1ELi1EEEJSt5minusIS6_EEEEvT_T0_DpT1_:
        .type           _ZN2at6native61_GLOBAL__N__44eb8e94_28_ForeachBinaryOpScalarList_cu_dda10a6925multi_tensor_apply_kernelINS1_28TensorListScalarListMetadataIN3c107complexIdEELi2EEENS1_25BinaryOpScalarListFunctorIS6_Li2ELi1ELi1EEEJSt5minusIS6_EEEEvT_T0_DpT1_,@function
        .size           _ZN2at6native61_GLOBAL__N__44eb8e94_28_ForeachBinaryOpScalarList_cu_dda10a6925multi_tensor_apply_kernelINS1_28TensorListScalarListMetadataIN3c107complexIdEELi2EEENS1_25BinaryOpScalarListFunctorIS6_Li2ELi1ELi1EEEJSt5minusIS6_EEEEvT_T0_DpT1_,(.L_x_4216 - _ZN2at6native61_GLOBAL__N__44eb8e94_28_ForeachBinaryOpScalarList_cu_dda10a6925multi_tensor_apply_kernelINS1_28TensorListScalarListMetadataIN3c107complexIdEELi2EEENS1_25BinaryOpScalarListFunctorIS6_Li2ELi1ELi1EEEJSt5minusIS6_EEEEvT_T0_DpT1_)
        .other          _ZN2at6native61_GLOBAL__N__44eb8e94_28_ForeachBinaryOpScalarList_cu_dda10a6925multi_tensor_apply_kernelINS1_28TensorListScalarListMetadataIN3c107complexIdEELi2EEENS1_25BinaryOpScalarListFunctorIS6_Li2ELi1ELi1EEEJSt5minusIS6_EEEEvT_T0_DpT1_,@"STO_CUDA_ENTRY STV_DEFAULT"
_ZN2at6native61_GLOBAL__N__44eb8e94_28_ForeachBinaryOpScalarList_cu_dda10a6925multi_tensor_apply_kernelINS1_28TensorListScalarListMetadataIN3c107complexIdEELi2EEENS1_25BinaryOpScalarListFunctorIS6_Li2ELi1ELi1EEEJSt5minusIS6_EEEEvT_T0_DpT1_:
[----:B------:R-:W-:Y:S08]  /*0000*/  LDC R1, c[0x0][0x37c] ;  /* 0x0000df00ff017b82 */ /* 0x000ff00000000800 */
[----:B------:R-:W0:Y:S01]  /*0010*/  S2UR UR4, SR_CTAID.X ;  /* 0x00000000000479c3 */ /* 0x000e220000002500 */
[----:B------:R-:W1:Y:S01]  /*0020*/  LDCU.64 UR20, c[0x0][0x358] ;  /* 0x00006b00ff1477ac */ /* 0x000e620008000a00 */
[----:B0-----:R-:W0:Y:S01]  /*0030*/  LDCU.U8 UR5, c[0x0][UR4+0xce0] ;  /* 0x00019c00040577ac */ /* 0x001e220008000000 */
[----:B------:R-:W-:-:S12]  /*0040*/  UIMAD UR4, UR4, 0x3, UR4 ;  /* 0x00000003040478a4 */ /* 0x000fd8000f8e0204 */
[----:B------:R-:W2:Y:S01]  /*0050*/  LDCU UR12, c[0x0][UR4+0xe20] ;  /* 0x0001c400040c77ac */ /* 0x000ea20008000800 */
[----:B0-----:R-:W-:-:S04]  /*0060*/  USHF.L.U32 UR8, UR5, 0x3, URZ ;  /* 0x0000000305087899 */ /* 0x001fc800080006ff */
[----:B------:R-:W-:-:S08]  /*0070*/  UIADD3 UR13, UPT, UPT, UR8, UR8, URZ ;  /* 0x00000008080d7290 */ /* 0x000fd0000fffe0ff */
[----:B------:R-:W0:Y:S01]  /*0080*/  LDCU.64 UR6, c[0x0][UR8+0x380] ;  /* 0x00007000080677ac */ /* 0x000e220008000a00 */
[----:B------:R-:W3:Y:S01]  /*0090*/  LDCU.64 UR10, c[0x0][UR8+0x560] ;  /* 0x0000ac00080a77ac */ /* 0x000ee20008000a00 */
[----:B------:R-:W4:Y:S01]  /*00a0*/  LDCU.64 UR4, c[0x0][UR8+0x740] ;  /* 0x0000e800080477ac */ /* 0x000f220008000a00 */
[----:B--2---:R-:W-:Y:S01]  /*00b0*/  UIMAD.WIDE UR14, UR12, 0x10000, URZ ;  /* 0x000100000c0e78a5 */ /* 0x004fe2000f8e02ff */
[----:B------:R-:W2:Y:S01]  /*00c0*/  LDCU.64 UR16, c[0x0][UR13+0x920] ;  /* 0x000124000d1077ac */ /* 0x000ea20008000a00 */
[----:B0-----:R-:W-:Y:S02]  /*00d0*/  UIMAD.WIDE UR8, UR12, 0x100000, UR6 ;  /* 0x001000000c0878a5 */ /* 0x001fe4000f8e0206 */
[----:B---3--:R-:W-:Y:S01]  /*00e0*/  UIMAD.WIDE UR10, UR12, 0x100000, UR10 ;  /* 0x001000000c0a78a5 */ /* 0x008fe2000f8e020a */
[----:B------:R-:W0:Y:S01]  /*00f0*/  LDCU.64 UR12, c[0x0][UR13+0x928] ;  /* 0x000125000d0c77ac */ /* 0x000e220008000a00 */
[----:B----4-:R-:W-:Y:S02]  /*0100*/  ULOP3.LUT UR6, UR4, 0x3, URZ, 0xc0, !UPT ;  /* 0x0000000304067892 */ /* 0x010fe4000f8ec0ff */
[----:B------:R-:W-:-:S02]  /*0110*/  UIADD3 UR24, UP1, UPT, UR4, -UR14, URZ ;  /* 0x8000000e04187290 */ /* 0x000fc4000ff3e0ff */
[----:B------:R-:W-:Y:S02]  /*0120*/  ULOP3.LUT UR6, UR6, 0x3f, UR10, 0xf8, !UPT ;  /* 0x0000003f06067892 */ /* 0x000fe4000f8ef80a */
[----:B------:R-:W-:Y:S02]  /*0130*/  UIADD3.X UR4, UPT, UPT, UR5, ~UR15, URZ, UP1, !UPT ;  /* 0x8000000f05047290 */ /* 0x000fe40008ffe4ff */
[----:B------:R-:W-:-:S04]  /*0140*/  ULOP3.LUT UP0, URZ, UR6, 0x3f, UR8, 0xf8, !UPT ;  /* 0x0000003f06ff7892 */ /* 0x000fc8000f80f808 */
[----:B------:R-:W-:-:S09]  /*0150*/  ULOP3.LUT UP0, URZ, URZ, URZ, URZ, 0xfc, UP0 ;  /* 0x000000ffffff7292 */ /* 0x000fd2000800fcff */
[----:B012---:R-:W-:Y:S05]  /*0160*/  BRA.U !UP0, `(.L_x_384) ;  /* 0x0000000d08907547 */ /* 0x007fea000b800000 */
[----:B------:R-:W-:-:S04]  /*0170*/  UISETP.GE.U32.AND UP0, UPT, UR24, 0x1, UPT ;  /* 0x000000011800788c */ /* 0x000fc8000bf06070 */
[----:B------:R-:W-:-:S06]  /*0180*/  UISETP.GE.AND.EX UP0, UPT, UR4, URZ, UPT, UP0 ;  /* 0x000000ff0400728c */ /* 0x000fcc000bf06300 */
[----:B------:R-:W-:-:S13]  /*0190*/  PLOP3.LUT P0, PT, PT, PT, UP0, 0x80, 0x8 ;  /* 0x000000000008781c */ /* 0x000fda0003f0f008 */
[----:B------:R-:W-:Y:S05]  /*01a0*/  @!P0 EXIT ;  /* 0x000000000000894d */ /* 0x000fea0003800000 */
        /* <DEDUP_REMOVED lines=15> */
[----:B------:R-:W-:Y:S05]  /*02a0*/  CALL.REL.NOINC `($__internal_40_$__cuda_sm20_div_u16) ;  /* 0x0000000c00cc7944 */ /* 0x000fea0003c00000 */
[----:B------:R-:W-:Y:S01]  /*02b0*/  UISETP.GE.U32.AND UP0, UPT, UR5, UR18, UPT ;  /* 0x000000120500728c */ /* 0x000fe2000bf06070 */
[----:B------:R-:W-:Y:S02]  /*02c0*/  UMOV UR4, URZ ;  /* 0x000000ff00047c82 */ /* 0x000fe40008000000 */
[----:B------:R-:W-:Y:S01]  /*02d0*/  UMOV UR5, URZ ;  /* 0x000000ff00057c82 */ /* 0x000fe20008000000 */
[----:B------:R-:W-:-:S09]  /*02e0*/  UISETP.GE.U32.AND.EX UP0, UPT, UR6, URZ, UPT, UP0 ;  /* 0x000000ff0600728c */ /* 0x000fd2000bf06100 */
[----:B------:R-:W-:Y:S05]  /*02f0*/  BRA.U !UP0, `(.L_x_385) ;  /* 0x0000000908307547 */ /* 0x000fea000b800000 */
[----:B------:R-:W0:Y:S01]  /*0300*/  S2R R0, SR_TID.X ;  /* 0x0000000000007919 */ /* 0x000e220000002100 */
[----:B------:R-:W-:Y:S01]  /*0310*/  ULOP3.LUT UR4, UR14, 0xffff, URZ, 0xc0, !UPT ;  /* 0x0000ffff0e047892 */ /* 0x000fe2000f8ec0ff */
[----:B------:R-:W-:Y:S01]  /*0320*/  UMOV UR5, URZ ;  /* 0x000000ff00057c82 */ /* 0x000fe20008000000 */
[----:B------:R-:W-:Y:S02]  /*0330*/  UMOV UR6, URZ ;  /* 0x000000ff00067c82 */ /* 0x000fe40008000000 */
[----:B------:R-:W-:Y:S01]  /*0340*/  UIADD3 UR4, UPT, UPT, UR4, 0x1, URZ ;  /* 0x0000000104047890 */ /* 0x000fe2000fffe0ff */
[----:B------:R-:W-:-:S03]  /*0350*/  UMOV UR7, URZ ;  /* 0x000000ff00077c82 */ /* 0x000fc60008000000 */
[----:B------:R-:W-:-:S03]  /*0360*/  ULOP3.LUT UR15, UR4, 0x1fffe, URZ, 0xc0, !UPT ;  /* 0x0001fffe040f7892 */ /* 0x000fc6000f8ec0ff */
[----:B------:R-:W-:-:S09]  /*0370*/  UMOV UR4, URZ ;  /* 0x000000ff00047c82 */ /* 0x000fd20008000000 */
.L_x_386:
[----:B0-----:R-:W-:Y:S02]  /*0380*/  IADD3 R21, P1, PT, R0, UR4, RZ ;  /* 0x0000000400157c10 */ /* 0x001fe4000ff3e0ff */
[----:B-1----:R-:W-:Y:S02]  /*0390*/  CS2R R18, SRZ ;  /* 0x0000000000127805 */ /* 0x002fe4000001ff00 */
[----:B------:R-:W-:Y:S02]  /*03a0*/  CS2R R16, SRZ ;  /* 0x0000000000107805 */ /* 0x000fe4000001ff00 */
[C---:B------:R-:W-:Y:S01]  /*03b0*/  ISETP.GE.U32.AND P0, PT, R21.reuse, UR22, PT ;  /* 0x0000001615007c0c */ /* 0x040fe2000bf06070 */
[----:B------:R-:W-:Y:S01]  /*03c0*/  IMAD.X R28, RZ, RZ, UR5, P1 ;  /* 0x00000005ff1c7e24 */ /* 0x000fe200088e06ff */
[----:B------:R-:W-:-:S04]  /*03d0*/  IADD3 R23, P1, PT, R21, UR19, RZ ;  /* 0x0000001315177c10 */ /* 0x000fc8000ff3e0ff */
[----:B------:R-:W-:Y:S01]  /*03e0*/  ISETP.GE.AND.EX P0, PT, R28, UR23, PT, P0 ;  /* 0x000000171c007c0c */ /* 0x000fe2000bf06300 */
[----:B------:R-:W-:Y:S01]  /*03f0*/  IMAD.X R22, RZ, RZ, R28, P1 ;  /* 0x000000ffff167224 */ /* 0x000fe200008e061c */
[----:B------:R-:W-:-:S04]  /*0400*/  IADD3 R2, P2, PT, R23, UR19, RZ ;  /* 0x0000001317027c10 */ /* 0x000fc8000ff5e0ff */
[C---:B------:R-:W-:Y:S01]  /*0410*/  IADD3 R4, P1, PT, R2.reuse, UR19, RZ ;  /* 0x0000001302047c10 */ /* 0x040fe2000ff3e0ff */
[----:B------:R-:W-:Y:S01]  /*0420*/  IMAD.X R3, RZ, RZ, R22, P2 ;  /* 0x000000ffff037224 */ /* 0x000fe200010e0616 */
[----:B------:R-:W-:Y:S02]  /*0430*/  ISETP.GE.U32.AND P3, PT, R2, UR22, PT ;  /* 0x0000001602007c0c */ /* 0x000fe4000bf66070 */
[----:B------:R-:W-:Y:S01]  /*0440*/  ISETP.GE.U32.AND P2, PT, R4, UR22, PT ;  /* 0x0000001604007c0c */ /* 0x000fe2000bf46070 */
[----:B------:R-:W-:Y:S01]  /*0450*/  IMAD.X R5, RZ, RZ, R3, P1 ;  /* 0x000000ffff057224 */ /* 0x000fe200008e0603 */
[----:B------:R-:W-:Y:S02]  /*0460*/  ISETP.GE.AND.EX P3, PT, R3, UR23, PT, P3 ;  /* 0x0000001703007c0c */ /* 0x000fe4000bf66330 */
[----:B------:R-:W-:Y:S02]  /*0470*/  @!P0 LEA R4, P1, R21, UR8, 0x4 ;  /* 0x0000000815048c11 */ /* 0x000fe4000f8220ff */
[----:B------:R-:W-:-:S02]  /*0480*/  ISETP.GE.AND.EX P2, PT, R5, UR23, PT, P2 ;  /* 0x0000001705007c0c */ /* 0x000fc4000bf46320 */
[----:B------:R-:W-:Y:S01]  /*0490*/  @!P0 LEA.HI.X R5, R21, UR9, R28, 0x4, P1 ;  /* 0x0000000915058c11 */ /* 0x000fe200088f241c */
[----:B------:R-:W-:Y:S01]  /*04a0*/  IMAD.U32 R6, RZ, RZ, UR19 ;  /* 0x00000013ff067e24 */ /* 0x000fe2000f8e00ff */
[----:B------:R-:W-:-:S03]  /*04b0*/  ISETP.GE.U32.AND P1, PT, R23, UR22, PT ;  /* 0x0000001617007c0c */ /* 0x000fc6000bf26070 */
[----:B------:R0:W2:Y:S01]  /*04c0*/  @!P0 LDG.E.128 R16, desc[UR20][R4.64] ;  /* 0x0000001404108981 */ /* 0x0000a2000c1e1d00 */
[----:B------:R-:W-:Y:S02]  /*04d0*/  ISETP.GE.AND.EX P1, PT, R22, UR23, PT, P1 ;  /* 0x0000001716007c0c */ /* 0x000fe4000bf26310 */
[----:B------:R-:W-:Y:S02]  /*04e0*/  CS2R R10, SRZ ;  /* 0x00000000000a7805 */ /* 0x000fe4000001ff00 */
[----:B------:R-:W-:Y:S02]  /*04f0*/  @!P3 LEA R26, P6, R2, UR8, 0x4 ;  /* 0x00000008021abc11 */ /* 0x000fe4000f8c20ff */
[----:B------:R-:W-:Y:S02]  /*0500*/  CS2R R8, SRZ ;  /* 0x0000000000087805 */ /* 0x000fe4000001ff00 */
[----:B------:R-:W-:Y:S02]  /*0510*/  @!P2 IADD3 R6, P4, P5, R6, UR19, R23 ;  /* 0x000000130606ac10 */ /* 0x000fe4000fd9e017 */
[----:B------:R-:W-:-:S02]  /*0520*/  @!P3 LEA.HI.X R27, R2, UR9, R3, 0x4, P6 ;  /* 0x00000009021bbc11 */ /* 0x000fc4000b0f2403 */
[----:B------:R-:W-:Y:S02]  /*0530*/  @!P2 IADD3.X R7, PT, PT, RZ, R22, RZ, P4, P5 ;  /* 0x00000016ff07a210 */ /* 0x000fe400027ea4ff */
[----:B0-----:R-:W-:Y:S02]  /*0540*/  CS2R R4, SRZ ;  /* 0x0000000000047805 */ /* 0x001fe4000001ff00 */
[C---:B------:R-:W-:Y:S01]  /*0550*/  @!P2 LEA R12, P4, R6.reuse, UR8, 0x4 ;  /* 0x00000008060cac11 */ /* 0x040fe2000f8820ff */
[----:B------:R-:W3:Y:S03]  /*0560*/  @!P3 LDG.E.128 R8, desc[UR20][R26.64] ;  /* 0x000000141a08b981 */ /* 0x000ee6000c1e1d00 */
[----:B------:R-:W-:Y:S02]  /*0570*/  @!P2 LEA.HI.X R13, R6, UR9, R7, 0x4, P4 ;  /* 0x00000009060dac11 */ /* 0x000fe4000a0f2407 */
[----:B------:R-:W-:-:S02]  /*0580*/  CS2R R6, SRZ ;  /* 0x0000000000067805 */ /* 0x000fc4000001ff00 */
[C---:B------:R-:W-:Y:S02]  /*0590*/  @!P1 LEA R24, P3, R23.reuse, UR8, 0x4 ;  /* 0x0000000817189c11 */ /* 0x040fe4000f8620ff */
[----:B------:R-:W-:Y:S02]  /*05a0*/  CS2R R14, SRZ ;  /* 0x00000000000e7805 */ /* 0x000fe4000001ff00 */
[----:B------:R0:W4:Y:S01]  /*05b0*/  @!P2 LDG.E.128 R4, desc[UR20][R12.64] ;  /* 0x000000140c04a981 */ /* 0x000122000c1e1d00 */
[----:B------:R-:W-:Y:S02]  /*05c0*/  @!P1 LEA.HI.X R25, R23, UR9, R22, 0x4, P3 ;  /* 0x0000000917199c11 */ /* 0x000fe400098f2416 */
[----:B0-----:R-:W-:-:S06]  /*05d0*/  CS2R R12, SRZ ;  /* 0x00000000000c7805 */ /* 0x001fcc000001ff00 */
[----:B------:R0:W5:Y:S01]  /*05e0*/  @!P1 LDG.E.128 R12, desc[UR20][R24.64] ;  /* 0x00000014180c9981 */ /* 0x000162000c1e1d00 */
[C---:B------:R-:W-:Y:S02]  /*05f0*/  @!P0 LEA R26, P2, R21.reuse, UR10, 0x4 ;  /* 0x0000000a151a8c11 */ /* 0x040fe4000f8420ff */
[----:B------:R-:W-:Y:S02]  /*0600*/  IADD3 R20, P4, PT, R2, UR19, RZ ;  /* 0x0000001302147c10 */ /* 0x000fe4000ff9e0ff */
[C---:B------:R-:W-:Y:S02]  /*0610*/  @!P0 LEA.HI.X R27, R21.reuse, UR11, R28, 0x4, P2 ;  /* 0x0000000b151b8c11 */ /* 0x040fe400090f241c */
[----:B0-----:R-:W-:-:S04]  /*0620*/  IADD3 R25, P3, PT, R21, UR18, RZ ;  /* 0x0000001215197c10 */ /* 0x001fc8000ff7e0ff */
[----:B------:R-:W-:Y:S01]  /*0630*/  ISETP.GE.U32.AND P2, PT, R25, UR22, PT ;  /* 0x0000001619007c0c */ /* 0x000fe2000bf46070 */
[----:B------:R-:W-:Y:S01]  /*0640*/  IMAD.X R28, RZ, RZ, R28, P3 ;  /* 0x000000ffff1c7224 */ /* 0x000fe200018e061c */
[----:B------:R-:W-:Y:S01]  /*0650*/  ISETP.GE.U32.AND P3, PT, R2, UR22, PT ;  /* 0x0000001602007c0c */ /* 0x000fe2000bf66070 */
[----:B------:R-:W-:-:S03]  /*0660*/  IMAD.X R21, RZ, RZ, R3, P4 ;  /* 0x000000ffff157224 */ /* 0x000fc600020e0603 */
[----:B------:R-:W-:Y:S01]  /*0670*/  ISETP.GE.AND.EX P3, PT, R3, UR23, PT, P3 ;  /* 0x0000001703007c0c */ /* 0x000fe2000bf66330 */
[----:B--2---:R-:W-:Y:S02]  /*0680*/  @!P0 DADD R16, R16, -UR16 ;  /* 0x8000001010108e29 */ /* 0x004fe40008000000 */
[----:B------:R-:W-:-:S07]  /*0690*/  @!P0 DADD R18, R18, -UR12 ;  /* 0x8000000c12128e29 */ /* 0x000fce0008000000 */
[----:B------:R0:W-:Y:S01]  /*06a0*/  @!P0 STG.E.128 desc[UR20][R26.64], R16 ;  /* 0x000000101a008986 */ /* 0x0001e2000c101d14 */
[----:B------:R-:W-:Y:S02]  /*06b0*/  ISETP.GE.AND.EX P0, PT, R28, UR23, PT, P2 ;  /* 0x000000171c007c0c */ /* 0x000fe4000bf06320 */
[----:B------:R-:W-:-:S04]  /*06c0*/  ISETP.GE.U32.AND P2, PT, R20, UR22, PT ;  /* 0x0000001614007c0c */ /* 0x000fc8000bf46070 */
[----:B------:R-:W-:-:S07]  /*06d0*/  ISETP.GE.AND.EX P2, PT, R21, UR23, PT, P2 ;  /* 0x0000001715007c0c */ /* 0x000fce000bf46320 */
[----:B------:R-:W-:Y:S02]  /*06e0*/  @!P0 LEA R24, P5, R25, UR8, 0x4 ;  /* 0x0000000819188c11 */ /* 0x000fe4000f8a20ff */
[----:B0-----:R-:W-:-:S04]  /*06f0*/  @!P1 LEA R26, P4, R23, UR10, 0x4 ;  /* 0x0000000a171a9c11 */ /* 0x001fc8000f8820ff */
[----:B------:R-:W-:Y:S02]  /*0700*/  @!P1 LEA.HI.X R27, R23, UR11, R22, 0x4, P4 ;  /* 0x0000000b171b9c11 */ /* 0x000fe4000a0f2416 */
[----:B------:R-:W-:Y:S02]  /*0710*/  @!P3 LEA R18, P4, R2, UR10, 0x4 ;  /* 0x0000000a0212bc11 */ /* 0x000fe4000f8820ff */
[----:B------:R-:W-:Y:S02]  /*0720*/  @!P0 LEA.HI.X R25, R25, UR9, R28, 0x4, P5 ;  /* 0x0000000919198c11 */ /* 0x000fe4000a8f241c */
[----:B------:R-:W-:Y:S02]  /*0730*/  @!P2 LEA R16, P5, R20, UR10, 0x4 ;  /* 0x0000000a1410ac11 */ /* 0x000fe4000f8a20ff */
[----:B------:R-:W-:Y:S01]  /*0740*/  @!P3 LEA.HI.X R19, R2, UR11, R3, 0x4, P4 ;  /* 0x0000000b0213bc11 */ /* 0x000fe2000a0f2403 */
[----:B-----5:R-:W-:Y:S01]  /*0750*/  @!P1 DADD R12, R12, -UR16 ;  /* 0x800000100c0c9e29 */ /* 0x020fe20008000000 */
[----:B------:R-:W-:Y:S01]  /*0760*/  IADD3 R23, P4, PT, R23, UR18, RZ ;  /* 0x0000001217177c10 */ /* 0x000fe2000ff9e0ff */
[----:B------:R-:W-:Y:S01]  /*0770*/  @!P1 DADD R14, R14, -UR12 ;  /* 0x8000000c0e0e9e29 */ /* 0x000fe20008000000 */
[----:B------:R-:W-:Y:S01]  /*0780*/  IMAD.U32 R3, RZ, RZ, UR18 ;  /* 0x00000012ff037e24 */ /* 0x000fe2000f8e00ff */
[----:B---3--:R-:W-:Y:S01]  /*0790*/  @!P3 DADD R8, R8, -UR16 ;  /* 0x800000100808be29 */ /* 0x008fe20008000000 */
[----:B------:R-:W-:Y:S01]  /*07a0*/  @!P2 LEA.HI.X R17, R20, UR11, R21, 0x4, P5 ;  /* 0x0000000b1411ac11 */ /* 0x000fe2000a8f2415 */
[----:B------:R-:W-:Y:S01]  /*07b0*/  @!P3 DADD R10, R10, -UR12 ;  /* 0x8000000c0a0abe29 */ /* 0x000fe20008000000 */
[----:B------:R-:W-:Y:S01]  /*07c0*/  IADD3 R21, P6, PT, R23, UR19, RZ ;  /* 0x0000001317157c10 */ /* 0x000fe2000ffde0ff */
[----:B----4-:R-:W-:Y:S01]  /*07d0*/  @!P2 DADD R4, R4, -UR16 ;  /* 0x800000100404ae29 */ /* 0x010fe20008000000 */
[----:B------:R-:W-:Y:S01]  /*07e0*/  IMAD.X R22, RZ, RZ, R22, P4 ;  /* 0x000000ffff167224 */ /* 0x000fe200020e0616 */
[----:B------:R-:W-:Y:S01]  /*07f0*/  @!P2 DADD R6, R6, -UR12 ;  /* 0x8000000c0606ae29 */ /* 0x000fe20008000000 */
[----:B------:R-:W-:Y:S01]  /*0800*/  IADD3 R28, P5, P4, R3, UR4, R0 ;  /* 0x00000004031c7c10 */ /* 0x000fe2000fcbe000 */
[----:B------:R0:W-:Y:S01]  /*0810*/  @!P1 STG.E.128 desc[UR20][R26.64], R12 ;  /* 0x0000000c1a009986 */ /* 0x0001e2000c101d14 */
[----:B------:R-:W-:Y:S01]  /*0820*/  IMAD.X R20, RZ, RZ, R22, P6 ;  /* 0x000000ffff147224 */ /* 0x000fe200030e0616 */
[----:B------:R-:W-:-:S02]  /*0830*/  ISETP.GE.U32.AND P1, PT, R23, UR22, PT ;  /* 0x0000001617007c0c */ /* 0x000fc4000bf26070 */
[----:B------:R1:W-:Y:S01]  /*0840*/  @!P3 STG.E.128 desc[UR20][R18.64], R8 ;  /* 0x000000081200b986 */ /* 0x0003e2000c101d14 */
[----:B------:R-:W-:-:S03]  /*0850*/  ISETP.GE.U32.AND P3, PT, R21, UR22, PT ;  /* 0x0000001615007c0c */ /* 0x000fc6000bf66070 */
[----:B------:R2:W-:Y:S01]  /*0860*/  @!P2 STG.E.128 desc[UR20][R16.64], R4 ;  /* 0x000000041000a986 */ /* 0x0005e2000c101d14 */
[----:B------:R-:W-:Y:S02]  /*0870*/  ISETP.GE.U32.AND P2, PT, R28, UR22, PT ;  /* 0x000000161c007c0c */ /* 0x000fe4000bf46070 */
[----:B------:R-:W-:Y:S02]  /*0880*/  ISETP.GE.AND.EX P1, PT, R22, UR23, PT, P1 ;  /* 0x0000001716007c0c */ /* 0x000fe4000bf26310 */
[----:B------:R-:W-:Y:S02]  /*0890*/  ISETP.GE.AND.EX P3, PT, R20, UR23, PT, P3 ;  /* 0x0000001714007c0c */ /* 0x000fe4000bf66330 */
[----:B0-----:R-:W-:Y:S02]  /*08a0*/  IADD3.X R27, PT, PT, RZ, UR5, RZ, P5, P4 ;  /* 0x00000005ff1b7c10 */ /* 0x001fe4000afe84ff */
[----:B------:R-:W-:Y:S02]  /*08b0*/  IADD3 R3, P4, PT, R21, UR19, RZ ;  /* 0x0000001315037c10 */ /* 0x000fe4000ff9e0ff */
[----:B------:R-:W-:-:S02]  /*08c0*/  ISETP.GE.AND.EX P2, PT, R27, UR23, PT, P2 ;  /* 0x000000171b007c0c */ /* 0x000fc4000bf46320 */
[----:B------:R-:W-:Y:S01]  /*08d0*/  ISETP.GE.U32.AND P5, PT, R3, UR22, PT ;  /* 0x0000001603007c0c */ /* 0x000fe2000bfa6070 */
[----:B------:R-:W-:Y:S01]  /*08e0*/  IMAD.X R2, RZ, RZ, R20, P4 ;  /* 0x000000ffff027224 */ /* 0x000fe200020e0614 */
[----:B-1----:R-:W-:Y:S02]  /*08f0*/  CS2R R18, SRZ ;  /* 0x0000000000127805 */ /* 0x002fe4000001ff00 */
[----:B--2---:R-:W-:Y:S02]  /*0900*/  CS2R R16, SRZ ;  /* 0x0000000000107805 */ /* 0x004fe4000001ff00 */
[----:B------:R-:W-:Y:S02]  /*0910*/  ISETP.GE.AND.EX P4, PT, R2, UR23, PT, P5 ;  /* 0x0000001702007c0c */ /* 0x000fe4000bf86350 */
[----:B------:R-:W-:Y:S02]  /*0920*/  @!P1 LEA R6, P6, R23, UR8, 0x4 ;  /* 0x0000000817069c11 */ /* 0x000fe4000f8c20ff */
[----:B------:R-:W2:Y:S01]  /*0930*/  @!P0 LDG.E.128 R16, desc[UR20][R24.64] ;  /* 0x0000001418108981 */ /* 0x000ea2000c1e1d00 */
[----:B------:R-:W-:-:S02]  /*0940*/  @!P3 LEA R4, P0, R21, UR8, 0x4 ;  /* 0x000000081504bc11 */ /* 0x000fc4000f8020ff */
[----:B------:R-:W-:Y:S02]  /*0950*/  CS2R R10, SRZ ;  /* 0x00000000000a7805 */ /* 0x000fe4000001ff00 */
[----:B------:R-:W-:Y:S02]  /*0960*/  @!P2 LEA R26, P5, R28, UR10, 0x4 ;  /* 0x0000000a1c1aac11 */ /* 0x000fe4000f8a20ff */
[----:B------:R-:W-:Y:S02]  /*0970*/  CS2R R8, SRZ ;  /* 0x0000000000087805 */ /* 0x000fe4000001ff00 */
[----:B------:R-:W-:Y:S02]  /*0980*/  CS2R R14, SRZ ;  /* 0x00000000000e7805 */ /* 0x000fe4000001ff00 */
[----:B------:R-:W-:Y:S02]  /*0990*/  CS2R R12, SRZ ;  /* 0x00000000000c7805 */ /* 0x000fe4000001ff00 */
[----:B------:R-:W-:-:S02]  /*09a0*/  @!P1 LEA.HI.X R7, R23, UR9, R22, 0x4, P6 ;  /* 0x0000000917079c11 */ /* 0x000fc4000b0f2416 */
[----:B------:R-:W-:Y:S02]  /*09b0*/  @!P3 LEA.HI.X R5, R21, UR9, R20, 0x4, P0 ;  /* 0x000000091505bc11 */ /* 0x000fe400080f2414 */
[----:B------:R-:W-:Y:S01]  /*09c0*/  @!P2 LEA.HI.X R27, R28, UR11, R27, 0x4, P5 ;  /* 0x0000000b1c1bac11 */ /* 0x000fe2000a8f241b */
[----:B------:R0:W3:Y:S01]  /*09d0*/  @!P1 LDG.E.128 R8, desc[UR20][R6.64] ;  /* 0x0000001406089981 */ /* 0x0000e2000c1e1d00 */
[----:B------:R-:W-:-:S03]  /*09e0*/  @!P4 LEA R28, P0, R3, UR8, 0x4 ;  /* 0x00000008031ccc11 */ /* 0x000fc6000f8020ff */
[----:B------:R1:W4:Y:S01]  /*09f0*/  @!P3 LDG.E.128 R12, desc[UR20][R4.64] ;  /* 0x00000014040cb981 */ /* 0x000322000c1e1d00 */
[----:B------:R-:W-:Y:S02]  /*0a00*/  @!P4 LEA.HI.X R29, R3, UR9, R2, 0x4, P0 ;  /* 0x00000009031dcc11 */ /* 0x000fe400080f2402 */
[----:B0-----:R-:W-:Y:S02]  /*0a10*/  CS2R R6, SRZ ;  /* 0x0000000000067805 */ /* 0x001fe4000001ff00 */
[----:B-1----:R-:W-:-:S06]  /*0a20*/  CS2R R4, SRZ ;  /* 0x0000000000047805 */ /* 0x002fcc000001ff00 */
[----:B------:R0:W5:Y:S01]  /*0a30*/  @!P4 LDG.E.128 R4, desc[UR20][R28.64] ;  /* 0x000000141c04c981 */ /* 0x000162000c1e1d00 */
[----:B------:R-:W-:-:S04]  /*0a40*/  @!P1 LEA R24, P0, R23, UR10, 0x4 ;  /* 0x0000000a17189c11 */ /* 0x000fc8000f8020ff */
[----:B------:R-:W-:Y:S02]  /*0a50*/  @!P1 LEA.HI.X R25, R23, UR11, R22, 0x4, P0 ;  /* 0x0000000b17199c11 */ /* 0x000fe400080f2416 */
[----:B------:R-:W-:-:S04]  /*0a60*/  @!P3 LEA R22, P0, R21, UR10, 0x4 ;  /* 0x0000000a1516bc11 */ /* 0x000fc8000f8020ff */
[----:B------:R-:W-:Y:S01]  /*0a70*/  @!P3 LEA.HI.X R23, R21, UR11, R20, 0x4, P0 ;  /* 0x0000000b1517bc11 */ /* 0x000fe200080f2414 */
[----:B------:R-:W-:-:S04]  /*0a80*/  UIADD3 UR6, UP0, UPT, UR6, 0x2, URZ ;  /* 0x0000000206067890 */ /* 0x000fc8000ff1e0ff */
[----:B------:R-:W-:Y:S02]  /*0a90*/  UIADD3.X UR7, UPT, UPT, URZ, UR7, URZ, UP0, !UPT ;  /* 0x00000007ff077290 */ /* 0x000fe400087fe4ff */
[----:B------:R-:W-:-:S04]  /*0aa0*/  UISETP.NE.U32.AND UP0, UPT, UR6, UR15, UPT ;  /* 0x0000000f0600728c */ /* 0x000fc8000bf05070 */
[----:B------:R-:W-:Y:S02]  /*0ab0*/  UISETP.NE.AND.EX UP0, UPT, UR7, URZ, UPT, UP0 ;  /* 0x000000ff0700728c */ /* 0x000fe4000bf05300 */
[----:B------:R-:W-:Y:S01]  /*0ac0*/  UIMAD.WIDE.U32 UR4, UR18, 0x2, UR4 ;  /* 0x00000002120478a5 */ /* 0x000fe2000f8e0004 */
[----:B--2---:R-:W-:Y:S02]  /*0ad0*/  @!P2 DADD R16, R16, -UR16 ;  /* 0x800000101010ae29 */ /* 0x004fe40008000000 */
[----:B------:R-:W-:-:S07]  /*0ae0*/  @!P2 DADD R18, R18, -UR12 ;  /* 0x8000000c1212ae29 */ /* 0x000fce0008000000 */
[----:B------:R1:W-:Y:S01]  /*0af0*/  @!P2 STG.E.128 desc[UR20][R26.64], R16 ;  /* 0x000000101a00a986 */ /* 0x0003e2000c101d14 */
[C---:B0-----:R-:W-:Y:S01]  /*0b00*/  @!P4 LEA R28, P2, R3.reuse, UR10, 0x4 ;  /* 0x0000000a031ccc11 */ /* 0x041fe2000f8420ff */
[----:B---3--:R-:W-:Y:S02]  /*0b10*/  @!P1 DADD R8, R8, -UR16 ;  /* 0x8000001008089e29 */ /* 0x008fe40008000000 */
[----:B------:R-:W-:Y:S02]  /*0b20*/  @!P1 DADD R10, R10, -UR12 ;  /* 0x8000000c0a0a9e29 */ /* 0x000fe40008000000 */
[----:B----4-:R-:W-:Y:S02]  /*0b30*/  @!P3 DADD R12, R12, -UR16 ;  /* 0x800000100c0cbe29 */ /* 0x010fe40008000000 */
[----:B------:R-:W-:Y:S01]  /*0b40*/  @!P3 DADD R14, R14, -UR12 ;  /* 0x8000000c0e0ebe29 */ /* 0x000fe20008000000 */
[----:B------:R-:W-:Y:S02]  /*0b50*/  @!P4 LEA.HI.X R29, R3, UR11, R2, 0x4, P2 ;  /* 0x0000000b031dcc11 */ /* 0x000fe400090f2402 */
[----:B------:R1:W-:Y:S04]  /*0b60*/  @!P1 STG.E.128 desc[UR20][R24.64], R8 ;  /* 0x0000000818009986 */ /* 0x0003e8000c101d14 */
[----:B------:R1:W-:Y:S01]  /*0b70*/  @!P3 STG.E.128 desc[UR20][R22.64], R12 ;  /* 0x0000000c1600b986 */ /* 0x0003e2000c101d14 */
[----:B-----5:R-:W-:-:S02]  /*0b80*/  @!P4 DADD R4, R4, -UR16 ;  /* 0x800000100404ce29 */ /* 0x020fc40008000000 */
[----:B------:R-:W-:-:S07]  /*0b90*/  @!P4 DADD R6, R6, -UR12 ;  /* 0x8000000c0606ce29 */ /* 0x000fce0008000000 */
[----:B------:R1:W-:Y:S01]  /*0ba0*/  @!P4 STG.E.128 desc[UR20][R28.64], R4 ;  /* 0x000000041c00c986 */ /* 0x0003e2000c101d14 */
[----:B------:R-:W-:Y:S05]  /*0bb0*/  BRA.U UP0, `(.L_x_386) ;  /* 0xfffffff500f07547 */ /* 0x000fea000b83ffff */
.L_x_385:
[----:B------:R-:W-:-:S04]  /*0bc0*/  ULOP3.LUT UR6, UR14, 0x1, URZ, 0xc0, !UPT ;  /* 0x000000010e067892 */ /* 0x000fc8000f8ec0ff */
[----:B------:R-:W-:-:S06]  /*0bd0*/  UISETP.NE.U32.AND UP0, UPT, UR6, 0x1, UPT ;  /* 0x000000010600788c */ /* 0x000fcc000bf05070 */
[----:B------:R-:W-:-:S13]  /*0be0*/  PLOP3.LUT P0, PT, PT, PT, UP0, 0x80, 0x8 ;  /* 0x000000000008781c */ /* 0x000fda0003f0f008 */
[----:B------:R-:W-:Y:S05]  /*0bf0*/  @!P0 EXIT ;  /* 0x000000000000894d */ /* 0x000fea0003800000 */
[----:B-1----:R-:W0:Y:S01]  /*0c00*/  S2R R15, SR_TID.X ;  /* 0x00000000000f7919 */ /* 0x002e220000002100 */
[----:B------:R-:W-:Y:S02]  /*0c10*/  CS2R R18, SRZ ;  /* 0x0000000000127805 */ /* 0x000fe4000001ff00 */
[----:B------:R-:W-:Y:S02]  /*0c20*/  CS2R R16, SRZ ;  /* 0x0000000000107805 */ /* 0x000fe4000001ff00 */
[----:B0-----:R-:W-:-:S04]  /*0c30*/  IADD3 R15, P1, PT, R15, UR4, RZ ;  /* 0x000000040f0f7c10 */ /* 0x001fc8000ff3e0ff */
        /* <DEDUP_REMOVED lines=9> */
[----:B------:R-:W-:Y:S02]  /*0cd0*/  IADD3 R0, P5, PT, R21, UR19, RZ ;  /* 0x0000001315007c10 */ /* 0x000fe4000ffbe0ff */
[----:B------:R-:W-:-:S02]  /*0ce0*/  ISETP.GE.AND.EX P1, PT, R20, UR23, PT, P1 ;  /* 0x0000001714007c0c */ /* 0x000fc4000bf26310 */
[----:B------:R-:W-:Y:S02]  /*0cf0*/  ISETP.GE.AND.EX P2, PT, R2, UR23, PT, P2 ;  /* 0x0000001702007c0c */ /* 0x000fe4000bf46320 */
[----:B------:R-:W-:Y:S01]  /*0d00*/  @!P0 LEA R8, P3, R15, UR8, 0x4 ;  /* 0x000000080f088c11 */ /* 0x000fe2000f8620ff */
[----:B------:R-:W-:-:S03]  /*0d10*/  IMAD.X R3, RZ, RZ, R2, P5 ;  /* 0x000000ffff037224 */ /* 0x000fc600028e0602 */
[----:B------:R-:W-:Y:S02]  /*0d20*/  @!P0 LEA.HI.X R9, R15, UR9, R14, 0x4, P3 ;  /* 0x000000090f098c11 */ /* 0x000fe400098f240e */
[----:B------:R-:W-:-:S03]  /*0d30*/  ISETP.GE.U32.AND P3, PT, R0, UR22, PT ;  /* 0x0000001600007c0c */ /* 0x000fc6000bf66070 */
[----:B------:R-:W-:Y:S01]  /*0d40*/  @!P1 LEA R28, P4, R23, UR8, 0x4 ;  /* 0x00000008171c9c11 */ /* 0x000fe2000f8820ff */
[----:B------:R0:W2:Y:S01]  /*0d50*/  @!P0 LDG.E.128 R16, desc[UR20][R8.64] ;  /* 0x0000001408108981 */ /* 0x0000a2000c1e1d00 */
[----:B------:R-:W-:Y:S02]  /*0d60*/  ISETP.GE.AND.EX P3, PT, R3, UR23, PT, P3 ;  /* 0x0000001703007c0c */ /* 0x000fe4000bf66330 */
[----:B------:R-:W-:Y:S02]  /*0d70*/  CS2R R6, SRZ ;  /* 0x0000000000067805 */ /* 0x000fe4000001ff00 */
[----:B------:R-:W-:Y:S02]  /*0d80*/  @!P2 LEA R12, P5, R21, UR8, 0x4 ;  /* 0x00000008150cac11 */ /* 0x000fe4000f8a20ff */
[----:B------:R-:W-:Y:S02]  /*0d90*/  CS2R R4, SRZ ;  /* 0x0000000000047805 */ /* 0x000fe4000001ff00 */
[----:B------:R-:W-:-:S02]  /*0da0*/  @!P1 LEA.HI.X R29, R23, UR9, R20, 0x4, P4 ;  /* 0x00000009171d9c11 */ /* 0x000fc4000a0f2414 */
[----:B------:R-:W-:Y:S02]  /*0db0*/  CS2R R10, SRZ ;  /* 0x00000000000a7805 */ /* 0x000fe4000001ff00 */
[----:B------:R-:W-:Y:S02]  /*0dc0*/  @!P2 LEA.HI.X R13, R21, UR9, R2, 0x4, P5 ;  /* 0x00000009150dac11 */ /* 0x000fe4000a8f2402 */
[----:B0-----:R-:W-:Y:S02]  /*0dd0*/  CS2R R8, SRZ ;  /* 0x0000000000087805 */ /* 0x001fe4000001ff00 */
[----:B------:R-:W-:Y:S01]  /*0de0*/  @!P0 LEA R24, P5, R15, UR10, 0x4 ;  /* 0x0000000a0f188c11 */ /* 0x000fe2000f8a20ff */
[----:B------:R-:W3:Y:S01]  /*0df0*/  @!P1 LDG.E.128 R4, desc[UR20][R28.64] ;  /* 0x000000141c049981 */ /* 0x000ee2000c1e1d00 */
[----:B------:R-:W-:-:S03]  /*0e00*/  @!P3 LEA R26, P4, R0, UR8, 0x4 ;  /* 0x00000008001abc11 */ /* 0x000fc6000f8820ff */
[----:B------:R0:W4:Y:S01]  /*0e10*/  @!P2 LDG.E.128 R8, desc[UR20][R12.64] ;  /* 0x000000140c08a981 */ /* 0x000122000c1e1d00 */
[----:B------:R-:W-:Y:S02]  /*0e20*/  @!P0 LEA.HI.X R25, R15, UR11, R14, 0x4, P5 ;  /* 0x0000000b0f198c11 */ /* 0x000fe4000a8f240e */
[----:B------:R-:W-:Y:S02]  /*0e30*/  CS2R R14, SRZ ;  /* 0x00000000000e7805 */ /* 0x000fe4000001ff00 */
[----:B------:R-:W-:Y:S02]  /*0e40*/  @!P3 LEA.HI.X R27, R0, UR9, R3, 0x4, P4 ;  /* 0x00000009001bbc11 */ /* 0x000fe4000a0f2403 */
[----:B0-----:R-:W-:-:S06]  /*0e50*/  CS2R R12, SRZ ;  /* 0x00000000000c7805 */ /* 0x001fcc000001ff00 */
[----:B------:R-:W5:Y:S01]  /*0e60*/  @!P3 LDG.E.128 R12, desc[UR20][R26.64] ;  /* 0x000000141a0cb981 */ /* 0x000f62000c1e1d00 */
[----:B------:R-:W-:-:S04]  /*0e70*/  @!P1 LEA R22, P4, R23, UR10, 0x4 ;  /* 0x0000000a17169c11 */ /* 0x000fc8000f8820ff */
[----:B------:R-:W-:Y:S02]  /*0e80*/  @!P1 LEA.HI.X R23, R23, UR11, R20, 0x4, P4 ;  /* 0x0000000b17179c11 */ /* 0x000fe4000a0f2414 */
[----:B------:R-:W-:-:S04]  /*0e90*/  @!P2 LEA R20, P4, R21, UR10, 0x4 ;  /* 0x0000000a1514ac11 */ /* 0x000fc8000f8820ff */
[----:B------:R-:W-:Y:S01]  /*0ea0*/  @!P2 LEA.HI.X R21, R21, UR11, R2, 0x4, P4 ;  /* 0x0000000b1515ac11 */ /* 0x000fe2000a0f2402 */
[----:B--2---:R-:W-:Y:S02]  /*0eb0*/  DADD R16, R16, -UR16 ;  /* 0x8000001010107e29 */ /* 0x004fe40008000000 */
[----:B------:R-:W-:-:S07]  /*0ec0*/  DADD R18, R18, -UR12 ;  /* 0x8000000c12127e29 */ /* 0x000fce0008000000 */
[----:B------:R0:W-:Y:S01]  /*0ed0*/  @!P0 STG.E.128 desc[UR20][R24.64], R16 ;  /* 0x0000001018008986 */ /* 0x0001e2000c101d14 */
[----:B---3--:R-:W-:Y:S02]  /*0ee0*/  DADD R4, R4, -UR16 ;  /* 0x8000001004047e29 */ /* 0x008fe40008000000 */
[----:B------:R-:W-:Y:S02]  /*0ef0*/  DADD R6, R6, -UR12 ;  /* 0x8000000c06067e29 */ /* 0x000fe40008000000 */
[----:B----4-:R-:W-:Y:S02]  /*0f00*/  DADD R8, R8, -UR16 ;  /* 0x8000001008087e29 */ /* 0x010fe40008000000 */
[----:B------:R-:W-:-:S03]  /*0f10*/  DADD R10, R10, -UR12 ;  /* 0x8000000c0a0a7e29 */ /* 0x000fc60008000000 */
[----:B------:R0:W-:Y:S04]  /*0f20*/  @!P1 STG.E.128 desc[UR20][R22.64], R4 ;  /* 0x0000000416009986 */ /* 0x0001e8000c101d14 */
[----:B------:R0:W-:Y:S01]  /*0f30*/  @!P2 STG.E.128 desc[UR20][R20.64], R8 ;  /* 0x000000081400a986 */ /* 0x0001e2000c101d14 */
[----:B-----5:R-:W-:Y:S02]  /*0f40*/  DADD R12, R12, -UR16 ;  /* 0x800000100c0c7e29 */ /* 0x020fe40008000000 */
[----:B------:R-:W-:Y:S01]  /*0f50*/  DADD R14, R14, -UR12 ;  /* 0x8000000c0e0e7e29 */ /* 0x000fe20008000000 */
[----:B------:R-:W-:Y:S10]  /*0f60*/  @P3 EXIT ;  /* 0x000000000000394d */ /* 0x000ff40003800000 */
[----:B------:R-:W-:-:S04]  /*0f70*/  LEA R2, P0, R0, UR10, 0x4 ;  /* 0x0000000a00027c11 */ /* 0x000fc8000f8020ff */
[----:B------:R-:W-:-:S05]  /*0f80*/  LEA.HI.X R3, R0, UR11, R3, 0x4, P0 ;  /* 0x0000000b00037c11 */ /* 0x000fca00080f2403 */
[----:B------:R-:W-:Y:S01]  /*0f90*/  STG.E.128 desc[UR20][R2.64], R12 ;  /* 0x0000000c02007986 */ /* 0x000fe2000c101d14 */
[----:B------:R-:W-:Y:S05]  /*0fa0*/  EXIT ;  /* 0x000000000000794d */ /* 0x000fea0003800000 */
.L_x_384:
[----:B------:R-:W0:Y:S02]  /*0fb0*/  S2R R3, SR_TID.X ;  /* 0x0000000000037919 */ /* 0x000e240000002100 */
[----:B0-----:R-:W-:-:S03]  /*0fc0*/  IMAD.WIDE.U32 R4, R3, 0x4, RZ ;  /* 0x0000000403047825 */ /* 0x001fc600078e00ff */
[----:B------:R-:W-:-:S04]  /*0fd0*/  ISETP.GE.U32.AND P0, PT, R4, UR24, PT ;  /* 0x0000001804007c0c */ /* 0x000fc8000bf06070 */
[----:B------:R-:W-:-:S13]  /*0fe0*/  ISETP.GE.AND.EX P0, PT, R5, UR4, PT, P0 ;  /* 0x0000000405007c0c */ /* 0x000fda000bf06300 */
[----:B------:R-:W-:Y:S05]  /*0ff0*/  @P0 EXIT ;  /* 0x000000000000094d */ /* 0x000fea0003800000 */
[----:B------:R-:W-:Y:S01]  /*1000*/  IMAD.MOV.U32 R0, RZ, RZ, RZ ;  /* 0x000000ffff007224 */ /* 0x000fe200078e00ff */
[----:B------:R-:W0:Y:S06]  /*1010*/  LDCU UR5, c[0x0][0x360] ;  /* 0x00006c00ff0577ac */ /* 0x000e2c0008000800 */
.L_x_387:
[C---:B-1----:R-:W-:Y:S01]  /*1020*/  IMAD.SHL.U32 R20, R3.reuse, 0x40, RZ ;  /* 0x0000004003147824 */ /* 0x042fe200078e00ff */
[----:B------:R-:W-:-:S04]  /*1030*/  SHF.L.U64.HI R2, R3, 0x6, R0 ;  /* 0x0000000603027819 */ /* 0x000fc80000010200 */
[----:B------:R-:W-:-:S04]  /*1040*/  IADD3 R22, P0, PT, R20, UR8, RZ ;  /* 0x0000000814167c10 */ /* 0x000fc8000ff1e0ff */
[----:B------:R-:W-:-:S05]  /*1050*/  IADD3.X R23, PT, PT, R2, UR9, RZ, P0, !PT ;  /* 0x0000000902177c10 */ /* 0x000fca00087fe4ff */
[----:B------:R-:W2:Y:S04]  /*1060*/  LDG.E.ENL2.256 R16, R12, desc[UR20][R22.64] ;  /* 0xfe000014160c797e */ /* 0x000ea80008121910 */
[----:B------:R-:W3:Y:S01]  /*1070*/  LDG.E.ENL2.256 R8, R4, desc[UR20][R22.64+0x20] ;  /* 0xfe0001141604797e */ /* 0x000ee20008121908 */
[----:B------:R-:W-:-:S04]  /*1080*/  IADD3 R20, P0, PT, R20, UR10, RZ ;  /* 0x0000000a14147c10 */ /* 0x000fc8000ff1e0ff */
[----:B------:R-:W-:Y:S02]  /*1090*/  IADD3.X R21, PT, PT, R2, UR11, RZ, P0, !PT ;  /* 0x0000000b02157c10 */ /* 0x000fe400087fe4ff */
[----:B0-----:R-:W-:-:S05]  /*10a0*/  IADD3 R3, P0, PT, R3, UR5, RZ ;  /* 0x0000000503037c10 */ /* 0x001fca000ff1e0ff */
[C---:B------:R-:W-:Y:S02]  /*10b0*/  IMAD.SHL.U32 R2, R3.reuse, 0x4, RZ ;  /* 0x0000000403027824 */ /* 0x040fe400078e00ff */
[----:B------:R-:W-:Y:S01]  /*10c0*/  IMAD.X R0, RZ, RZ, R0, P0 ;  /* 0x000000ffff007224 */ /* 0x000fe200000e0600 */
[C---:B------:R-:W-:Y:S02]  /*10d0*/  LOP3.LUT P0, RZ, R3.reuse, 0xffffc000, RZ, 0xc0, !PT ;  /* 0xffffc00003ff7812 */ /* 0x040fe4000780c0ff */
[----:B------:R-:W-:Y:S02]  /*10e0*/  ISETP.LT.U32.AND P1, PT, R2, UR24, PT ;  /* 0x0000001802007c0c */ /* 0x000fe4000bf21070 */
[----:B------:R-:W-:Y:S02]  /*10f0*/  SHF.L.U64.HI R2, R3, 0x2, R0 ;  /* 0x0000000203027819 */ /* 0x000fe40000010200 */
[----:B------:R-:W-:Y:S02]  /*1100*/  LOP3.LUT P0, RZ, R0, 0x3fffffff, RZ, 0xc0, P0 ;  /* 0x3fffffff00ff7812 */ /* 0x000fe4000000c0ff */
[----:B------:R-:W-:Y:S01]  /*1110*/  ISETP.LT.AND.EX P1, PT, R2, UR4, PT, P1 ;  /* 0x0000000402007c0c */ /* 0x000fe2000bf21310 */
[----:B--2---:R-:W-:-:S02]  /*1120*/  DADD R12, R12, -UR16 ;  /* 0x800000100c0c7e29 */ /* 0x004fc40008000000 */
[----:B------:R-:W-:Y:S02]  /*1130*/  DADD R14, R14, -UR12 ;  /* 0x8000000c0e0e7e29 */ /* 0x000fe40008000000 */
[----:B------:R-:W-:Y:S02]  /*1140*/  DADD R16, R16, -UR16 ;  /* 0x8000001010107e29 */ /* 0x000fe40008000000 */
[----:B------:R-:W-:Y:S02]  /*1150*/  DADD R18, R18, -UR12 ;  /* 0x8000000c12127e29 */ /* 0x000fe40008000000 */
[----:B---3--:R-:W-:Y:S02]  /*1160*/  DADD R4, R4, -UR16 ;  /* 0x8000001004047e29 */ /* 0x008fe40008000000 */
[----:B------:R-:W-:Y:S02]  /*1170*/  DADD R6, R6, -UR12 ;  /* 0x8000000c06067e29 */ /* 0x000fe40008000000 */
[----:B------:R-:W-:Y:S01]  /*1180*/  DADD R8, R8, -UR16 ;  /* 0x8000001008087e29 */ /* 0x000fe20008000000 */
[----:B------:R1:W-:Y:S01]  /*1190*/  STG.E.ENL2.256 desc[UR20][R20.64], R12, R16 ;  /* 0xf800000c1410797f */ /* 0x0003e2000f121814 */
[----:B------:R-:W-:-:S07]  /*11a0*/  DADD R10, R10, -UR12 ;  /* 0x8000000c0a0a7e29 */ /* 0x000fce0008000000 */
[----:B------:R1:W-:Y:S01]  /*11b0*/  STG.E.ENL2.256 desc[UR20][R20.64+0x20], R4, R8 ;  /* 0xf80001041408797f */ /* 0x0003e2000f121814 */
[----:B------:R-:W-:Y:S05]  /*11c0*/  @!P0 BRA P1, `(.L_x_387) ;  /* 0xfffffffc00948947 */ /* 0x000fea000083ffff */
[----:B------:R-:W-:Y:S05]  /*11d0*/  EXIT ;  /* 0x000000000000794d */ /* 0x000fea0003800000 */
        .weak           $__internal_40_$__cuda_sm20_div_u16
        .type           $__internal_40_$__cuda_sm20_div_u16,@function
        .size           $__internal_40_$__cuda_sm20_div_u16,(.L_x_4216 - $__internal_40_$__cuda_sm20_div_u16)
$__internal_40_$__cuda_sm20_div_u16:
        /* <DEDUP_REMOVED lines=19> */
[----:B------:R-:W-:Y:S05]  /*1310*/  RET.REL.NODEC R2 `(_ZN2at6native61_GLOBAL__N__44eb8e94_28_ForeachBinaryOpScalarList_cu_dda10a6925multi_tensor_apply_kernelINS1_28TensorListScalarListMetadataIN3c107complexIdEELi2EEENS1_25BinaryOpScalarListFunctorIS6_Li2ELi1ELi1EEEJSt5minusIS6_EEEEvT_T0_DpT1_) ;  /* 0xffffffec02387950 */ /* 0x000fea0003c3ffff */
.L_x_388:
        /* <DEDUP_REMOVED lines=14> */
.L_x_4216:


//--------------------- .text._ZN2at6native61_GLOBAL__N__44eb8e94_28_ForeachBinaryOpScalarList_cu_dda10a6925multi_tensor_apply_kernelINS1_28TensorListScalarListMetadataIfLi2EEENS1_25BinaryOpScalarListFunctorIfLi2ELi1ELi1EEEJSt5minusIfEEEEvT_T0_DpT1_ --------------------------
	.section	.text._ZN2at6native61_GLOBAL__N__44eb8e94_28_ForeachBinaryOpScalarList_cu_dda10a6925multi_tensor_apply_kernelINS1_28TensorListScalarListMetadataIfLi2EEENS1_25BinaryOpScalarListFunctorIfLi2ELi1ELi1EEEJSt5minusIfEEEEvT_T0_DpT1_,"ax",@progbits
	.align	128
.text._ZN2at6native61_GLOBAL__N__44eb8e94_28_ForeachBinaryOpScalarList_cu_dda10a6925multi_tensor_apply_kernelINS1_28TensorListScalarListMetadataIfLi2EEENS1_25BinaryOpScalarListFunctorIfLi2ELi1ELi1EEEJSt5minusIfEEEEvT_T0_DpT1_:
        .type           _ZN2at6native61_GLOBAL__N__44eb8e94_28_ForeachBinaryOpScalarList_cu_dda10a6925multi_tensor_apply_kernelINS1_28TensorListScalarListMetadataIfLi2EEENS1_25BinaryOpScalarListFunctorIfLi2ELi1ELi1EEEJSt5minusIfEEEEvT_T0_DpT1_,@function
        .size           _ZN2at6native61_GLOBAL__N__44eb8e94_28_ForeachBinaryOpScalarList_cu_dda10a6925multi_tensor_apply_kernelINS1_28TensorListScalarListMetadataIfLi2EEENS1_25BinaryOpScalarListFunctorIfLi2ELi1ELi1EEEJSt5minusIfEEEEvT_T0_DpT1_,(.L_x_4218 - _ZN2at6native61_GLOBAL__N__44eb8e94_28_ForeachBinaryOpScalarList_cu_dda10a6925multi_tensor_apply_kernelINS1_28TensorListScalarListMetadataIfLi2EEENS1_25BinaryOpScalarListFunctorIfLi2ELi1ELi1EEEJSt5minusIfEEEEvT_T0_DpT1_)
        .other          _ZN2at6native61_GLOBAL__N__44eb8e94_28_ForeachBinaryOpScalarList_cu_dda10a6925multi_tensor_apply_kernelINS1_28TensorListScalarListMetadataIfLi2EEENS1_25BinaryOpScalarListFunctorIfLi2ELi1ELi1EEEJSt5minusIfEEEEvT_T0_DpT1_,@"STO_CUDA_ENTRY STV_DEFAULT"
_ZN2at6native61_GLOBAL__N__44eb8e94_28_ForeachBinaryOpScalarList_cu_dda10a6925multi_tensor_apply_kernelINS1_28TensorListScalarListMetadataIfLi2EEENS1_25BinaryOpScalarListFunctorIfLi2ELi1ELi1EEEJSt5minusIfEEEEvT_T0_DpT1_:
        /* <DEDUP_REMOVED lines=40> */
[----:B--2---:R-:W-:Y:S05]  /*0280*/  CALL.REL.NOINC `($__internal_41_$__cuda_sm20_div_u16) ;  /* 0x0000000c00147944 */ /* 0x004fea0003c00000 */
        /* <DEDUP_REMOVED lines=13> */
.L_x_391:
        /* <DEDUP_REMOVED lines=40> */
[----:B------:R-:W-:Y:S01]  /*05e0*/  ISETP.GE.U32.AND P4, PT, R20, R2, PT ;  /* 0x000000021400720c */ /* 0x000fe20003f86070 */
[----:B--2---:R-:W-:-:S05]  /*05f0*/  @!P1 FADD.FTZ R23, -R0, R23 ;  /* 0x0000001700179221 */ /* 0x004fca0000010100 */
[----:B------:R0:W-:Y:S01]  /*0600*/  @!P1 STG.E desc[UR12][R6.64], R23 ;  /* 0x0000001706009986 */ /* 0x0001e2000c10190c */
[----:B---3--:R-:W-:Y:S01]  /*0610*/  @!P3 FADD.FTZ R25, -R0, R19 ;  /* 0x000000130019b221 */ /* 0x008fe20000010100 */
[----:B------:R-:W-:Y:S02]  /*0620*/  ISETP.GE.AND.EX P1, PT, R18, R3, PT, P4 ;  /* 0x000000031200720c */ /* 0x000fe40003f26340 */
[C---:B0-----:R-:W-:Y:S02]  /*0630*/  IADD3 R6, P6, PT, R9.reuse, UR10, RZ ;  /* 0x0000000a09067c10 */ /* 0x041fe4000ffde0ff */
[--C-:B------:R-:W-:Y:S02]  /*0640*/  @!P3 LEA.HI.X R9, R9, R11, R5.reuse, 0x2, P5 ;  /* 0x0000000b0909b211 */ /* 0x100fe400028f1405 */
[C---:B------:R-:W-:Y:S01]  /*0650*/  IADD3 R19, P5, PT, R6.reuse, UR11, RZ ;  /* 0x0000000b06137c10 */ /* 0x040fe2000ffbe0ff */
[----:B------:R-:W-:Y:S01]  /*0660*/  IMAD.X R5, RZ, RZ, R5, P6 ;  /* 0x000000ffff057224 */ /* 0x000fe200030e0605 */
[-C--:B------:R-:W-:Y:S01]  /*0670*/  ISETP.GE.U32.AND P4, PT, R6, R2.reuse, PT ;  /* 0x000000020600720c */ /* 0x080fe20003f86070 */
[----:B------:R0:W-:Y:S02]  /*0680*/  @!P3 STG.E desc[UR12][R8.64], R25 ;  /* 0x000000190800b986 */ /* 0x0001e4000c10190c */
[----:B------:R-:W-:Y:S01]  /*0690*/  IMAD.X R7, RZ, RZ, R5, P5 ;  /* 0x000000ffff077224 */ /* 0x000fe200028e0605 */
[----:B------:R-:W-:Y:S01]  /*06a0*/  ISETP.GE.AND.EX P3, PT, R5, R3, PT, P4 ;  /* 0x000000030500720c */ /* 0x000fe20003f66340 */
[----:B----4-:R-:W-:Y:S01]  /*06b0*/  @!P2 FADD.FTZ R23, -R0, R21 ;  /* 0x000000150017a221 */ /* 0x010fe20000010100 */
[----:B------:R-:W-:-:S02]  /*06c0*/  ISETP.GE.U32.AND P5, PT, R19, R2, PT ;  /* 0x000000021300720c */ /* 0x000fc40003fa6070 */
[----:B0-----:R-:W-:Y:S02]  /*06d0*/  IADD3 R9, P6, PT, R19, UR11, RZ ;  /* 0x0000000b13097c10 */ /* 0x001fe4000ffde0ff */
[----:B------:R0:W-:Y:S02]  /*06e0*/  @!P2 STG.E desc[UR12][R14.64], R23 ;  /* 0x000000170e00a986 */ /* 0x0001e4000c10190c */
[----:B------:R-:W-:Y:S01]  /*06f0*/  ISETP.GE.U32.AND P4, PT, R9, R2, PT ;  /* 0x000000020900720c */ /* 0x000fe20003f86070 */
[----:B------:R-:W-:Y:S01]  /*0700*/  IMAD.X R21, RZ, RZ, R7, P6 ;  /* 0x000000ffff157224 */ /* 0x000fe200030e0607 */
[----:B------:R-:W-:-:S04]  /*0710*/  ISETP.GE.AND.EX P2, PT, R7, R3, PT, P5 ;  /* 0x000000030700720c */ /* 0x000fc80003f46350 */
[----:B------:R-:W-:Y:S01]  /*0720*/  ISETP.GE.AND.EX P4, PT, R21, R3, PT, P4 ;  /* 0x000000031500720c */ /* 0x000fe20003f86340 */
[----:B-----5:R-:W-:Y:S01]  /*0730*/  @!P0 FADD.FTZ R27, -R0, R22 ;  /* 0x00000016001b8221 */ /* 0x020fe20000010100 */
[-C--:B0-----:R-:W-:Y:S02]  /*0740*/  @!P1 LEA R14, P5, R20, R12.reuse, 0x2 ;  /* 0x0000000c140e9211 */ /* 0x081fe400078a10ff */
        /* <DEDUP_REMOVED lines=29> */
[C---:B--2---:R-:W-:Y:S01]  /*0920*/  @!P1 FADD.FTZ R5, -R0.reuse, R22 ;  /* 0x0000001600059221 */ /* 0x044fe20000010100 */
[----:B----4-:R-:W-:-:S04]  /*0930*/  @!P3 FADD.FTZ R7, -R0, R8 ;  /* 0x000000080007b221 */ /* 0x010fc80000010100 */
[----:B------:R1:W-:Y:S04]  /*0940*/  @!P1 STG.E desc[UR12][R14.64], R5 ;  /* 0x000000050e009986 */ /* 0x0003e8000c10190c */
[----:B------:R1:W-:Y:S01]  /*0950*/  @!P3 STG.E desc[UR12][R16.64], R7 ;  /* 0x000000071000b986 */ /* 0x0003e2000c10190c */
[C---:B---3--:R-:W-:Y:S01]  /*0960*/  @!P2 FADD.FTZ R23, -R0.reuse, R23 ;  /* 0x000000170017a221 */ /* 0x048fe20000010100 */
[----:B-----5:R-:W-:-:S04]  /*0970*/  @!P4 FADD.FTZ R9, -R0, R24 ;  /* 0x000000180009c221 */ /* 0x020fc80000010100 */
[----:B------:R1:W-:Y:S04]  /*0980*/  @!P2 STG.E desc[UR12][R18.64], R23 ;  /* 0x000000171200a986 */ /* 0x0003e8000c10190c */
[----:B------:R1:W-:Y:S01]  /*0990*/  @!P4 STG.E desc[UR12][R20.64], R9 ;  /* 0x000000091400c986 */ /* 0x0003e2000c10190c */
[----:B------:R-:W-:Y:S05]  /*09a0*/  BRA.U UP0, `(.L_x_391) ;  /* 0xfffffff9006c7547 */ /* 0x000fea000b83ffff */
.L_x_390:
        /* <DEDUP_REMOVED lines=41> */
[----:B------:R-:W-:Y:S01]  /*0c40*/  @!P2 LEA.HI.X R3, R19, R11, R18, 0x2, P6 ;  /* 0x0000000b1303a211 */ /* 0x000fe200030f1412 */
[C---:B--2---:R-:W-:Y:S01]  /*0c50*/  FADD.FTZ R23, -R0.reuse, R23 ;  /* 0x0000001700177221 */ /* 0x044fe20000010100 */
[----:B---3--:R-:W-:-:S04]  /*0c60*/  FADD.FTZ R25, -R0, R25 ;  /* 0x0000001900197221 */ /* 0x008fc80000010100 */
[----:B------:R0:W-:Y:S01]  /*0c70*/  @!P0 STG.E desc[UR12][R8.64], R23 ;  /* 0x0000001708008986 */ /* 0x0001e2000c10190c */
[----:B----4-:R-:W-:-:S03]  /*0c80*/  FADD.FTZ R29, -R0, R29 ;  /* 0x0000001d001d7221 */ /* 0x010fc60000010100 */
[----:B------:R0:W-:Y:S04]  /*0c90*/  @!P1 STG.E desc[UR12][R12.64], R25 ;  /* 0x000000190c009986 */ /* 0x0001e8000c10190c */
[----:B------:R0:W-:Y:S01]  /*0ca0*/  @!P2 STG.E desc[UR12][R2.64], R29 ;  /* 0x0000001d0200a986 */ /* 0x0001e2000c10190c */
[----:B------:R-:W-:Y:S05]  /*0cb0*/  @P3 EXIT ;  /* 0x000000000000394d */ /* 0x000fea0003800000 */
[----:B0-----:R-:W-:Y:S01]  /*0cc0*/  LEA R2, P0, R15, R10, 0x2 ;  /* 0x0000000a0f027211 */ /* 0x001fe200078010ff */
[----:B-----5:R-:W-:-:S03]  /*0cd0*/  FADD.FTZ R5, -R0, R20 ;  /* 0x0000001400057221 */ /* 0x020fc60000010100 */
[----:B------:R-:W-:-:S05]  /*0ce0*/  LEA.HI.X R3, R15, R11, R14, 0x2, P0 ;  /* 0x0000000b0f037211 */ /* 0x000fca00000f140e */
[----:B------:R-:W-:Y:S01]  /*0cf0*/  STG.E desc[UR12][R2.64], R5 ;  /* 0x0000000502007986 */ /* 0x000fe2000c10190c */
[----:B------:R-:W-:Y:S05]  /*0d00*/  EXIT ;  /* 0x000000000000794d */ /* 0x000fea0003800000 */
.L_x_389:
[----:B------:R-:W0:Y:S02]  /*0d10*/  S2R R16, SR_TID.X ;  /* 0x0000000000107919 */ /* 0x000e240000002100 */
[----:B0-----:R-:W-:-:S03]  /*0d20*/  IMAD.WIDE.U32 R4, R16, 0x4, RZ ;  /* 0x0000000410047825 */ /* 0x001fc600078e00ff */
[----:B------:R-:W-:-:S04]  /*0d30*/  ISETP.GE.U32.AND P0, PT, R4, R2, PT ;  /* 0x000000020400720c */ /* 0x000fc80003f06070 */
[----:B------:R-:W-:-:S13]  /*0d40*/  ISETP.GE.AND.EX P0, PT, R5, R18, PT, P0 ;  /* 0x000000120500720c */ /* 0x000fda0003f06300 */
[----:B------:R-:W-:Y:S05]  /*0d50*/  @P0 EXIT ;  /* 0x000000000000094d */ /* 0x000fea0003800000 */
[----:B------:R-:W-:Y:S01]  /*0d60*/  IMAD.MOV.U32 R17, RZ, RZ, RZ ;  /* 0x000000ffff117224 */ /* 0x000fe200078e00ff */
[----:B------:R-:W0:Y:S06]  /*0d70*/  LDCU UR4, c[0x0][0x360] ;  /* 0x00006c00ff0477ac */ /* 0x000e2c0008000800 */
.L_x_392:
        /* <DEDUP_REMOVED lines=14> */
[----:B------:R-:W-:Y:S01]  /*0e60*/  ISETP.LT.AND.EX P1, PT, R3, R18, PT, P1 ;  /* 0x000000120300720c */ /* 0x000fe20003f21310 */
[C---:B--2---:R-:W-:Y:S01]  /*0e70*/  FADD.FTZ R4, -R0.reuse, R4 ;  /* 0x0000000400047221 */ /* 0x044fe20000010100 */
[C---:B------:R-:W-:Y:S01]  /*0e80*/  FADD.FTZ R5, -R0.reuse, R5 ;  /* 0x0000000500057221 */ /* 0x040fe20000010100 */
[C---:B------:R-:W-:Y:S01]  /*0e90*/  FADD.FTZ R6, -R0.reuse, R6 ;  /* 0x0000000600067221 */ /* 0x040fe20000010100 */
[----:B------:R-:W-:-:S05]  /*0ea0*/  FADD.FTZ R7, -R0, R7 ;  /* 0x0000000700077221 */ /* 0x000fca0000010100 */
[----:B------:R1:W-:Y:S04]  /*0eb0*/  STG.E.128 desc[UR12][R14.64], R4 ;  /* 0x000000040e007986 */ /* 0x0003e8000c101d0c */
[----:B------:R-:W-:Y:S05]  /*0ec0*/  @!P0 BRA P1, `(.L_x_392) ;  /* 0xfffffffc00ac8947 */ /* 0x000fea000083ffff */
[----:B------:R-:W-:Y:S05]  /*0ed0*/  EXIT ;  /* 0x000000000000794d */ /* 0x000fea0003800000 */
        .weak           $__internal_41_$__cuda_sm20_div_u16
        .type           $__internal_41_$__cuda_sm20_div_u16,@function
        .size           $__internal_41_$__cuda_sm20_div_u16,(.L_x_4218 - $__internal_41_$__cuda_sm20_div_u16)
$__internal_41_$__cuda_sm20_div_u16:
        /* <DEDUP_REMOVED lines=19> */
[----:B------:R-:W-:Y:S05]  /*1010*/  RET.REL.NODEC R4 `(_ZN2at6native61_GLOBAL__N__44eb8e94_28_ForeachBinaryOpScalarList_cu_dda10a6925multi_tensor_apply_kernelINS1_28TensorListScalarListMetadataIfLi2EEENS1_25BinaryOpScalarListFunctorIfLi2ELi1ELi1EEEJSt5minusIfEEEEvT_T0_DpT1_) ;  /* 0xffffffec04f87950 */ /* 0x000fea0003c3ffff */
.L_x_393:
        /* <DEDUP_REMOVED lines=14> */
.L_x_4218:


//--------------------- .text._ZN2at6native61_GLOBAL__N__44eb8e94_28_ForeachBinaryOpScalarList_cu_dda10a6925multi_tensor_apply_kernelINS1_28TensorListScalarListMetadataIdLi2EEENS1_25BinaryOpScalarListFunctorIdLi2ELi1ELi1EEEJSt5minusIdEEEEvT_T0_DpT1_ --------------------------
	.section	.text._ZN2at6native61_GLOBAL__N__44eb8e94_28_ForeachBinaryOpScalarList_cu_dda10a6925multi_tensor_apply_kernelINS1_28TensorListScalarListMetadataIdLi2EEENS1_25BinaryOpScalarListFunctorIdLi2ELi1ELi1EEEJSt5minusIdEEEEvT_T0_DpT1_,"ax",@progbits
	.align	128
.text._ZN2at6native61_GLOBAL__N__44eb8e94_28_ForeachBinaryOpScalarList_cu_dda10a6925multi_tensor_apply_kernelINS1_28TensorListScalarListMetadataIdLi2EEENS1_25BinaryOpScalarListFunctorIdLi2ELi1ELi1EEEJSt5minusIdEEEEvT_T0_DpT1_:
        .type           _ZN2at6native61_GLOBAL__N__44eb8e94_28_ForeachBinaryOpScalarList_cu_dda10a6925multi_tensor_apply_kernelINS1_28TensorListScalarListMetadataIdLi2EEENS1_25BinaryOpScalarListFunctorIdLi2ELi1ELi1EEEJSt5minusIdEEEEvT_T0_DpT1_,@function
        .size           _ZN2at6native61_GLOBAL__N__44eb8e94_28_ForeachBinaryOpScalarList_cu_dda10a6925multi_tensor_apply_kernelINS1_28TensorListScalarListMetadataIdLi2EEENS1_25BinaryOpScalarListFunctorIdLi2ELi1ELi1EEEJSt5minusIdEEEEvT_T0_DpT1_,(.L_x_4220 - _ZN2at6native61_GLOBAL__N__44eb8e94_28_ForeachBinaryOpScalarList_cu_dda10a6925multi_tensor_apply_kernelINS1_28TensorListScalarListMetadataIdLi2EEENS1_25BinaryOpScalarListFunctorIdLi2ELi1ELi1EEEJSt5minusIdEEEEvT_T0_DpT1_)
        .other          _ZN2at6native61_GLOBAL__N__44eb8e94_28_ForeachBinaryOpScalarList_cu_dda10a6925multi_tensor_apply_kernelINS1_28TensorListScalarListMetadataIdLi2EEENS1_25BinaryOpScalarListFunctorIdLi2ELi1ELi1EEEJSt5minusIdEEEEvT_T0_DpT1_,@"STO_CUDA_ENTRY STV_DEFAULT"
_ZN2at6native61_GLOBAL__N__44eb8e94_28_ForeachBinaryOpScalarList_cu_dda10a6925multi_tensor_apply_kernelINS1_28TensorListScalarListMetadataIdLi2EEENS1_25BinaryOpScalarListFunctorIdLi2ELi1ELi1EEEJSt5minusIdEEEEvT_T0_DpT1_:
        /* <DEDUP_REMOVED lines=40> */
[----:B------:R-:W-:Y:S05]  /*0280*/  CALL.REL.NOINC `($__internal_42_$__cuda_sm20_div_u16) ;  /* 0x0000000c001c7944 */ /* 0x000fea0003c00000 */
        /* <DEDUP_REMOVED lines=13> */
.L_x_396:
[----:B01----:R-:W-:Y:S02]  /*0360*/  IADD3 R9, P0, PT, R0, UR6, RZ ;  /* 0x0000000600097c10 */ /* 0x003fe4000ff1e0ff */
[----:B------:R-:W-:Y:S02]  /*0370*/  CS2R R14, SRZ ;  /* 0x00000000000e7805 */ /* 0x000fe4000001ff00 */
[C---:B------:R-:W-:Y:S01]  /*0380*/  ISETP.GE.U32.AND P1, PT, R9.reuse, UR20, PT ;  /* 0x0000001409007c0c */ /* 0x040fe2000bf26070 */
[----:B------:R-:W-:Y:S01]  /*0390*/  IMAD.X R20, RZ, RZ, UR7, P0 ;  /* 0x00000007ff147e24 */ /* 0x000fe200080e06ff */
[----:B------:R-:W-:-:S04]  /*03a0*/  IADD3 R19, P0, PT, R9, UR17, RZ ;  /* 0x0000001109137c10 */ /* 0x000fc8000ff1e0ff */
[----:B------:R-:W-:Y:S01]  /*03b0*/  ISETP.GE.AND.EX P1, PT, R20, UR21, PT, P1 ;  /* 0x0000001514007c0c */ /* 0x000fe2000bf26310 */
[----:B------:R-:W-:Y:S01]  /*03c0*/  IMAD.X R22, RZ, RZ, R20, P0 ;  /* 0x000000ffff167224 */ /* 0x000fe200000e0614 */
[C---:B------:R-:W-:Y:S02]  /*03d0*/  ISETP.GE.U32.AND P2, PT, R19.reuse, UR20, PT ;  /* 0x0000001413007c0c */ /* 0x040fe4000bf46070 */
[----:B------:R-:W-:Y:S02]  /*03e0*/  IADD3 R5, P0, PT, R19, UR17, RZ ;  /* 0x0000001113057c10 */ /* 0x000fe4000ff1e0ff */
[----:B------:R-:W-:Y:S02]  /*03f0*/  ISETP.GE.AND.EX P2, PT, R22, UR21, PT, P2 ;  /* 0x0000001516007c0c */ /* 0x000fe4000bf46320 */
[C---:B------:R-:W-:Y:S01]  /*0400*/  ISETP.GE.U32.AND P3, PT, R5.reuse, UR20, PT ;  /* 0x0000001405007c0c */ /* 0x040fe2000bf66070 */
[----:B------:R-:W-:Y:S01]  /*0410*/  IMAD.X R16, RZ, RZ, R22, P0 ;  /* 0x000000ffff107224 */ /* 0x000fe200000e0616 */
[----:B------:R-:W-:-:S03]  /*0420*/  IADD3 R8, P4, PT, R5, UR17, RZ ;  /* 0x0000001105087c10 */ /* 0x000fc6000ff9e0ff */
[C---:B------:R-:W-:Y:S02]  /*0430*/  @!P1 LEA R2, P0, R9.reuse, UR8, 0x3 ;  /* 0x0000000809029c11 */ /* 0x040fe4000f8018ff */
[----:B------:R-:W-:Y:S02]  /*0440*/  ISETP.GE.AND.EX P3, PT, R16, UR21, PT, P3 ;  /* 0x0000001510007c0c */ /* 0x000fe4000bf66330 */
[----:B------:R-:W-:Y:S02]  /*0450*/  @!P1 LEA.HI.X R3, R9, UR9, R20, 0x3, P0 ;  /* 0x0000000909039c11 */ /* 0x000fe400080f1c14 */
[C---:B------:R-:W-:Y:S01]  /*0460*/  @!P2 LEA R24, P0, R19.reuse, UR8, 0x3 ;  /* 0x000000081318ac11 */ /* 0x040fe2000f8018ff */
[----:B------:R-:W-:Y:S01]  /*0470*/  IMAD.X R11, RZ, RZ, R16, P4 ;  /* 0x000000ffff0b7224 */ /* 0x000fe200020e0610 */
[----:B------:R-:W-:Y:S01]  /*0480*/  CS2R R12, SRZ ;  /* 0x00000000000c7805 */ /* 0x000fe2000001ff00 */
[----:B------:R0:W2:Y:S01]  /*0490*/  @!P1 LDG.E.64 R14, desc[UR18][R2.64] ;  /* 0x00000012020e9981 */ /* 0x0000a2000c1e1b00 */
[----:B------:R-:W-:-:S02]  /*04a0*/  @!P2 LEA.HI.X R25, R19, UR9, R22, 0x3, P0 ;  /* 0x000000091319ac11 */ /* 0x000fc400080f1c16 */
[----:B------:R-:W-:-:S03]  /*04b0*/  ISETP.GE.U32.AND P0, PT, R8, UR20, PT ;  /* 0x0000001408007c0c */ /* 0x000fc6000bf06070 */
[----:B------:R-:W-:Y:S02]  /*04c0*/  @!P3 LEA R26, P4, R5, UR8, 0x3 ;  /* 0x00000008051abc11 */ /* 0x000fe4000f8818ff */
[----:B------:R-:W-:Y:S02]  /*04d0*/  CS2R R6, SRZ ;  /* 0x0000000000067805 */ /* 0x000fe4000001ff00 */
[----:B------:R-:W-:Y:S01]  /*04e0*/  ISETP.GE.AND.EX P0, PT, R11, UR21, PT, P0 ;  /* 0x000000150b007c0c */ /* 0x000fe2000bf06300 */
[----:B------:R1:W3:Y:S01]  /*04f0*/  @!P2 LDG.E.64 R12, desc[UR18][R24.64] ;  /* 0x00000012180ca981 */ /* 0x0002e2000c1e1b00 */
[----:B------:R-:W-:-:S05]  /*0500*/  @!P3 LEA.HI.X R27, R5, UR9, R16, 0x3, P4 ;  /* 0x00000009051bbc11 */ /* 0x000fca000a0f1c10 */
[----:B------:R-:W4:Y:S01]  /*0510*/  @!P3 LDG.E.64 R6, desc[UR18][R26.64] ;  /* 0x000000121a06b981 */ /* 0x000f22000c1e1b00 */
[----:B0-----:R-:W-:-:S05]  /*0520*/  CS2R R2, SRZ ;  /* 0x0000000000027805 */ /* 0x001fca000001ff00 */
[----:B-1----:R-:W-:-:S04]  /*0530*/  @!P0 LEA R24, P4, R8, UR8, 0x3 ;  /* 0x0000000808188c11 */ /* 0x002fc8000f8818ff */
[----:B------:R-:W-:-:S05]  /*0540*/  @!P0 LEA.HI.X R25, R8, UR9, R11, 0x3, P4 ;  /* 0x0000000908198c11 */ /* 0x000fca000a0f1c0b */
[----:B------:R0:W5:Y:S01]  /*0550*/  @!P0 LDG.E.64 R2, desc[UR18][R24.64] ;  /* 0x0000001218028981 */ /* 0x000162000c1e1b00 */
[C---:B------:R-:W-:Y:S02]  /*0560*/  @!P3 LEA R4, P6, R5.reuse, UR10, 0x3 ;  /* 0x0000000a0504bc11 */ /* 0x040fe4000f8c18ff */
[C---:B------:R-:W-:Y:S02]  /*0570*/  @!P0 LEA R28, P5, R8.reuse, UR10, 0x3 ;  /* 0x0000000a081c8c11 */ /* 0x040fe4000f8a18ff */
[----:B------:R-:W-:Y:S02]  /*0580*/  @!P3 LEA.HI.X R5, R5, UR11, R16, 0x3, P6 ;  /* 0x0000000b0505bc11 */ /* 0x000fe4000b0f1c10 */
[C---:B------:R-:W-:Y:S02]  /*0590*/  @!P1 LEA R10, P4, R9.reuse, UR10, 0x3 ;  /* 0x0000000a090a9c11 */ /* 0x040fe4000f8818ff */
[----:B------:R-:W-:Y:S02]  /*05a0*/  IADD3 R17, P6, PT, R9, UR16, RZ ;  /* 0x0000001009117c10 */ /* 0x000fe4000ffde0ff */
[----:B------:R-:W-:-:S02]  /*05b0*/  @!P0 LEA.HI.X R29, R8, UR11, R11, 0x3, P5 ;  /* 0x0000000b081d8c11 */ /* 0x000fc4000a8f1c0b */
[----:B------:R-:W-:Y:S02]  /*05c0*/  @!P2 LEA R8, P5, R19, UR10, 0x3 ;  /* 0x0000000a1308ac11 */ /* 0x000fe4000f8a18ff */
[--C-:B------:R-:W-:Y:S01]  /*05d0*/  @!P1 LEA.HI.X R11, R9, UR11, R20.reuse, 0x3, P4 ;  /* 0x0000000b090b9c11 */ /* 0x100fe2000a0f1c14 */
[----:B------:R-:W-:Y:S01]  /*05e0*/  IMAD.X R20, RZ, RZ, R20, P6 ;  /* 0x000000ffff147224 */ /* 0x000fe200030e0614 */
[----:B------:R-:W-:Y:S02]  /*05f0*/  ISETP.GE.U32.AND P4, PT, R17, UR20, PT ;  /* 0x0000001411007c0c */ /* 0x000fe4000bf86070 */
[C---:B------:R-:W-:Y:S02]  /*0600*/  @!P2 LEA.HI.X R9, R19.reuse, UR11, R22, 0x3, P5 ;  /* 0x0000000b1309ac11 */ /* 0x040fe4000a8f1c16 */
[----:B------:R-:W-:-:S05]  /*0610*/  IADD3 R19, P5, PT, R19, UR16, RZ ;  /* 0x0000001013137c10 */ /* 0x000fca000ffbe0ff */
[----:B------:R-:W-:Y:S01]  /*0620*/  IMAD.X R22, RZ, RZ, R22, P5 ;  /* 0x000000ffff167224 */ /* 0x000fe200028e0616 */
[----:B--2---:R-:W-:-:S07]  /*0630*/  @!P1 DADD R14, R14, -UR12 ;  /* 0x8000000c0e0e9e29 */ /* 0x004fce0008000000 */
[----:B------:R-:W-:Y:S01]  /*0640*/  @!P1 STG.E.64 desc[UR18][R10.64], R14 ;  /* 0x0000000e0a009986 */ /* 0x000fe2000c101b12 */
[----:B------:R-:W-:Y:S01]  /*0650*/  ISETP.GE.AND.EX P1, PT, R20, UR21, PT, P4 ;  /* 0x0000001514007c0c */ /* 0x000fe2000bf26340 */
[----:B---3--:R-:W-:Y:S01]  /*0660*/  @!P2 DADD R12, R12, -UR12 ;  /* 0x8000000c0c0cae29 */ /* 0x008fe20008000000 */
[----:B------:R-:W-:-:S04]  /*0670*/  IADD3 R21, P4, PT, R19, UR17, RZ ;  /* 0x0000001113157c10 */ /* 0x000fc8000ff9e0ff */
[----:B------:R-:W-:Y:S01]  /*0680*/  IADD3 R23, P5, PT, R21, UR17, RZ ;  /* 0x0000001115177c10 */ /* 0x000fe2000ffbe0ff */
[----:B----4-:R-:W-:Y:S01]  /*0690*/  @!P3 DADD R6, R6, -UR12 ;  /* 0x8000000c0606be29 */ /* 0x010fe20008000000 */
[----:B------:R1:W-:Y:S01]  /*06a0*/  @!P2 STG.E.64 desc[UR18][R8.64], R12 ;  /* 0x0000000c0800a986 */ /* 0x0003e2000c101b12 */
[----:B------:R-:W-:Y:S01]  /*06b0*/  ISETP.GE.U32.AND P2, PT, R19, UR20, PT ;  /* 0x0000001413007c0c */ /* 0x000fe2000bf46070 */
[----:B0-----:R-:W-:Y:S01]  /*06c0*/  IMAD.X R24, RZ, RZ, R22, P4 ;  /* 0x000000ffff187224 */ /* 0x001fe200020e0616 */
[----:B------:R-:W-:Y:S02]  /*06d0*/  ISETP.GE.U32.AND P4, PT, R21, UR20, PT ;  /* 0x0000001415007c0c */ /* 0x000fe4000bf86070 */
[----:B------:R-:W-:Y:S01]  /*06e0*/  ISETP.GE.AND.EX P2, PT, R22, UR21, PT, P2 ;  /* 0x0000001516007c0c */ /* 0x000fe2000bf46320 */
[----:B------:R5:W-:Y:S01]  /*06f0*/  @!P3 STG.E.64 desc[UR18][R4.64], R6 ;  /* 0x000000060400b986 */ /* 0x000be2000c101b12 */
[----:B------:R-:W-:Y:S01]  /*0700*/  IMAD.X R26, RZ, RZ, R24, P5 ;  /* 0x000000ffff1a7224 */ /* 0x000fe200028e0618 */
[----:B------:R-:W-:-:S02]  /*0710*/  ISETP.GE.U32.AND P3, PT, R23, UR20, PT ;  /* 0x0000001417007c0c */ /* 0x000fc4000bf66070 */
[----:B------:R-:W-:Y:S02]  /*0720*/  ISETP.GE.AND.EX P4, PT, R24, UR21, PT, P4 ;  /* 0x0000001518007c0c */ /* 0x000fe4000bf86340 */
[----:B------:R-:W-:Y:S02]  /*0730*/  ISETP.GE.AND.EX P3, PT, R26, UR21, PT, P3 ;  /* 0x000000151a007c0c */ /* 0x000fe4000bf66330 */
[----:B-1----:R-:W-:-:S04]  /*0740*/  @!P1 LEA R8, P5, R17, UR8, 0x3 ;  /* 0x0000000811089c11 */ /* 0x002fc8000f8a18ff */
[----:B------:R-:W-:Y:S01]  /*0750*/  @!P1 LEA.HI.X R9, R17, UR9, R20, 0x3, P5 ;  /* 0x0000000911099c11 */ /* 0x000fe2000a8f1c14 */
[----:B-----5:R-:W-:Y:S01]  /*0760*/  @!P0 DADD R4, R2, -UR12 ;  /* 0x8000000c02048e29 */ /* 0x020fe20008000000 */
[----:B------:R-:W-:-:S06]  /*0770*/  CS2R R2, SRZ ;  /* 0x0000000000027805 */ /* 0x000fcc000001ff00 */
[----:B------:R0:W-:Y:S01]  /*0780*/  @!P0 STG.E.64 desc[UR18][R28.64], R4 ;  /* 0x000000041c008986 */ /* 0x0001e2000c101b12 */
[----:B------:R-:W-:Y:S02]  /*0790*/  @!P2 LEA R10, P0, R19, UR8, 0x3 ;  /* 0x00000008130aac11 */ /* 0x000fe4000f8018ff */
[----:B------:R-:W-:Y:S01]  /*07a0*/  @!P4 LEA R12, P5, R21, UR8, 0x3 ;  /* 0x00000008150ccc11 */ /* 0x000fe2000f8a18ff */
[----:B------:R1:W2:Y:S01]  /*07b0*/  @!P1 LDG.E.64 R2, desc[UR18][R8.64] ;  /* 0x0000001208029981 */ /* 0x0002a2000c1e1b00 */
[----:B------:R-:W-:Y:S02]  /*07c0*/  @!P2 LEA.HI.X R11, R19, UR9, R22, 0x3, P0 ;  /* 0x00000009130bac11 */ /* 0x000fe400080f1c16 */
[----:B------:R-:W-:Y:S02]  /*07d0*/  CS2R R6, SRZ ;  /* 0x0000000000067805 */ /* 0x000fe4000001ff00 */
[----:B------:R-:W-:Y:S02]  /*07e0*/  @!P3 LEA R14, P0, R23, UR8, 0x3 ;  /* 0x00000008170ebc11 */ /* 0x000fe4000f8018ff */
[----:B------:R-:W-:-:S02]  /*07f0*/  @!P4 LEA.HI.X R13, R21, UR9, R24, 0x3, P5 ;  /* 0x00000009150dcc11 */ /* 0x000fc4000a8f1c18 */
[----:B------:R-:W-:Y:S02]  /*0800*/  @!P3 LEA.HI.X R15, R23, UR9, R26, 0x3, P0 ;  /* 0x00000009170fbc11 */ /* 0x000fe400080f1c1a */
[----:B0-----:R-:W-:Y:S02]  /*0810*/  CS2R R4, SRZ ;  /* 0x0000000000047805 */ /* 0x001fe4000001ff00 */
[----:B-1----:R-:W-:Y:S01]  /*0820*/  CS2R R8, SRZ ;  /* 0x0000000000087805 */ /* 0x002fe2000001ff00 */
[----:B------:R-:W3:Y:S04]  /*0830*/  @!P4 LDG.E.64 R6, desc[UR18][R12.64] ;  /* 0x000000120c06c981 */ /* 0x000ee8000c1e1b00 */
[----:B------:R-:W4:Y:S04]  /*0840*/  @!P2 LDG.E.64 R4, desc[UR18][R10.64] ;  /* 0x000000120a04a981 */ /* 0x000f28000c1e1b00 */
[----:B------:R-:W5:Y:S01]  /*0850*/  @!P3 LDG.E.64 R8, desc[UR18][R14.64] ;  /* 0x000000120e08b981 */ /* 0x000f62000c1e1b00 */
[----:B------:R-:W-:-:S02]  /*0860*/  @!P1 LEA R16, P0, R17, UR10, 0x3 ;  /* 0x0000000a11109c11 */ /* 0x000fc4000f8018ff */
[----:B------:R-:W-:Y:S02]  /*0870*/  @!P2 LEA R18, P5, R19, UR10, 0x3 ;  /* 0x0000000a1312ac11 */ /* 0x000fe4000f8a18ff */
[----:B------:R-:W-:Y:S02]  /*0880*/  @!P1 LEA.HI.X R17, R17, UR11, R20, 0x3, P0 ;  /* 0x0000000b11119c11 */ /* 0x000fe400080f1c14 */
[----:B------:R-:W-:Y:S02]  /*0890*/  @!P4 LEA R20, P0, R21, UR10, 0x3 ;  /* 0x0000000a1514cc11 */ /* 0x000fe4000f8018ff */
[----:B------:R-:W-:Y:S02]  /*08a0*/  @!P2 LEA.HI.X R19, R19, UR11, R22, 0x3, P5 ;  /* 0x0000000b1313ac11 */ /* 0x000fe4000a8f1c16 */
[----:B------:R-:W-:Y:S02]  /*08b0*/  @!P3 LEA R22, P5, R23, UR10, 0x3 ;  /* 0x0000000a1716bc11 */ /* 0x000fe4000f8a18ff */
[----:B------:R-:W-:-:S02]  /*08c0*/  @!P4 LEA.HI.X R21, R21, UR11, R24, 0x3, P0 ;  /* 0x0000000b1515cc11 */ /* 0x000fc400080f1c18 */
[----:B------:R-:W-:Y:S01]  /*08d0*/  @!P3 LEA.HI.X R23, R23, UR11, R26, 0x3, P5 ;  /* 0x0000000b1717bc11 */ /* 0x000fe2000a8f1c1a */
[----:B------:R-:W-:-:S04]  /*08e0*/  UIADD3 UR4, UP0, UPT, UR4, 0x2, URZ ;  /* 0x0000000204047890 */ /* 0x000fc8000ff1e0ff */
[----:B------:R-:W-:Y:S02]  /*08f0*/  UIADD3.X UR5, UPT, UPT, URZ, UR5, URZ, UP0, !UPT ;  /* 0x00000005ff057290 */ /* 0x000fe400087fe4ff */
[----:B------:R-:W-:-:S04]  /*0900*/  UISETP.NE.U32.AND UP0, UPT, UR4, UR15, UPT ;  /* 0x0000000f0400728c */ /* 0x000fc8000bf05070 */
[----:B------:R-:W-:Y:S02]  /*0910*/  UISETP.NE.AND.EX UP0, UPT, UR5, URZ, UPT, UP0 ;  /* 0x000000ff0500728c */ /* 0x000fe4000bf05300 */
[----:B------:R-:W-:-:S04]  /*0920*/  ULEA UR6, UP1, UR16, UR6, 0x1 ;  /* 0x0000000610067291 */ /* 0x000fc8000f8208ff */
[----:B------:R-:W-:Y:S01]  /*0930*/  ULEA.HI.X UR7, UR16, UR7, URZ, 0x1, UP1 ;  /* 0x0000000710077291 */ /* 0x000fe200088f0cff */
[----:B--2---:R-:W-:-:S07]  /*0940*/  @!P1 DADD R2, R2, -UR12 ;  /* 0x8000000c02029e29 */ /* 0x004fce0008000000 */
[----:B------:R1:W-:Y:S01]  /*0950*/  @!P1 STG.E.64 desc[UR18][R16.64], R2 ;  /* 0x0000000210009986 */ /* 0x0003e2000c101b12 */
[----:B---3--:R-:W-:Y:S02]  /*0960*/  @!P4 DADD R6, R6, -UR12 ;  /* 0x8000000c0606ce29 */ /* 0x008fe40008000000 */
[----:B----4-:R-:W-:Y:S02]  /*0970*/  @!P2 DADD R4, R4, -UR12 ;  /* 0x8000000c0404ae29 */ /* 0x010fe40008000000 */
[----:B-----5:R-:W-:-:S05]  /*0980*/  @!P3 DADD R8, R8, -UR12 ;  /* 0x8000000c0808be29 */ /* 0x020fca0008000000 */
[----:B------:R1:W-:Y:S04]  /*0990*/  @!P2 STG.E.64 desc[UR18][R18.64], R4 ;  /* 0x000000041200a986 */ /* 0x0003e8000c101b12 */
[----:B------:R1:W-:Y:S04]  /*09a0*/  @!P4 STG.E.64 desc[UR18][R20.64], R6 ;  /* 0x000000061400c986 */ /* 0x0003e8000c101b12 */
[----:B------:R1:W-:Y:S01]  /*09b0*/  @!P3 STG.E.64 desc[UR18][R22.64], R8 ;  /* 0x000000081600b986 */ /* 0x0003e2000c101b12 */
[----:B------:R-:W-:Y:S05]  /*09c0*/  BRA.U UP0, `(.L_x_396) ;  /* 0xfffffff900647547 */ /* 0x000fea000b83ffff */
.L_x_395:
[----:B------:R-:W-:-:S04]  /*09d0*/  ULOP3.LUT UR4, UR14, 0x1, URZ, 0xc0, !UPT ;  /* 0x000000010e047892 */ /* 0x000fc8000f8ec0ff */
[----:B------:R-:W-:-:S06]  /*09e0*/  UISETP.NE.U32.AND UP0, UPT, UR4, 0x1, UPT ;  /* 0x000000010400788c */ /* 0x000fcc000bf05070 */
[----:B------:R-:W-:-:S13]  /*09f0*/  PLOP3.LUT P0, PT, PT, PT, UP0, 0x80, 0x8 ;  /* 0x000000000008781c */ /* 0x000fda0003f0f008 */
[----:B------:R-:W-:Y:S05]  /*0a00*/  @!P0 EXIT ;  /* 0x000000000000894d */ /* 0x000fea0003800000 */
[----:B0-----:R-:W-:Y:S02]  /*0a10*/  IADD3 R12, P0, PT, R0, UR6, RZ ;  /* 0x00000006000c7c10 */ /* 0x001fe4000ff1e0ff */
[----:B-1----:R-:W-:Y:S02]  /*0a20*/  CS2R R4, SRZ ;  /* 0x0000000000047805 */ /* 0x002fe4000001ff00 */
[----:B------:R-:W-:Y:S02]  /*0a30*/  CS2R R2, SRZ ;  /* 0x0000000000027805 */ /* 0x000fe4000001ff00 */
[C---:B------:R-:W-:Y:S01]  /*0a40*/  IADD3 R11, P2, PT, R12.reuse, UR17, RZ ;  /* 0x000000110c0b7c10 */ /* 0x040fe2000ff5e0ff */
[----:B------:R-:W-:Y:S01]  /*0a50*/  IMAD.X R19, RZ, RZ, UR7, P0 ;  /* 0x00000007ff137e24 */ /* 0x000fe200080e06ff */
[----:B------:R-:W-:Y:S02]  /*0a60*/  ISETP.GE.U32.AND P0, PT, R12, UR20, PT ;  /* 0x000000140c007c0c */ /* 0x000fe4000bf06070 */
[C---:B------:R-:W-:Y:S01]  /*0a70*/  IADD3 R10, P3, PT, R11.reuse, UR17, RZ ;  /* 0x000000110b0a7c10 */ /* 0x040fe2000ff7e0ff */
[----:B------:R-:W-:Y:S01]  /*0a80*/  IMAD.X R8, RZ, RZ, R19, P2 ;  /* 0x000000ffff087224 */ /* 0x000fe200010e0613 */
[----:B------:R-:W-:-:S02]  /*0a90*/  ISETP.GE.U32.AND P1, PT, R11, UR20, PT ;  /* 0x000000140b007c0c */ /* 0x000fc4000bf26070 */
[----:B------:R-:W-:Y:S01]  /*0aa0*/  ISETP.GE.AND.EX P0, PT, R19, UR21, PT, P0 ;  /* 0x0000001513007c0c */ /* 0x000fe2000bf06300 */
[----:B------:R-:W-:Y:S01]  /*0ab0*/  IMAD.X R13, RZ, RZ, R8, P3 ;  /* 0x000000ffff0d7224 */ /* 0x000fe200018e0608 */
[C---:B------:R-:W-:Y:S02]  /*0ac0*/  ISETP.GE.U32.AND P2, PT, R10.reuse, UR20, PT ;  /* 0x000000140a007c0c */ /* 0x040fe4000bf46070 */
[----:B------:R-:W-:Y:S02]  /*0ad0*/  IADD3 R0, P5, PT, R10, UR17, RZ ;  /* 0x000000110a007c10 */ /* 0x000fe4000ffbe0ff */
[----:B------:R-:W-:Y:S02]  /*0ae0*/  ISETP.GE.AND.EX P1, PT, R8, UR21, PT, P1 ;  /* 0x0000001508007c0c */ /* 0x000fe4000bf26310 */
[----:B------:R-:W-:Y:S01]  /*0af0*/  ISETP.GE.AND.EX P2, PT, R13, UR21, PT, P2 ;  /* 0x000000150d007c0c */ /* 0x000fe2000bf46320 */
[----:B------:R-:W-:Y:S01]  /*0b00*/  IMAD.X R9, RZ, RZ, R13, P5 ;  /* 0x000000ffff097224 */ /* 0x000fe200028e060d */
[----:B------:R-:W-:-:S03]  /*0b10*/  ISETP.GE.U32.AND P3, PT, R0, UR20, PT ;  /* 0x0000001400007c0c */ /* 0x000fc6000bf66070 */
[C---:B------:R-:W-:Y:S02]  /*0b20*/  @!P0 LEA R16, P4, R12.reuse, UR8, 0x3 ;  /* 0x000000080c108c11 */ /* 0x040fe4000f8818ff */
[----:B------:R-:W-:Y:S02]  /*0b30*/  ISETP.GE.AND.EX P3, PT, R9, UR21, PT, P3 ;  /* 0x0000001509007c0c */ /* 0x000fe4000bf66330 */
[----:B------:R-:W-:Y:S02]  /*0b40*/  @!P0 LEA.HI.X R17, R12, UR9, R19, 0x3, P4 ;  /* 0x000000090c118c11 */ /* 0x000fe4000a0f1c13 */
[----:B------:R-:W-:Y:S02]  /*0b50*/  @!P1 LEA R20, P5, R11, UR8, 0x3 ;  /* 0x000000080b149c11 */ /* 0x000fe4000f8a18ff */
[----:B------:R-:W-:Y:S02]  /*0b60*/  @!P2 LEA R22, P4, R10, UR8, 0x3 ;  /* 0x000000080a16ac11 */ /* 0x000fe4000f8818ff */
[----:B------:R-:W-:-:S02]  /*0b70*/  CS2R R6, SRZ ;  /* 0x0000000000067805 */ /* 0x000fc4000001ff00 */
[----:B------:R-:W-:Y:S01]  /*0b80*/  @!P1 LEA.HI.X R21, R11, UR9, R8, 0x3, P5 ;  /* 0x000000090b159c11 */ /* 0x000fe2000a8f1c08 */
[----:B------:R0:W2:Y:S01]  /*0b90*/  @!P0 LDG.E.64 R4, desc[UR18][R16.64] ;  /* 0x0000001210048981 */ /* 0x0000a2000c1e1b00 */
[----:B------:R-:W-:-:S03]  /*0ba0*/  @!P2 LEA.HI.X R23, R10, UR9, R13, 0x3, P4 ;  /* 0x000000090a17ac11 */ /* 0x000fc6000a0f1c0d */
[----:B------:R-:W3:Y:S01]  /*0bb0*/  @!P1 LDG.E.64 R2, desc[UR18][R20.64] ;  /* 0x0000001214029981 */ /* 0x000ee2000c1e1b00 */
[C---:B------:R-:W-:Y:S02]  /*0bc0*/  @!P3 LEA R24, P4, R0.reuse, UR8, 0x3 ;  /* 0x000000080018bc11 */ /* 0x040fe4000f8818ff */
[----:B------:R-:W-:Y:S01]  /*0bd0*/  CS2R R14, SRZ ;  /* 0x00000000000e7805 */ /* 0x000fe2000001ff00 */
[----:B------:R-:W4:Y:S01]  /*0be0*/  @!P2 LDG.E.64 R6, desc[UR18][R22.64] ;  /* 0x000000121606a981 */ /* 0x000f22000c1e1b00 */
[----:B------:R-:W-:-:S05]  /*0bf0*/  @!P3 LEA.HI.X R25, R0, UR9, R9, 0x3, P4 ;  /* 0x000000090019bc11 */ /* 0x000fca000a0f1c09 */
[----:B------:R-:W5:Y:S01]  /*0c00*/  @!P3 LDG.E.64 R14, desc[UR18][R24.64] ;  /* 0x00000012180eb981 */ /* 0x000f62000c1e1b00 */
[----:B------:R-:W-:-:S04]  /*0c10*/  @!P0 LEA R18, P4, R12, UR10, 0x3 ;  /* 0x0000000a0c128c11 */ /* 0x000fc8000f8818ff */
[----:B------:R-:W-:Y:S02]  /*0c20*/  @!P0 LEA.HI.X R19, R12, UR11, R19, 0x3, P4 ;  /* 0x0000000b0c138c11 */ /* 0x000fe4000a0f1c13 */
[C---:B0-----:R-:W-:Y:S02]  /*0c30*/  @!P1 LEA R16, P4, R11.reuse, UR10, 0x3 ;  /* 0x0000000a0b109c11 */ /* 0x041fe4000f8818ff */
[C---:B------:R-:W-:Y:S02]  /*0c40*/  @!P2 LEA R12, P5, R10.reuse, UR10, 0x3 ;  /* 0x0000000a0a0cac11 */ /* 0x040fe4000f8a18ff */
[----:B------:R-:W-:Y:S02]  /*0c50*/  @!P1 LEA.HI.X R17, R11, UR11, R8, 0x3, P4 ;  /* 0x0000000b0b119c11 */ /* 0x000fe4000a0f1c08 */
[----:B------:R-:W-:Y:S01]  /*0c60*/  @!P2 LEA.HI.X R13, R10, UR11, R13, 0x3, P5 ;  /* 0x0000000b0a0dac11 */ /* 0x000fe2000a8f1c0d */
[----:B--2---:R-:W-:Y:S02]  /*0c70*/  DADD R4, R4, -UR12 ;  /* 0x8000000c04047e29 */ /* 0x004fe40008000000 */
[----:B---3--:R-:W-:-:S05]  /*0c80*/  DADD R2, R2, -UR12 ;  /* 0x8000000c02027e29 */ /* 0x008fca0008000000 */
[----:B------:R0:W-:Y:S01]  /*0c90*/  @!P0 STG.E.64 desc[UR18][R18.64], R4 ;  /* 0x0000000412008986 */ /* 0x0001e2000c101b12 */
[----:B----4-:R-:W-:-:S03]  /*0ca0*/  DADD R6, R6, -UR12 ;  /* 0x8000000c06067e29 */ /* 0x010fc60008000000 */
[----:B------:R0:W-:Y:S01]  /*0cb0*/  @!P1 STG.E.64 desc[UR18][R16.64], R2 ;  /* 0x0000000210009986 */ /* 0x0001e2000c101b12 */
[----:B-----5:R-:W-:-:S03]  /*0cc0*/  DADD R14, R14, -UR12 ;  /* 0x8000000c0e0e7e29 */ /* 0x020fc60008000000 */
[----:B------:R0:W-:Y:S01]  /*0cd0*/  @!P2 STG.E.64 desc[UR18][R12.64], R6 ;  /* 0x000000060c00a986 */ /* 0x0001e2000c101b12 */
[----:B------:R-:W-:Y:S07]  /*0ce0*/  @P3 EXIT ;  /* 0x000000000000394d */ /* 0x000fee0003800000 */
[----:B0-----:R-:W-:-:S04]  /*0cf0*/  LEA R2, P0, R0, UR10, 0x3 ;  /* 0x0000000a00027c11 */ /* 0x001fc8000f8018ff */
[----:B------:R-:W-:-:S05]  /*0d00*/  LEA.HI.X R3, R0, UR11, R9, 0x3, P0 ;  /* 0x0000000b00037c11 */ /* 0x000fca00080f1c09 */
[----:B------:R-:W-:Y:S01]  /*0d10*/  STG.E.64 desc[UR18][R2.64], R14 ;  /* 0x0000000e02007986 */ /* 0x000fe2000c101b12 */
[----:B------:R-:W-:Y:S05]  /*0d20*/  EXIT ;  /* 0x000000000000794d */ /* 0x000fea0003800000 */
.L_x_394:
[----:B------:R-:W1:Y:S02]  /*0d30*/  S2R R14, SR_TID.X ;  /* 0x00000000000e7919 */ /* 0x000e640000002100 */
[----:B-1----:R-:W-:-:S03]  /*0d40*/  IMAD.WIDE.U32 R2, R14, 0x4, RZ ;  /* 0x000000040e027825 */ /* 0x002fc600078e00ff */
[----:B------:R-:W-:-:S04]  /*0d50*/  ISETP.GE.U32.AND P0, PT, R2, UR22, PT ;  /* 0x0000001602007c0c */ /* 0x000fc8000bf06070 */
[----:B------:R-:W-:-:S13]  /*0d60*/  ISETP.GE.AND.EX P0, PT, R3, UR4, PT, P0 ;  /* 0x0000000403007c0c */ /* 0x000fda000bf06300 */
[----:B0-----:R-:W-:Y:S05]  /*0d70*/  @P0 EXIT ;  /* 0x000000000000094d */ /* 0x001fea0003800000 */
[----:B------:R-:W-:Y:S01]  /*0d80*/  IMAD.MOV.U32 R15, RZ, RZ, RZ ;  /* 0x000000ffff0f7224 */ /* 0x000fe200078e00ff */
[----:B------:R-:W0:Y:S06]  /*0d90*/  LDCU UR5, c[0x0][0x360] ;  /* 0x00006c00ff0577ac */ /* 0x000e2c0008000800 */
.L_x_397:
[C---:B-1----:R-:W-:Y:S01]  /*0da0*/  IMAD.SHL.U32 R12, R14.reuse, 0x20, RZ ;  /* 0x000000200e0c7824 */ /* 0x042fe200078e00ff */
[----:B------:R-:W-:-:S04]  /*0db0*/  SHF.L.U64.HI R0, R14, 0x5, R15 ;  /* 0x000000050e007819 */ /* 0x000fc8000001020f */
[----:B------:R-:W-:-:S04]  /*0dc0*/  IADD3 R2, P0, PT, R12, UR8, RZ ;  /* 0x000000080c027c10 */ /* 0x000fc8000ff1e0ff */
[----:B------:R-:W-:-:S05]  /*0dd0*/  IADD3.X R3, PT, PT, R0, UR9, RZ, P0, !PT ;  /* 0x0000000900037c10 */ /* 0x000fca00087fe4ff */
        /* <DEDUP_REMOVED lines=11> */
[----:B--2---:R-:W-:-:S02]  /*0e90*/  DADD R8, R8, -UR12 ;  /* 0x8000000c08087e29 */ /* 0x004fc40008000000 */
[----:B------:R-:W-:Y:S02]  /*0ea0*/  DADD R10, R10, -UR12 ;  /* 0x8000000c0a0a7e29 */ /* 0x000fe40008000000 */
[----:B------:R-:W-:Y:S02]  /*0eb0*/  DADD R4, R4, -UR12 ;  /* 0x8000000c04047e29 */ /* 0x000fe40008000000 */
[----:B------:R-:W-:-:S07]  /*0ec0*/  DADD R6, R6, -UR12 ;  /* 0x8000000c06067e29 */ /* 0x000fce0008000000 */
[----:B------:R1:W-:Y:S01]  /*0ed0*/  STG.E.ENL2.256 desc[UR18][R12.64], R8, R4 ;  /* 0xf80000080c04797f */ /* 0x0003e2000f121812 */
[----:B------:R-:W-:Y:S05]  /*0ee0*/  @!P0 BRA P1, `(.L_x_397) ;  /* 0xfffffffc00ac8947 */ /* 0x000fea000083ffff */
[----:B------:R-:W-:Y:S05]  /*0ef0*/  EXIT ;  /* 0x000000000000794d */ /* 0x000fea0003800000 */
        .weak           $__internal_42_$__cuda_sm20_div_u16
        .type           $__internal_42_$__cuda_sm20_div_u16,@function
        .size           $__internal_42_$__cuda_sm20_div_u16,(.L_x_4220 - $__internal_42_$__cuda_sm20_div_u16)
$__internal_42_$__cuda_sm20_div_u16:
        /* <DEDUP_REMOVED lines=19> */
[----:B------:R-:W-:Y:S05]  /*1030*/  RET.REL.NODEC R2 `(_ZN2at6native61_GLOBAL__N__44eb8e94_28_ForeachBinaryOpScalarList_cu_dda10a6925multi_tensor_apply_kernelINS1_28TensorListScalarListMetadataIdLi2EEENS1_25BinaryOpScalarListFunctorIdLi2ELi1ELi1EEEJSt5minusIdEEEEvT_T0_DpT1_) ;  /* 0xffffffec02f07950 */ /* 0x000fea0003c3ffff */
.L_x_398:
        /* <DEDUP_REMOVED lines=12> */
.L_x_4220:


//--------------------- .text._ZN2at6native61_GLOBAL__N__44eb8e94_28_ForeachBinaryOpScalarList_cu_dda10a6925multi_tensor_apply_kernelINS1_28TensorListScalarListMetadataIsLi2EEENS1_25BinaryOpScalarListFunctorIsLi2ELi1ELi1EEEJSt5minusIsEEEEvT_T0_DpT1_ --------------------------
	.section	.text._ZN2at6native61_GLOBAL__N__44eb8e94_28_ForeachBinaryOpScalarList_cu_dda10a6925multi_tensor_apply_kernelINS1_28TensorListScalarListMetadataIsLi2EEENS1_25BinaryOpScalarListFunctorIsLi2ELi1ELi1EEEJSt5minusIsEEEEvT_T0_DpT1_,"ax",@progbits
	.align	128
.text._ZN2at6native61_GLOBAL__N__44eb8e94_28_ForeachBinaryOpScalarList_cu_dda10a6925multi_tensor_apply_kernelINS1_28TensorListScalarListMetadataIsLi2EEENS1_25BinaryOpScalarListFunctorIsLi2ELi1ELi1EEEJSt5minusIsEEEEvT_T0_DpT1_:
        .type           _ZN2at6native61_GLOBAL__N__44eb8e94_28_ForeachBinaryOpScalarList_cu_dda10a6925multi_tensor_apply_kernelINS1_28TensorListScalarListMetadataIsLi2EEENS1_25BinaryOpScalarListFunctorIsLi2ELi1ELi1EEEJSt5minusIsEEEEvT_T0_DpT1_,@function
        .size           _ZN2at6native61_GLOBAL__N__44eb8e94_28_ForeachBinaryOpScalarList_cu_dda10a6925multi_tensor_apply_kernelINS1_28TensorListScalarListMetadataIsLi2EEENS1_25BinaryOpScalarListFunctorIsLi2ELi1ELi1EEEJSt5minusIsEEEEvT_T0_DpT1_,(.L_x_4222 - _ZN2at6native61_GLOBAL__N__44eb8e94_28_ForeachBinaryOpScalarList_cu_dda10a6925multi_tensor_apply_kernelINS1_28TensorListScalarListMetadataIsLi2EEENS1_25BinaryOpScalarListFunctorIsLi2ELi1ELi1EEEJSt5minusIsEEEEvT_T0_DpT1_)
        .other          _ZN2at6native61_GLOBAL__N__44eb8e94_28_ForeachBinaryOpScalarList_cu_dda10a6925multi_tensor_apply_kernelINS1_28TensorListScalarListMetadataIsLi2EEENS1_25BinaryOpScalarListFunctorIsLi2ELi1ELi1EEEJSt5minusIsEEEEvT_T0_DpT1_,@"STO_CUDA_ENTRY STV_DEFAULT"
_ZN2at6native61_GLOBAL__N__44eb8e94_28_ForeachBinaryOpScalarList_cu_dda10a6925multi_tensor_apply_kernelINS1_28TensorListScalarListMetadataIsLi2EEENS1_25BinaryOpScalarListFunctorIsLi2ELi1ELi1EEEJSt5minusIsEEEEvT_T0_DpT1_:
        /* <DEDUP_REMOVED lines=41> */
[----:B--2---:R-:W-:Y:S05]  /*0290*/  CALL.REL.NOINC `($__internal_43_$__cuda_sm20_div_u16) ;  /* 0x0000000c007c7944 */ /* 0x004fea0003c00000 */
        /* <DEDUP_REMOVED lines=13> */
.L_x_401:
[----:B0-----:R-:W-:Y:S02]  /*0370*/  IADD3 R27, P0, PT, R4, UR6, RZ ;  /* 0x00000006041b7c10 */ /* 0x001fe4000ff1e0ff */
[----:B-1----:R-:W-:Y:S02]  /*0380*/  PRMT R14, RZ, 0x7610, R14 ;  /* 0x00007610ff0e7816 */ /* 0x002fe4000000000e */
[C---:B------:R-:W-:Y:S01]  /*0390*/  ISETP.GE.U32.AND P2, PT, R27.reuse, R2, PT ;  /* 0x000000021b00720c */ /* 0x040fe20003f46070 */
[----:B------:R-:W-:Y:S01]  /*03a0*/  IMAD.X R15, RZ, RZ, UR7, P0 ;  /* 0x00000007ff0f7e24 */ /* 0x000fe200080e06ff */
[----:B------:R-:W-:-:S04]  /*03b0*/  IADD3 R21, P0, PT, R27, UR11, RZ ;  /* 0x0000000b1b157c10 */ /* 0x000fc8000ff1e0ff */
[----:B------:R-:W-:Y:S01]  /*03c0*/  IADD3 R17, P4, PT, R21, UR11, RZ ;  /* 0x0000000b15117c10 */ /* 0x000fe2000ff9e0ff */
[----:B------:R-:W-:Y:S01]  /*03d0*/  IMAD.X R19, RZ, RZ, R15, P0 ;  /* 0x000000ffff137224 */ /* 0x000fe200000e060f */
[-C--:B------:R-:W-:Y:S02]  /*03e0*/  ISETP.GE.AND.EX P2, PT, R15, R3.reuse, PT, P2 ;  /* 0x000000030f00720c */ /* 0x080fe40003f46320 */
[-C--:B------:R-:W-:Y:S01]  /*03f0*/  ISETP.GE.U32.AND P3, PT, R21, R2.reuse, PT ;  /* 0x000000021500720c */ /* 0x080fe20003f66070 */
[----:B------:R-:W-:Y:S01]  /*0400*/  IMAD.X R5, RZ, RZ, R19, P4 ;  /* 0x000000ffff057224 */ /* 0x000fe200020e0613 */
[----:B------:R-:W-:Y:S02]  /*0410*/  ISETP.GE.U32.AND P1, PT, R17, R2, PT ;  /* 0x000000021100720c */ /* 0x000fe40003f26070 */
[-C--:B------:R-:W-:Y:S02]  /*0420*/  ISETP.GE.AND.EX P3, PT, R19, R3.reuse, PT, P3 ;  /* 0x000000031300720c */ /* 0x080fe40003f66330 */
[----:B------:R-:W-:-:S05]  /*0430*/  ISETP.GE.AND.EX P1, PT, R5, R3, PT, P1 ;  /* 0x000000030500720c */ /* 0x000fca0003f26310 */
[----:B------:R-:W-:-:S04]  /*0440*/  @!P2 LEA R28, P0, R27, R12, 0x1 ;  /* 0x0000000c1b1ca211 */ /* 0x000fc800078008ff */
[-C--:B------:R-:W-:Y:S02]  /*0450*/  @!P2 LEA.HI.X R29, R27, R13.reuse, R15, 0x1, P0 ;  /* 0x0000000d1b1da211 */ /* 0x080fe400000f0c0f */
[-C--:B------:R-:W-:Y:S02]  /*0460*/  @!P3 LEA R8, P0, R21, R12.reuse, 0x1 ;  /* 0x0000000c1508b211 */ /* 0x080fe400078008ff */
[----:B------:R-:W-:Y:S01]  /*0470*/  @!P1 LEA R22, P4, R17, R12, 0x1 ;  /* 0x0000000c11169211 */ /* 0x000fe200078808ff */
[----:B------:R-:W2:Y:S01]  /*0480*/  @!P2 LDG.E.U16 R14, desc[UR12][R28.64] ;  /* 0x0000000c1c0ea981 */ /* 0x000ea2000c1e1500 */
[----:B------:R-:W-:Y:S02]  /*0490*/  PRMT R18, RZ, 0x7610, R18 ;  /* 0x00007610ff127816 */ /* 0x000fe40000000012 */
[-C--:B------:R-:W-:Y:S02]  /*04a0*/  @!P3 LEA.HI.X R9, R21, R13.reuse, R19, 0x1, P0 ;  /* 0x0000000d1509b211 */ /* 0x080fe400000f0c13 */
[----:B------:R-:W-:-:S02]  /*04b0*/  @!P1 LEA.HI.X R23, R17, R13, R5, 0x1, P4 ;  /* 0x0000000d11179211 */ /* 0x000fc400020f0c05 */
[----:B------:R-:W-:Y:S01]  /*04c0*/  PRMT R6, RZ, 0x7610, R6 ;  /* 0x00007610ff067816 */ /* 0x000fe20000000006 */
[----:B------:R0:W3:Y:S01]  /*04d0*/  @!P3 LDG.E.U16 R18, desc[UR12][R8.64] ;  /* 0x0000000c0812b981 */ /* 0x0000e2000c1e1500 */
[----:B------:R-:W-:-:S04]  /*04e0*/  IADD3 R20, P4, PT, R17, UR11, RZ ;  /* 0x0000000b11147c10 */ /* 0x000fc8000ff9e0ff */
[----:B------:R1:W4:Y:S01]  /*04f0*/  @!P1 LDG.E.U16 R6, desc[UR12][R22.64] ;  /* 0x0000000c16069981 */ /* 0x000322000c1e1500 */
[----:B------:R-:W-:Y:S01]  /*0500*/  IMAD.X R26, RZ, RZ, R5, P4 ;  /* 0x000000ffff1a7224 */ /* 0x000fe200020e0605 */
[----:B------:R-:W-:-:S04]  /*0510*/  ISETP.GE.U32.AND P0, PT, R20, R2, PT ;  /* 0x000000021400720c */ /* 0x000fc80003f06070 */
[----:B------:R-:W-:Y:S02]  /*0520*/  ISETP.GE.AND.EX P0, PT, R26, R3, PT, P0 ;  /* 0x000000031a00720c */ /* 0x000fe40003f06300 */
[----:B------:R-:W-:-:S11]  /*0530*/  PRMT R7, RZ, 0x7610, R7 ;  /* 0x00007610ff077816 */ /* 0x000fd60000000007 */
[----:B------:R-:W-:-:S04]  /*0540*/  @!P0 LEA R24, P4, R20, R12, 0x1 ;  /* 0x0000000c14188211 */ /* 0x000fc800078808ff */
[----:B------:R-:W-:-:S05]  /*0550*/  @!P0 LEA.HI.X R25, R20, R13, R26, 0x1, P4 ;  /* 0x0000000d14198211 */ /* 0x000fca00020f0c1a */
[----:B------:R2:W5:Y:S01]  /*0560*/  @!P0 LDG.E.U16 R7, desc[UR12][R24.64] ;  /* 0x0000000c18078981 */ /* 0x000562000c1e1500 */
[----:B------:R-:W-:Y:S01]  /*0570*/  @!P1 LEA R16, P4, R17, R10, 0x1 ;  /* 0x0000000a11109211 */ /* 0x000fe200078808ff */
[----:B0-----:R-:W-:-:S03]  /*0580*/  @!P2 IMAD.MOV R8, RZ, RZ, -R0 ;  /* 0x000000ffff08a224 */ /* 0x001fc600078e0a00 */
[----:B------:R-:W-:Y:S01]  /*0590*/  @!P1 LEA.HI.X R17, R17, R11, R5, 0x1, P4 ;  /* 0x0000000b11119211 */ /* 0x000fe200020f0c05 */
[--C-:B-1----:R-:W-:Y:S01]  /*05a0*/  @!P3 IMAD.MOV R23, RZ, RZ, -R0.reuse ;  /* 0x000000ffff17b224 */ /* 0x102fe200078e0a00 */
[----:B------:R-:W-:Y:S01]  /*05b0*/  @!P2 PRMT R5, R8, 0x7710, RZ ;  /* 0x000077100805a816 */ /* 0x000fe200000000ff */
[----:B------:R-:W-:Y:S01]  /*05c0*/  @!P1 IMAD.MOV R9, RZ, RZ, -R0 ;  /* 0x000000ffff099224 */ /* 0x000fe200078e0a00 */
[-C--:B------:R-:W-:Y:S02]  /*05d0*/  @!P2 LEA R8, P4, R27, R10.reuse, 0x1 ;  /* 0x0000000a1b08a211 */ /* 0x080fe400078808ff */
[----:B------:R-:W-:Y:S02]  /*05e0*/  @!P3 PRMT R23, R23, 0x7710, RZ ;  /* 0x000077101717b816 */ /* 0x000fe400000000ff */
[----:B------:R-:W-:-:S04]  /*05f0*/  @!P0 LEA R28, P5, R20, R10, 0x1 ;  /* 0x0000000a141c8211 */ /* 0x000fc800078a08ff */
[-CC-:B------:R-:W-:Y:S02]  /*0600*/  @!P0 LEA.HI.X R29, R20, R11.reuse, R26.reuse, 0x1, P5 ;  /* 0x0000000b141d8211 */ /* 0x180fe400028f0c1a */
[----:B------:R-:W-:Y:S01]  /*0610*/  PRMT R26, RZ, 0x7610, R26 ;  /* 0x00007610ff1a7816 */ /* 0x000fe2000000001a */
[----:B--2---:R-:W-:Y:S01]  /*0620*/  @!P2 IMAD.IADD R25, R5, 0x1, R14 ;  /* 0x000000010519a824 */ /* 0x004fe200078e020e */
[----:B------:R-:W-:Y:S02]  /*0630*/  @!P1 PRMT R5, R9, 0x7710, RZ ;  /* 0x0000771009059816 */ /* 0x000fe400000000ff */
[----:B------:R-:W-:Y:S02]  /*0640*/  @!P2 LEA.HI.X R9, R27, R11, R15, 0x1, P4 ;  /* 0x0000000b1b09a211 */ /* 0x000fe400020f0c0f */
[----:B------:R-:W-:Y:S01]  /*0650*/  @!P3 LEA R22, P4, R21, R10, 0x1 ;  /* 0x0000000a1516b211 */ /* 0x000fe200078808ff */
[----:B---3--:R-:W-:-:S03]  /*0660*/  @!P3 IMAD.IADD R18, R23, 0x1, R18 ;  /* 0x000000011712b824 */ /* 0x008fc600078e0212 */
[----:B------:R-:W-:Y:S02]  /*0670*/  @!P3 LEA.HI.X R23, R21, R11, R19, 0x1, P4 ;  /* 0x0000000b1517b211 */ /* 0x000fe400020f0c13 */
[----:B------:R-:W-:Y:S01]  /*0680*/  IADD3 R27, P5, PT, R27, UR10, RZ ;  /* 0x0000000a1b1b7c10 */ /* 0x000fe2000ffbe0ff */
[----:B----4-:R-:W-:Y:S01]  /*0690*/  @!P1 IMAD.IADD R14, R5, 0x1, R6 ;  /* 0x00000001050e9824 */ /* 0x010fe200078e0206 */
[----:B------:R-:W-:Y:S01]  /*06a0*/  IADD3 R5, P4, PT, R21, UR10, RZ ;  /* 0x0000000a15057c10 */ /* 0x000fe2000ff9e0ff */
[----:B------:R0:W-:Y:S02]  /*06b0*/  @!P2 STG.E.U16 desc[UR12][R8.64], R25 ;  /* 0x000000190800a986 */ /* 0x0001e4000c10150c */
[----:B------:R-:W-:Y:S01]  /*06c0*/  IMAD.X R15, RZ, RZ, R15, P5 ;  /* 0x000000ffff0f7224 */ /* 0x000fe200028e060f */
[----:B------:R-:W-:Y:S01]  /*06d0*/  ISETP.GE.U32.AND P2, PT, R27, R2, PT ;  /* 0x000000021b00720c */ /* 0x000fe20003f46070 */
[----:B------:R-:W-:Y:S01]  /*06e0*/  IMAD.X R6, RZ, RZ, R19, P4 ;  /* 0x000000ffff067224 */ /* 0x000fe200020e0613 */
[----:B------:R-:W-:Y:S01]  /*06f0*/  IADD3 R19, P4, PT, R5, UR11, RZ ;  /* 0x0000000b05137c10 */ /* 0x000fe2000ff9e0ff */
[----:B------:R1:W-:Y:S01]  /*0700*/  @!P3 STG.E.U16 desc[UR12][R22.64], R18 ;  /* 0x000000121600b986 */ /* 0x0003e2000c10150c */
[----:B------:R-:W-:-:S02]  /*0710*/  ISETP.GE.AND.EX P2, PT, R15, R3, PT, P2 ;  /* 0x000000030f00720c */ /* 0x000fc40003f46320 */
[-C--:B------:R-:W-:Y:S02]  /*0720*/  ISETP.GE.U32.AND P3, PT, R5, R2.reuse, PT ;  /* 0x000000020500720c */ /* 0x080fe40003f66070 */
[C---:B------:R-:W-:Y:S01]  /*0730*/  IADD3 R21, P5, PT, R19.reuse, UR11, RZ ;  /* 0x0000000b13157c10 */ /* 0x040fe2000ffbe0ff */
[----:B0-----:R-:W-:Y:S01]  /*0740*/  IMAD.X R8, RZ, RZ, R6, P4 ;  /* 0x000000ffff087224 */ /* 0x001fe200020e0606 */
[----:B------:R5:W-:Y:S01]  /*0750*/  @!P1 STG.E.U16 desc[UR12][R16.64], R14 ;  /* 0x0000000e10009986 */ /* 0x000be2000c10150c */
[-C--:B------:R-:W-:Y:S01]  /*0760*/  ISETP.GE.AND.EX P1, PT, R6, R3.reuse, PT, P3 ;  /* 0x000000030600720c */ /* 0x080fe20003f26330 */
[----:B------:R-:W-:Y:S01]  /*0770*/  @!P0 IMAD.MOV R9, RZ, RZ, -R0 ;  /* 0x000000ffff098224 */ /* 0x000fe200078e0a00 */
[-C--:B------:R-:W-:Y:S01]  /*0780*/  ISETP.GE.U32.AND P3, PT, R19, R2.reuse, PT ;  /* 0x000000021300720c */ /* 0x080fe20003f66070 */
[----:B-1----:R-:W-:Y:S01]  /*0790*/  IMAD.X R22, RZ, RZ, R8, P5 ;  /* 0x000000ffff167224 */ /* 0x002fe200028e0608 */
[----:B------:R-:W-:Y:S02]  /*07a0*/  ISETP.GE.U32.AND P4, PT, R21, R2, PT ;  /* 0x000000021500720c */ /* 0x000fe40003f86070 */
[----:B------:R-:W-:-:S02]  /*07b0*/  ISETP.GE.AND.EX P3, PT, R8, R3, PT, P3 ;  /* 0x000000030800720c */ /* 0x000fc40003f66330 */
[----:B------:R-:W-:Y:S02]  /*07c0*/  ISETP.GE.AND.EX P4, PT, R22, R3, PT, P4 ;  /* 0x000000031600720c */ /* 0x000fe40003f86340 */
[----:B------:R-:W-:Y:S02]  /*07d0*/  @!P0 PRMT R18, R9, 0x7710, RZ ;  /* 0x0000771009128816 */ /* 0x000fe400000000ff */
[CC--:B------:R-:W-:Y:S02]  /*07e0*/  @!P2 LEA R24, P5, R27.reuse, R12.reuse, 0x1 ;  /* 0x0000000c1b18a211 */ /* 0x0c0fe400078a08ff */
[----:B------:R-:W-:Y:S01]  /*07f0*/  PRMT R9, RZ, 0x7610, R9 ;  /* 0x00007610ff097816 */ /* 0x000fe20000000009 */
[----:B-----5:R-:W-:Y:S01]  /*0800*/  @!P0 IMAD.IADD R14, R18, 0x1, R7 ;  /* 0x00000001120e8824 */ /* 0x020fe200078e0207 */
[----:B------:R-:W-:Y:S02]  /*0810*/  @!P2 LEA.HI.X R25, R27, R13, R15, 0x1, P5 ;  /* 0x0000000d1b19a211 */ /* 0x000fe400028f0c0f */
[----:B------:R-:W-:-:S02]  /*0820*/  @!P1 LEA R16, P6, R5, R12, 0x1 ;  /* 0x0000000c05109211 */ /* 0x000fc400078c08ff */
[----:B------:R0:W-:Y:S01]  /*0830*/  @!P0 STG.E.U16 desc[UR12][R28.64], R14 ;  /* 0x0000000e1c008986 */ /* 0x0001e2000c10150c */
[----:B------:R-:W-:-:S03]  /*0840*/  PRMT R7, RZ, 0x7610, R7 ;  /* 0x00007610ff077816 */ /* 0x000fc60000000007 */
[----:B------:R1:W2:Y:S01]  /*0850*/  @!P2 LDG.E.U16 R9, desc[UR12][R24.64] ;  /* 0x0000000c1809a981 */ /* 0x0002a2000c1e1500 */
[----:B------:R-:W-:Y:S02]  /*0860*/  @!P1 LEA.HI.X R17, R5, R13, R6, 0x1, P6 ;  /* 0x0000000d05119211 */ /* 0x000fe400030f0c06 */
[----:B------:R-:W-:-:S03]  /*0870*/  PRMT R23, RZ, 0x7610, R23 ;  /* 0x00007610ff177816 */ /* 0x000fc60000000017 */
[----:B------:R3:W4:Y:S01]  /*0880*/  @!P1 LDG.E.U16 R7, desc[UR12][R16.64] ;  /* 0x0000000c10079981 */ /* 0x000722000c1e1500 */
[-C--:B0-----:R-:W-:Y:S02]  /*0890*/  @!P3 LEA R28, P0, R19, R12.reuse, 0x1 ;  /* 0x0000000c131cb211 */ /* 0x081fe400078008ff */
[----:B-1----:R-:W-:Y:S02]  /*08a0*/  @!P4 LEA R24, P5, R21, R12, 0x1 ;  /* 0x0000000c1518c211 */ /* 0x002fe400078a08ff */
[-C--:B------:R-:W-:Y:S02]  /*08b0*/  @!P3 LEA.HI.X R29, R19, R13.reuse, R8, 0x1, P0 ;  /* 0x0000000d131db211 */ /* 0x080fe400000f0c08 */
[----:B------:R-:W-:-:S03]  /*08c0*/  @!P4 LEA.HI.X R25, R21, R13, R22, 0x1, P5 ;  /* 0x0000000d1519c211 */ /* 0x000fc600028f0c16 */
[----:B------:R-:W5:Y:S04]  /*08d0*/  @!P3 LDG.E.U16 R23, desc[UR12][R28.64] ;  /* 0x0000000c1c17b981 */ /* 0x000f68000c1e1500 */
[----:B------:R-:W5:Y:S01]  /*08e0*/  @!P4 LDG.E.U16 R26, desc[UR12][R24.64] ;  /* 0x0000000c181ac981 */ /* 0x000f62000c1e1500 */
[-C--:B------:R-:W-:Y:S02]  /*08f0*/  @!P2 LEA R14, P0, R27, R10.reuse, 0x1 ;  /* 0x0000000a1b0ea211 */ /* 0x080fe400078008ff */
[-C--:B------:R-:W-:Y:S02]  /*0900*/  @!P3 LEA R18, P5, R19, R10.reuse, 0x1 ;  /* 0x0000000a1312b211 */ /* 0x080fe400078a08ff */
[----:B------:R-:W-:Y:S02]  /*0910*/  @!P2 LEA.HI.X R15, R27, R11, R15, 0x1, P0 ;  /* 0x0000000b1b0fa211 */ /* 0x000fe400000f0c0f */
[----:B---3--:R-:W-:-:S02]  /*0920*/  @!P1 LEA R16, P0, R5, R10, 0x1 ;  /* 0x0000000a05109211 */ /* 0x008fc400078008ff */
[----:B------:R-:W-:Y:S02]  /*0930*/  @!P4 LEA R20, P6, R21, R10, 0x1 ;  /* 0x0000000a1514c211 */ /* 0x000fe400078c08ff */
[-C--:B------:R-:W-:Y:S01]  /*0940*/  @!P1 LEA.HI.X R17, R5, R11.reuse, R6, 0x1, P0 ;  /* 0x0000000b05119211 */ /* 0x080fe200000f0c06 */
[----:B------:R-:W-:Y:S01]  /*0950*/  @!P2 IMAD.MOV R6, RZ, RZ, -R0 ;  /* 0x000000ffff06a224 */ /* 0x000fe200078e0a00 */
[-C--:B------:R-:W-:Y:S01]  /*0960*/  @!P3 LEA.HI.X R19, R19, R11.reuse, R8, 0x1, P5 ;  /* 0x0000000b1313b211 */ /* 0x080fe200028f0c08 */
[----:B------:R-:W-:Y:S01]  /*0970*/  @!P1 IMAD.MOV R8, RZ, RZ, -R0 ;  /* 0x000000ffff089224 */ /* 0x000fe200078e0a00 */
[----:B------:R-:W-:Y:S01]  /*0980*/  @!P4 LEA.HI.X R21, R21, R11, R22, 0x1, P6 ;  /* 0x0000000b1515c211 */ /* 0x000fe200030f0c16 */
[--C-:B------:R-:W-:Y:S02]  /*0990*/  @!P3 IMAD.MOV R22, RZ, RZ, -R0.reuse ;  /* 0x000000ffff16b224 */ /* 0x100fe400078e0a00 */
[----:B------:R-:W-:Y:S01]  /*09a0*/  @!P4 IMAD.MOV R5, RZ, RZ, -R0 ;  /* 0x000000ffff05c224 */ /* 0x000fe200078e0a00 */
[----:B------:R-:W-:-:S02]  /*09b0*/  @!P2 PRMT R6, R6, 0x7710, RZ ;  /* 0x000077100606a816 */ /* 0x000fc400000000ff */
[----:B------:R-:W-:Y:S02]  /*09c0*/  @!P1 PRMT R8, R8, 0x7710, RZ ;  /* 0x0000771008089816 */ /* 0x000fe400000000ff */
[----:B------:R-:W-:Y:S02]  /*09d0*/  @!P3 PRMT R22, R22, 0x7710, RZ ;  /* 0x000077101616b816 */ /* 0x000fe400000000ff */
[----:B------:R-:W-:Y:S01]  /*09e0*/  @!P4 PRMT R5, R5, 0x7710, RZ ;  /* 0x000077100505c816 */ /* 0x000fe200000000ff */
[----:B------:R-:W-:-:S04]  /*09f0*/  UIADD3 UR4, UP0, UPT, UR4, 0x2, URZ ;  /* 0x0000000204047890 */ /* 0x000fc8000ff1e0ff */
[----:B------:R-:W-:Y:S02]  /*0a00*/  UIADD3.X UR5, UPT, UPT, URZ, UR5, URZ, UP0, !UPT ;  /* 0x00000005ff057290 */ /* 0x000fe400087fe4ff */
[----:B------:R-:W-:-:S04]  /*0a10*/  UISETP.NE.U32.AND UP0, UPT, UR4, UR9, UPT ;  /* 0x000000090400728c */ /* 0x000fc8000bf05070 */
[----:B------:R-:W-:Y:S02]  /*0a20*/  UISETP.NE.AND.EX UP0, UPT, UR5, URZ, UPT, UP0 ;  /* 0x000000ff0500728c */ /* 0x000fe4000bf05300 */
[----:B------:R-:W-:-:S04]  /*0a30*/  ULEA UR6, UP1, UR10, UR6, 0x1 ;  /* 0x000000060a067291 */ /* 0x000fc8000f8208ff */
[----:B------:R-:W-:Y:S01]  /*0a40*/  ULEA.HI.X UR7, UR10, UR7, URZ, 0x1, UP1 ;  /* 0x000000070a077291 */ /* 0x000fe200088f0cff */
[----:B--2---:R-:W-:Y:S02]  /*0a50*/  @!P2 IMAD.IADD R9, R6, 0x1, R9 ;  /* 0x000000010609a824 */ /* 0x004fe400078e0209 */
[----:B----4-:R-:W-:-:S03]  /*0a60*/  @!P1 IMAD.IADD R7, R8, 0x1, R7 ;  /* 0x0000000108079824 */ /* 0x010fc600078e0207 */
[----:B------:R1:W-:Y:S04]  /*0a70*/  @!P2 STG.E.U16 desc[UR12][R14.64], R9 ;  /* 0x000000090e00a986 */ /* 0x0003e8000c10150c */
[----:B------:R1:W-:Y:S01]  /*0a80*/  @!P1 STG.E.U16 desc[UR12][R16.64], R7 ;  /* 0x0000000710009986 */ /* 0x0003e2000c10150c */
[----:B-----5:R-:W-:Y:S02]  /*0a90*/  @!P3 IMAD.IADD R23, R22, 0x1, R23 ;  /* 0x000000011617b824 */ /* 0x020fe400078e0217 */
[----:B------:R-:W-:-:S03]  /*0aa0*/  @!P4 IMAD.IADD R5, R5, 0x1, R26 ;  /* 0x000000010505c824 */ /* 0x000fc600078e021a */
[----:B------:R1:W-:Y:S04]  /*0ab0*/  @!P3 STG.E.U16 desc[UR12][R18.64], R23 ;  /* 0x000000171200b986 */ /* 0x0003e8000c10150c */
[----:B------:R1:W-:Y:S01]  /*0ac0*/  @!P4 STG.E.U16 desc[UR12][R20.64], R5 ;  /* 0x000000051400c986 */ /* 0x0003e2000c10150c */
[----:B------:R-:W-:Y:S05]  /*0ad0*/  BRA.U UP0, `(.L_x_401) ;  /* 0xfffffff900247547 */ /* 0x000fea000b83ffff */
.L_x_400:
        /* <DEDUP_REMOVED lines=14> */
[C---:B------:R-:W-:Y:S02]  /*0bc0*/  ISETP.GE.U32.AND P2, PT, R19.reuse, R2, PT ;  /* 0x000000021300720c */ /* 0x040fe40003f46070 */
        /* <DEDUP_REMOVED lines=12> */
[----:B------:R0:W2:Y:S01]  /*0c90*/  @!P0 LDG.E.U16 R20, desc[UR12][R2.64] ;  /* 0x0000000c02148981 */ /* 0x0000a2000c1e1500 */
[----:B------:R-:W-:-:S02]  /*0ca0*/  PRMT R26, RZ, 0x7610, R26 ;  /* 0x00007610ff1a7816 */ /* 0x000fc4000000001a */
[-C--:B------:R-:W-:Y:S01]  /*0cb0*/  @!P2 LEA.HI.X R7, R19, R13.reuse, R18, 0x1, P4 ;  /* 0x0000000d1307a211 */ /* 0x080fe200020f0c12 */
[----:B------:R2:W3:Y:S04]  /*0cc0*/  @!P1 LDG.E.U16 R21, desc[UR12][R4.64] ;  /* 0x0000000c04159981 */ /* 0x0004e8000c1e1500 */
[----:B------:R-:W4:Y:S01]  /*0cd0*/  @!P2 LDG.E.U16 R26, desc[UR12][R6.64] ;  /* 0x0000000c061aa981 */ /* 0x000f22000c1e1500 */
[----:B------:R-:W-:Y:S01]  /*0ce0*/  IMAD.MOV R0, RZ, RZ, -R0 ;  /* 0x000000ffff007224 */ /* 0x000fe200078e0a00 */
[----:B------:R-:W-:Y:S02]  /*0cf0*/  @!P3 LEA R24, P4, R9, R12, 0x1 ;  /* 0x0000000c0918b211 */ /* 0x000fe400078808ff */
[----:B0-----:R-:W-:Y:S02]  /*0d00*/  @!P1 LEA R2, P5, R17, R10, 0x1 ;  /* 0x0000000a11029211 */ /* 0x001fe400078a08ff */
[----:B------:R-:W-:-:S02]  /*0d10*/  @!P3 LEA.HI.X R25, R9, R13, R8, 0x1, P4 ;  /* 0x0000000d0919b211 */ /* 0x000fc400020f0c08 */
[----:B------:R-:W-:Y:S02]  /*0d20*/  PRMT R0, R0, 0x7710, RZ ;  /* 0x0000771000007816 */ /* 0x000fe400000000ff */
[-C--:B------:R-:W-:Y:S02]  /*0d30*/  @!P0 LEA R12, P4, R15, R10.reuse, 0x1 ;  /* 0x0000000a0f0c8211 */ /* 0x080fe400078808ff */
[----:B------:R-:W-:Y:S02]  /*0d40*/  PRMT R27, RZ, 0x7610, R27 ;  /* 0x00007610ff1b7816 */ /* 0x000fe4000000001b */
[----:B------:R-:W-:Y:S02]  /*0d50*/  @!P2 LEA R22, P6, R19, R10, 0x1 ;  /* 0x0000000a1316a211 */ /* 0x000fe400078c08ff */
[-C--:B------:R-:W-:Y:S02]  /*0d60*/  @!P0 LEA.HI.X R13, R15, R11.reuse, R14, 0x1, P4 ;  /* 0x0000000b0f0d8211 */ /* 0x080fe400020f0c0e */
[-C--:B------:R-:W-:Y:S01]  /*0d70*/  @!P1 LEA.HI.X R3, R17, R11.reuse, R16, 0x1, P5 ;  /* 0x0000000b11039211 */ /* 0x080fe200028f0c10 */
[----:B------:R0:W5:Y:S01]  /*0d80*/  @!P3 LDG.E.U16 R27, desc[UR12][R24.64] ;  /* 0x0000000c181bb981 */ /* 0x000162000c1e1500 */
[----:B------:R-:W-:Y:S01]  /*0d90*/  @!P2 LEA.HI.X R23, R19, R11, R18, 0x1, P6 ;  /* 0x0000000b1317a211 */ /* 0x000fe200030f0c12 */
[----:B--2---:R-:W-:-:S02]  /*0da0*/  IMAD.IADD R5, R0, 0x1, R20 ;  /* 0x0000000100057824 */ /* 0x004fc400078e0214 */
[----:B---3--:R-:W-:-:S03]  /*0db0*/  IMAD.IADD R21, R0, 0x1, R21 ;  /* 0x0000000100157824 */ /* 0x008fc600078e0215 */
[----:B------:R0:W-:Y:S01]  /*0dc0*/  @!P0 STG.E.U16 desc[UR12][R12.64], R5 ;  /* 0x000000050c008986 */ /* 0x0001e2000c10150c */
[----:B----4-:R-:W-:-:S03]  /*0dd0*/  IMAD.IADD R7, R0, 0x1, R26 ;  /* 0x0000000100077824 */ /* 0x010fc600078e021a */
[----:B------:R0:W-:Y:S04]  /*0de0*/  @!P1 STG.E.U16 desc[UR12][R2.64], R21 ;  /* 0x0000001502009986 */ /* 0x0001e8000c10150c */
[----:B------:R0:W-:Y:S01]  /*0df0*/  @!P2 STG.E.U16 desc[UR12][R22.64], R7 ;  /* 0x000000071600a986 */ /* 0x0001e2000c10150c */
[----:B------:R-:W-:Y:S05]  /*0e00*/  @P3 EXIT ;  /* 0x000000000000394d */ /* 0x000fea0003800000 */
[----:B0-----:R-:W-:Y:S01]  /*0e10*/  LEA R2, P0, R9, R10, 0x1 ;  /* 0x0000000a09027211 */ /* 0x001fe200078008ff */
[----:B-----5:R-:W-:-:S03]  /*0e20*/  IMAD.IADD R27, R0, 0x1, R27 ;  /* 0x00000001001b7824 */ /* 0x020fc600078e021b */
[----:B------:R-:W-:-:S05]  /*0e30*/  LEA.HI.X R3, R9, R11, R8, 0x1, P0 ;  /* 0x0000000b09037211 */ /* 0x000fca00000f0c08 */
[----:B------:R-:W-:Y:S01]  /*0e40*/  STG.E.U16 desc[UR12][R2.64], R27 ;  /* 0x0000001b02007986 */ /* 0x000fe2000c10150c */
[----:B------:R-:W-:Y:S05]  /*0e50*/  EXIT ;  /* 0x000000000000794d */ /* 0x000fea0003800000 */
.L_x_399:
[----:B------:R-:W0:Y:S02]  /*0e60*/  S2R R14, SR_TID.X ;  /* 0x00000000000e7919 */ /* 0x000e240000002100 */
[----:B0-----:R-:W-:-:S03]  /*0e70*/  IMAD.WIDE.U32 R4, R14, 0x4, RZ ;  /* 0x000000040e047825 */ /* 0x001fc600078e00ff */
[----:B------:R-:W-:-:S04]  /*0e80*/  ISETP.GE.U32.AND P0, PT, R4, R2, PT ;  /* 0x000000020400720c */ /* 0x000fc80003f06070 */
[----:B------:R-:W-:-:S13]  /*0e90*/  ISETP.GE.AND.EX P0, PT, R5, R3, PT, P0 ;  /* 0x000000030500720c */ /* 0x000fda0003f06300 */
[----:B------:R-:W-:Y:S05]  /*0ea0*/  @P0 EXIT ;  /* 0x000000000000094d */ /* 0x000fea0003800000 */
[----:B--2---:R-:W-:Y:S01]  /*0eb0*/  IMAD.MOV R16, RZ, RZ, -R0 ;  /* 0x000000ffff107224 */ /* 0x004fe200078e0a00 */
[----:B------:R-:W0:Y:S01]  /*0ec0*/  LDCU UR4, c[0x0][0x360] ;  /* 0x00006c00ff0477ac */ /* 0x000e220008000800 */
[----:B------:R-:W-:-:S03]  /*0ed0*/  IMAD.MOV.U32 R19, RZ, RZ, RZ ;  /* 0x000000ffff137224 */ /* 0x000fc600078e00ff */
[----:B------:R-:W-:-:S07]  /*0ee0*/  PRMT R16, R16, 0x7710, RZ ;  /* 0x0000771010107816 */ /* 0x000fce00000000ff */
.L_x_402:
[C---:B------:R-:W-:Y:S01]  /*0ef0*/  IMAD.SHL.U32 R5, R14.reuse, 0x8, RZ ;  /* 0x000000080e057824 */ /* 0x040fe200078e00ff */
[----:B------:R-:W-:-:S04]  /*0f00*/  SHF.L.U64.HI R17, R14, 0x3, R19 ;  /* 0x000000030e117819 */ /* 0x000fc80000010213 */
[----:B------:R-:W-:-:S05]  /*0f10*/  IADD3 R6, P0, PT, R12, R5, RZ ;  /* 0x000000050c067210 */ /* 0x000fca0007f1e0ff */
[----:B------:R-:W-:-:S06]  /*0f20*/  IMAD.X R7, R13, 0x1, R17, P0 ;  /* 0x000000010d077824 */ /* 0x000fcc00000e0611 */
[----:B------:R-:W2:Y:S01]  /*0f30*/  LDG.E.64 R6, desc[UR12][R6.64] ;  /* 0x0000000c06067981 */ /* 0x000ea2000c1e1b00 */
[----:B------:R-:W-:Y:S02]  /*0f40*/  IADD3 R4, P0, PT, R10, R5, RZ ;  /* 0x000000050a047210 */ /* 0x000fe40007f1e0ff */
[----:B--2---:R-:W-:Y:S01]  /*0f50*/  PRMT R0, R6, 0x7632, R0 ;  /* 0x0000763206007816 */ /* 0x004fe20000000000 */
[----:B------:R-:W-:Y:S01]  /*0f60*/  IMAD.IADD R8, R16, 0x1, R6 ;  /* 0x0000000110087824 */ /* 0x000fe200078e0206 */
[----:B------:R-:W-:-:S03]  /*0f70*/  PRMT R5, R7, 0x7632, R5 ;  /* 0x0000763207057816 */ /* 0x000fc60000000005 */
[--C-:B------:R-:W-:Y:S02]  /*0f80*/  IMAD.IADD R9, R0, 0x1, R16.reuse ;  /* 0x0000000100097824 */ /* 0x100fe400078e0210 */
[----:B------:R-:W-:Y:S02]  /*0f90*/  IMAD.IADD R15, R5, 0x1, R16 ;  /* 0x00000001050f7824 */ /* 0x000fe400078e0210 */
[----:B------:R-:W-:Y:S01]  /*0fa0*/  IMAD.IADD R0, R16, 0x1, R7 ;  /* 0x0000000110007824 */ /* 0x000fe200078e0207 */
[----:B------:R-:W-:Y:S01]  /*0fb0*/  PRMT R8, R8, 0x5410, R9 ;  /* 0x0000541008087816 */ /* 0x000fe20000000009 */
[----:B------:R-:W-:Y:S01]  /*0fc0*/  IMAD.X R5, R11, 0x1, R17, P0 ;  /* 0x000000010b057824 */ /* 0x000fe200000e0611 */
[----:B0-----:R-:W-:Y:S02]  /*0fd0*/  IADD3 R14, P0, PT, R14, UR4, RZ ;  /* 0x000000040e0e7c10 */ /* 0x001fe4000ff1e0ff */
[----:B------:R-:W-:-:S03]  /*0fe0*/  PRMT R9, R0, 0x5410, R15 ;  /* 0x0000541000097816 */ /* 0x000fc6000000000f */
        /* <DEDUP_REMOVED lines=10> */
        .weak           $__internal_43_$__cuda_sm20_div_u16
        .type           $__internal_43_$__cuda_sm20_div_u16,@function
        .size           $__internal_43_$__cuda_sm20_div_u16,(.L_x_4222 - $__internal_43_$__cuda_sm20_div_u16)
$__internal_43_$__cuda_sm20_div_u16:
        /* <DEDUP_REMOVED lines=19> */
[----:B------:R-:W-:Y:S05]  /*11c0*/  RET.REL.NODEC R4 `(_ZN2at6native61_GLOBAL__N__44eb8e94_28_ForeachBinaryOpScalarList_cu_dda10a6925multi_tensor_apply_kernelINS1_28TensorListScalarListMetadataIsLi2EEENS1_25BinaryOpScalarListFunctorIsLi2ELi1ELi1EEEJSt5minusIsEEEEvT_T0_DpT1_) ;  /* 0xffffffec048c7950 */ /* 0x000fea0003c3ffff */
.L_x_403:
        /* <DEDUP_REMOVED lines=11> */
.L_x_4222:


//--------------------- .text._ZN2at6native61_GLOBAL__N__44eb8e94_28_ForeachBinaryOpScalarList_cu_dda10a6925multi_tensor_apply_kernelINS1_28TensorListScalarListMetadataIlLi2EEENS1_25BinaryOpScalarListFunctorIlLi2ELi1ELi1EEEJSt5minusIlEEEEvT_T0_DpT1_ --------------------------
	.section	.text._ZN2at6native61_GLOBAL__N__44eb8e94_28_ForeachBinaryOpScalarList_cu_dda10a6925multi_tensor_apply_kernelINS1_28TensorListScalarListMetadataIlLi2EEENS1_25BinaryOpScalarListFunctorIlLi2ELi1ELi1EEEJSt5minusIlEEEEvT_T0_DpT1_,"ax",@progbits
	.align	128
.text._ZN2at6native61_GLOBAL__N__44eb8e94_28_ForeachBinaryOpScalarList_cu_dda10a6925multi_tensor_apply_kernelINS1_28TensorListScalarListMetadataIlLi2EEENS1_25BinaryOpScalarListFunctorIlLi2ELi1ELi1EEEJSt5minusIlEEEEvT_T0_DpT1_:
        .type           _ZN2at6native61_GLOBAL__N__44eb8e94_28_ForeachBinaryOpScalarList_cu_dda10a6925multi_tensor_apply_kernelINS1_28TensorListScalarListMetadataIlLi2EEENS1_25BinaryOpScalarListFunctorIlLi2ELi1ELi1EEEJSt5minusIlEEEEvT_T0_DpT1_,@function
        .size           _ZN2at6native61_GLOBAL__N__44eb8e94_28_ForeachBinaryOpScalarList_cu_dda10a6925multi_tensor_apply_kernelINS1_28TensorListScalarListMetadataIlLi2EEENS1_25BinaryOpScalarListFunctorIlLi2ELi1ELi1EEEJSt5minusIlEEEEvT_T0_DpT1_,(.L_x_4224 - _ZN2at6native61_GLOBAL__N__44eb8e94_28_ForeachBinaryOpScalarList_cu_dda10a6925multi_tensor_apply_kernelINS1_28TensorListScalarListMetadataIlLi2EEENS1_25BinaryOpScalarListFunctorIlLi2ELi1ELi1EEEJSt5minusIlEEEEvT_T0_DpT1_)
        .other          _ZN2at6native61_GLOBAL__N__44eb8e94_28_ForeachBinaryOpScalarList_cu_dda10a6925multi_tensor_apply_kernelINS1_28TensorListScalarListMetadataIlLi2EEENS1_25BinaryOpScalarListFunctorIlLi2ELi1ELi1EEEJSt5minusIlEEEEvT_T0_DpT1_,@"STO_CUDA_ENTRY STV_DEFAULT"
_ZN2at6native61_GLOBAL__N__44eb8e94_28_ForeachBinaryOpScalarList_cu_dda10a6925multi_tensor_apply_kernelINS1_28TensorListScalarListMetadataIlLi2EEENS1_25BinaryOpScalarListFunctorIlLi2ELi1ELi1EEEJSt5minusIlEEEEvT_T0_DpT1_:
        /* <DEDUP_REMOVED lines=40> */
[----:B------:R-:W-:Y:S05]  /*0280*/  CALL.REL.NOINC `($__internal_44_$__cuda_sm20_div_u16) ;  /* 0x0000000c006c7944 */ /* 0x000fea0003c00000 */
        /* <DEDUP_REMOVED lines=13> */
.L_x_406:
[----:B01----:R-:W-:Y:S02]  /*0360*/  IADD3 R15, P0, PT, R0, UR6, RZ ;  /* 0x00000006000f7c10 */ /* 0x003fe4000ff1e0ff */
[----:B------:R-:W-:Y:S02]  /*0370*/  CS2R R12, SRZ ;  /* 0x00000000000c7805 */ /* 0x000fe4000001ff00 */
[C---:B------:R-:W-:Y:S01]  /*0380*/  ISETP.GE.U32.AND P3, PT, R15.reuse, UR20, PT ;  /* 0x000000140f007c0c */ /* 0x040fe2000bf66070 */
[----:B------:R-:W-:Y:S01]  /*0390*/  IMAD.X R20, RZ, RZ, UR7, P0 ;  /* 0x00000007ff147e24 */ /* 0x000fe200080e06ff */
[----:B------:R-:W-:-:S04]  /*03a0*/  IADD3 R17, P0, PT, R15, UR17, RZ ;  /* 0x000000110f117c10 */ /* 0x000fc8000ff1e0ff */
[C---:B------:R-:W-:Y:S01]  /*03b0*/  ISETP.GE.U32.AND P2, PT, R17.reuse, UR20, PT ;  /* 0x0000001411007c0c */ /* 0x040fe2000bf46070 */
[----:B------:R-:W-:Y:S01]  /*03c0*/  IMAD.X R22, RZ, RZ, R20, P0 ;  /* 0x000000ffff167224 */ /* 0x000fe200000e0614 */
[----:B------:R-:W-:Y:S02]  /*03d0*/  ISETP.GE.AND.EX P3, PT, R20, UR21, PT, P3 ;  /* 0x0000001514007c0c */ /* 0x000fe4000bf66330 */
[----:B------:R-:W-:Y:S02]  /*03e0*/  IADD3 R5, P4, PT, R17, UR17, RZ ;  /* 0x0000001111057c10 */ /* 0x000fe4000ff9e0ff */
[----:B------:R-:W-:Y:S02]  /*03f0*/  ISETP.GE.AND.EX P2, PT, R22, UR21, PT, P2 ;  /* 0x0000001516007c0c */ /* 0x000fe4000bf46320 */
[C---:B------:R-:W-:Y:S01]  /*0400*/  ISETP.GE.U32.AND P1, PT, R5.reuse, UR20, PT ;  /* 0x0000001405007c0c */ /* 0x040fe2000bf26070 */
[----:B------:R-:W-:Y:S01]  /*0410*/  IMAD.X R14, RZ, RZ, R22, P4 ;  /* 0x000000ffff0e7224 */ /* 0x000fe200020e0616 */
[----:B------:R-:W-:-:S02]  /*0420*/  IADD3 R7, P6, PT, R5, UR17, RZ ;  /* 0x0000001105077c10 */ /* 0x000fc4000ffde0ff */
[----:B------:R-:W-:Y:S02]  /*0430*/  CS2R R10, SRZ ;  /* 0x00000000000a7805 */ /* 0x000fe4000001ff00 */
[----:B------:R-:W-:Y:S02]  /*0440*/  ISETP.GE.AND.EX P1, PT, R14, UR21, PT, P1 ;  /* 0x000000150e007c0c */ /* 0x000fe4000bf26310 */
[----:B------:R-:W-:-:S03]  /*0450*/  @!P3 LEA R2, P0, R15, UR8, 0x3 ;  /* 0x000000080f02bc11 */ /* 0x000fc6000f8018ff */
[----:B------:R-:W-:Y:S01]  /*0460*/  @!P2 LEA R26, P4, R17, UR8, 0x3 ;  /* 0x00000008111aac11 */ /* 0x000fe2000f8818ff */
[----:B------:R-:W-:Y:S01]  /*0470*/  IMAD.X R16, RZ, RZ, R14, P6 ;  /* 0x000000ffff107224 */ /* 0x000fe200030e060e */
[----:B------:R-:W-:Y:S02]  /*0480*/  @!P3 LEA.HI.X R3, R15, UR9, R20, 0x3, P0 ;  /* 0x000000090f03bc11 */ /* 0x000fe400080f1c14 */
[----:B------:R-:W-:Y:S02]  /*0490*/  ISETP.GE.U32.AND P0, PT, R7, UR20, PT ;  /* 0x0000001407007c0c */ /* 0x000fe4000bf06070 */
[----:B------:R-:W-:Y:S01]  /*04a0*/  @!P2 LEA.HI.X R27, R17, UR9, R22, 0x3, P4 ;  /* 0x00000009111bac11 */ /* 0x000fe2000a0f1c16 */
[----:B------:R0:W2:Y:S01]  /*04b0*/  @!P3 LDG.E.64 R12, desc[UR18][R2.64] ;  /* 0x00000012020cb981 */ /* 0x0000a2000c1e1b00 */
[----:B------:R-:W-:Y:S02]  /*04c0*/  ISETP.GE.AND.EX P0, PT, R16, UR21, PT, P0 ;  /* 0x0000001510007c0c */ /* 0x000fe4000bf06300 */
[----:B------:R-:W-:-:S02]  /*04d0*/  CS2R R8, SRZ ;  /* 0x0000000000087805 */ /* 0x000fc4000001ff00 */
[C---:B------:R-:W-:Y:S01]  /*04e0*/  @!P1 LEA R28, P5, R5.reuse, UR8, 0x3 ;  /* 0x00000008051c9c11 */ /* 0x040fe2000f8a18ff */
[----:B------:R-:W3:Y:S03]  /*04f0*/  @!P2 LDG.E.64 R10, desc[UR18][R26.64] ;  /* 0x000000121a0aa981 */ /* 0x000ee6000c1e1b00 */
[----:B------:R-:W-:Y:S02]  /*0500*/  @!P1 LEA.HI.X R29, R5, UR9, R14, 0x3, P5 ;  /* 0x00000009051d9c11 */ /* 0x000fe4000a8f1c0e */
[----:B0-----:R-:W-:-:S03]  /*0510*/  CS2R R2, SRZ ;  /* 0x0000000000027805 */ /* 0x001fc6000001ff00 */
[----:B------:R-:W4:Y:S01]  /*0520*/  @!P1 LDG.E.64 R8, desc[UR18][R28.64] ;  /* 0x000000121c089981 */ /* 0x000f22000c1e1b00 */
[----:B------:R-:W-:-:S04]  /*0530*/  @!P0 LEA R18, P4, R7, UR8, 0x3 ;  /* 0x0000000807128c11 */ /* 0x000fc8000f8818ff */
[----:B------:R-:W-:-:S05]  /*0540*/  @!P0 LEA.HI.X R19, R7, UR9, R16, 0x3, P4 ;  /* 0x0000000907138c11 */ /* 0x000fca000a0f1c10 */
[----:B------:R2:W5:Y:S01]  /*0550*/  @!P0 LDG.E.64 R2, desc[UR18][R18.64] ;  /* 0x0000001212028981 */ /* 0x000562000c1e1b00 */
[----:B------:R-:W-:-:S04]  /*0560*/  @!P3 LEA R24, P4, R15, UR10, 0x3 ;  /* 0x0000000a0f18bc11 */ /* 0x000fc8000f8818ff */
[----:B------:R-:W-:Y:S02]  /*0570*/  @!P3 LEA.HI.X R25, R15, UR11, R20, 0x3, P4 ;  /* 0x0000000b0f19bc11 */ /* 0x000fe4000a0f1c14 */
[----:B------:R-:W-:-:S04]  /*0580*/  @!P1 LEA R4, P6, R5, UR10, 0x3 ;  /* 0x0000000a05049c11 */ /* 0x000fc8000f8c18ff */
[----:B------:R-:W-:Y:S02]  /*0590*/  @!P1 LEA.HI.X R5, R5, UR11, R14, 0x3, P6 ;  /* 0x0000000b05059c11 */ /* 0x000fe4000b0f1c0e */
[----:B--2---:R-:W-:Y:S02]  /*05a0*/  @!P3 IADD3 R18, P5, PT, R12, -UR12, RZ ;  /* 0x8000000c0c12bc10 */ /* 0x004fe4000ffbe0ff */
[----:B---3--:R-:W-:Y:S02]  /*05b0*/  @!P2 IADD3 R12, P4, PT, R10, -UR12, RZ ;  /* 0x8000000c0a0cac10 */ /* 0x008fe4000ff9e0ff */
[----:B------:R-:W-:Y:S02]  /*05c0*/  @!P3 IADD3.X R19, PT, PT, R13, ~UR13, RZ, P5, !PT ;  /* 0x8000000d0d13bc10 */ /* 0x000fe4000affe4ff */
[----:B------:R-:W-:Y:S02]  /*05d0*/  @!P0 LEA R6, P5, R7, UR10, 0x3 ;  /* 0x0000000a07068c11 */ /* 0x000fe4000f8a18ff */
[----:B------:R-:W-:-:S02]  /*05e0*/  @!P2 IADD3.X R13, PT, PT, R11, ~UR13, RZ, P4, !PT ;  /* 0x8000000d0b0dac10 */ /* 0x000fc4000a7fe4ff */
[----:B------:R-:W-:Y:S02]  /*05f0*/  @!P2 LEA R26, P4, R17, UR10, 0x3 ;  /* 0x0000000a111aac11 */ /* 0x000fe4000f8818ff */
[----:B------:R-:W-:Y:S02]  /*0600*/  @!P0 LEA.HI.X R7, R7, UR11, R16, 0x3, P5 ;  /* 0x0000000b07078c11 */ /* 0x000fe4000a8f1c10 */
[----:B------:R-:W-:Y:S02]  /*0610*/  IADD3 R15, P5, PT, R15, UR16, RZ ;  /* 0x000000100f0f7c10 */ /* 0x000fe4000ffbe0ff */
[C---:B------:R-:W-:Y:S02]  /*0620*/  @!P2 LEA.HI.X R27, R17.reuse, UR11, R22, 0x3, P4 ;  /* 0x0000000b111bac11 */ /* 0x040fe4000a0f1c16 */
[----:B------:R-:W-:Y:S01]  /*0630*/  IADD3 R17, P4, PT, R17, UR16, RZ ;  /* 0x0000001011117c10 */ /* 0x000fe2000ff9e0ff */
[----:B------:R-:W-:Y:S01]  /*0640*/  IMAD.X R20, RZ, RZ, R20, P5 ;  /* 0x000000ffff147224 */ /* 0x000fe200028e0614 */
[----:B----4-:R-:W-:Y:S01]  /*0650*/  @!P1 IADD3 R10, P6, PT, R8, -UR12, RZ ;  /* 0x8000000c080a9c10 */ /* 0x010fe2000ffde0ff */
[----:B------:R0:W-:Y:S01]  /*0660*/  @!P3 STG.E.64 desc[UR18][R24.64], R18 ;  /* 0x000000121800b986 */ /* 0x0001e2000c101b12 */
[----:B------:R-:W-:Y:S01]  /*0670*/  IADD3 R21, P5, PT, R17, UR17, RZ ;  /* 0x0000001111157c10 */ /* 0x000fe2000ffbe0ff */
[----:B------:R-:W-:Y:S01]  /*0680*/  IMAD.X R22, RZ, RZ, R22, P4 ;  /* 0x000000ffff167224 */ /* 0x000fe200020e0616 */
[----:B------:R-:W-:Y:S01]  /*0690*/  ISETP.GE.U32.AND P3, PT, R15, UR20, PT ;  /* 0x000000140f007c0c */ /* 0x000fe2000bf66070 */
[----:B------:R1:W-:Y:S01]  /*06a0*/  @!P2 STG.E.64 desc[UR18][R26.64], R12 ;  /* 0x0000000c1a00a986 */ /* 0x0003e2000c101b12 */
[----:B------:R-:W-:-:S02]  /*06b0*/  @!P1 IADD3.X R11, PT, PT, R9, ~UR13, RZ, P6, !PT ;  /* 0x8000000d090b9c10 */ /* 0x000fc4000b7fe4ff */
[----:B------:R-:W-:Y:S02]  /*06c0*/  ISETP.GE.AND.EX P2, PT, R20, UR21, PT, P3 ;  /* 0x0000001514007c0c */ /* 0x000fe4000bf46330 */
[----:B-----5:R-:W-:Y:S02]  /*06d0*/  @!P0 IADD3 R8, P4, PT, R2, -UR12, RZ ;  /* 0x8000000c02088c10 */ /* 0x020fe4000ff9e0ff */
[----:B------:R-:W-:Y:S01]  /*06e0*/  ISETP.GE.U32.AND P3, PT, R17, UR20, PT ;  /* 0x0000001411007c0c */ /* 0x000fe2000bf66070 */
[----:B0-----:R-:W-:Y:S01]  /*06f0*/  IMAD.X R24, RZ, RZ, R22, P5 ;  /* 0x000000ffff187224 */ /* 0x001fe200028e0616 */
[----:B------:R-:W-:Y:S01]  /*0700*/  IADD3 R23, P5, PT, R21, UR17, RZ ;  /* 0x0000001115177c10 */ /* 0x000fe2000ffbe0ff */
[----:B------:R0:W-:Y:S01]  /*0710*/  @!P1 STG.E.64 desc[UR18][R4.64], R10 ;  /* 0x0000000a04009986 */ /* 0x0001e2000c101b12 */
[----:B------:R-:W-:Y:S02]  /*0720*/  @!P0 IADD3.X R9, PT, PT, R3, ~UR13, RZ, P4, !PT ;  /* 0x8000000d03098c10 */ /* 0x000fe4000a7fe4ff */
[----:B------:R-:W-:Y:S01]  /*0730*/  ISETP.GE.AND.EX P3, PT, R22, UR21, PT, P3 ;  /* 0x0000001516007c0c */ /* 0x000fe2000bf66330 */
[----:B-1----:R-:W-:Y:S01]  /*0740*/  IMAD.X R26, RZ, RZ, R24, P5 ;  /* 0x000000ffff1a7224 */ /* 0x002fe200028e0618 */
[----:B------:R-:W-:-:S02]  /*0750*/  ISETP.GE.U32.AND P1, PT, R21, UR20, PT ;  /* 0x0000001415007c0c */ /* 0x000fc4000bf26070 */
[----:B------:R-:W-:Y:S02]  /*0760*/  ISETP.GE.U32.AND P4, PT, R23, UR20, PT ;  /* 0x0000001417007c0c */ /* 0x000fe4000bf86070 */
[----:B------:R-:W-:Y:S02]  /*0770*/  ISETP.GE.AND.EX P1, PT, R24, UR21, PT, P1 ;  /* 0x0000001518007c0c */ /* 0x000fe4000bf26310 */
[----:B------:R-:W-:Y:S02]  /*0780*/  ISETP.GE.AND.EX P4, PT, R26, UR21, PT, P4 ;  /* 0x000000151a007c0c */ /* 0x000fe4000bf86340 */
[C---:B------:R-:W-:Y:S02]  /*0790*/  @!P2 LEA R28, P5, R15.reuse, UR8, 0x3 ;  /* 0x000000080f1cac11 */ /* 0x040fe4000f8a18ff */
[----:B------:R-:W-:Y:S02]  /*07a0*/  CS2R R2, SRZ ;  /* 0x0000000000027805 */ /* 0x000fe4000001ff00 */
[----:B------:R-:W-:-:S02]  /*07b0*/  @!P2 LEA.HI.X R29, R15, UR9, R20, 0x3, P5 ;  /* 0x000000090f1dac11 */ /* 0x000fc4000a8f1c14 */
[----:B------:R-:W-:Y:S01]  /*07c0*/  @!P3 LEA R18, P5, R17, UR8, 0x3 ;  /* 0x000000081112bc11 */ /* 0x000fe2000f8a18ff */
[----:B------:R1:W-:Y:S01]  /*07d0*/  @!P0 STG.E.64 desc[UR18][R6.64], R8 ;  /* 0x0000000806008986 */ /* 0x0003e2000c101b12 */
[----:B0-----:R-:W-:Y:S02]  /*07e0*/  CS2R R4, SRZ ;  /* 0x0000000000047805 */ /* 0x001fe4000001ff00 */
[----:B------:R-:W-:Y:S02]  /*07f0*/  @!P1 LEA R10, P0, R21, UR8, 0x3 ;  /* 0x00000008150a9c11 */ /* 0x000fe4000f8018ff */
[----:B------:R-:W-:Y:S01]  /*0800*/  @!P3 LEA.HI.X R19, R17, UR9, R22, 0x3, P5 ;  /* 0x000000091113bc11 */ /* 0x000fe2000a8f1c16 */
[----:B------:R-:W2:Y:S01]  /*0810*/  @!P2 LDG.E.64 R2, desc[UR18][R28.64] ;  /* 0x000000121c02a981 */ /* 0x000ea2000c1e1b00 */
[----:B------:R-:W-:Y:S02]  /*0820*/  @!P4 LEA R12, P5, R23, UR8, 0x3 ;  /* 0x00000008170ccc11 */ /* 0x000fe4000f8a18ff */
[----:B------:R-:W-:Y:S01]  /*0830*/  @!P1 LEA.HI.X R11, R21, UR9, R24, 0x3, P0 ;  /* 0x00000009150b9c11 */ /* 0x000fe200080f1c18 */
[----:B------:R0:W3:Y:S01]  /*0840*/  @!P3 LDG.E.64 R4, desc[UR18][R18.64] ;  /* 0x000000121204b981 */ /* 0x0000e2000c1e1b00 */
[----:B------:R-:W-:-:S02]  /*0850*/  @!P4 LEA.HI.X R13, R23, UR9, R26, 0x3, P5 ;  /* 0x00000009170dcc11 */ /* 0x000fc4000a8f1c1a */
[----:B-1----:R-:W-:Y:S02]  /*0860*/  CS2R R6, SRZ ;  /* 0x0000000000067805 */ /* 0x002fe4000001ff00 */
[----:B------:R-:W-:-:S04]  /*0870*/  CS2R R8, SRZ ;  /* 0x0000000000087805 */ /* 0x000fc8000001ff00 */
[----:B------:R1:W4:Y:S04]  /*0880*/  @!P1 LDG.E.64 R6, desc[UR18][R10.64] ;  /* 0x000000120a069981 */ /* 0x000328000c1e1b00 */
[----:B------:R-:W5:Y:S01]  /*0890*/  @!P4 LDG.E.64 R8, desc[UR18][R12.64] ;  /* 0x000000120c08c981 */ /* 0x000f62000c1e1b00 */
[----:B------:R-:W-:Y:S02]  /*08a0*/  @!P2 LEA R14, P0, R15, UR10, 0x3 ;  /* 0x0000000a0f0eac11 */ /* 0x000fe4000f8018ff */
[----:B------:R-:W-:Y:S02]  /*08b0*/  @!P3 LEA R16, P5, R17, UR10, 0x3 ;  /* 0x0000000a1110bc11 */ /* 0x000fe4000f8a18ff */
[----:B------:R-:W-:Y:S02]  /*08c0*/  @!P2 LEA.HI.X R15, R15, UR11, R20, 0x3, P0 ;  /* 0x0000000b0f0fac11 */ /* 0x000fe400080f1c14 */
[----:B------:R-:W-:-:S02]  /*08d0*/  @!P3 LEA.HI.X R17, R17, UR11, R22, 0x3, P5 ;  /* 0x0000000b1111bc11 */ /* 0x000fc4000a8f1c16 */
[----:B0-----:R-:W-:-:S04]  /*08e0*/  @!P1 LEA R18, P6, R21, UR10, 0x3 ;  /* 0x0000000a15129c11 */ /* 0x001fc8000f8c18ff */
[----:B------:R-:W-:Y:S01]  /*08f0*/  @!P1 LEA.HI.X R19, R21, UR11, R24, 0x3, P6 ;  /* 0x0000000b15139c11 */ /* 0x000fe2000b0f1c18 */
[----:B------:R-:W-:-:S04]  /*0900*/  UIADD3 UR4, UP0, UPT, UR4, 0x2, URZ ;  /* 0x0000000204047890 */ /* 0x000fc8000ff1e0ff */
[----:B------:R-:W-:Y:S02]  /*0910*/  UIADD3.X UR5, UPT, UPT, URZ, UR5, URZ, UP0, !UPT ;  /* 0x00000005ff057290 */ /* 0x000fe400087fe4ff */
[----:B------:R-:W-:-:S04]  /*0920*/  UISETP.NE.U32.AND UP0, UPT, UR4, UR15, UPT ;  /* 0x0000000f0400728c */ /* 0x000fc8000bf05070 */
[----:B------:R-:W-:Y:S02]  /*0930*/  UISETP.NE.AND.EX UP0, UPT, UR5, URZ, UPT, UP0 ;  /* 0x000000ff0500728c */ /* 0x000fe4000bf05300 */
[----:B------:R-:W-:-:S04]  /*0940*/  ULEA UR6, UP1, UR16, UR6, 0x1 ;  /* 0x0000000610067291 */ /* 0x000fc8000f8208ff */
[----:B------:R-:W-:Y:S01]  /*0950*/  ULEA.HI.X UR7, UR16, UR7, URZ, 0x1, UP1 ;  /* 0x0000000710077291 */ /* 0x000fe200088f0cff */
[----:B--2---:R-:W-:Y:S02]  /*0960*/  @!P2 IADD3 R2, P0, PT, R2, -UR12, RZ ;  /* 0x8000000c0202ac10 */ /* 0x004fe4000ff1e0ff */
[----:B---3--:R-:W-:Y:S02]  /*0970*/  @!P3 IADD3 R4, P5, PT, R4, -UR12, RZ ;  /* 0x8000000c0404bc10 */ /* 0x008fe4000ffbe0ff */
[----:B------:R-:W-:Y:S02]  /*0980*/  @!P2 IADD3.X R3, PT, PT, R3, ~UR13, RZ, P0, !PT ;  /* 0x8000000d0303ac10 */ /* 0x000fe400087fe4ff */
[----:B------:R-:W-:Y:S02]  /*0990*/  @!P3 IADD3.X R5, PT, PT, R5, ~UR13, RZ, P5, !PT ;  /* 0x8000000d0505bc10 */ /* 0x000fe4000affe4ff */
[----:B-1----:R-:W-:Y:S02]  /*09a0*/  @!P4 LEA R10, P5, R23, UR10, 0x3 ;  /* 0x0000000a170acc11 */ /* 0x002fe4000f8a18ff */
[----:B----4-:R-:W-:-:S02]  /*09b0*/  @!P1 IADD3 R6, P0, PT, R6, -UR12, RZ ;  /* 0x8000000c06069c10 */ /* 0x010fc4000ff1e0ff */
[----:B-----5:R-:W-:Y:S02]  /*09c0*/  @!P4 IADD3 R8, P6, PT, R8, -UR12, RZ ;  /* 0x8000000c0808cc10 */ /* 0x020fe4000ffde0ff */
[----:B------:R-:W-:Y:S02]  /*09d0*/  @!P1 IADD3.X R7, PT, PT, R7, ~UR13, RZ, P0, !PT ;  /* 0x8000000d07079c10 */ /* 0x000fe400087fe4ff */
[----:B------:R-:W-:Y:S02]  /*09e0*/  @!P4 LEA.HI.X R11, R23, UR11, R26, 0x3, P5 ;  /* 0x0000000b170bcc11 */ /* 0x000fe4000a8f1c1a */
[----:B------:R-:W-:Y:S01]  /*09f0*/  @!P4 IADD3.X R9, PT, PT, R9, ~UR13, RZ, P6, !PT ;  /* 0x8000000d0909cc10 */ /* 0x000fe2000b7fe4ff */
[----:B------:R1:W-:Y:S04]  /*0a00*/  @!P2 STG.E.64 desc[UR18][R14.64], R2 ;  /* 0x000000020e00a986 */ /* 0x0003e8000c101b12 */
[----:B------:R1:W-:Y:S04]  /*0a10*/  @!P3 STG.E.64 desc[UR18][R16.64], R4 ;  /* 0x000000041000b986 */ /* 0x0003e8000c101b12 */
[----:B------:R1:W-:Y:S04]  /*0a20*/  @!P1 STG.E.64 desc[UR18][R18.64], R6 ;  /* 0x0000000612009986 */ /* 0x0003e8000c101b12 */
[----:B------:R1:W-:Y:S01]  /*0a30*/  @!P4 STG.E.64 desc[UR18][R10.64], R8 ;  /* 0x000000080a00c986 */ /* 0x0003e2000c101b12 */
[----:B------:R-:W-:Y:S05]  /*0a40*/  BRA.U UP0, `(.L_x_406) ;  /* 0xfffffff900447547 */ /* 0x000fea000b83ffff */
.L_x_405:
[----:B------:R-:W-:-:S04]  /*0a50*/  ULOP3.LUT UR4, UR14, 0x1, URZ, 0xc0, !UPT ;  /* 0x000000010e047892 */ /* 0x000fc8000f8ec0ff */
[----:B------:R-:W-:-:S06]  /*0a60*/  UISETP.NE.U32.AND UP0, UPT, UR4, 0x1, UPT ;  /* 0x000000010400788c */ /* 0x000fcc000bf05070 */
[----:B------:R-:W-:-:S13]  /*0a70*/  PLOP3.LUT P0, PT, PT, PT, UP0, 0x80, 0x8 ;  /* 0x000000000008781c */ /* 0x000fda0003f0f008 */
[----:B------:R-:W-:Y:S05]  /*0a80*/  @!P0 EXIT ;  /* 0x000000000000894d */ /* 0x000fea0003800000 */
[----:B01----:R-:W-:Y:S02]  /*0a90*/  IADD3 R7, P1, PT, R0, UR6, RZ ;  /* 0x0000000600077c10 */ /* 0x003fe4000ff3e0ff */
[----:B------:R-:W-:Y:S02]  /*0aa0*/  CS2R R18, SRZ ;  /* 0x0000000000127805 */ /* 0x000fe4000001ff00 */
[----:B------:R-:W-:Y:S02]  /*0ab0*/  CS2R R2, SRZ ;  /* 0x0000000000027805 */ /* 0x000fe4000001ff00 */
[C---:B------:R-:W-:Y:S01]  /*0ac0*/  ISETP.GE.U32.AND P0, PT, R7.reuse, UR20, PT ;  /* 0x0000001407007c0c */ /* 0x040fe2000bf06070 */
[----:B------:R-:W-:Y:S01]  /*0ad0*/  IMAD.X R14, RZ, RZ, UR7, P1 ;  /* 0x00000007ff0e7e24 */ /* 0x000fe200088e06ff */
[----:B------:R-:W-:-:S04]  /*0ae0*/  IADD3 R17, P1, PT, R7, UR17, RZ ;  /* 0x0000001107117c10 */ /* 0x000fc8000ff3e0ff */
[C---:B------:R-:W-:Y:S01]  /*0af0*/  IADD3 R15, P3, PT, R17.reuse, UR17, RZ ;  /* 0x00000011110f7c10 */ /* 0x040fe2000ff7e0ff */
        /* <DEDUP_REMOVED lines=15> */
[----:B------:R-:W2:Y:S01]  /*0bf0*/  @!P0 LDG.E.64 R18, desc[UR18][R22.64] ;  /* 0x0000001216128981 */ /* 0x000ea2000c1e1b00 */
[----:B------:R-:W-:Y:S02]  /*0c00*/  @!P1 LEA.HI.X R25, R17, UR9, R16, 0x3, P4 ;  /* 0x0000000911199c11 */ /* 0x000fe4000a0f1c10 */
[----:B------:R-:W-:Y:S02]  /*0c10*/  CS2R R4, SRZ ;  /* 0x0000000000047805 */ /* 0x000fe4000001ff00 */
[----:B------:R-:W-:Y:S02]  /*0c20*/  @!P2 LEA.HI.X R21, R15, UR9, R12, 0x3, P5 ;  /* 0x000000090f15ac11 */ /* 0x000fe4000a8f1c0c */
[----:B------:R-:W-:Y:S01]  /*0c30*/  @!P3 LEA R26, P4, R0, UR8, 0x3 ;  /* 0x00000008001abc11 */ /* 0x000fe2000f8818ff */
[----:B------:R-:W3:Y:S01]  /*0c40*/  @!P1 LDG.E.64 R2, desc[UR18][R24.64] ;  /* 0x0000001218029981 */ /* 0x000ee2000c1e1b00 */
[----:B------:R-:W-:-:S03]  /*0c50*/  CS2R R8, SRZ ;  /* 0x0000000000087805 */ /* 0x000fc6000001ff00 */
[----:B------:R-:W4:Y:S01]  /*0c60*/  @!P2 LDG.E.64 R4, desc[UR18][R20.64] ;  /* 0x000000121404a981 */ /* 0x000f22000c1e1b00 */
[----:B------:R-:W-:-:S05]  /*0c70*/  @!P3 LEA.HI.X R27, R0, UR9, R13, 0x3, P4 ;  /* 0x00000009001bbc11 */ /* 0x000fca000a0f1c0d */
[----:B------:R-:W5:Y:S01]  /*0c80*/  @!P3 LDG.E.64 R8, desc[UR18][R26.64] ;  /* 0x000000121a08b981 */ /* 0x000f62000c1e1b00 */
[----:B------:R-:W-:Y:S02]  /*0c90*/  @!P0 LEA R10, P5, R7, UR10, 0x3 ;  /* 0x0000000a070a8c11 */ /* 0x000fe4000f8a18ff */
[----:B------:R-:W-:Y:S02]  /*0ca0*/  @!P1 LEA R6, P6, R17, UR10, 0x3 ;  /* 0x0000000a11069c11 */ /* 0x000fe4000f8c18ff */
[----:B------:R-:W-:Y:S02]  /*0cb0*/  @!P0 LEA.HI.X R11, R7, UR11, R14, 0x3, P5 ;  /* 0x0000000b070b8c11 */ /* 0x000fe4000a8f1c0e */
[----:B------:R-:W-:Y:S02]  /*0cc0*/  @!P1 LEA.HI.X R7, R17, UR11, R16, 0x3, P6 ;  /* 0x0000000b11079c11 */ /* 0x000fe4000b0f1c10 */
[----:B------:R-:W-:-:S04]  /*0cd0*/  @!P2 LEA R14, P6, R15, UR10, 0x3 ;  /* 0x0000000a0f0eac11 */ /* 0x000fc8000f8c18ff */
[----:B------:R-:W-:Y:S02]  /*0ce0*/  @!P2 LEA.HI.X R15, R15, UR11, R12, 0x3, P6 ;  /* 0x0000000b0f0fac11 */ /* 0x000fe4000b0f1c0c */
[----:B--2---:R-:W-:-:S04]  /*0cf0*/  IADD3 R18, P4, PT, R18, -UR12, RZ ;  /* 0x8000000c12127c10 */ /* 0x004fc8000ff9e0ff */
[----:B------:R-:W-:Y:S02]  /*0d00*/  IADD3.X R19, PT, PT, R19, ~UR13, RZ, P4, !PT ;  /* 0x8000000d13137c10 */ /* 0x000fe4000a7fe4ff */
[----:B---3--:R-:W-:Y:S02]  /*0d10*/  IADD3 R2, P4, PT, R2, -UR12, RZ ;  /* 0x8000000c02027c10 */ /* 0x008fe4000ff9e0ff */
[----:B----4-:R-:W-:Y:S02]  /*0d20*/  IADD3 R4, P5, PT, R4, -UR12, RZ ;  /* 0x8000000c04047c10 */ /* 0x010fe4000ffbe0ff */
[----:B------:R-:W-:Y:S02]  /*0d30*/  IADD3.X R3, PT, PT, R3, ~UR13, RZ, P4, !PT ;  /* 0x8000000d03037c10 */ /* 0x000fe4000a7fe4ff */
[----:B------:R-:W-:Y:S01]  /*0d40*/  IADD3.X R5, PT, PT, R5, ~UR13, RZ, P5, !PT ;  /* 0x8000000d05057c10 */ /* 0x000fe2000affe4ff */
[----:B------:R0:W-:Y:S01]  /*0d50*/  @!P0 STG.E.64 desc[UR18][R10.64], R18 ;  /* 0x000000120a008986 */ /* 0x0001e2000c101b12 */
[----:B-----5:R-:W-:-:S03]  /*0d60*/  IADD3 R8, P0, PT, R8, -UR12, RZ ;  /* 0x8000000c08087c10 */ /* 0x020fc6000ff1e0ff */
[----:B------:R0:W-:Y:S01]  /*0d70*/  @!P1 STG.E.64 desc[UR18][R6.64], R2 ;  /* 0x0000000206009986 */ /* 0x0001e2000c101b12 */
[----:B------:R-:W-:-:S03]  /*0d80*/  IADD3.X R9, PT, PT, R9, ~UR13, RZ, P0, !PT ;  /* 0x8000000d09097c10 */ /* 0x000fc600087fe4ff */
[----:B------:R0:W-:Y:S01]  /*0d90*/  @!P2 STG.E.64 desc[UR18][R14.64], R4 ;  /* 0x000000040e00a986 */ /* 0x0001e2000c101b12 */
[----:B------:R-:W-:Y:S05]  /*0da0*/  @P3 EXIT ;  /* 0x000000000000394d */ /* 0x000fea0003800000 */
[----:B0-----:R-:W-:-:S04]  /*0db0*/  LEA R2, P0, R0, UR10, 0x3 ;  /* 0x0000000a00027c11 */ /* 0x001fc8000f8018ff */
[----:B------:R-:W-:-:S05]  /*0dc0*/  LEA.HI.X R3, R0, UR11, R13, 0x3, P0 ;  /* 0x0000000b00037c11 */ /* 0x000fca00080f1c0d */
[----:B------:R-:W-:Y:S01]  /*0dd0*/  STG.E.64 desc[UR18][R2.64], R8 ;  /* 0x0000000802007986 */ /* 0x000fe2000c101b12 */
[----:B------:R-:W-:Y:S05]  /*0de0*/  EXIT ;  /* 0x000000000000794d */ /* 0x000fea0003800000 */
.L_x_404:
[----:B------:R-:W1:Y:S02]  /*0df0*/  S2R R0, SR_TID.X ;  /* 0x0000000000007919 */ /* 0x000e640000002100 */
[----:B-1----:R-:W-:-:S03]  /*0e00*/  IMAD.WIDE.U32 R2, R0, 0x4, RZ ;  /* 0x0000000400027825 */ /* 0x002fc600078e00ff */
[----:B------:R-:W-:-:S04]  /*0e10*/  ISETP.GE.U32.AND P0, PT, R2, UR22, PT ;  /* 0x0000001602007c0c */ /* 0x000fc8000bf06070 */
[----:B------:R-:W-:-:S13]  /*0e20*/  ISETP.GE.AND.EX P0, PT, R3, UR4, PT, P0 ;  /* 0x0000000403007c0c */ /* 0x000fda000bf06300 */
[----:B0-----:R-:W-:Y:S05]  /*0e30*/  @P0 EXIT ;  /* 0x000000000000094d */ /* 0x001fea0003800000 */
[----:B------:R-:W-:Y:S01]  /*0e40*/  IMAD.MOV.U32 R13, RZ, RZ, RZ ;  /* 0x000000ffff0d7224 */ /* 0x000fe200078e00ff */
[----:B------:R-:W0:Y:S06]  /*0e50*/  LDCU UR5, c[0x0][0x360] ;  /* 0x00006c00ff0577ac */ /* 0x000e2c0008000800 */
.L_x_407:
[C---:B-1----:R-:W-:Y:S01]  /*0e60*/  IMAD.SHL.U32 R2, R0.reuse, 0x20, RZ ;  /* 0x0000002000027824 */ /* 0x042fe200078e00ff */
[----:B------:R-:W-:-:S04]  /*0e70*/  SHF.L.U64.HI R3, R0, 0x5, R13 ;  /* 0x0000000500037819 */ /* 0x000fc8000001020d */
[----:B------:R-:W-:-:S04]  /*0e80*/  IADD3 R4, P0, PT, R2, UR8, RZ ;  /* 0x0000000802047c10 */ /* 0x000fc8000ff1e0ff */
[----:B------:R-:W-:-:S06]  /*0e90*/  IADD3.X R5, PT, PT, R3, UR9, RZ, P0, !PT ;  /* 0x0000000903057c10 */ /* 0x000fcc00087fe4ff */
[----:B------:R-:W2:Y:S01]  /*0ea0*/  LDG.E.ENL2.256 R4, R8, desc[UR18][R4.64] ;  /* 0xfe0000120408797e */ /* 0x000ea20008121904 */
[----:B------:R-:W-:-:S04]  /*0eb0*/  IADD3 R2, P3, PT, R2, UR10, RZ ;  /* 0x0000000a02027c10 */ /* 0x000fc8000ff7e0ff */
[----:B------:R-:W-:Y:S02]  /*0ec0*/  IADD3.X R3, PT, PT, R3, UR11, RZ, P3, !PT ;  /* 0x0000000b03037c10 */ /* 0x000fe40009ffe4ff */
[----:B--2---:R-:W-:Y:S02]  /*0ed0*/  IADD3 R14, P0, PT, R8, -UR12, RZ ;  /* 0x8000000c080e7c10 */ /* 0x004fe4000ff1e0ff */
[----:B------:R-:W-:Y:S02]  /*0ee0*/  IADD3 R12, P1, PT, R10, -UR12, RZ ;  /* 0x8000000c0a0c7c10 */ /* 0x000fe4000ff3e0ff */
[----:B------:R-:W-:Y:S02]  /*0ef0*/  IADD3.X R17, PT, PT, R9, ~UR13, RZ, P0, !PT ;  /* 0x8000000d09117c10 */ /* 0x000fe400087fe4ff */
[----:B------:R-:W-:Y:S01]  /*0f00*/  IADD3 R8, P0, PT, R4, -UR12, RZ ;  /* 0x8000000c04087c10 */ /* 0x000fe2000ff1e0ff */
[----:B------:R-:W-:Y:S01]  /*0f10*/  IMAD.MOV.U32 R4, RZ, RZ, R14 ;  /* 0x000000ffff047224 */ /* 0x000fe200078e000e */
[----:B------:R-:W-:Y:S01]  /*0f20*/  IADD3 R10, P2, PT, R6, -UR12, RZ ;  /* 0x8000000c060a7c10 */ /* 0x000fe2000ff5e0ff */
[----:B------:R-:W-:Y:S01]  /*0f30*/  IMAD.MOV.U32 R6, RZ, RZ, R12 ;  /* 0x000000ffff067224 */ /* 0x000fe200078e000c */
[----:B------:R-:W-:Y:S01]  /*0f40*/  IADD3.X R9, PT, PT, R5, ~UR13, RZ, P0, !PT ;  /* 0x8000000d05097c10 */ /* 0x000fe200087fe4ff */
[----:B------:R-:W-:Y:S01]  /*0f50*/  IMAD.MOV.U32 R5, RZ, RZ, R17 ;  /* 0x000000ffff057224 */ /* 0x000fe200078e0011 */
[----:B------:R-:W-:-:S02]  /*0f60*/  IADD3.X R15, PT, PT, R11, ~UR13, RZ, P1, !PT ;  /* 0x8000000d0b0f7c10 */ /* 0x000fc40008ffe4ff */
[----:B0-----:R-:W-:Y:S02]  /*0f70*/  IADD3 R0, P0, PT, R0, UR5, RZ ;  /* 0x0000000500007c10 */ /* 0x001fe4000ff1e0ff */
[----:B------:R-:W-:Y:S01]  /*0f80*/  IADD3.X R11, PT, PT, R7, ~UR13, RZ, P2, !PT ;  /* 0x8000000d070b7c10 */ /* 0x000fe200097fe4ff */
[----:B------:R-:W-:Y:S02]  /*0f90*/  IMAD.MOV.U32 R7, RZ, RZ, R15 ;  /* 0x000000ffff077224 */ /* 0x000fe400078e000f */
[C---:B------:R-:W-:Y:S02]  /*0fa0*/  IMAD.SHL.U32 R12, R0.reuse, 0x4, RZ ;  /* 0x00000004000c7824 */ /* 0x040fe400078e00ff */
[----:B------:R-:W-:Y:S01]  /*0fb0*/  IMAD.X R13, RZ, RZ, R13, P0 ;  /* 0x000000ffff0d7224 */ /* 0x000fe200000e060d */
[----:B------:R1:W-:Y:S01]  /*0fc0*/  STG.E.ENL2.256 desc[UR18][R2.64], R4, R8 ;  /* 0xf80000040208797f */ /* 0x0003e2000f121812 */
[----:B------:R-:W-:Y:S02]  /*0fd0*/  LOP3.LUT P0, RZ, R0, 0xffffc000, RZ, 0xc0, !PT ;  /* 0xffffc00000ff7812 */ /* 0x000fe4000780c0ff */
[----:B------:R-:W-:-:S02]  /*0fe0*/  ISETP.LT.U32.AND P1, PT, R12, UR22, PT ;  /* 0x000000160c007c0c */ /* 0x000fc4000bf21070 */
[----:B------:R-:W-:Y:S02]  /*0ff0*/  SHF.L.U64.HI R12, R0, 0x2, R13 ;  /* 0x00000002000c7819 */ /* 0x000fe4000001020d */
[----:B------:R-:W-:Y:S02]  /*1000*/  LOP3.LUT P0, RZ, R13, 0x3fffffff, RZ, 0xc0, P0 ;  /* 0x3fffffff0dff7812 */ /* 0x000fe4000000c0ff */
[----:B------:R-:W-:-:S13]  /*1010*/  ISETP.LT.AND.EX P1, PT, R12, UR4, PT, P1 ;  /* 0x000000040c007c0c */ /* 0x000fda000bf21310 */
[----:B------:R-:W-:Y:S05]  /*1020*/  @!P0 BRA P1, `(.L_x_407) ;  /* 0xfffffffc008c8947 */ /* 0x000fea000083ffff */
[----:B------:R-:W-:Y:S05]  /*1030*/  EXIT ;  /* 0x000000000000794d */ /* 0x000fea0003800000 */
        .weak           $__internal_44_$__cuda_sm20_div_u16
        .type           $__internal_44_$__cuda_sm20_div_u16,@function
        .size           $__internal_44_$__cuda_sm20_div_u16,(.L_x_4224 - $__internal_44_$__cuda_sm20_div_u16)
$__internal_44_$__cuda_sm20_div_u16:
        /* <DEDUP_REMOVED lines=19> */
[----:B------:R-:W-:Y:S05]  /*1170*/  RET.REL.NODEC R2 `(_ZN2at6native61_GLOBAL__N__44eb8e94_28_ForeachBinaryOpScalarList_cu_dda10a6925multi_tensor_apply_kernelINS1_28TensorListScalarListMetadataIlLi2EEENS1_25BinaryOpScalarListFunctorIlLi2ELi1ELi1EEEJSt5minusIlEEEEvT_T0_DpT1_) ;  /* 0xffffffec02a07950 */ /* 0x000fea0003c3ffff */
.L_x_408:
        /* <DEDUP_REMOVED lines=16> */
.L_x_4224:


//--------------------- .text._ZN2at6native61_GLOBAL__N__44eb8e94_28_ForeachBinaryOpScalarList_cu_dda10a6925multi_tensor_apply_kernelINS1_28TensorListScalarListMetadataIiLi2EEENS1_25BinaryOpScalarListFunctorIiLi2ELi1ELi1EEEJSt5minusIiEEEEvT_T0_DpT1_ --------------------------
	.section	.text._ZN2at6native61_GLOBAL__N__44eb8e94_28_ForeachBinaryOpScalarList_cu_dda10a6925multi_tensor_apply_kernelINS1_28TensorListScalarListMetadataIiLi2EEENS1_25BinaryOpScalarListFunctorIiLi2ELi1ELi1EEEJSt5minusIiEEEEvT_T0_DpT1_,"ax",@progbits
	.align	128
.text._ZN2at6native61_GLOBAL__N__44eb8e94_28_ForeachBinaryOpScalarList_cu_dda10a6925multi_tensor_apply_kernelINS1_28TensorListScalarListMetadataIiLi2EEENS1_25BinaryOpScalarListFunctorIiLi2ELi1ELi1EEEJSt5minusIiEEEEvT_T0_DpT1_:
        .type           _ZN2at6native61_GLOBAL__N__44eb8e94_28_ForeachBinaryOpScalarList_cu_dda10a6925multi_tensor_apply_kernelINS1_28TensorListScalarListMetadataIiLi2EEENS1_25BinaryOpScalarListFunctorIiLi2ELi1ELi1EEEJSt5minusIiEEEEvT_T0_DpT1_,@function
        .size           _ZN2at6native61_GLOBAL__N__44eb8e94_28_ForeachBinaryOpScalarList_cu_dda10a6925multi_tensor_apply_kernelINS1_28TensorListScalarListMetadataIiLi2EEENS1_25BinaryOpScalarListFunctorIiLi2ELi1ELi1EEEJSt5minusIiEEEEvT_T0_DpT1_,(.L_x_4226 - _ZN2at6native61_GLOBAL__N__44eb8e94_28_ForeachBinaryOpScalarList_cu_dda10a6925multi_tensor_apply_kernelINS1_28TensorListScalarListMetadataIiLi2EEENS1_25BinaryOpScalarListFunctorIiLi2ELi1ELi1EEEJSt5minusIiEEEEvT_T0_DpT1_)
        .other          _ZN2at6native61_GLOBAL__N__44eb8e94_28_ForeachBinaryOpScalarList_cu_dda10a6925multi_tensor_apply_kernelINS1_28TensorListScalarListMetadataIiLi2EEENS1_25BinaryOpScalarListFunctorIiLi2ELi1ELi1EEEJSt5minusIiEEEEvT_T0_DpT1_,@"STO_CUDA_ENTRY STV_DEFAULT"
_ZN2at6native61_GLOBAL__N__44eb8e94_28_ForeachBinaryOpScalarList_cu_dda10a6925multi_tensor_apply_kernelINS1_28TensorListScalarListMetadataIiLi2EEENS1_25BinaryOpScalarListFunctorIiLi2ELi1ELi1EEEJSt5minusIiEEEEvT_T0_DpT1_:
        /* <DEDUP_REMOVED lines=40> */
[----:B--2---:R-:W-:Y:S05]  /*0280*/  CALL.REL.NOINC `($__internal_45_$__cuda_sm20_div_u16) ;  /* 0x0000000c00147944 */ /* 0x004fea0003c00000 */
        /* <DEDUP_REMOVED lines=13> */
.L_x_411:
        /* <DEDUP_REMOVED lines=41> */
[----:B--2---:R-:W-:-:S05]  /*05f0*/  @!P1 IMAD.IADD R23, R23, 0x1, -R0 ;  /* 0x0000000117179824 */ /* 0x004fca00078e0a00 */
[----:B------:R0:W-:Y:S01]  /*0600*/  @!P1 STG.E desc[UR12][R6.64], R23 ;  /* 0x0000001706009986 */ /* 0x0001e2000c10190c */
[--C-:B---3--:R-:W-:Y:S01]  /*0610*/  @!P3 IMAD.IADD R25, R19, 0x1, -R0.reuse ;  /* 0x000000011319b824 */ /* 0x108fe200078e0a00 */
        /* <DEDUP_REMOVED lines=9> */
[----:B----4-:R-:W-:Y:S01]  /*06b0*/  @!P2 IMAD.IADD R23, R21, 0x1, -R0 ;  /* 0x000000011517a824 */ /* 0x010fe200078e0a00 */
[----:B------:R-:W-:-:S02]  /*06c0*/  ISETP.GE.U32.AND P5, PT, R19, R2, PT ;  /* 0x000000021300720c */ /* 0x000fc40003fa6070 */
[----:B0-----:R-:W-:Y:S02]  /*06d0*/  IADD3 R9, P6, PT, R19, UR11, RZ ;  /* 0x0000000b13097c10 */ /* 0x001fe4000ffde0ff */
[----:B------:R0:W-:Y:S02]  /*06e0*/  @!P2 STG.E desc[UR12][R14.64], R23 ;  /* 0x000000170e00a986 */ /* 0x0001e4000c10190c */
[----:B------:R-:W-:Y:S01]  /*06f0*/  ISETP.GE.U32.AND P4, PT, R9, R2, PT ;  /* 0x000000020900720c */ /* 0x000fe20003f86070 */
[----:B------:R-:W-:Y:S01]  /*0700*/  IMAD.X R21, RZ, RZ, R7, P6 ;  /* 0x000000ffff157224 */ /* 0x000fe200030e0607 */
[----:B------:R-:W-:-:S04]  /*0710*/  ISETP.GE.AND.EX P2, PT, R7, R3, PT, P5 ;  /* 0x000000030700720c */ /* 0x000fc80003f46350 */
[----:B------:R-:W-:Y:S01]  /*0720*/  ISETP.GE.AND.EX P4, PT, R21, R3, PT, P4 ;  /* 0x000000031500720c */ /* 0x000fe20003f86340 */
[----:B-----5:R-:W-:Y:S01]  /*0730*/  @!P0 IMAD.IADD R27, R22, 0x1, -R0 ;  /* 0x00000001161b8824 */ /* 0x020fe200078e0a00 */
        /* <DEDUP_REMOVED lines=30> */
[--C-:B--2---:R-:W-:Y:S02]  /*0920*/  @!P1 IMAD.IADD R5, R22, 0x1, -R0.reuse ;  /* 0x0000000116059824 */ /* 0x104fe400078e0a00 */
[----:B----4-:R-:W-:-:S03]  /*0930*/  @!P3 IMAD.IADD R7, R8, 0x1, -R0 ;  /* 0x000000010807b824 */ /* 0x010fc600078e0a00 */
[----:B------:R1:W-:Y:S04]  /*0940*/  @!P1 STG.E desc[UR12][R14.64], R5 ;  /* 0x000000050e009986 */ /* 0x0003e8000c10190c */
[----:B------:R1:W-:Y:S01]  /*0950*/  @!P3 STG.E desc[UR12][R16.64], R7 ;  /* 0x000000071000b986 */ /* 0x0003e2000c10190c */
[--C-:B---3--:R-:W-:Y:S02]  /*0960*/  @!P2 IMAD.IADD R23, R23, 0x1, -R0.reuse ;  /* 0x000000011717a824 */ /* 0x108fe400078e0a00 */
[----:B-----5:R-:W-:-:S03]  /*0970*/  @!P4 IMAD.IADD R9, R24, 0x1, -R0 ;  /* 0x000000011809c824 */ /* 0x020fc600078e0a00 */
[----:B------:R1:W-:Y:S04]  /*0980*/  @!P2 STG.E desc[UR12][R18.64], R23 ;  /* 0x000000171200a986 */ /* 0x0003e8000c10190c */
[----:B------:R1:W-:Y:S01]  /*0990*/  @!P4 STG.E desc[UR12][R20.64], R9 ;  /* 0x000000091400c986 */ /* 0x0003e2000c10190c */
[----:B------:R-:W-:Y:S05]  /*09a0*/  BRA.U UP0, `(.L_x_411) ;  /* 0xfffffff9006c7547 */ /* 0x000fea000b83ffff */
.L_x_410:
        /* <DEDUP_REMOVED lines=42> */
[--C-:B--2---:R-:W-:Y:S02]  /*0c50*/  IMAD.IADD R23, R23, 0x1, -R0.reuse ;  /* 0x0000000117177824 */ /* 0x104fe400078e0a00 */
[----:B---3--:R-:W-:-:S03]  /*0c60*/  IMAD.IADD R25, R25, 0x1, -R0 ;  /* 0x0000000119197824 */ /* 0x008fc600078e0a00 */
[----:B------:R0:W-:Y:S01]  /*0c70*/  @!P0 STG.E desc[UR12][R8.64], R23 ;  /* 0x0000001708008986 */ /* 0x0001e2000c10190c */
[----:B----4-:R-:W-:-:S03]  /*0c80*/  IMAD.IADD R29, R29, 0x1, -R0 ;  /* 0x000000011d1d7824 */ /* 0x010fc600078e0a00 */
[----:B------:R0:W-:Y:S04]  /*0c90*/  @!P1 STG.E desc[UR12][R12.64], R25 ;  /* 0x000000190c009986 */ /* 0x0001e8000c10190c */
[----:B------:R0:W-:Y:S01]  /*0ca0*/  @!P2 STG.E desc[UR12][R2.64], R29 ;  /* 0x0000001d0200a986 */ /* 0x0001e2000c10190c */
[----:B------:R-:W-:Y:S05]  /*0cb0*/  @P3 EXIT ;  /* 0x000000000000394d */ /* 0x000fea0003800000 */
[----:B0-----:R-:W-:Y:S01]  /*0cc0*/  LEA R2, P0, R15, R10, 0x2 ;  /* 0x0000000a0f027211 */ /* 0x001fe200078010ff */
[----:B-----5:R-:W-:-:S03]  /*0cd0*/  IMAD.IADD R5, R20, 0x1, -R0 ;  /* 0x0000000114057824 */ /* 0x020fc600078e0a00 */
[----:B------:R-:W-:-:S05]  /*0ce0*/  LEA.HI.X R3, R15, R11, R14, 0x2, P0 ;  /* 0x0000000b0f037211 */ /* 0x000fca00000f140e */
[----:B------:R-:W-:Y:S01]  /*0cf0*/  STG.E desc[UR12][R2.64], R5 ;  /* 0x0000000502007986 */ /* 0x000fe2000c10190c */
[----:B------:R-:W-:Y:S05]  /*0d00*/  EXIT ;  /* 0x000000000000794d */ /* 0x000fea0003800000 */
.L_x_409:
[----:B------:R-:W0:Y:S02]  /*0d10*/  S2R R16, SR_TID.X ;  /* 0x0000000000107919 */ /* 0x000e240000002100 */
[----:B0-----:R-:W-:-:S03]  /*0d20*/  IMAD.WIDE.U32 R4, R16, 0x4, RZ ;  /* 0x0000000410047825 */ /* 0x001fc600078e00ff */
[----:B------:R-:W-:-:S04]  /*0d30*/  ISETP.GE.U32.AND P0, PT, R4, R2, PT ;  /* 0x000000020400720c */ /* 0x000fc80003f06070 */
[----:B------:R-:W-:-:S13]  /*0d40*/  ISETP.GE.AND.EX P0, PT, R5, R18, PT, P0 ;  /* 0x000000120500720c */ /* 0x000fda0003f06300 */
[----:B------:R-:W-:Y:S05]  /*0d50*/  @P0 EXIT ;  /* 0x000000000000094d */ /* 0x000fea0003800000 */
[----:B------:R-:W-:Y:S01]  /*0d60*/  IMAD.MOV.U32 R17, RZ, RZ, RZ ;  /* 0x000000ffff117224 */ /* 0x000fe200078e00ff */
[----:B------:R-:W0:Y:S06]  /*0d70*/  LDCU UR4, c[0x0][0x360] ;  /* 0x00006c00ff0477ac */ /* 0x000e2c0008000800 */
.L_x_412:
        /* <DEDUP_REMOVED lines=15> */
[----:B--2---:R-:W-:-:S02]  /*0e70*/  IMAD.IADD R4, R4, 0x1, -R0 ;  /* 0x0000000104047824 */ /* 0x004fc400078e0a00 */
[--C-:B------:R-:W-:Y:S02]  /*0e80*/  IMAD.IADD R5, R5, 0x1, -R0.reuse ;  /* 0x0000000105057824 */ /* 0x100fe400078e0a00 */
[--C-:B------:R-:W-:Y:S02]  /*0e90*/  IMAD.IADD R6, R6, 0x1, -R0.reuse ;  /* 0x0000000106067824 */ /* 0x100fe400078e0a00 */
[----:B------:R-:W-:-:S05]  /*0ea0*/  IMAD.IADD R7, R7, 0x1, -R0 ;  /* 0x0000000107077824 */ /* 0x000fca00078e0a00 */
[----:B------:R1:W-:Y:S01]  /*0eb0*/  STG.E.128 desc[UR12][R14.64], R4 ;  /* 0x000000040e007986 */ /* 0x0003e2000c101d0c */
[----:B------:R-:W-:Y:S05]  /*0ec0*/  @!P0 BRA P1, `(.L_x_412) ;  /* 0xfffffffc00ac8947 */ /* 0x000fea000083ffff */
[----:B------:R-:W-:Y:S05]  /*0ed0*/  EXIT ;  /* 0x000000000000794d */ /* 0x000fea0003800000 */
        .weak           $__internal_45_$__cuda_sm20_div_u16
        .type           $__internal_45_$__cuda_sm20_div_u16,@function
        .size           $__internal_45_$__cuda_sm20_div_u16,(.L_x_4226 - $__internal_45_$__cuda_sm20_div_u16)
$__internal_45_$__cuda_sm20_div_u16:
        /* <DEDUP_REMOVED lines=19> */
[----:B------:R-:W-:Y:S05]  /*1010*/  RET.REL.NODEC R4 `(_ZN2at6native61_GLOBAL__N__44eb8e94_28_ForeachBinaryOpScalarList_cu_dda10a6925multi_tensor_apply_kernelINS1_28TensorListScalarListMetadataIiLi2EEENS1_25BinaryOpScalarListFunctorIiLi2ELi1ELi1EEEJSt5minusIiEEEEvT_T0_DpT1_) ;  /* 0xffffffec04f87950 */ /* 0x000fea0003c3ffff */
.L_x_413:
        /* <DEDUP_REMOVED lines=14> */
.L_x_4226:


//--------------------- .text._ZN2at6native61_GLOBAL__N__44eb8e94_28_ForeachBinaryOpScalarList_cu_dda10a6925multi_tensor_apply_kernelINS1_28TensorListScalarListMetadataIaLi2EEENS1_25BinaryOpScalarListFunctorIaLi2ELi1ELi1EEEJSt5minusIaEEEEvT_T0_DpT1_ --------------------------
	.section	.text._ZN2at6native61_GLOBAL__N__44eb8e94_28_ForeachBinaryOpScalarList_cu_dda10a6925multi_tensor_apply_kernelINS1_28TensorListScalarListMetadataIaLi2EEENS1_25BinaryOpScalarListFunctorIaLi2ELi1ELi1EEEJSt5minusIaEEEEvT_T0_DpT1_,"ax",@progbits
	.align	128
.text._ZN2at6native61_GLOBAL__N__44eb8e94_28_ForeachBinaryOpScalarList_cu_dda10a6925multi_tensor_apply_kernelINS1_28TensorListScalarListMetadataIaLi2EEENS1_25BinaryOpScalarListFunctorIaLi2ELi1ELi1EEEJSt5minusIaEEEEvT_T0_DpT1_:
        .type           _ZN2at6native61_GLOBAL__N__44eb8e94_28_ForeachBinaryOpScalarList_cu_dda10a6925multi_tensor_apply_kernelINS1_28TensorListScalarListMetadataIaLi2EEENS1_25BinaryOpScalarListFunctorIaLi2ELi1ELi1EEEJSt5minusIaEEEEvT_T0_DpT1_,@function
        .size           _ZN2at6native61_GLOBAL__N__44eb8e94_28_ForeachBinaryOpScalarList_cu_dda10a6925multi_tensor_apply_kernelINS1_28TensorListScalarListMetadataIaLi2EEENS1_25BinaryOpScalarListFunctorIaLi2ELi1ELi1EEEJSt5minusIaEEEEvT_T0_DpT1_,(.L_x_4228 - _ZN2at6native61_GLOBAL__N__44eb8e94_28_ForeachBinaryOpScalarList_cu_dda10a6925multi_tensor_apply_kernelINS1_28TensorListScalarListMetadataIaLi2EEENS1_25BinaryOpScalarListFunctorIaLi2ELi1ELi1EEEJSt5minusIaEEEEvT_T0_DpT1_)
        .other          _ZN2at6native61_GLOBAL__N__44eb8e94_28_ForeachBinaryOpScalarList_cu_dda10a6925multi_tensor_apply_kernelINS1_28TensorListScalarListMetadataIaLi2EEENS1_25BinaryOpScalarListFunctorIaLi2ELi1ELi1EEEJSt5minusIaEEEEvT_T0_DpT1_,@"STO_CUDA_ENTRY STV_DEFAULT"
_ZN2at6native61_GLOBAL__N__44eb8e94_28_ForeachBinaryOpScalarList_cu_dda10a6925multi_tensor_apply_kernelINS1_28TensorListScalarListMetadataIaLi2EEENS1_25BinaryOpScalarListFunctorIaLi2ELi1ELi1EEEJSt5minusIaEEEEvT_T0_DpT1_:
        /* <DEDUP_REMOVED lines=42> */
[----:B------:R-:W-:Y:S05]  /*02a0*/  CALL.REL.NOINC `($__internal_46_$__cuda_sm20_div_u16) ;  /* 0x0000001400747944 */ /* 0x000fea0003c00000 */
        /* <DEDUP_REMOVED lines=41> */
[----:B------:R-:W-:Y:S02]  /*0540*/  UIADD3.X UR19, UPT, UPT, URZ, UR19, URZ, UP2, !UPT ;  /* 0x00000013ff137290 */ /* 0x000fe400097fe4ff */
[----:B------:R-:W-:-:S02]  /*0550*/  UIADD3.X UR45, UPT, UPT, UR5, UR21, URZ, UP4, !UPT ;  /* 0x00000015052d7290 */ /* 0x000fc4000a7fe4ff */
[----:B------:R-:W-:Y:S02]  /*0560*/  UIADD3 UR25, UP6, UPT, UR10, UR14, URZ ;  /* 0x0000000e0a197290 */ /* 0x000fe4000ffde0ff */
[----:B------:R-:W-:Y:S02]  /*0570*/  UIADD3 UR44, UP5, UPT, UR4, UR12, URZ ;  /* 0x0000000c042c7290 */ /* 0x000fe4000ffbe0ff */
[----:B------:R-:W-:Y:S02]  /*0580*/  UIADD3 UR23, UP3, UPT, UR10, UR12, URZ ;  /* 0x0000000c0a177290 */ /* 0x000fe4000ff7e0ff */
[----:B------:R-:W-:Y:S02]  /*0590*/  UIADD3 UR46, UP2, UPT, UR10, UR6, URZ ;  /* 0x000000060a2e7290 */ /* 0x000fe4000ff5e0ff */
[----:B------:R-:W-:Y:S02]  /*05a0*/  UIADD3.X UR21, UPT, UPT, UR11, UR21, URZ, UP1, !UPT ;  /* 0x000000150b157290 */ /* 0x000fe40008ffe4ff */
        /* <DEDUP_REMOVED lines=11> */
.L_x_432:
[C---:B-----5:R-:W-:Y:S01]  /*0660*/  IADD3 R0, P0, PT, R2.reuse, UR33, RZ ;  /* 0x0000002102007c10 */ /* 0x060fe2000ff1e0ff */
[----:B------:R-:W-:Y:S01]  /*0670*/  IMAD.U32 R5, RZ, RZ, UR33 ;  /* 0x00000021ff057e24 */ /* 0x000fe2000f8e00ff */
[----:B------:R-:W-:Y:S01]  /*0680*/  ISETP.GE.U32.AND P5, PT, R2, UR30, PT ;  /* 0x0000001e02007c0c */ /* 0x000fe2000bfa6070 */
[----:B------:R-:W-:Y:S01]  /*0690*/  IMAD.U32 R9, RZ, RZ, UR33 ;  /* 0x00000021ff097e24 */ /* 0x000fe2000f8e00ff */
[----:B------:R-:W-:Y:S01]  /*06a0*/  ISETP.GE.U32.AND P3, PT, R0, UR30, PT ;  /* 0x0000001e00007c0c */ /* 0x000fe2000bf66070 */
[----:B------:R-:W-:Y:S01]  /*06b0*/  IMAD.X R4, RZ, RZ, R3, P0 ;  /* 0x000000ffff047224 */ /* 0x000fe200000e0603 */
[----:B------:R-:W-:Y:S02]  /*06c0*/  ISETP.GE.AND.EX P5, PT, R3, UR31, PT, P5 ;  /* 0x0000001f03007c0c */ /* 0x000fe4000bfa6350 */
[----:B------:R-:W-:Y:S02]  /*06d0*/  IADD3 R16, P1, P2, R5, UR33, R2 ;  /* 0x0000002105107c10 */ /* 0x000fe4000fa3e002 */
[----:B------:R-:W-:-:S02]  /*06e0*/  ISETP.GE.AND.EX P3, PT, R4, UR31, PT, P3 ;  /* 0x0000001f04007c0c */ /* 0x000fc4000bf66330 */
[----:B------:R-:W-:Y:S02]  /*06f0*/  IADD3 R0, P0, PT, R16, UR33, RZ ;  /* 0x0000002110007c10 */ /* 0x000fe4000ff1e0ff */
[----:B------:R-:W-:Y:S02]  /*0700*/  IADD3.X R17, PT, PT, RZ, RZ, R3, P1, P2 ;  /* 0x000000ffff117210 */ /* 0x000fe40000fe4403 */
[----:B------:R-:W-:Y:S02]  /*0710*/  ISETP.GE.U32.AND P2, PT, R0, UR30, PT ;  /* 0x0000001e00007c0c */ /* 0x000fe4000bf46070 */
[----:B------:R-:W-:Y:S01]  /*0720*/  ISETP.GE.U32.AND P1, PT, R16, UR30, PT ;  /* 0x0000001e10007c0c */ /* 0x000fe2000bf26070 */
[----:B------:R-:W-:Y:S01]  /*0730*/  IMAD.X R0, RZ, RZ, R17, P0 ;  /* 0x000000ffff007224 */ /* 0x000fe200000e0611 */
[----:B------:R-:W-:Y:S02]  /*0740*/  @!P5 IADD3 R4, P6, PT, R2, UR28, RZ ;  /* 0x0000001c0204dc10 */ /* 0x000fe4000ffde0ff */
[----:B------:R-:W-:-:S02]  /*0750*/  ISETP.GE.AND.EX P1, PT, R17, UR31, PT, P1 ;  /* 0x0000001f11007c0c */ /* 0x000fc4000bf26310 */
[----:B------:R-:W-:Y:S02]  /*0760*/  ISETP.GE.AND.EX P2, PT, R0, UR31, PT, P2 ;  /* 0x0000001f00007c0c */ /* 0x000fe4000bf46320 */
[----:B------:R-:W-:Y:S02]  /*0770*/  IADD3 R16, P0, P4, R5, UR33, R16 ;  /* 0x0000002105107c10 */ /* 0x000fe4000fc1e010 */
[C---:B------:R-:W-:Y:S02]  /*0780*/  @!P5 IADD3.X R5, PT, PT, R3.reuse, UR7, RZ, P6, !PT ;  /* 0x000000070305dc10 */ /* 0x040fe4000b7fe4ff */
[----:B------:R-:W-:Y:S02]  /*0790*/  @!P3 IADD3 R6, P6, PT, R2, UR10, RZ ;  /* 0x0000000a0206bc10 */ /* 0x000fe4000ffde0ff */
[----:B------:R-:W-:Y:S02]  /*07a0*/  IADD3.X R17, PT, PT, RZ, RZ, R17, P0, P4 ;  /* 0x000000ffff117210 */ /* 0x000fe400007e8411 */
[----:B------:R-:W-:-:S02]  /*07b0*/  @!P3 IADD3.X R7, PT, PT, R3, UR13, RZ, P6, !PT ;  /* 0x0000000d0307bc10 */ /* 0x000fc4000b7fe4ff */
[----:B------:R-:W-:Y:S02]  /*07c0*/  IADD3 R14, P4, P6, R9, UR33, R16 ;  /* 0x00000021090e7c10 */ /* 0x000fe4000fe9e010 */
[----:B------:R-:W-:Y:S02]  /*07d0*/  PRMT R0, RZ, 0x7610, R0 ;  /* 0x00007610ff007816 */ /* 0x000fe40000000000 */
[----:B------:R-:W-:Y:S02]  /*07e0*/  IADD3.X R15, PT, PT, RZ, RZ, R17, P4, P6 ;  /* 0x000000ffff0f7210 */ /* 0x000fe400027ec411 */
[C---:B------:R-:W-:Y:S02]  /*07f0*/  @!P1 IADD3 R8, P4, PT, R2.reuse, UR39, RZ ;  /* 0x0000002702089c10 */ /* 0x040fe4000ff9e0ff */
[----:B------:R-:W-:Y:S01]  /*0800*/  @!P2 IADD3 R10, P6, PT, R2, UR37, RZ ;  /* 0x00000025020aac10 */ /* 0x000fe2000ffde0ff */
[----:B------:R0:W5:Y:S01]  /*0810*/  @!P3 LDG.E.U8 R0, desc[UR26][R6.64] ;  /* 0x0000001a0600b981 */ /* 0x000162000c1e1100 */
[----:B------:R-:W-:-:S02]  /*0820*/  PRMT R13, RZ, 0x7610, R13 ;  /* 0x00007610ff0d7816 */ /* 0x000fc4000000000d */
[C---:B------:R-:W-:Y:S02]  /*0830*/  @!P1 IADD3.X R9, PT, PT, R3.reuse, UR41, RZ, P4, !PT ;  /* 0x0000002903099c10 */ /* 0x040fe4000a7fe4ff */
[----:B------:R-:W-:Y:S02]  /*0840*/  @!P2 IADD3.X R11, PT, PT, R3, UR43, RZ, P6, !PT ;  /* 0x0000002b030bac10 */ /* 0x000fe4000b7fe4ff */
[----:B------:R-:W-:Y:S01]  /*0850*/  ISETP.GE.U32.AND P0, PT, R16, UR30, PT ;  /* 0x0000001e10007c0c */ /* 0x000fe2000bf06070 */
[----:B------:R-:W5:Y:S01]  /*0860*/  @!P1 LDG.E.U8 R13, desc[UR26][R8.64] ;  /* 0x0000001a080d9981 */ /* 0x000f62000c1e1100 */
[----:B------:R-:W-:Y:S02]  /*0870*/  PRMT R12, RZ, 0x7610, R12 ;  /* 0x00007610ff0c7816 */ /* 0x000fe4000000000c */
[----:B0-----:R-:W-:Y:S01]  /*0880*/  PRMT R6, RZ, 0x7610, R6 ;  /* 0x00007610ff067816 */ /* 0x001fe20000000006 */
[----:B------:R-:W-:Y:S01]  /*0890*/  UIADD3 UR16, UP0, UPT, UR16, -0x2, URZ ;  /* 0xfffffffe10107890 */ /* 0x000fe2000ff1e0ff */
[----:B------:R-:W-:Y:S01]  /*08a0*/  ISETP.GE.AND.EX P0, PT, R17, UR31, PT, P0 ;  /* 0x0000001f11007c0c */ /* 0x000fe2000bf06300 */
[----:B------:R-:W-:Y:S01]  /*08b0*/  BSSY.RECONVERGENT B0, `(.L_x_416) ;  /* 0x0000014000007945 */ /* 0x000fe20003800200 */
[----:B------:R0:W5:Y:S04]  /*08c0*/  @!P5 LDG.E.U8 R12, desc[UR26][R4.64] ;  /* 0x0000001a040cd981 */ /* 0x000168000c1e1100 */
[----:B------:R1:W5:Y:S01]  /*08d0*/  @!P2 LDG.E.U8 R6, desc[UR26][R10.64] ;  /* 0x0000001a0a06a981 */ /* 0x000362000c1e1100 */
[----:B------:R-:W-:-:S02]  /*08e0*/  UIADD3.X UR6, UPT, UPT, UR6, -0x1, URZ, UP0, !UPT ;  /* 0xffffffff06067890 */ /* 0x000fc400087fe4ff */
[----:B------:R-:W-:Y:S01]  /*08f0*/  UISETP.NE.U32.AND UP0, UPT, UR16, URZ, UPT ;  /* 0x000000ff1000728c */ /* 0x000fe2000bf05070 */
[----:B------:R-:W-:-:S03]  /*0900*/  IADD3 R16, P4, PT, R16, UR33, RZ ;  /* 0x0000002110107c10 */ /* 0x000fc6000ff9e0ff */
[----:B------:R-:W-:Y:S01]  /*0910*/  UISETP.NE.AND.EX UP0, UPT, UR6, URZ, UPT, UP0 ;  /* 0x000000ff0600728c */ /* 0x000fe2000bf05300 */
[----:B0-----:R-:W-:Y:S01]  /*0920*/  @!P0 IADD3 R4, P6, PT, R2, UR34, RZ ;  /* 0x0000002202048c10 */ /* 0x001fe2000ffde0ff */
[----:B------:R-:W-:-:S12]  /*0930*/  @P5 BRA `(.L_x_417) ;  /* 0x00000000002c5947 */ /* 0x000fd80003800000 */
[----:B------:R-:W0:Y:S01]  /*0940*/  LDCU.U8 UR15, c[0x0][UR32+0x9c0] ;  /* 0x00013800200f77ac */ /* 0x000e220008000000 */
[----:B------:R-:W-:-:S04]  /*0950*/  IADD3 R8, P5, PT, R2, UR29, RZ ;  /* 0x0000001d02087c10 */ /* 0x000fc8000ffbe0ff */
[----:B------:R-:W-:Y:S01]  /*0960*/  IADD3.X R9, PT, PT, R3, UR8, RZ, P5, !PT ;  /* 0x0000000803097c10 */ /* 0x000fe2000affe4ff */
[----:B0-----:R-:W-:Y:S02]  /*0970*/  ULOP3.LUT UR19, UR15, 0xff, URZ, 0xc0, !UPT ;  /* 0x000000ff0f137892 */ /* 0x001fe4000f8ec0ff */
[----:B------:R-:W-:-:S04]  /*0980*/  USHF.L.U32 UR15, UR15, 0x3, URZ ;  /* 0x000000030f0f7899 */ /* 0x000fc800080006ff */
[----:B------:R-:W-:-:S12]  /*0990*/  UIMAD UR15, UR19, -0x7, UR15 ;  /* 0xfffffff9130f78a4 */ /* 0x000fd8000f8e020f */
[----:B------:R-:W0:Y:S02]  /*09a0*/  LDCU.U8 UR15, c[0x0][UR15+0x980] ;  /* 0x000130000f0f77ac */ /* 0x000e240008000000 */
[----:B0-----:R-:W-:-:S04]  /*09b0*/  UIADD3 UR15, UPT, UPT, URZ, -UR15, URZ ;  /* 0x8000000fff0f7290 */ /* 0x001fc8000fffe0ff */
[----:B------:R-:W-:-:S06]  /*09c0*/  UPRMT UR15, UR15, 0x7710, URZ ;  /* 0x000077100f0f7896 */ /* 0x000fcc00080000ff */
[----:B-----5:R-:W-:-:S05]  /*09d0*/  VIADD R7, R12, UR15 ;  /* 0x0000000f0c077c36 */ /* 0x020fca0008000000 */
[----:B------:R0:W-:Y:S02]  /*09e0*/  STG.E.U8 desc[UR26][R8.64], R7 ;  /* 0x0000000708007986 */ /* 0x0001e4000c10111a */
.L_x_417:
[----:B------:R-:W-:Y:S05]  /*09f0*/  BSYNC.RECONVERGENT B0 ;  /* 0x0000000000007941 */ /* 0x000fea0003800200 */
.L_x_416:
[----:B0-----:R-:W-:Y:S01]  /*0a00*/  IADD3 R8, P5, PT, R14, UR33, RZ ;  /* 0x000000210e087c10 */ /* 0x001fe2000ffbe0ff */
[----:B------:R-:W-:Y:S01]  /*0a10*/  IMAD.X R7, RZ, RZ, R17, P4 ;  /* 0x000000ffff077224 */ /* 0x000fe200020e0611 */
        /* <DEDUP_REMOVED lines=9> */
[----:B-----5:R-:W-:Y:S01]  /*0ab0*/  PRMT R12, RZ, 0x7610, R12 ;  /* 0x00007610ff0c7816 */ /* 0x020fe2000000000c */
[----:B------:R-:W-:Y:S10]  /*0ac0*/  @P3 BRA `(.L_x_419) ;  /* 0x00000000002c3947 */ /* 0x000ff40003800000 */
        /* <DEDUP_REMOVED lines=9> */
[----:B------:R-:W-:-:S05]  /*0b60*/  VIADD R7, R0, UR15 ;  /* 0x0000000f00077c36 */ /* 0x000fca0008000000 */
[----:B------:R0:W-:Y:S02]  /*0b70*/  STG.E.U8 desc[UR26][R8.64], R7 ;  /* 0x0000000708007986 */ /* 0x0001e4000c10111a */
.L_x_419:
[----:B------:R-:W-:Y:S05]  /*0b80*/  BSYNC.RECONVERGENT B0 ;  /* 0x0000000000007941 */ /* 0x000fea0003800200 */
.L_x_418:
[----:B------:R-:W-:Y:S04]  /*0b90*/  BSSY.RECONVERGENT B0, `(.L_x_420) ;  /* 0x000000d000007945 */ /* 0x000fe80003800200 */
[----:B------:R-:W-:Y:S05]  /*0ba0*/  @P1 BRA `(.L_x_421) ;  /* 0x00000000002c1947 */ /* 0x000fea0003800000 */
[----:B------:R-:W2:Y:S01]  /*0bb0*/  LDCU.U8 UR15, c[0x0][UR32+0x9c0] ;  /* 0x00013800200f77ac */ /* 0x000ea20008000000 */
[----:B0-----:R-:W-:-:S04]  /*0bc0*/  IADD3 R8, P1, PT, R2, UR38, RZ ;  /* 0x0000002602087c10 */ /* 0x001fc8000ff3e0ff */
[----:B------:R-:W-:Y:S01]  /*0bd0*/  IADD3.X R9, PT, PT, R3, UR20, RZ, P1, !PT ;  /* 0x0000001403097c10 */ /* 0x000fe20008ffe4ff */
[----:B--2---:R-:W-:Y:S02]  /*0be0*/  ULOP3.LUT UR19, UR15, 0xff, URZ, 0xc0, !UPT ;  /* 0x000000ff0f137892 */ /* 0x004fe4000f8ec0ff */
[----:B------:R-:W-:-:S04]  /*0bf0*/  USHF.L.U32 UR15, UR15, 0x3, URZ ;  /* 0x000000030f0f7899 */ /* 0x000fc800080006ff */
[----:B------:R-:W-:-:S12]  /*0c00*/  UIMAD UR15, UR19, -0x7, UR15 ;  /* 0xfffffff9130f78a4 */ /* 0x000fd8000f8e020f */
[----:B------:R-:W0:Y:S02]  /*0c10*/  LDCU.U8 UR15, c[0x0][UR15+0x980] ;  /* 0x000130000f0f77ac */ /* 0x000e240008000000 */
[----:B0-----:R-:W-:-:S04]  /*0c20*/  UIADD3 UR15, UPT, UPT, URZ, -UR15, URZ ;  /* 0x8000000fff0f7290 */ /* 0x001fc8000fffe0ff */
[----:B------:R-:W-:-:S06]  /*0c30*/  UPRMT UR15, UR15, 0x7710, URZ ;  /* 0x000077100f0f7896 */ /* 0x000fcc00080000ff */
[----:B------:R-:W-:-:S05]  /*0c40*/  VIADD R13, R13, UR15 ;  /* 0x0000000f0d0d7c36 */ /* 0x000fca0008000000 */
[----:B------:R2:W-:Y:S02]  /*0c50*/  STG.E.U8 desc[UR26][R8.64], R13 ;  /* 0x0000000d08007986 */ /* 0x0005e4000c10111a */
.L_x_421:
[----:B------:R-:W-:Y:S05]  /*0c60*/  BSYNC.RECONVERGENT B0 ;  /* 0x0000000000007941 */ /* 0x000fea0003800200 */
.L_x_420:
[----:B------:R-:W-:Y:S04]  /*0c70*/  BSSY.RECONVERGENT B0, `(.L_x_422) ;  /* 0x000000d000007945 */ /* 0x000fe80003800200 */
[----:B------:R-:W-:Y:S05]  /*0c80*/  @P2 BRA `(.L_x_423) ;  /* 0x00000000002c2947 */ /* 0x000fea0003800000 */
[----:B------:R-:W3:Y:S01]  /*0c90*/  LDCU.U8 UR15, c[0x0][UR32+0x9c0] ;  /* 0x00013800200f77ac */ /* 0x000ee20008000000 */
[----:B0-2---:R-:W-:-:S04]  /*0ca0*/  IADD3 R8, P1, PT, R2, UR36, RZ ;  /* 0x0000002402087c10 */ /* 0x005fc8000ff3e0ff */
[----:B------:R-:W-:Y:S01]  /*0cb0*/  IADD3.X R9, PT, PT, R3, UR22, RZ, P1, !PT ;  /* 0x0000001603097c10 */ /* 0x000fe20008ffe4ff */
[----:B---3--:R-:W-:Y:S02]  /*0cc0*/  ULOP3.LUT UR19, UR15, 0xff, URZ, 0xc0, !UPT ;  /* 0x000000ff0f137892 */ /* 0x008fe4000f8ec0ff */
[----:B------:R-:W-:-:S04]  /*0cd0*/  USHF.L.U32 UR15, UR15, 0x3, URZ ;  /* 0x000000030f0f7899 */ /* 0x000fc800080006ff */
[----:B------:R-:W-:-:S12]  /*0ce0*/  UIMAD UR15, UR19, -0x7, UR15 ;  /* 0xfffffff9130f78a4 */ /* 0x000fd8000f8e020f */
[----:B------:R-:W0:Y:S02]  /*0cf0*/  LDCU.U8 UR15, c[0x0][UR15+0x980] ;  /* 0x000130000f0f77ac */ /* 0x000e240008000000 */
[----:B0-----:R-:W-:-:S04]  /*0d00*/  UIADD3 UR15, UPT, UPT, URZ, -UR15, URZ ;  /* 0x8000000fff0f7290 */ /* 0x001fc8000fffe0ff */
[----:B------:R-:W-:-:S06]  /*0d10*/  UPRMT UR15, UR15, 0x7710, URZ ;  /* 0x000077100f0f7896 */ /* 0x000fcc00080000ff */
[----:B------:R-:W-:-:S05]  /*0d20*/  VIADD R7, R6, UR15 ;  /* 0x0000000f06077c36 */ /* 0x000fca0008000000 */
[----:B------:R3:W-:Y:S02]  /*0d30*/  STG.E.U8 desc[UR26][R8.64], R7 ;  /* 0x0000000708007986 */ /* 0x0007e4000c10111a */
.L_x_423:
[----:B------:R-:W-:Y:S05]  /*0d40*/  BSYNC.RECONVERGENT B0 ;  /* 0x0000000000007941 */ /* 0x000fea0003800200 */
.L_x_422:
[C---:B------:R-:W-:Y:S01]  /*0d50*/  @!P6 IADD3 R6, P1, PT, R2.reuse, UR24, RZ ;  /* 0x000000180206ec10 */ /* 0x040fe2000ff3e0ff */
[----:B------:R4:W5:Y:S01]  /*0d60*/  @!P0 LDG.E.U8 R12, desc[UR26][R4.64] ;  /* 0x0000001a040c8981 */ /* 0x000962000c1e1100 */
[C---:B0-23--:R-:W-:Y:S02]  /*0d70*/  @!P4 IADD3 R8, P2, PT, R2.reuse, UR40, RZ ;  /* 0x000000280208cc10 */ /* 0x04dfe4000ff5e0ff */
[----:B------:R-:W-:Y:S02]  /*0d80*/  @!P6 IADD3.X R7, PT, PT, R3, UR45, RZ, P1, !PT ;  /* 0x0000002d0307ec10 */ /* 0x000fe40008ffe4ff */
[----:B-1----:R-:W-:Y:S02]  /*0d90*/  @!P5 IADD3 R10, P1, PT, R2, UR44, RZ ;  /* 0x0000002c020adc10 */ /* 0x002fe4000ff3e0ff */
        /* <DEDUP_REMOVED lines=11> */
[----:B----4-:R-:W-:-:S04]  /*0e50*/  IADD3 R4, P0, PT, R2, UR17, RZ ;  /* 0x0000001102047c10 */ /* 0x010fc8000ff1e0ff */
        /* <DEDUP_REMOVED lines=9> */
.L_x_425:
[----:B------:R-:W-:Y:S05]  /*0ef0*/  BSYNC.RECONVERGENT B0 ;  /* 0x0000000000007941 */ /* 0x000fea0003800200 */
.L_x_424:
[----:B------:R-:W-:Y:S04]  /*0f00*/  BSSY.RECONVERGENT B0, `(.L_x_426) ;  /* 0x000000d000007945 */ /* 0x000fe80003800200 */
[----:B------:R-:W-:Y:S05]  /*0f10*/  @P6 BRA `(.L_x_427) ;  /* 0x00000000002c6947 */ /* 0x000fea0003800000 */
[----:B------:R-:W1:Y:S01]  /*0f20*/  LDCU.U8 UR15, c[0x0][UR32+0x9c0] ;  /* 0x00013800200f77ac */ /* 0x000e620008000000 */
[----:B0---4-:R-:W-:-:S04]  /*0f30*/  IADD3 R4, P0, PT, R2, UR42, RZ ;  /* 0x0000002a02047c10 */ /* 0x011fc8000ff1e0ff */
[----:B------:R-:W-:Y:S01]  /*0f40*/  IADD3.X R5, PT, PT, R3, UR21, RZ, P0, !PT ;  /* 0x0000001503057c10 */ /* 0x000fe200087fe4ff */
[----:B-1----:R-:W-:Y:S02]  /*0f50*/  ULOP3.LUT UR19, UR15, 0xff, URZ, 0xc0, !UPT ;  /* 0x000000ff0f137892 */ /* 0x002fe4000f8ec0ff */
[----:B------:R-:W-:-:S04]  /*0f60*/  USHF.L.U32 UR15, UR15, 0x3, URZ ;  /* 0x000000030f0f7899 */ /* 0x000fc800080006ff */
[----:B------:R-:W-:-:S12]  /*0f70*/  UIMAD UR15, UR19, -0x7, UR15 ;  /* 0xfffffff9130f78a4 */ /* 0x000fd8000f8e020f */
[----:B------:R-:W0:Y:S02]  /*0f80*/  LDCU.U8 UR15, c[0x0][UR15+0x980] ;  /* 0x000130000f0f77ac */ /* 0x000e240008000000 */
[----:B0-----:R-:W-:-:S04]  /*0f90*/  UIADD3 UR15, UPT, UPT, URZ, -UR15, URZ ;  /* 0x8000000fff0f7290 */ /* 0x001fc8000fffe0ff */
[----:B------:R-:W-:-:S06]  /*0fa0*/  UPRMT UR15, UR15, 0x7710, URZ ;  /* 0x000077100f0f7896 */ /* 0x000fcc00080000ff */
[----:B-----5:R-:W-:-:S05]  /*0fb0*/  VIADD R7, R0, UR15 ;  /* 0x0000000f00077c36 */ /* 0x020fca0008000000 */
[----:B------:R1:W-:Y:S02]  /*0fc0*/  STG.E.U8 desc[UR26][R4.64], R7 ;  /* 0x0000000704007986 */ /* 0x0003e4000c10111a */
.L_x_427:
[----:B------:R-:W-:Y:S05]  /*0fd0*/  BSYNC.RECONVERGENT B0 ;  /* 0x0000000000007941 */ /* 0x000fea0003800200 */
.L_x_426:
[----:B------:R-:W-:Y:S04]  /*0fe0*/  BSSY.RECONVERGENT B0, `(.L_x_428) ;  /* 0x000000d000007945 */ /* 0x000fe80003800200 */
[----:B------:R-:W-:Y:S05]  /*0ff0*/  @P4 BRA `(.L_x_429) ;  /* 0x00000000002c4947 */ /* 0x000fea0003800000 */
[----:B------:R-:W2:Y:S01]  /*1000*/  LDCU.U8 UR15, c[0x0][UR32+0x9c0] ;  /* 0x00013800200f77ac */ /* 0x000ea20008000000 */
[----:B01--4-:R-:W-:-:S04]  /*1010*/  IADD3 R4, P0, PT, R2, UR25, RZ ;  /* 0x0000001902047c10 */ /* 0x013fc8000ff1e0ff */
[----:B------:R-:W-:Y:S01]  /*1020*/  IADD3.X R5, PT, PT, R3, UR14, RZ, P0, !PT ;  /* 0x0000000e03057c10 */ /* 0x000fe200087fe4ff */
[----:B--2---:R-:W-:Y:S02]  /*1030*/  ULOP3.LUT UR19, UR15, 0xff, URZ, 0xc0, !UPT ;  /* 0x000000ff0f137892 */ /* 0x004fe4000f8ec0ff */
[----:B------:R-:W-:-:S04]  /*1040*/  USHF.L.U32 UR15, UR15, 0x3, URZ ;  /* 0x000000030f0f7899 */ /* 0x000fc800080006ff */
[----:B------:R-:W-:-:S12]  /*1050*/  UIMAD UR15, UR19, -0x7, UR15 ;  /* 0xfffffff9130f78a4 */ /* 0x000fd8000f8e020f */
[----:B------:R-:W0:Y:S02]  /*1060*/  LDCU.U8 UR15, c[0x0][UR15+0x980] ;  /* 0x000130000f0f77ac */ /* 0x000e240008000000 */
[----:B0-----:R-:W-:-:S04]  /*1070*/  UIADD3 UR15, UPT, UPT, URZ, -UR15, URZ ;  /* 0x8000000fff0f7290 */ /* 0x001fc8000fffe0ff */
[----:B------:R-:W-:-:S06]  /*1080*/  UPRMT UR15, UR15, 0x7710, URZ ;  /* 0x000077100f0f7896 */ /* 0x000fcc00080000ff */
[----:B-----5:R-:W-:-:S05]  /*1090*/  VIADD R13, R13, UR15 ;  /* 0x0000000f0d0d7c36 */ /* 0x020fca0008000000 */
[----:B------:R2:W-:Y:S02]  /*10a0*/  STG.E.U8 desc[UR26][R4.64], R13 ;  /* 0x0000000d04007986 */ /* 0x0005e4000c10111a */
.L_x_429:
[----:B------:R-:W-:Y:S05]  /*10b0*/  BSYNC.RECONVERGENT B0 ;  /* 0x0000000000007941 */ /* 0x000fea0003800200 */
.L_x_428:
[----:B------:R-:W-:Y:S04]  /*10c0*/  BSSY.RECONVERGENT B0, `(.L_x_430) ;  /* 0x000000d000007945 */ /* 0x000fe80003800200 */
[----:B------:R-:W-:Y:S05]  /*10d0*/  @P5 BRA `(.L_x_431) ;  /* 0x00000000002c5947 */ /* 0x000fea0003800000 */
[----:B------:R-:W3:Y:S01]  /*10e0*/  LDCU.U8 UR15, c[0x0][UR32+0x9c0] ;  /* 0x00013800200f77ac */ /* 0x000ee20008000000 */
[----:B012-4-:R-:W-:-:S04]  /*10f0*/  IADD3 R4, P0, PT, R2, UR23, RZ ;  /* 0x0000001702047c10 */ /* 0x017fc8000ff1e0ff */
[----:B------:R-:W-:Y:S01]  /*1100*/  IADD3.X R5, PT, PT, R3, UR12, RZ, P0, !PT ;  /* 0x0000000c03057c10 */ /* 0x000fe200087fe4ff */
[----:B---3--:R-:W-:Y:S02]  /*1110*/  ULOP3.LUT UR19, UR15, 0xff, URZ, 0xc0, !UPT ;  /* 0x000000ff0f137892 */ /* 0x008fe4000f8ec0ff */
[----:B------:R-:W-:-:S04]  /*1120*/  USHF.L.U32 UR15, UR15, 0x3, URZ ;  /* 0x000000030f0f7899 */ /* 0x000fc800080006ff */
[----:B------:R-:W-:-:S12]  /*1130*/  UIMAD UR15, UR19, -0x7, UR15 ;  /* 0xfffffff9130f78a4 */ /* 0x000fd8000f8e020f */
[----:B------:R-:W0:Y:S02]  /*1140*/  LDCU.U8 UR15, c[0x0][UR15+0x980] ;  /* 0x000130000f0f77ac */ /* 0x000e240008000000 */
[----:B0-----:R-:W-:-:S04]  /*1150*/  UIADD3 UR15, UPT, UPT, URZ, -UR15, URZ ;  /* 0x8000000fff0f7290 */ /* 0x001fc8000fffe0ff */
[----:B------:R-:W-:-:S06]  /*1160*/  UPRMT UR15, UR15, 0x7710, URZ ;  /* 0x000077100f0f7896 */ /* 0x000fcc00080000ff */
[----:B-----5:R-:W-:-:S05]  /*1170*/  VIADD R7, R14, UR15 ;  /* 0x0000000f0e077c36 */ /* 0x020fca0008000000 */
[----:B------:R3:W-:Y:S02]  /*1180*/  STG.E.U8 desc[UR26][R4.64], R7 ;  /* 0x0000000704007986 */ /* 0x0007e4000c10111a */
.L_x_431:
[----:B------:R-:W-:Y:S05]  /*1190*/  BSYNC.RECONVERGENT B0 ;  /* 0x0000000000007941 */ /* 0x000fea0003800200 */
.L_x_430:
[----:B01234-:R-:W-:Y:S01]  /*11a0*/  IMAD.U32 R5, RZ, RZ, UR33 ;  /* 0x00000021ff057e24 */ /* 0x01ffe2000f8e00ff */
[----:B------:R-:W-:-:S03]  /*11b0*/  UIMAD.WIDE.U32 UR4, UR33, 0x8, UR4 ;  /* 0x00000008210478a5 */ /* 0x000fc6000f8e0004 */
[----:B------:R-:W-:Y:S01]  /*11c0*/  IMAD.WIDE.U32 R2, R5, 0x8, R2 ;  /* 0x0000000805027825 */ /* 0x000fe200078e0002 */
[----:B------:R-:W-:Y:S08]  /*11d0*/  BRA.U UP0, `(.L_x_432) ;  /* 0xfffffff500207547 */ /* 0x000ff0000b83ffff */
.L_x_415:
[----:B------:R-:W-:-:S04]  /*11e0*/  ULOP3.LUT UR15, UR9, 0x1, URZ, 0xc0, !UPT ;  /* 0x00000001090f7892 */ /* 0x000fc8000f8ec0ff */
[----:B------:R-:W-:-:S06]  /*11f0*/  UISETP.NE.U32.AND UP0, UPT, UR15, 0x1, UPT ;  /* 0x000000010f00788c */ /* 0x000fcc000bf05070 */
[----:B------:R-:W-:-:S13]  /*1200*/  PLOP3.LUT P0, PT, PT, PT, UP0, 0x80, 0x8 ;  /* 0x000000000008781c */ /* 0x000fda0003f0f008 */
[----:B------:R-:W-:Y:S05]  /*1210*/  @!P0 EXIT ;  /* 0x000000000000894d */ /* 0x000fea0003800000 */
[----:B-----5:R-:W0:Y:S01]  /*1220*/  S2R R14, SR_TID.X ;  /* 0x00000000000e7919 */ /* 0x020e220000002100 */
[----:B------:R-:W1:Y:S01]  /*1230*/  LDCU UR6, c[0x0][0x360] ;  /* 0x00006c00ff0677ac */ /* 0x000e620008000800 */
[----:B------:R-:W-:Y:S02]  /*1240*/  PRMT R10, RZ, 0x7610, R10 ;  /* 0x00007610ff0a7816 */ /* 0x000fe4000000000a */
[----:B------:R-:W-:Y:S02]  /*1250*/  PRMT R11, RZ, 0x7610, R11 ;  /* 0x00007610ff0b7816 */ /* 0x000fe4000000000b */
[----:B0-----:R-:W-:-:S04]  /*1260*/  IADD3 R14, P0, PT, R14, UR4, RZ ;  /* 0x000000040e0e7c10 */ /* 0x001fc8000ff1e0ff */
[C---:B-1----:R-:W-:Y:S01]  /*1270*/  IADD3 R15, P2, PT, R14.reuse, UR6, RZ ;  /* 0x000000060e0f7c10 */ /* 0x042fe2000ff5e0ff */
[----:B------:R-:W-:Y:S01]  /*1280*/  IMAD.X R18, RZ, RZ, UR5, P0 ;  /* 0x00000005ff127e24 */ /* 0x000fe200080e06ff */
[----:B------:R-:W-:Y:S02]  /*1290*/  ISETP.GE.U32.AND P0, PT, R14, UR30, PT ;  /* 0x0000001e0e007c0c */ /* 0x000fe4000bf06070 */
[C---:B------:R-:W-:Y:S01]  /*12a0*/  IADD3 R16, P3, PT, R15.reuse, UR6, RZ ;  /* 0x000000060f107c10 */ /* 0x040fe2000ff7e0ff */
[----:B------:R-:W-:Y:S01]  /*12b0*/  IMAD.X R19, RZ, RZ, R18, P2 ;  /* 0x000000ffff137224 */ /* 0x000fe200010e0612 */
[----:B------:R-:W-:Y:S02]  /*12c0*/  ISETP.GE.U32.AND P1, PT, R15, UR30, PT ;  /* 0x0000001e0f007c0c */ /* 0x000fe4000bf26070 */
[----:B------:R-:W-:Y:S01]  /*12d0*/  ISETP.GE.AND.EX P0, PT, R18, UR31, PT, P0 ;  /* 0x0000001f12007c0c */ /* 0x000fe2000bf06300 */
[----:B------:R-:W-:Y:S01]  /*12e0*/  IMAD.X R20, RZ, RZ, R19, P3 ;  /* 0x000000ffff147224 */ /* 0x000fe200018e0613 */
[----:B------:R-:W-:-:S02]  /*12f0*/  IADD3 R0, P5, PT, R16, UR6, RZ ;  /* 0x0000000610007c10 */ /* 0x000fc4000ffbe0ff */
[----:B------:R-:W-:Y:S02]  /*1300*/  ISETP.GE.U32.AND P2, PT, R16, UR30, PT ;  /* 0x0000001e10007c0c */ /* 0x000fe4000bf46070 */
[----:B------:R-:W-:Y:S01]  /*1310*/  ISETP.GE.AND.EX P1, PT, R19, UR31, PT, P1 ;  /* 0x0000001f13007c0c */ /* 0x000fe2000bf26310 */
[----:B------:R-:W-:Y:S01]  /*1320*/  IMAD.X R17, RZ, RZ, R20, P5 ;  /* 0x000000ffff117224 */ /* 0x000fe200028e0614 */
[----:B------:R-:W-:Y:S02]  /*1330*/  ISETP.GE.AND.EX P2, PT, R20, UR31, PT, P2 ;  /* 0x0000001f14007c0c */ /* 0x000fe4000bf46320 */
[----:B------:R-:W-:-:S03]  /*1340*/  ISETP.GE.U32.AND P3, PT, R0, UR30, PT ;  /* 0x0000001e00007c0c */ /* 0x000fc6000bf66070 */
[----:B------:R-:W-:Y:S02]  /*1350*/  @!P0 IADD3 R2, P4, PT, R14, UR28, RZ ;  /* 0x0000001c0e028c10 */ /* 0x000fe4000ff9e0ff */
[----:B------:R-:W-:Y:S02]  /*1360*/  ISETP.GE.AND.EX P3, PT, R17, UR31, PT, P3 ;  /* 0x0000001f11007c0c */ /* 0x000fe4000bf66330 */
[----:B------:R-:W-:Y:S02]  /*1370*/  @!P0 IADD3.X R3, PT, PT, R18, UR7, RZ, P4, !PT ;  /* 0x0000000712038c10 */ /* 0x000fe4000a7fe4ff */
[----:B------:R-:W-:Y:S02]  /*1380*/  @!P1 IADD3 R4, P5, PT, R15, UR28, RZ ;  /* 0x0000001c0f049c10 */ /* 0x000fe4000ffbe0ff */
[----:B------:R-:W-:Y:S01]  /*1390*/  @!P2 IADD3 R6, P4, PT, R16, UR28, RZ ;  /* 0x0000001c1006ac10 */ /* 0x000fe2000ff9e0ff */
[----:B------:R0:W2:Y:S01]  /*13a0*/  @!P0 LDG.E.U8 R10, desc[UR26][R2.64] ;  /* 0x0000001a020a8981 */ /* 0x0000a2000c1e1100 */
[----:B------:R-:W-:-:S02]  /*13b0*/  @!P1 IADD3.X R5, PT, PT, R19, UR7, RZ, P5, !PT ;  /* 0x0000000713059c10 */ /* 0x000fc4000affe4ff */
[----:B------:R-:W-:Y:S02]  /*13c0*/  PRMT R12, RZ, 0x7610, R12 ;  /* 0x00007610ff0c7816 */ /* 0x000fe4000000000c */
[----:B------:R-:W-:Y:S01]  /*13d0*/  @!P2 IADD3.X R7, PT, PT, R20, UR7, RZ, P4, !PT ;  /* 0x000000071407ac10 */ /* 0x000fe2000a7fe4ff */
[----:B------:R1:W3:Y:S01]  /*13e0*/  @!P1 LDG.E.U8 R11, desc[UR26][R4.64] ;  /* 0x0000001a040b9981 */ /* 0x0002e2000c1e1100 */
[----:B------:R-:W-:Y:S02]  /*13f0*/  @!P3 IADD3 R8, P4, PT, R0, UR28, RZ ;  /* 0x0000001c0008bc10 */ /* 0x000fe4000ff9e0ff */
[----:B------:R-:W-:Y:S01]  /*1400*/  PRMT R13, RZ, 0x7610, R13 ;  /* 0x00007610ff0d7816 */ /* 0x000fe2000000000d */
[----:B------:R4:W3:Y:S01]  /*1410*/  @!P2 LDG.E.U8 R12, desc[UR26][R6.64] ;  /* 0x0000001a060ca981 */ /* 0x0008e2000c1e1100 */
[----:B------:R-:W-:-:S05]  /*1420*/  @!P3 IADD3.X R9, PT, PT, R17, UR7, RZ, P4, !PT ;  /* 0x000000071109bc10 */ /* 0x000fca000a7fe4ff */
[----:B------:R2:W3:Y:S01]  /*1430*/  @!P3 LDG.E.U8 R13, desc[UR26][R8.64] ;  /* 0x0000001a080db981 */ /* 0x0004e2000c1e1100 */
        /* <DEDUP_REMOVED lines=9> */
[----:B------:R-:W-:Y:S01]  /*14d0*/  @!P1 IADD3.X R5, PT, PT, R19, UR8, RZ, P4, !PT ;  /* 0x0000000813059c10 */ /* 0x000fe2000a7fe4ff */
[----:B0-----:R-:W-:-:S04]  /*14e0*/  UIADD3 UR6, UPT, UPT, URZ, -UR6, URZ ;  /* 0x80000006ff067290 */ /* 0x001fc8000fffe0ff */
[----:B------:R-:W-:Y:S01]  /*14f0*/  UPRMT UR6, UR6, 0x7710, URZ ;  /* 0x0000771006067896 */ /* 0x000fe200080000ff */
[----:B----4-:R-:W-:-:S04]  /*1500*/  @!P2 IADD3 R6, P4, PT, R16, UR29, RZ ;  /* 0x0000001d1006ac10 */ /* 0x010fc8000ff9e0ff */
[----:B------:R-:W-:Y:S01]  /*1510*/  @!P2 IADD3.X R7, PT, PT, R20, UR8, RZ, P4, !PT ;  /* 0x000000081407ac10 */ /* 0x000fe2000a7fe4ff */
[----:B--2---:R-:W-:Y:S02]  /*1520*/  VIADD R9, R10, UR6 ;  /* 0x000000060a097c36 */ /* 0x004fe40008000000 */
[----:B---3--:R-:W-:-:S03]  /*1530*/  VIADD R11, R11, UR6 ;  /* 0x000000060b0b7c36 */ /* 0x008fc60008000000 */
[----:B------:R0:W-:Y:S01]  /*1540*/  @!P0 STG.E.U8 desc[UR26][R2.64], R9 ;  /* 0x0000000902008986 */ /* 0x0001e2000c10111a */
[----:B------:R-:W-:-:S03]  /*1550*/  VIADD R15, R12, UR6 ;  /* 0x000000060c0f7c36 */ /* 0x000fc60008000000 */
[----:B------:R0:W-:Y:S04]  /*1560*/  @!P1 STG.E.U8 desc[UR26][R4.64], R11 ;  /* 0x0000000b04009986 */ /* 0x0001e8000c10111a */
[----:B------:R0:W-:Y:S01]  /*1570*/  @!P2 STG.E.U8 desc[UR26][R6.64], R15 ;  /* 0x0000000f0600a986 */ /* 0x0001e2000c10111a */
[----:B------:R-:W-:Y:S01]  /*1580*/  VIADD R13, R13, UR6 ;  /* 0x000000060d0d7c36 */ /* 0x000fe20008000000 */
[----:B------:R-:W-:Y:S06]  /*1590*/  @P3 EXIT ;  /* 0x000000000000394d */ /* 0x000fec0003800000 */
[----:B0-----:R-:W-:-:S04]  /*15a0*/  IADD3 R2, P0, PT, R0, UR29, RZ ;  /* 0x0000001d00027c10 */ /* 0x001fc8000ff1e0ff */
[----:B------:R-:W-:-:S05]  /*15b0*/  IADD3.X R3, PT, PT, R17, UR8, RZ, P0, !PT ;  /* 0x0000000811037c10 */ /* 0x000fca00087fe4ff */
[----:B------:R-:W-:Y:S01]  /*15c0*/  STG.E.U8 desc[UR26][R2.64], R13 ;  /* 0x0000000d02007986 */ /* 0x000fe2000c10111a */
[----:B------:R-:W-:Y:S05]  /*15d0*/  EXIT ;  /* 0x000000000000794d */ /* 0x000fea0003800000 */
.L_x_414:
[----:B------:R-:W1:Y:S02]  /*15e0*/  S2R R9, SR_TID.X ;  /* 0x0000000000097919 */ /* 0x000e640000002100 */
[----:B-1----:R-:W-:-:S03]  /*15f0*/  IMAD.WIDE.U32 R2, R9, 0x4, RZ ;  /* 0x0000000409027825 */ /* 0x002fc600078e00ff */
[----:B------:R-:W-:-:S04]  /*1600*/  ISETP.GE.U32.AND P0, PT, R2, UR12, PT ;  /* 0x0000000c02007c0c */ /* 0x000fc8000bf06070 */
[----:B------:R-:W-:-:S13]  /*1610*/  ISETP.GE.AND.EX P0, PT, R3, UR9, PT, P0 ;  /* 0x0000000903007c0c */ /* 0x000fda000bf06300 */
[----:B0-----:R-:W-:Y:S05]  /*1620*/  @P0 EXIT ;  /* 0x000000000000094d */ /* 0x001fea0003800000 */
[----:B------:R-:W-:Y:S01]  /*1630*/  UIADD3 UR4, UPT, UPT, URZ, -UR6, URZ ;  /* 0x80000006ff047290 */ /* 0x000fe2000fffe0ff */
[----:B------:R-:W-:Y:S01]  /*1640*/  IMAD.MOV.U32 R10, RZ, RZ, RZ ;  /* 0x000000ffff0a7224 */ /* 0x000fe200078e00ff */
[----:B------:R-:W0:Y:S02]  /*1650*/  LDCU UR5, c[0x0][0x360] ;  /* 0x00006c00ff0577ac */ /* 0x000e240008000800 */
[----:B------:R-:W-:-:S12]  /*1660*/  UPRMT UR4, UR4, 0x7710, URZ ;  /* 0x0000771004047896 */ /* 0x000fd800080000ff */
.L_x_433:
[C---:B------:R-:W-:Y:S01]  /*1670*/  IMAD.SHL.U32 R8, R9.reuse, 0x4, RZ ;  /* 0x0000000409087824 */ /* 0x040fe200078e00ff */
[----:B------:R-:W-:-:S04]  /*1680*/  SHF.L.U64.HI R11, R9, 0x2, R10 ;  /* 0x00000002090b7819 */ /* 0x000fc8000001020a */
[----:B------:R-:W-:-:S04]  /*1690*/  IADD3 R2, P0, PT, R8, UR28, RZ ;  /* 0x0000001c08027c10 */ /* 0x000fc8000ff1e0ff */
[----:B------:R-:W-:-:S05]  /*16a0*/  IADD3.X R3, PT, PT, R11, UR7, RZ, P0, !PT ;  /* 0x000000070b037c10 */ /* 0x000fca00087fe4ff */
[----:B------:R-:W2:Y:S02]  /*16b0*/  LDG.E R2, desc[UR26][R2.64] ;  /* 0x0000001a02027981 */ /* 0x000ea4000c1e1900 */
[C---:B--2---:R-:W-:Y:S02]  /*16c0*/  PRMT R0, R2.reuse, 0x7770, RZ ;  /* 0x0000777002007816 */ /* 0x044fe400000000ff */
[C---:B------:R-:W-:Y:S02]  /*16d0*/  PRMT R4, R2.reuse, 0x7771, RZ ;  /* 0x0000777102047816 */ /* 0x040fe400000000ff */
[----:B------:R-:W-:Y:S01]  /*16e0*/  PRMT R6, R2, 0x7773, RZ ;  /* 0x0000777302067816 */ /* 0x000fe200000000ff */
[----:B------:R-:W-:Y:S01]  /*16f0*/  VIADD R0, R0, UR4 ;  /* 0x0000000400007c36 */ /* 0x000fe20008000000 */
[----:B------:R-:W-:Y:S01]  /*1700*/  PRMT R5, R2, 0x7772, RZ ;  /* 0x0000777202057816 */ /* 0x000fe200000000ff */
[----:B------:R-:W-:Y:S01]  /*1710*/  VIADD R4, R4, UR4 ;  /* 0x0000000404047c36 */ /* 0x000fe20008000000 */
[----:B------:R-:W-:Y:S01]  /*1720*/  IADD3 R2, P0, PT, R8, UR29, RZ ;  /* 0x0000001d08027c10 */ /* 0x000fe2000ff1e0ff */
[----:B------:R-:W-:Y:S01]  /*1730*/  VIADD R6, R6, UR4 ;  /* 0x0000000406067c36 */ /* 0x000fe20008000000 */
[----:B------:R-:W-:Y:S01]  /*1740*/  LOP3.LUT R7, R0, 0xffff, RZ, 0xc0, !PT ;  /* 0x0000ffff00077812 */ /* 0x000fe200078ec0ff */
[----:B------:R-:W-:Y:S01]  /*1750*/  VIADD R5, R5, UR4 ;  /* 0x0000000405057c36 */ /* 0x000fe20008000000 */
[----:B------:R-:W-:-:S02]  /*1760*/  LOP3.LUT R4, R4, 0xffff, RZ, 0xc0, !PT ;  /* 0x0000ffff04047812 */ /* 0x000fc400078ec0ff */
[----:B------:R-:W-:Y:S02]  /*1770*/  LOP3.LUT R6, R6, 0xffff, RZ, 0xc0, !PT ;  /* 0x0000ffff06067812 */ /* 0x000fe400078ec0ff */
[----:B------:R-:W-:Y:S02]  /*1780*/  LOP3.LUT R5, R5, 0xffff, RZ, 0xc0, !PT ;  /* 0x0000ffff05057812 */ /* 0x000fe400078ec0ff */
[----:B------:R-:W-:Y:S02]  /*1790*/  IADD3.X R3, PT, PT, R11, UR8, RZ, P0, !PT ;  /* 0x000000080b037c10 */ /* 0x000fe400087fe4ff */
[----:B0-----:R-:W-:Y:S02]  /*17a0*/  IADD3 R9, P0, PT, R9, UR5, RZ ;  /* 0x0000000509097c10 */ /* 0x001fe4000ff1e0ff */
[----:B------:R-:W-:Y:S02]  /*17b0*/  PRMT R4, R7, 0x3340, R4 ;  /* 0x0000334007047816 */ /* 0x000fe40000000004 */
[----:B------:R-:W-:Y:S01]  /*17c0*/  PRMT R5, R5, 0x3340, R6 ;  /* 0x0000334005057816 */ /* 0x000fe20000000006 */
[----:B------:R-:W-:-:S02]  /*17d0*/  IMAD.SHL.U32 R0, R9, 0x4, RZ ;  /* 0x0000000409007824 */ /* 0x000fc400078e00ff */
[----:B------:R-:W-:Y:S01]  /*17e0*/  IMAD.X R10, RZ, RZ, R10, P0 ;  /* 0x000000ffff0a7224 */ /* 0x000fe200000e060a */
[----:B------:R-:W-:Y:S02]  /*17f0*/  PRMT R5, R4, 0x5410, R5 ;  /* 0x0000541004057816 */ /* 0x000fe40000000005 */
[----:B------:R-:W-:Y:S02]  /*1800*/  ISETP.LT.U32.AND P1, PT, R0, UR12, PT ;  /* 0x0000000c00007c0c */ /* 0x000fe4000bf21070 */
[C---:B------:R-:W-:Y:S01]  /*1810*/  LOP3.LUT P0, RZ, R9.reuse, 0xffffc000, RZ, 0xc0, !PT ;  /* 0xffffc00009ff7812 */ /* 0x040fe2000780c0ff */
[----:B------:R1:W-:Y:S01]  /*1820*/  STG.E desc[UR26][R2.64], R5 ;  /* 0x0000000502007986 */ /* 0x0003e2000c10191a */
[----:B------:R-:W-:Y:S02]  /*1830*/  SHF.L.U64.HI R0, R9, 0x2, R10 ;  /* 0x0000000209007819 */ /* 0x000fe4000001020a */
[----:B------:R-:W-:Y:S02]  /*1840*/  LOP3.LUT P0, RZ, R10, 0x3fffffff, RZ, 0xc0, P0 ;  /* 0x3fffffff0aff7812 */ /* 0x000fe4000000c0ff */
[----:B------:R-:W-:-:S13]  /*1850*/  ISETP.LT.AND.EX P1, PT, R0, UR9, PT, P1 ;  /* 0x0000000900007c0c */ /* 0x000fda000bf21310 */
[----:B-1----:R-:W-:Y:S05]  /*1860*/  @!P0 BRA P1, `(.L_x_433) ;  /* 0xfffffffc00808947 */ /* 0x002fea000083ffff */
[----:B------:R-:W-:Y:S05]  /*1870*/  EXIT ;  /* 0x000000000000794d */ /* 0x000fea0003800000 */
        .weak           $__internal_46_$__cuda_sm20_div_u16
        .type           $__internal_46_$__cuda_sm20_div_u16,@function
        .size           $__internal_46_$__cuda_sm20_div_u16,(.L_x_4228 - $__internal_46_$__cuda_sm20_div_u16)
$__internal_46_$__cuda_sm20_div_u16:
        /* <DEDUP_REMOVED lines=19> */
[----:B------:R-:W-:Y:S05]  /*19b0*/  RET.REL.NODEC R2 `(_ZN2at6native61_GLOBAL__N__44eb8e94_28_ForeachBinaryOpScalarList_cu_dda10a6925multi_tensor_apply_kernelINS1_28TensorListScalarListMetadataIaLi2EEENS1_25BinaryOpScalarListFunctorIaLi2ELi1ELi1EEEJSt5minusIaEEEEvT_T0_DpT1_) ;  /* 0xffffffe402907950 */ /* 0x000fea0003c3ffff */
.L_x_434:
        /* <DEDUP_REMOVED lines=12> */
.L_x_4228:


//--------------------- .text._ZN2at6native61_GLOBAL__N__44eb8e94_28_ForeachBinaryOpScalarList_cu_dda10a6925multi_tensor_apply_kernelINS1_28TensorListScalarListMetadataIhLi2EEENS1_25BinaryOpScalarListFunctorIhLi2ELi1ELi1EEEJSt5minusIhEEEEvT_T0_DpT1_ --------------------------
	.section	.text._ZN2at6native61_GLOBAL__N__44eb8e94_28_ForeachBinaryOpScalarList_cu_dda10a6925multi_tensor_apply_kernelINS1_28TensorListScalarListMetadataIhLi2EEENS1_25BinaryOpScalarListFunctorIhLi2ELi1ELi1EEEJSt5minusIhEEEEvT_T0_DpT1_,"ax",@progbits
	.align	128
.text._ZN2at6native61_GLOBAL__N__44eb8e94_28_ForeachBinaryOpScalarList_cu_dda10a6925multi_tensor_apply_kernelINS1_28TensorListScalarListMetadataIhLi2EEENS1_25BinaryOpScalarListFunctorIhLi2ELi1ELi1EEEJSt5minusIhEEEEvT_T0_DpT1_:
        .type           _ZN2at6native61_GLOBAL__N__44eb8e94_28_ForeachBinaryOpScalarList_cu_dda10a6925multi_tensor_apply_kernelINS1_28TensorListScalarListMetadataIhLi2EEENS1_25BinaryOpScalarListFunctorIhLi2ELi1ELi1EEEJSt5minusIhEEEEvT_T0_DpT1_,@function
        .size           _ZN2at6native61_GLOBAL__N__44eb8e94_28_ForeachBinaryOpScalarList_cu_dda10a6925multi_tensor_apply_kernelINS1_28TensorListScalarListMetadataIhLi2EEENS1_25BinaryOpScalarListFunctorIhLi2ELi1ELi1EEEJSt5minusIhEEEEvT_T0_DpT1_,(.L_x_4230 - _ZN2at6native61_GLOBAL__N__44eb8e94_28_ForeachBinaryOpScalarList_cu_dda10a6925multi_tensor_apply_kernelINS1_28TensorListScalarListMetadataIhLi2EEENS1_25BinaryOpScalarListFunctorIhLi2ELi1ELi1EEEJSt5minusIhEEEEvT_T0_DpT1_)
        .other          _ZN2at6native61_GLOBAL__N__44eb8e94_28_ForeachBinaryOpScalarList_cu_dda10a6925multi_tensor_apply_kernelINS1_28TensorListScalarListMetadataIhLi2EEENS1_25BinaryOpScalarListFunctorIhLi2ELi1ELi1EEEJSt5minusIhEEEEvT_T0_DpT1_,@"STO_CUDA_ENTRY STV_DEFAULT"
_ZN2at6native61_GLOBAL__N__44eb8e94_28_ForeachBinaryOpScalarList_cu_dda10a6925multi_tensor_apply_kernelINS1_28TensorListScalarListMetadataIhLi2EEENS1_25BinaryOpScalarListFunctorIhLi2ELi1ELi1EEEJSt5minusIhEEEEvT_T0_DpT1_:
        /* <DEDUP_REMOVED lines=42> */
[----:B------:R-:W-:Y:S05]  /*02a0*/  CALL.REL.NOINC `($__internal_47_$__cuda_sm20_div_u16) ;  /* 0x0000001400747944 */ /* 0x000fea0003c00000 */
        /* <DEDUP_REMOVED lines=59> */
.L_x_453:
        /* <DEDUP_REMOVED lines=57> */
.L_x_438:
[----:B------:R-:W-:Y:S05]  /*09f0*/  BSYNC.RECONVERGENT B0 ;  /* 0x0000000000007941 */ /* 0x000fea0003800200 */
.L_x_437:
        /* <DEDUP_REMOVED lines=24> */
.L_x_440:
[----:B------:R-:W-:Y:S05]  /*0b80*/  BSYNC.RECONVERGENT B0 ;  /* 0x0000000000007941 */ /* 0x000fea0003800200 */
.L_x_439:
        /* <DEDUP_REMOVED lines=13> */
.L_x_442:
[----:B------:R-:W-:Y:S05]  /*0c60*/  BSYNC.RECONVERGENT B0 ;  /* 0x0000000000007941 */ /* 0x000fea0003800200 */
.L_x_441:
        /* <DEDUP_REMOVED lines=13> */
.L_x_444:
[----:B------:R-:W-:Y:S05]  /*0d40*/  BSYNC.RECONVERGENT B0 ;  /* 0x0000000000007941 */ /* 0x000fea0003800200 */
.L_x_443:
        /* <DEDUP_REMOVED lines=26> */
.L_x_446:
[----:B------:R-:W-:Y:S05]  /*0ef0*/  BSYNC.RECONVERGENT B0 ;  /* 0x0000000000007941 */ /* 0x000fea0003800200 */
.L_x_445:
        /* <DEDUP_REMOVED lines=13> */
.L_x_448:
[----:B------:R-:W-:Y:S05]  /*0fd0*/  BSYNC.RECONVERGENT B0 ;  /* 0x0000000000007941 */ /* 0x000fea0003800200 */
.L_x_447:
        /* <DEDUP_REMOVED lines=13> */
.L_x_450:
[----:B------:R-:W-:Y:S05]  /*10b0*/  BSYNC.RECONVERGENT B0 ;  /* 0x0000000000007941 */ /* 0x000fea0003800200 */
.L_x_449:
        /* <DEDUP_REMOVED lines=13> */
.L_x_452:
[----:B------:R-:W-:Y:S05]  /*1190*/  BSYNC.RECONVERGENT B0 ;  /* 0x0000000000007941 */ /* 0x000fea0003800200 */
.L_x_451:
[----:B01234-:R-:W-:Y:S01]  /*11a0*/  IMAD.U32 R5, RZ, RZ, UR33 ;  /* 0x00000021ff057e24 */ /* 0x01ffe2000f8e00ff */
[----:B------:R-:W-:-:S03]  /*11b0*/  UIMAD.WIDE.U32 UR4, UR33, 0x8, UR4 ;  /* 0x00000008210478a5 */ /* 0x000fc6000f8e0004 */
[----:B------:R-:W-:Y:S01]  /*11c0*/  IMAD.WIDE.U32 R2, R5, 0x8, R2 ;  /* 0x0000000805027825 */ /* 0x000fe200078e0002 */
[----:B------:R-:W-:Y:S08]  /*11d0*/  BRA.U UP0, `(.L_x_453) ;  /* 0xfffffff500207547 */ /* 0x000ff0000b83ffff */
.L_x_436:
        /* <DEDUP_REMOVED lines=64> */
.L_x_435:
        /* <DEDUP_REMOVED lines=9> */
.L_x_454:
        /* <DEDUP_REMOVED lines=33> */
        .weak           $__internal_47_$__cuda_sm20_div_u16
        .type           $__internal_47_$__cuda_sm20_div_u16,@function
        .size           $__internal_47_$__cuda_sm20_div_u16,(.L_x_4230 - $__internal_47_$__cuda_sm20_div_u16)
$__internal_47_$__cuda_sm20_div_u16:
        /* <DEDUP_REMOVED lines=19> */
[----:B------:R-:W-:Y:S05]  /*19b0*/  RET.REL.NODEC R2 `(_ZN2at6native61_GLOBAL__N__44eb8e94_28_ForeachBinaryOpScalarList_cu_dda10a6925multi_tensor_apply_kernelINS1_28TensorListScalarListMetadataIhLi2EEENS1_25BinaryOpScalarListFunctorIhLi2ELi1ELi1EEEJSt5minusIhEEEEvT_T0_DpT1_) ;  /* 0xffffffe402907950 */ /* 0x000fea0003c3ffff */
.L_x_455:
        /* <DEDUP_REMOVED lines=12> */
.L_x_4230:


//--------------------- .text._ZN2at6native61_GLOBAL__N__44eb8e94_28_ForeachBinaryOpScalarList_cu_dda10a6925multi_tensor_apply_kernelINS1_28TensorListScalarListMetadataIfLi1EEENS1_25BinaryOpScalarListFunctorIN3c108BFloat16ELi1ELi1ELi0EEEJSt5minusIfEEEEvT_T0_DpT1_ --------------------------
	.section	.text._ZN2at6native61_GLOBAL__N__44eb8e94_28_ForeachBinaryOpScalarList_cu_dda10a6925multi_tensor_apply_kernelINS1_28TensorListScalarListMetadataIfLi1EEENS1_25BinaryOpScalarListFunctorIN3c108BFloat16ELi1ELi1ELi0EEEJSt5minusIfEEEEvT_T0_DpT1_,"ax",@progbits
	.align	128
.text._ZN2at6native61_GLOBAL__N__44eb8e94_28_ForeachBinaryOpScalarList_cu_dda10a6925multi_tensor_apply_kernelINS1_28TensorListScalarListMetadataIfLi1EEENS1_25BinaryOpScalarListFunctorIN3c108BFloat16ELi1ELi1ELi0EEEJSt5minusIfEEEEvT_T0_DpT1_:
        .type           _ZN2at6native61_GLOBAL__N__44eb8e94_28_ForeachBinaryOpScalarList_cu_dda10a6925multi_tensor_apply_kernelINS1_28TensorListScalarListMetadataIfLi1EEENS1_25BinaryOpScalarListFunctorIN3c108BFloat16ELi1ELi1ELi0EEEJSt5minusIfEEEEvT_T0_DpT1_,@function
        .size           _ZN2at6native61_GLOBAL__N__44eb8e94_28_ForeachBinaryOpScalarList_cu_dda10a6925multi_tensor_apply_kernelINS1_28TensorListScalarListMetadataIfLi1EEENS1_25BinaryOpScalarListFunctorIN3c108BFloat16ELi1ELi1ELi0EEEJSt5minusIfEEEEvT_T0_DpT1_,(.L_x_4232 - _ZN2at6native61_GLOBAL__N__44eb8e94_28_ForeachBinaryOpScalarList_cu_dda10a6925multi_tensor_apply_kernelINS1_28TensorListScalarListMetadataIfLi1EEENS1_25BinaryOpScalarListFunctorIN3c108BFloat16ELi1ELi1ELi0EEEJSt5minusIfEEEEvT_T0_DpT1_)
        .other          _ZN2at6native61_GLOBAL__N__44eb8e94_28_ForeachBinaryOpScalarList_cu_dda10a6925multi_tensor_apply_kernelINS1_28TensorListScalarListMetadataIfLi1EEENS1_25BinaryOpScalarListFunctorIN3c108BFloat16ELi1ELi1ELi0EEEJSt5minusIfEEEEvT_T0_DpT1_,@"STO_CUDA_ENTRY STV_DEFAULT"
_ZN2at6native61_GLOBAL__N__44eb8e94_28_ForeachBinaryOpScalarList_cu_dda10a6925multi_tensor_apply_kernelINS1_28TensorListScalarListMetadataIfLi1EEENS1_25BinaryOpScalarListFunctorIN3c108BFloat16ELi1ELi1ELi0EEEJSt5minusIfEEEEvT_T0_DpT1_:
        /* <DEDUP_REMOVED lines=39> */
[----:B------:R-:W-:Y:S05]  /*0270*/  CALL.REL.NOINC `($__internal_48_$__cuda_sm20_div_u16) ;  /* 0x0000000c00787944 */ /* 0x000fea0003c00000 */
        /* <DEDUP_REMOVED lines=16> */
.L_x_458:
[----:B01----:R-:W-:Y:S02]  /*0380*/  IADD3 R16, P1, PT, R8, UR6, RZ ;  /* 0x0000000608107c10 */ /* 0x003fe4000ff3e0ff */
[----:B------:R-:W-:Y:S02]  /*0390*/  PRMT R17, RZ, 0x7610, R17 ;  /* 0x00007610ff117816 */ /* 0x000fe40000000011 */
[C---:B------:R-:W-:Y:S01]  /*03a0*/  ISETP.GE.U32.AND P3, PT, R16.reuse, UR16, PT ;  /* 0x0000001010007c0c */ /* 0x040fe2000bf66070 */
[----:B------:R-:W-:Y:S01]  /*03b0*/  IMAD.X R13, RZ, RZ, UR7, P1 ;  /* 0x00000007ff0d7e24 */ /* 0x000fe200088e06ff */
[C---:B------:R-:W-:Y:S02]  /*03c0*/  IADD3 R14, P2, PT, R16.reuse, UR13, RZ ;  /* 0x0000000d100e7c10 */ /* 0x040fe4000ff5e0ff */
[----:B------:R-:W-:Y:S02]  /*03d0*/  LEA R4, P1, R16, UR8, 0x1 ;  /* 0x0000000810047c11 */ /* 0x000fe4000f8208ff */
[----:B------:R-:W-:Y:S01]  /*03e0*/  ISETP.GE.AND.EX P3, PT, R13, UR17, PT, P3 ;  /* 0x000000110d007c0c */ /* 0x000fe2000bf66330 */
[--C-:B------:R-:W-:Y:S01]  /*03f0*/  IMAD.X R12, RZ, RZ, R13.reuse, P2 ;  /* 0x000000ffff0c7224 */ /* 0x100fe200010e060d */
[----:B------:R-:W-:Y:S01]  /*0400*/  ISETP.GE.U32.AND P4, PT, R14, UR16, PT ;  /* 0x000000100e007c0c */ /* 0x000fe2000bf86070 */
[----:B------:R-:W-:Y:S01]  /*0410*/  IMAD.U32 R11, RZ, RZ, UR13 ;  /* 0x0000000dff0b7e24 */ /* 0x000fe2000f8e00ff */
[----:B------:R-:W-:-:S02]  /*0420*/  LEA.HI.X R5, R16, UR9, R13, 0x1, P1 ;  /* 0x0000000910057c11 */ /* 0x000fc400088f0c0d */
[----:B------:R-:W-:Y:S02]  /*0430*/  IADD3 R2, P1, PT, R14, UR13, RZ ;  /* 0x0000000d0e027c10 */ /* 0x000fe4000ff3e0ff */
[----:B------:R-:W-:Y:S01]  /*0440*/  ISETP.GE.AND.EX P4, PT, R12, UR17, PT, P4 ;  /* 0x000000110c007c0c */ /* 0x000fe2000bf86340 */
[----:B------:R-:W-:Y:S01]  /*0450*/  IMAD.U32 R7, RZ, RZ, UR13 ;  /* 0x0000000dff077e24 */ /* 0x000fe2000f8e00ff */
[----:B------:R-:W-:Y:S01]  /*0460*/  LEA R10, P6, R11, R4, 0x1 ;  /* 0x000000040b0a7211 */ /* 0x000fe200078c08ff */
[----:B------:R-:W-:Y:S01]  /*0470*/  IMAD.X R3, RZ, RZ, R12, P1 ;  /* 0x000000ffff037224 */ /* 0x000fe200008e060c */
[C---:B------:R-:W-:Y:S01]  /*0480*/  ISETP.GE.U32.AND P5, PT, R2.reuse, UR16, PT ;  /* 0x0000001002007c0c */ /* 0x040fe2000bfa6070 */
[----:B------:R-:W2:Y:S01]  /*0490*/  @!P3 LDG.E.U16 R17, desc[UR14][R4.64] ;  /* 0x0000000e0411b981 */ /* 0x000ea2000c1e1500 */
[----:B------:R-:W-:Y:S01]  /*04a0*/  IADD3 R2, P2, PT, R2, UR13, RZ ;  /* 0x0000000d02027c10 */ /* 0x000fe2000ff5e0ff */
[----:B------:R-:W-:Y:S01]  /*04b0*/  IMAD.U32 R15, RZ, RZ, UR13 ;  /* 0x0000000dff0f7e24 */ /* 0x000fe2000f8e00ff */
[----:B------:R-:W-:Y:S01]  /*04c0*/  PRMT R18, RZ, 0x7610, R18 ;  /* 0x00007610ff127816 */ /* 0x000fe20000000012 */
[----:B------:R-:W-:Y:S01]  /*04d0*/  IMAD.U32 R21, RZ, RZ, UR13 ;  /* 0x0000000dff157e24 */ /* 0x000fe2000f8e00ff */
[----:B------:R-:W-:-:S02]  /*04e0*/  LEA.HI.X R11, R7, R5, RZ, 0x1, P6 ;  /* 0x00000005070b7211 */ /* 0x000fc400030f0cff */
[----:B------:R-:W-:Y:S02]  /*04f0*/  ISETP.GE.AND.EX P5, PT, R3, UR17, PT, P5 ;  /* 0x0000001103007c0c */ /* 0x000fe4000bfa6350 */
[----:B------:R-:W-:Y:S01]  /*0500*/  ISETP.GE.U32.AND P1, PT, R2, UR16, PT ;  /* 0x0000001002007c0c */ /* 0x000fe2000bf26070 */
[----:B------:R-:W-:Y:S01]  /*0510*/  IMAD.X R2, RZ, RZ, R3, P2 ;  /* 0x000000ffff027224 */ /* 0x000fe200010e0603 */
[----:B------:R-:W3:Y:S01]  /*0520*/  @!P4 LDG.E.U16 R18, desc[UR14][R10.64] ;  /* 0x0000000e0a12c981 */ /* 0x000ee2000c1e1500 */
[----:B------:R-:W-:Y:S01]  /*0530*/  LEA R6, P6, R15, R10, 0x1 ;  /* 0x0000000a0f067211 */ /* 0x000fe200078c08ff */
[----:B------:R-:W-:Y:S01]  /*0540*/  IMAD.U32 R3, RZ, RZ, UR13 ;  /* 0x0000000dff037e24 */ /* 0x000fe2000f8e00ff */
[----:B------:R-:W-:Y:S02]  /*0550*/  PRMT R19, RZ, 0x7610, R19 ;  /* 0x00007610ff137816 */ /* 0x000fe40000000013 */
[----:B------:R-:W-:Y:S02]  /*0560*/  ISETP.GE.AND.EX P1, PT, R2, UR17, PT, P1 ;  /* 0x0000001102007c0c */ /* 0x000fe4000bf26310 */
[----:B------:R-:W-:-:S02]  /*0570*/  LEA.HI.X R7, R21, R11, RZ, 0x1, P6 ;  /* 0x0000000b15077211 */ /* 0x000fc400030f0cff */
[----:B------:R-:W-:-:S03]  /*0580*/  LEA R2, P2, R3, R6, 0x1 ;  /* 0x0000000603027211 */ /* 0x000fc600078408ff */
[----:B------:R-:W4:Y:S01]  /*0590*/  @!P5 LDG.E.U16 R19, desc[UR14][R6.64] ;  /* 0x0000000e0613d981 */ /* 0x000f22000c1e1500 */
[----:B------:R-:W-:Y:S02]  /*05a0*/  LEA.HI.X R3, R15, R7, RZ, 0x1, P2 ;  /* 0x000000070f037211 */ /* 0x000fe400010f0cff */
[----:B------:R-:W-:-:S06]  /*05b0*/  PRMT R15, RZ, 0x7610, R15 ;  /* 0x00007610ff0f7816 */ /* 0x000fcc000000000f */
[----:B------:R-:W5:Y:S01]  /*05c0*/  @!P1 LDG.E.U16 R15, desc[UR14][R2.64] ;  /* 0x0000000e020f9981 */ /* 0x000f62000c1e1500 */
[----:B------:R-:W-:-:S04]  /*05d0*/  IADD3 R16, P6, PT, R16, UR11, RZ ;  /* 0x0000000b10107c10 */ /* 0x000fc8000ffde0ff */
[----:B------:R-:W-:Y:S01]  /*05e0*/  ISETP.GE.U32.AND P2, PT, R16, UR16, PT ;  /* 0x0000001010007c0c */ /* 0x000fe2000bf46070 */
[----:B------:R-:W-:Y:S02]  /*05f0*/  @!P3 IMAD.MOV.U32 R16, RZ, RZ, R4 ;  /* 0x000000ffff10b224 */ /* 0x000fe400078e0004 */
[----:B------:R-:W-:Y:S02]  /*0600*/  IMAD.U32 R21, RZ, RZ, UR11 ;  /* 0x0000000bff157e24 */ /* 0x000fe4000f8e00ff */
[----:B------:R-:W-:-:S05]  /*0610*/  IMAD.X R13, RZ, RZ, R13, P6 ;  /* 0x000000ffff0d7224 */ /* 0x000fca00030e060d */
[----:B------:R-:W-:Y:S01]  /*0620*/  ISETP.GE.AND.EX P2, PT, R13, UR17, PT, P2 ;  /* 0x000000110d007c0c */ /* 0x000fe2000bf46320 */
[----:B------:R-:W-:Y:S02]  /*0630*/  IMAD.U32 R13, RZ, RZ, UR13 ;  /* 0x0000000dff0d7e24 */ /* 0x000fe4000f8e00ff */
[----:B--2---:R-:W-:-:S04]  /*0640*/  IMAD.U32 R17, R17, 0x10000, RZ ;  /* 0x0001000011117824 */ /* 0x004fc800078e00ff */
[----:B------:R-:W-:-:S05]  /*0650*/  FADD.FTZ R17, R17, -UR12 ;  /* 0x8000000c11117e21 */ /* 0x000fca0008010000 */
[----:B------:R-:W-:Y:S01]  /*0660*/  F2FP.BF16.F32.PACK_AB R17, RZ, R17 ;  /* 0x00000011ff11723e */ /* 0x000fe200000010ff */
[----:B---3--:R-:W-:-:S03]  /*0670*/  IMAD.U32 R18, R18, 0x10000, RZ ;  /* 0x0001000012127824 */ /* 0x008fc600078e00ff */
[----:B------:R-:W-:Y:S01]  /*0680*/  PRMT R20, R17, 0x7610, R20 ;  /* 0x0000761011147816 */ /* 0x000fe20000000014 */
[----:B------:R-:W-:Y:S01]  /*0690*/  FADD.FTZ R18, R18, -UR12 ;  /* 0x8000000c12127e21 */ /* 0x000fe20008010000 */
[----:B------:R-:W-:-:S04]  /*06a0*/  @!P3 IMAD.MOV.U32 R17, RZ, RZ, R5 ;  /* 0x000000ffff11b224 */ /* 0x000fc800078e0005 */
[----:B------:R-:W-:Y:S01]  /*06b0*/  F2FP.BF16.F32.PACK_AB R18, RZ, R18 ;  /* 0x00000012ff12723e */ /* 0x000fe200000010ff */
[----:B------:R0:W-:Y:S01]  /*06c0*/  @!P3 STG.E.U16 desc[UR14][R16.64], R20 ;  /* 0x000000141000b986 */ /* 0x0001e2000c10150e */
[----:B----4-:R-:W-:Y:S02]  /*06d0*/  IMAD.U32 R19, R19, 0x10000, RZ ;  /* 0x0001000013137824 */ /* 0x010fe400078e00ff */
[----:B------:R-:W-:Y:S02]  /*06e0*/  PRMT R22, R18, 0x7610, R22 ;  /* 0x0000761012167816 */ /* 0x000fe40000000016 */
[----:B------:R-:W-:Y:S01]  /*06f0*/  FADD.FTZ R19, R19, -UR12 ;  /* 0x8000000c13137e21 */ /* 0x000fe20008010000 */
[----:B------:R-:W-:Y:S01]  /*0700*/  LEA R4, P3, R21, R4, 0x1 ;  /* 0x0000000415047211 */ /* 0x000fe200078608ff */
[----:B0-----:R-:W-:Y:S02]  /*0710*/  @!P4 IMAD.MOV.U32 R16, RZ, RZ, R10 ;  /* 0x000000ffff10c224 */ /* 0x001fe400078e000a */
[----:B------:R-:W-:-:S02]  /*0720*/  @!P4 IMAD.MOV.U32 R17, RZ, RZ, R11 ;  /* 0x000000ffff11c224 */ /* 0x000fc400078e000b */
[----:B-----5:R-:W-:Y:S01]  /*0730*/  IMAD.U32 R15, R15, 0x10000, RZ ;  /* 0x000100000f0f7824 */ /* 0x020fe200078e00ff */
[----:B------:R-:W-:Y:S02]  /*0740*/  F2FP.BF16.F32.PACK_AB R19, RZ, R19 ;  /* 0x00000013ff13723e */ /* 0x000fe400000010ff */
[----:B------:R0:W-:Y:S01]  /*0750*/  @!P4 STG.E.U16 desc[UR14][R16.64], R22 ;  /* 0x000000161000c986 */ /* 0x0001e2000c10150e */
[----:B------:R-:W-:Y:S01]  /*0760*/  IADD3 R14, P4, PT, R14, UR11, RZ ;  /* 0x0000000b0e0e7c10 */ /* 0x000fe2000ff9e0ff */
[----:B------:R-:W-:Y:S01]  /*0770*/  FADD.FTZ R15, R15, -UR12 ;  /* 0x8000000c0f0f7e21 */ /* 0x000fe20008010000 */
[----:B------:R-:W-:Y:S02]  /*0780*/  LEA.HI.X R5, R21, R5, RZ, 0x1, P3 ;  /* 0x0000000515057211 */ /* 0x000fe400018f0cff */
[----:B------:R-:W-:Y:S01]  /*0790*/  PRMT R11, R19, 0x7610, R11 ;  /* 0x00007610130b7816 */ /* 0x000fe2000000000b */
[----:B------:R-:W-:Y:S01]  /*07a0*/  IMAD.X R19, RZ, RZ, R12, P4 ;  /* 0x000000ffff137224 */ /* 0x000fe200020e060c */
[----:B------:R-:W-:-:S02]  /*07b0*/  IADD3 R18, P3, PT, R14, UR13, RZ ;  /* 0x0000000d0e127c10 */ /* 0x000fc4000ff7e0ff */
[----:B------:R-:W-:Y:S02]  /*07c0*/  F2FP.BF16.F32.PACK_AB R15, RZ, R15 ;  /* 0x0000000fff0f723e */ /* 0x000fe400000010ff */
[----:B------:R-:W-:Y:S01]  /*07d0*/  IADD3 R20, P6, PT, R18, UR13, RZ ;  /* 0x0000000d12147c10 */ /* 0x000fe2000ffde0ff */
[----:B------:R-:W-:Y:S01]  /*07e0*/  IMAD.X R12, RZ, RZ, R19, P3 ;  /* 0x000000ffff0c7224 */ /* 0x000fe200018e0613 */
[----:B------:R-:W-:Y:S01]  /*07f0*/  LEA R10, P4, R14, UR8, 0x1 ;  /* 0x000000080e0a7c11 */ /* 0x000fe2000f8808ff */
[----:B------:R1:W-:Y:S01]  /*0800*/  @!P5 STG.E.U16 desc[UR14][R6.64], R11 ;  /* 0x0000000b0600d986 */ /* 0x0003e2000c10150e */
[----:B------:R-:W-:Y:S02]  /*0810*/  ISETP.GE.U32.AND P3, PT, R18, UR16, PT ;  /* 0x0000001012007c0c */ /* 0x000fe4000bf66070 */
[----:B------:R-:W-:Y:S02]  /*0820*/  PRMT R18, R15, 0x7610, R18 ;  /* 0x000076100f127816 */ /* 0x000fe40000000012 */
[----:B------:R-:W-:Y:S01]  /*0830*/  ISETP.GE.U32.AND P5, PT, R14, UR16, PT ;  /* 0x000000100e007c0c */ /* 0x000fe2000bfa6070 */
[----:B0-----:R-:W-:Y:S01]  /*0840*/  IMAD.U32 R17, RZ, RZ, UR13 ;  /* 0x0000000dff117e24 */ /* 0x001fe2000f8e00ff */
[----:B------:R-:W-:Y:S01]  /*0850*/  ISETP.GE.AND.EX P3, PT, R12, UR17, PT, P3 ;  /* 0x000000110c007c0c */ /* 0x000fe2000bf66330 */
[----:B------:R0:W-:Y:S01]  /*0860*/  @!P1 STG.E.U16 desc[UR14][R2.64], R18 ;  /* 0x0000001202009986 */ /* 0x0001e2000c10150e */
[----:B------:R-:W-:-:S02]  /*0870*/  ISETP.GE.AND.EX P5, PT, R19, UR17, PT, P5 ;  /* 0x0000001113007c0c */ /* 0x000fc4000bfa6350 */
[----:B-1----:R-:W-:Y:S01]  /*0880*/  LEA.HI.X R11, R14, UR9, R19, 0x1, P4 ;  /* 0x000000090e0b7c11 */ /* 0x002fe2000a0f0c13 */
[----:B------:R-:W-:Y:S01]  /*0890*/  IMAD.X R6, RZ, RZ, R12, P6 ;  /* 0x000000ffff067224 */ /* 0x000fe200030e060c */
[----:B------:R-:W-:Y:S01]  /*08a0*/  ISETP.GE.U32.AND P4, PT, R20, UR16, PT ;  /* 0x0000001014007c0c */ /* 0x000fe2000bf86070 */
[----:B------:R-:W-:Y:S01]  /*08b0*/  IMAD.U32 R7, RZ, RZ, UR13 ;  /* 0x0000000dff077e24 */ /* 0x000fe2000f8e00ff */
[----:B------:R-:W-:Y:S02]  /*08c0*/  LEA R12, P1, R13, R10, 0x1 ;  /* 0x0000000a0d0c7211 */ /* 0x000fe400078208ff */
[----:B------:R-:W-:Y:S01]  /*08d0*/  ISETP.GE.AND.EX P4, PT, R6, UR17, PT, P4 ;  /* 0x0000001106007c0c */ /* 0x000fe2000bf86340 */
[----:B------:R-:W-:Y:S01]  /*08e0*/  IMAD.U32 R19, RZ, RZ, UR13 ;  /* 0x0000000dff137e24 */ /* 0x000fe2000f8e00ff */
[----:B------:R-:W-:Y:S02]  /*08f0*/  LEA.HI.X R13, R7, R11, RZ, 0x1, P1 ;  /* 0x0000000b070d7211 */ /* 0x000fe400008f0cff */
[----:B------:R-:W-:-:S02]  /*0900*/  PRMT R14, RZ, 0x7610, R14 ;  /* 0x00007610ff0e7816 */ /* 0x000fc4000000000e */
[----:B------:R-:W-:Y:S02]  /*0910*/  LEA R6, P1, R17, R12, 0x1 ;  /* 0x0000000c11067211 */ /* 0x000fe400078208ff */
[----:B------:R-:W-:Y:S02]  /*0920*/  PRMT R15, RZ, 0x7610, R15 ;  /* 0x00007610ff0f7816 */ /* 0x000fe4000000000f */
[----:B0-----:R-:W-:Y:S01]  /*0930*/  PRMT R2, RZ, 0x7610, R2 ;  /* 0x00007610ff027816 */ /* 0x001fe20000000002 */
[----:B------:R-:W2:Y:S01]  /*0940*/  @!P2 LDG.E.U16 R14, desc[UR14][R4.64] ;  /* 0x0000000e040ea981 */ /* 0x000ea2000c1e1500 */
[----:B------:R-:W-:Y:S02]  /*0950*/  PRMT R16, RZ, 0x7610, R16 ;  /* 0x00007610ff107816 */ /* 0x000fe40000000010 */
[----:B------:R-:W-:Y:S01]  /*0960*/  LEA.HI.X R7, R19, R13, RZ, 0x1, P1 ;  /* 0x0000000d13077211 */ /* 0x000fe200008f0cff */
[----:B------:R-:W3:Y:S04]  /*0970*/  @!P5 LDG.E.U16 R15, desc[UR14][R10.64] ;  /* 0x0000000e0a0fd981 */ /* 0x000ee8000c1e1500 */
[----:B------:R-:W4:Y:S04]  /*0980*/  @!P3 LDG.E.U16 R2, desc[UR14][R12.64] ;  /* 0x0000000e0c02b981 */ /* 0x000f28000c1e1500 */
[----:B------:R-:W5:Y:S01]  /*0990*/  @!P4 LDG.E.U16 R16, desc[UR14][R6.64] ;  /* 0x0000000e0610c981 */ /* 0x000f62000c1e1500 */
[----:B------:R-:W-:-:S04]  /*09a0*/  UIADD3 UR4, UP0, UPT, UR4, 0x2, URZ ;  /* 0x0000000204047890 */ /* 0x000fc8000ff1e0ff */
[----:B------:R-:W-:Y:S02]  /*09b0*/  UIADD3.X UR5, UPT, UPT, URZ, UR5, URZ, UP0, !UPT ;  /* 0x00000005ff057290 */ /* 0x000fe400087fe4ff */
[----:B------:R-:W-:-:S04]  /*09c0*/  ISETP.NE.U32.AND P1, PT, R9, UR4, PT ;  /* 0x0000000409007c0c */ /* 0x000fc8000bf25070 */
[----:B------:R-:W-:Y:S01]  /*09d0*/  ISETP.NE.AND.EX P1, PT, RZ, UR5, PT, P1 ;  /* 0x00000005ff007c0c */ /* 0x000fe2000bf25310 */
[----:B------:R-:W-:-:S04]  /*09e0*/  ULEA UR6, UP0, UR11, UR6, 0x1 ;  /* 0x000000060b067291 */ /* 0x000fc8000f8008ff */
[----:B------:R-:W-:Y:S01]  /*09f0*/  ULEA.HI.X UR7, UR11, UR7, URZ, 0x1, UP0 ;  /* 0x000000070b077291 */ /* 0x000fe200080f0cff */
[----:B--2---:R-:W-:Y:S02]  /*0a00*/  IMAD.U32 R14, R14, 0x10000, RZ ;  /* 0x000100000e0e7824 */ /* 0x004fe400078e00ff */
[----:B---3--:R-:W-:Y:S02]  /*0a10*/  IMAD.U32 R15, R15, 0x10000, RZ ;  /* 0x000100000f0f7824 */ /* 0x008fe400078e00ff */
[----:B------:R-:W-:Y:S01]  /*0a20*/  FADD.FTZ R14, R14, -UR12 ;  /* 0x8000000c0e0e7e21 */ /* 0x000fe20008010000 */
[----:B----4-:R-:W-:Y:S02]  /*0a30*/  IMAD.U32 R2, R2, 0x10000, RZ ;  /* 0x0001000002027824 */ /* 0x010fe400078e00ff */
[----:B------:R-:W-:Y:S01]  /*0a40*/  FADD.FTZ R15, R15, -UR12 ;  /* 0x8000000c0f0f7e21 */ /* 0x000fe20008010000 */
[----:B-----5:R-:W-:Y:S02]  /*0a50*/  IMAD.U32 R16, R16, 0x10000, RZ ;  /* 0x0001000010107824 */ /* 0x020fe400078e00ff */
[----:B------:R-:W-:Y:S01]  /*0a60*/  FADD.FTZ R2, R2, -UR12 ;  /* 0x8000000c02027e21 */ /* 0x000fe20008010000 */
[----:B------:R-:W-:Y:S01]  /*0a70*/  F2FP.BF16.F32.PACK_AB R14, RZ, R14 ;  /* 0x0000000eff0e723e */ /* 0x000fe200000010ff */
[----:B------:R-:W-:Y:S01]  /*0a80*/  FADD.FTZ R16, R16, -UR12 ;  /* 0x8000000c10107e21 */ /* 0x000fe20008010000 */
[----:B------:R-:W-:-:S02]  /*0a90*/  F2FP.BF16.F32.PACK_AB R15, RZ, R15 ;  /* 0x0000000fff0f723e */ /* 0x000fc400000010ff */
[----:B------:R-:W-:Y:S02]  /*0aa0*/  F2FP.BF16.F32.PACK_AB R2, RZ, R2 ;  /* 0x00000002ff02723e */ /* 0x000fe400000010ff */
[----:B------:R-:W-:Y:S01]  /*0ab0*/  F2FP.BF16.F32.PACK_AB R16, RZ, R16 ;  /* 0x00000010ff10723e */ /* 0x000fe200000010ff */
[----:B------:R1:W-:Y:S04]  /*0ac0*/  @!P2 STG.E.U16 desc[UR14][R4.64], R14 ;  /* 0x0000000e0400a986 */ /* 0x0003e8000c10150e */
[----:B------:R1:W-:Y:S04]  /*0ad0*/  @!P5 STG.E.U16 desc[UR14][R10.64], R15 ;  /* 0x0000000f0a00d986 */ /* 0x0003e8000c10150e */
[----:B------:R1:W-:Y:S04]  /*0ae0*/  @!P3 STG.E.U16 desc[UR14][R12.64], R2 ;  /* 0x000000020c00b986 */ /* 0x0003e8000c10150e */
[----:B------:R1:W-:Y:S01]  /*0af0*/  @!P4 STG.E.U16 desc[UR14][R6.64], R16 ;  /* 0x000000100600c986 */ /* 0x0003e2000c10150e */
[----:B------:R-:W-:Y:S05]  /*0b00*/  @P1 BRA `(.L_x_458) ;  /* 0xfffffff8001c1947 */ /* 0x000fea000383ffff */
.L_x_457:
[----:B------:R-:W-:Y:S05]  /*0b10*/  @!P0 EXIT ;  /* 0x000000000000894d */ /* 0x000fea0003800000 */
[----:B0-----:R-:W-:Y:S01]  /*0b20*/  IADD3 R8, P1, PT, R8, UR6, RZ ;  /* 0x0000000608087c10 */ /* 0x001fe2000ff3e0ff */
[----:B-1----:R-:W-:Y:S01]  /*0b30*/  IMAD.U32 R7, RZ, RZ, UR13 ;  /* 0x0000000dff077e24 */ /* 0x002fe2000f8e00ff */
[----:B------:R-:W-:Y:S01]  /*0b40*/  USHF.L.U32 UR4, UR13, 0x1, URZ ;  /* 0x000000010d047899 */ /* 0x000fe200080006ff */
[----:B------:R-:W-:Y:S01]  /*0b50*/  PRMT R10, RZ, 0x7610, R10 ;  /* 0x00007610ff0a7816 */ /* 0x000fe2000000000a */
[----:B------:R-:W-:Y:S02]  /*0b60*/  USHF.R.U32.HI UR5, URZ, 0x1f, UR13 ;  /* 0x0000001fff057899 */ /* 0x000fe4000801160d */
[C---:B------:R-:W-:Y:S01]  /*0b70*/  IADD3 R2, P3, PT, R8.reuse, UR13, RZ ;  /* 0x0000000d08027c10 */ /* 0x040fe2000ff7e0ff */
[----:B------:R-:W-:Y:S01]  /*0b80*/  IMAD.X R3, RZ, RZ, UR7, P1 ;  /* 0x00000007ff037e24 */ /* 0x000fe200088e06ff */
[----:B------:R-:W-:Y:S02]  /*0b90*/  ISETP.GE.U32.AND P0, PT, R8, UR16, PT ;  /* 0x0000001008007c0c */ /* 0x000fe4000bf06070 */
[----:B------:R-:W-:Y:S01]  /*0ba0*/  ISETP.GE.U32.AND P1, PT, R2, UR16, PT ;  /* 0x0000001002007c0c */ /* 0x000fe2000bf26070 */
[----:B------:R-:W-:Y:S01]  /*0bb0*/  IMAD.X R6, RZ, RZ, R3, P3 ;  /* 0x000000ffff067224 */ /* 0x000fe200018e0603 */
[----:B------:R-:W-:-:S02]  /*0bc0*/  LEA R4, P2, R8, UR8, 0x1 ;  /* 0x0000000808047c11 */ /* 0x000fc4000f8408ff */
[----:B------:R-:W-:Y:S02]  /*0bd0*/  IADD3 R2, P3, PT, R2, UR13, RZ ;  /* 0x0000000d02027c10 */ /* 0x000fe4000ff7e0ff */
[----:B------:R-:W-:Y:S02]  /*0be0*/  ISETP.GE.AND.EX P0, PT, R3, UR17, PT, P0 ;  /* 0x0000001103007c0c */ /* 0x000fe4000bf06300 */
[----:B------:R-:W-:Y:S01]  /*0bf0*/  LEA.HI.X R5, R8, UR9, R3, 0x1, P2 ;  /* 0x0000000908057c11 */ /* 0x000fe200090f0c03 */
[----:B------:R-:W-:Y:S01]  /*0c00*/  IMAD.X R3, RZ, RZ, R6, P3 ;  /* 0x000000ffff037224 */ /* 0x000fe200018e0606 */
[----:B------:R-:W-:Y:S02]  /*0c10*/  ISETP.GE.U32.AND P2, PT, R2, UR16, PT ;  /* 0x0000001002007c0c */ /* 0x000fe4000bf46070 */
[----:B------:R-:W-:Y:S01]  /*0c20*/  ISETP.GE.AND.EX P1, PT, R6, UR17, PT, P1 ;  /* 0x0000001106007c0c */ /* 0x000fe2000bf26310 */
[----:B------:R-:W-:Y:S01]  /*0c30*/  IMAD.WIDE.U32 R6, R7, 0x2, R4 ;  /* 0x0000000207067825 */ /* 0x000fe200078e0004 */
[----:B------:R-:W-:-:S02]  /*0c40*/  ISETP.GE.AND.EX P2, PT, R3, UR17, PT, P2 ;  /* 0x0000001103007c0c */ /* 0x000fc4000bf46320 */
[----:B------:R-:W-:Y:S02]  /*0c50*/  IADD3 R2, P4, PT, R2, UR13, RZ ;  /* 0x0000000d02027c10 */ /* 0x000fe4000ff9e0ff */
[----:B------:R-:W-:Y:S01]  /*0c60*/  IADD3 R8, P3, PT, R6, UR4, RZ ;  /* 0x0000000406087c10 */ /* 0x000fe2000ff7e0ff */
[----:B------:R-:W2:Y:S01]  /*0c70*/  @!P0 LDG.E.U16 R10, desc[UR14][R4.64] ;  /* 0x0000000e040a8981 */ /* 0x000ea2000c1e1500 */
[----:B------:R-:W-:Y:S01]  /*0c80*/  PRMT R11, RZ, 0x7610, R11 ;  /* 0x00007610ff0b7816 */ /* 0x000fe2000000000b */
[----:B------:R-:W-:Y:S01]  /*0c90*/  IMAD.X R3, RZ, RZ, R3, P4 ;  /* 0x000000ffff037224 */ /* 0x000fe200020e0603 */
[----:B------:R-:W-:Y:S02]  /*0ca0*/  PRMT R12, RZ, 0x7610, R12 ;  /* 0x00007610ff0c7816 */ /* 0x000fe4000000000c */
[----:B------:R-:W-:Y:S02]  /*0cb0*/  IADD3.X R9, PT, PT, R7, UR5, RZ, P3, !PT ;  /* 0x0000000507097c10 */ /* 0x000fe40009ffe4ff */
[----:B------:R-:W-:Y:S01]  /*0cc0*/  ISETP.GE.U32.AND P3, PT, R2, UR16, PT ;  /* 0x0000001002007c0c */ /* 0x000fe2000bf66070 */
[----:B------:R-:W3:Y:S03]  /*0cd0*/  @!P1 LDG.E.U16 R11, desc[UR14][R6.64] ;  /* 0x0000000e060b9981 */ /* 0x000ee6000c1e1500 */
[----:B------:R-:W-:Y:S01]  /*0ce0*/  ISETP.GE.AND.EX P3, PT, R3, UR17, PT, P3 ;  /* 0x0000001103007c0c */ /* 0x000fe2000bf66330 */
[----:B------:R-:W4:Y:S01]  /*0cf0*/  @!P2 LDG.E.U16 R12, desc[UR14][R8.64] ;  /* 0x0000000e080ca981 */ /* 0x000f22000c1e1500 */
[----:B------:R-:W-:-:S04]  /*0d00*/  IADD3 R2, P4, PT, R8, UR4, RZ ;  /* 0x0000000408027c10 */ /* 0x000fc8000ff9e0ff */
[----:B------:R-:W-:-:S07]  /*0d10*/  IADD3.X R3, PT, PT, R9, UR5, RZ, P4, !PT ;  /* 0x0000000509037c10 */ /* 0x000fce000a7fe4ff */
[----:B------:R-:W5:Y:S01]  /*0d20*/  @!P3 LDG.E.U16 R0, desc[UR14][R2.64] ;  /* 0x0000000e0200b981 */ /* 0x000f62000c1e1500 */
[----:B--2---:R-:W-:-:S04]  /*0d30*/  IMAD.U32 R10, R10, 0x10000, RZ ;  /* 0x000100000a0a7824 */ /* 0x004fc800078e00ff */
[----:B------:R-:W-:Y:S01]  /*0d40*/  FADD.FTZ R10, R10, -UR12 ;  /* 0x8000000c0a0a7e21 */ /* 0x000fe20008010000 */
[----:B---3--:R-:W-:Y:S02]  /*0d50*/  IMAD.U32 R11, R11, 0x10000, RZ ;  /* 0x000100000b0b7824 */ /* 0x008fe400078e00ff */
[----:B----4-:R-:W-:Y:S02]  /*0d60*/  IMAD.U32 R12, R12, 0x10000, RZ ;  /* 0x000100000c0c7824 */ /* 0x010fe400078e00ff */
[----:B------:R-:W-:Y:S02]  /*0d70*/  FADD.FTZ R11, R11, -UR12 ;  /* 0x8000000c0b0b7e21 */ /* 0x000fe40008010000 */
[----:B------:R-:W-:Y:S01]  /*0d80*/  FADD.FTZ R12, R12, -UR12 ;  /* 0x8000000c0c0c7e21 */ /* 0x000fe20008010000 */
[----:B------:R-:W-:Y:S02]  /*0d90*/  F2FP.BF16.F32.PACK_AB R10, RZ, R10 ;  /* 0x0000000aff0a723e */ /* 0x000fe400000010ff */
[----:B------:R-:W-:-:S02]  /*0da0*/  F2FP.BF16.F32.PACK_AB R11, RZ, R11 ;  /* 0x0000000bff0b723e */ /* 0x000fc400000010ff */
[----:B------:R-:W-:Y:S01]  /*0db0*/  F2FP.BF16.F32.PACK_AB R12, RZ, R12 ;  /* 0x0000000cff0c723e */ /* 0x000fe200000010ff */
[----:B------:R0:W-:Y:S01]  /*0dc0*/  @!P0 STG.E.U16 desc[UR14][R4.64], R10 ;  /* 0x0000000a04008986 */ /* 0x0001e2000c10150e */
[----:B-----5:R-:W-:-:S03]  /*0dd0*/  IMAD.U32 R0, R0, 0x10000, RZ ;  /* 0x0001000000007824 */ /* 0x020fc600078e00ff */
[----:B------:R0:W-:Y:S04]  /*0de0*/  @!P1 STG.E.U16 desc[UR14][R6.64], R11 ;  /* 0x0000000b06009986 */ /* 0x0001e8000c10150e */
[----:B------:R0:W-:Y:S01]  /*0df0*/  @!P2 STG.E.U16 desc[UR14][R8.64], R12 ;  /* 0x0000000c0800a986 */ /* 0x0001e2000c10150e */
[----:B------:R-:W-:Y:S01]  /*0e00*/  FADD.FTZ R0, R0, -UR12 ;  /* 0x8000000c00007e21 */ /* 0x000fe20008010000 */
[----:B------:R-:W-:Y:S06]  /*0e10*/  @P3 EXIT ;  /* 0x000000000000394d */ /* 0x000fec0003800000 */
[----:B------:R-:W-:-:S05]  /*0e20*/  F2FP.BF16.F32.PACK_AB R0, RZ, R0 ;  /* 0x00000000ff00723e */ /* 0x000fca00000010ff */
[----:B------:R-:W-:Y:S01]  /*0e30*/  STG.E.U16 desc[UR14][R2.64], R0 ;  /* 0x0000000002007986 */ /* 0x000fe2000c10150e */
[----:B------:R-:W-:Y:S05]  /*0e40*/  EXIT ;  /* 0x000000000000794d */ /* 0x000fea0003800000 */
.L_x_456:
[----:B------:R-:W0:Y:S02]  /*0e50*/  S2R R8, SR_TID.X ;  /* 0x0000000000087919 */ /* 0x000e240000002100 */
[----:B0-----:R-:W-:-:S03]  /*0e60*/  IMAD.WIDE.U32 R2, R8, 0x4, RZ ;  /* 0x0000000408027825 */ /* 0x001fc600078e00ff */
[----:B------:R-:W-:-:S04]  /*0e70*/  ISETP.GE.U32.AND P0, PT, R2, UR18, PT ;  /* 0x0000001202007c0c */ /* 0x000fc8000bf06070 */
[----:B------:R-:W-:-:S13]  /*0e80*/  ISETP.GE.AND.EX P0, PT, R3, UR10, PT, P0 ;  /* 0x0000000a03007c0c */ /* 0x000fda000bf06300 */
[----:B------:R-:W-:Y:S05]  /*0e90*/  @P0 EXIT ;  /* 0x000000000000094d */ /* 0x000fea0003800000 */
[----:B------:R-:W-:Y:S01]  /*0ea0*/  IMAD.MOV.U32 R9, RZ, RZ, RZ ;  /* 0x000000ffff097224 */ /* 0x000fe200078e00ff */
[----:B------:R-:W0:Y:S06]  /*0eb0*/  LDCU UR4, c[0x0][0x360] ;  /* 0x00006c00ff0477ac */ /* 0x000e2c0008000800 */
.L_x_459:
[----:B------:R-:W-:-:S04]  /*0ec0*/  LEA R2, P0, R8, UR8, 0x3 ;  /* 0x0000000808027c11 */ /* 0x000fc8000f8018ff */
[----:B------:R-:W-:-:S05]  /*0ed0*/  LEA.HI.X R3, R8, UR9, R9, 0x3, P0 ;  /* 0x0000000908037c11 */ /* 0x000fca00080f1c09 */
[----:B------:R-:W2:Y:S01]  /*0ee0*/  LDG.E.64 R6, desc[UR14][R2.64] ;  /* 0x0000000e02067981 */ /* 0x000ea2000c1e1b00 */
[----:B0-----:R-:W-:-:S05]  /*0ef0*/  IADD3 R8, P0, PT, R8, UR4, RZ ;  /* 0x0000000408087c10 */ /* 0x001fca000ff1e0ff */
[----:B------:R-:W-:Y:S01]  /*0f00*/  IMAD.X R9, RZ, RZ, R9, P0 ;  /* 0x000000ffff097224 */ /* 0x000fe200000e0609 */
[----:B------:R-:W-:-:S04]  /*0f10*/  LOP3.LUT P0, RZ, R8, 0xffffc000, RZ, 0xc0, !PT ;  /* 0xffffc00008ff7812 */ /* 0x000fc8000780c0ff */
[----:B------:R-:W-:Y:S02]  /*0f20*/  LOP3.LUT P0, RZ, R9, 0x3fffffff, RZ, 0xc0, P0 ;  /* 0x3fffffff09ff7812 */ /* 0x000fe4000000c0ff */
[C---:B--2---:R-:W-:Y:S01]  /*0f30*/  PRMT R0, R6.reuse, 0x7632, R0 ;  /* 0x0000763206007816 */ /* 0x044fe20000000000 */
[----:B------:R-:W-:Y:S01]  /*0f40*/  IMAD.U32 R5, R6, 0x10000, RZ ;  /* 0x0001000006057824 */ /* 0x000fe200078e00ff */
[C---:B------:R-:W-:Y:S01]  /*0f50*/  PRMT R4, R7.reuse, 0x7632, R4 ;  /* 0x0000763207047816 */ /* 0x040fe20000000004 */
[----:B------:R-:W-:Y:S02]  /*0f60*/  IMAD.U32 R6, R7, 0x10000, RZ ;  /* 0x0001000007067824 */ /* 0x000fe400078e00ff */
[----:B------:R-:W-:Y:S02]  /*0f70*/  IMAD.U32 R0, R0, 0x10000, RZ ;  /* 0x0001000000007824 */ /* 0x000fe400078e00ff */
[----:B------:R-:W-:Y:S01]  /*0f80*/  FADD.FTZ R5, R5, -UR12 ;  /* 0x8000000c05057e21 */ /* 0x000fe20008010000 */
[----:B------:R-:W-:-:S02]  /*0f90*/  IMAD.U32 R4, R4, 0x10000, RZ ;  /* 0x0001000004047824 */ /* 0x000fc400078e00ff */
[----:B------:R-:W-:Y:S01]  /*0fa0*/  FADD.FTZ R6, R6, -UR12 ;  /* 0x8000000c06067e21 */ /* 0x000fe20008010000 */
[----:B------:R-:W-:Y:S01]  /*0fb0*/  FADD.FTZ R0, R0, -UR12 ;  /* 0x8000000c00007e21 */ /* 0x000fe20008010000 */
[----:B------:R-:W-:-:S04]  /*0fc0*/  FADD.FTZ R7, R4, -UR12 ;  /* 0x8000000c04077e21 */ /* 0x000fc80008010000 */
[----:B------:R-:W-:Y:S01]  /*0fd0*/  F2FP.BF16.F32.PACK_AB R4, R0, R5 ;  /* 0x000000050004723e */ /* 0x000fe200000010ff */
[----:B------:R-:W-:Y:S01]  /*0fe0*/  IMAD.SHL.U32 R0, R8, 0x4, RZ ;  /* 0x0000000408007824 */ /* 0x000fe200078e00ff */
[----:B------:R-:W-:-:S04]  /*0ff0*/  F2FP.BF16.F32.PACK_AB R5, R7, R6 ;  /* 0x000000060705723e */ /* 0x000fc800000010ff */
[----:B------:R-:W-:Y:S01]  /*1000*/  ISETP.LT.U32.AND P1, PT, R0, UR18, PT ;  /* 0x0000001200007c0c */ /* 0x000fe2000bf21070 */
[----:B------:R1:W-:Y:S01]  /*1010*/  STG.E.64 desc[UR14][R2.64], R4 ;  /* 0x0000000402007986 */ /* 0x0003e2000c101b0e */
[----:B------:R-:W-:-:S04]  /*1020*/  SHF.L.U64.HI R0, R8, 0x2, R9 ;  /* 0x0000000208007819 */ /* 0x000fc80000010209 */
[----:B------:R-:W-:-:S13]  /*1030*/  ISETP.LT.AND.EX P1, PT, R0, UR10, PT, P1 ;  /* 0x0000000a00007c0c */ /* 0x000fda000bf21310 */
[----:B-1----:R-:W-:Y:S05]  /*1040*/  @!P0 BRA P1, `(.L_x_459) ;  /* 0xfffffffc009c8947 */ /* 0x002fea000083ffff */
[----:B------:R-:W-:Y:S05]  /*1050*/  EXIT ;  /* 0x000000000000794d */ /* 0x000fea0003800000 */
        .weak           $__internal_48_$__cuda_sm20_div_u16
        .type           $__internal_48_$__cuda_sm20_div_u16,@function
        .size           $__internal_48_$__cuda_sm20_div_u16,(.L_x_4232 - $__internal_48_$__cuda_sm20_div_u16)
$__internal_48_$__cuda_sm20_div_u16:
        /* <DEDUP_REMOVED lines=18> */
[----:B------:R-:W-:Y:S06]  /*1180*/  RET.REL.NODEC R2 `(_ZN2at6native61_GLOBAL__N__44eb8e94_28_ForeachBinaryOpScalarList_cu_dda10a6925multi_tensor_apply_kernelINS1_28TensorListScalarListMetadataIfLi1EEENS1_25BinaryOpScalarListFunctorIN3c108BFloat16ELi1ELi1ELi0EEEJSt5minusIfEEEEvT_T0_DpT1_) ;  /* 0xffffffec029c7950 */ /* 0x000fec0003c3ffff */
.L_x_460:
        /* <DEDUP_REMOVED lines=15> */
.L_x_4232:


//--------------------- .text._ZN2at6native61_GLOBAL__N__44eb8e94_28_ForeachBinaryOpScalarList_cu_dda10a6925multi_tensor_apply_kernelINS1_28TensorListScalarListMetadataIfLi1EEENS1_25BinaryOpScalarListFunctorIN3c104HalfELi1ELi1ELi0EEEJSt5minusIfEEEEvT_T0_DpT1_ --------------------------
	.section	.text._ZN2at6native61_GLOBAL__N__44eb8e94_28_ForeachBinaryOpScalarList_cu_dda10a6925multi_tensor_apply_kernelINS1_28TensorListScalarListMetadataIfLi1EEENS1_25BinaryOpScalarListFunctorIN3c104HalfELi1ELi1ELi0EEEJSt5minusIfEEEEvT_T0_DpT1_,"ax",@progbits
	.align	128
.text._ZN2at6native61_GLOBAL__N__44eb8e94_28_ForeachBinaryOpScalarList_cu_dda10a6925multi_tensor_apply_kernelINS1_28TensorListScalarListMetadataIfLi1EEENS1_25BinaryOpScalarListFunctorIN3c104HalfELi1ELi1ELi0EEEJSt5minusIfEEEEvT_T0_DpT1_:
        .type           _ZN2at6native61_GLOBAL__N__44eb8e94_28_ForeachBinaryOpScalarList_cu_dda10a6925multi_tensor_apply_kernelINS1_28TensorListScalarListMetadataIfLi1EEENS1_25BinaryOpScalarListFunctorIN3c104HalfELi1ELi1ELi0EEEJSt5minusIfEEEEvT_T0_DpT1_,@function
        .size           _ZN2at6native61_GLOBAL__N__44eb8e94_28_ForeachBinaryOpScalarList_cu_dda10a6925multi_tensor_apply_kernelINS1_28TensorListScalarListMetadataIfLi1EEENS1_25BinaryOpScalarListFunctorIN3c104HalfELi1ELi1ELi0EEEJSt5minusIfEEEEvT_T0_DpT1_,(.L_x_4234 - _ZN2at6native61_GLOBAL__N__44eb8e94_28_ForeachBinaryOpScalarList_cu_dda10a6925multi_tensor_apply_kernelINS1_28TensorListScalarListMetadataIfLi1EEENS1_25BinaryOpScalarListFunctorIN3c104HalfELi1ELi1ELi0EEEJSt5minusIfEEEEvT_T0_DpT1_)
        .other          _ZN2at6native61_GLOBAL__N__44eb8e94_28_ForeachBinaryOpScalarList_cu_dda10a6925multi_tensor_apply_kernelINS1_28TensorListScalarListMetadataIfLi1EEENS1_25BinaryOpScalarListFunctorIN3c104HalfELi1ELi1ELi0EEEJSt5minusIfEEEEvT_T0_DpT1_,@"STO_CUDA_ENTRY STV_DEFAULT"
_ZN2at6native61_GLOBAL__N__44eb8e94_28_ForeachBinaryOpScalarList_cu_dda10a6925multi_tensor_apply_kernelINS1_28TensorListScalarListMetadataIfLi1EEENS1_25BinaryOpScalarListFunctorIN3c104HalfELi1ELi1ELi0EEEJSt5minusIfEEEEvT_T0_DpT1_:
        /* <DEDUP_REMOVED lines=39> */
[----:B------:R-:W-:Y:S05]  /*0270*/  CALL.REL.NOINC `($__internal_49_$__cuda_sm20_div_u16) ;  /* 0x0000000c00707944 */ /* 0x000fea0003c00000 */
        /* <DEDUP_REMOVED lines=16> */
.L_x_463:
        /* <DEDUP_REMOVED lines=44> */
[----:B--2---:R-:W-:-:S05]  /*0640*/  HADD2.F32 R17, -RZ, R17.H0_H0 ;  /* 0x20000011ff117230 */ /* 0x004fca0000004100 */
[----:B------:R-:W-:Y:S01]  /*0650*/  FADD.FTZ R17, R17, -UR12 ;  /* 0x8000000c11117e21 */ /* 0x000fe20008010000 */
[----:B---3--:R-:W-:-:S04]  /*0660*/  HADD2.F32 R18, -RZ, R18.H0_H0 ;  /* 0x20000012ff127230 */ /* 0x008fc80000004100 */
[----:B------:R-:W-:Y:S01]  /*0670*/  F2FP.F16.F32.PACK_AB R17, RZ, R17 ;  /* 0x00000011ff11723e */ /* 0x000fe200000000ff */
[----:B------:R-:W-:-:S03]  /*0680*/  FADD.FTZ R18, R18, -UR12 ;  /* 0x8000000c12127e21 */ /* 0x000fc60008010000 */
[----:B------:R-:W-:Y:S01]  /*0690*/  PRMT R20, R17, 0x7610, R20 ;  /* 0x0000761011147816 */ /* 0x000fe20000000014 */
[----:B------:R-:W-:Y:S01]  /*06a0*/  @!P3 IMAD.MOV.U32 R17, RZ, RZ, R5 ;  /* 0x000000ffff11b224 */ /* 0x000fe200078e0005 */
[----:B------:R-:W-:Y:S01]  /*06b0*/  F2FP.F16.F32.PACK_AB R18, RZ, R18 ;  /* 0x00000012ff12723e */ /* 0x000fe200000000ff */
[----:B----4-:R-:W-:-:S03]  /*06c0*/  HADD2.F32 R19, -RZ, R19.H0_H0 ;  /* 0x20000013ff137230 */ /* 0x010fc60000004100 */
[----:B------:R0:W-:Y:S01]  /*06d0*/  @!P3 STG.E.U16 desc[UR14][R16.64], R20 ;  /* 0x000000141000b986 */ /* 0x0001e2000c10150e */
[----:B------:R-:W-:Y:S01]  /*06e0*/  PRMT R22, R18, 0x7610, R22 ;  /* 0x0000761012167816 */ /* 0x000fe20000000016 */
[----:B------:R-:W-:Y:S01]  /*06f0*/  FADD.FTZ R19, R19, -UR12 ;  /* 0x8000000c13137e21 */ /* 0x000fe20008010000 */
[----:B------:R-:W-:Y:S01]  /*0700*/  LEA R4, P3, R21, R4, 0x1 ;  /* 0x0000000415047211 */ /* 0x000fe200078608ff */
[----:B-----5:R-:W-:Y:S02]  /*0710*/  HADD2.F32 R15, -RZ, R15.H0_H0 ;  /* 0x2000000fff0f7230 */ /* 0x020fe40000004100 */
[----:B0-----:R-:W-:Y:S02]  /*0720*/  @!P4 IMAD.MOV.U32 R16, RZ, RZ, R10 ;  /* 0x000000ffff10c224 */ /* 0x001fe400078e000a */
[----:B------:R-:W-:Y:S01]  /*0730*/  @!P4 IMAD.MOV.U32 R17, RZ, RZ, R11 ;  /* 0x000000ffff11c224 */ /* 0x000fe200078e000b */
[----:B------:R-:W-:Y:S01]  /*0740*/  F2FP.F16.F32.PACK_AB R19, RZ, R19 ;  /* 0x00000013ff13723e */ /* 0x000fe200000000ff */
[----:B------:R-:W-:-:S03]  /*0750*/  FADD.FTZ R15, R15, -UR12 ;  /* 0x8000000c0f0f7e21 */ /* 0x000fc60008010000 */
[----:B------:R0:W-:Y:S01]  /*0760*/  @!P4 STG.E.U16 desc[UR14][R16.64], R22 ;  /* 0x000000161000c986 */ /* 0x0001e2000c10150e */
[----:B------:R-:W-:Y:S02]  /*0770*/  IADD3 R14, P4, PT, R14, UR11, RZ ;  /* 0x0000000b0e0e7c10 */ /* 0x000fe4000ff9e0ff */
[----:B------:R-:W-:Y:S02]  /*0780*/  LEA.HI.X R5, R21, R5, RZ, 0x1, P3 ;  /* 0x0000000515057211 */ /* 0x000fe400018f0cff */
[----:B------:R-:W-:Y:S01]  /*0790*/  PRMT R11, R19, 0x7610, R11 ;  /* 0x00007610130b7816 */ /* 0x000fe2000000000b */
[----:B------:R-:W-:Y:S01]  /*07a0*/  IMAD.X R19, RZ, RZ, R12, P4 ;  /* 0x000000ffff137224 */ /* 0x000fe200020e060c */
[----:B------:R-:W-:Y:S02]  /*07b0*/  IADD3 R18, P3, PT, R14, UR13, RZ ;  /* 0x0000000d0e127c10 */ /* 0x000fe4000ff7e0ff */
[----:B------:R-:W-:Y:S02]  /*07c0*/  F2FP.F16.F32.PACK_AB R15, RZ, R15 ;  /* 0x0000000fff0f723e */ /* 0x000fe400000000ff */
[----:B------:R-:W-:Y:S01]  /*07d0*/  IADD3 R20, P6, PT, R18, UR13, RZ ;  /* 0x0000000d12147c10 */ /* 0x000fe2000ffde0ff */
[----:B------:R-:W-:Y:S01]  /*07e0*/  IMAD.X R12, RZ, RZ, R19, P3 ;  /* 0x000000ffff0c7224 */ /* 0x000fe200018e0613 */
[----:B------:R-:W-:Y:S01]  /*07f0*/  LEA R10, P4, R14, UR8, 0x1 ;  /* 0x000000080e0a7c11 */ /* 0x000fe2000f8808ff */
[----:B------:R1:W-:Y:S01]  /*0800*/  @!P5 STG.E.U16 desc[UR14][R6.64], R11 ;  /* 0x0000000b0600d986 */ /* 0x0003e2000c10150e */
[----:B------:R-:W-:-:S02]  /*0810*/  ISETP.GE.U32.AND P3, PT, R18, UR16, PT ;  /* 0x0000001012007c0c */ /* 0x000fc4000bf66070 */
[----:B------:R-:W-:Y:S02]  /*0820*/  PRMT R18, R15, 0x7610, R18 ;  /* 0x000076100f127816 */ /* 0x000fe40000000012 */
[----:B------:R-:W-:Y:S01]  /*0830*/  ISETP.GE.U32.AND P5, PT, R14, UR16, PT ;  /* 0x000000100e007c0c */ /* 0x000fe2000bfa6070 */
[----:B0-----:R-:W-:Y:S01]  /*0840*/  IMAD.U32 R17, RZ, RZ, UR13 ;  /* 0x0000000dff117e24 */ /* 0x001fe2000f8e00ff */
[----:B------:R-:W-:Y:S01]  /*0850*/  ISETP.GE.AND.EX P3, PT, R12, UR17, PT, P3 ;  /* 0x000000110c007c0c */ /* 0x000fe2000bf66330 */
[----:B------:R0:W-:Y:S01]  /*0860*/  @!P1 STG.E.U16 desc[UR14][R2.64], R18 ;  /* 0x0000001202009986 */ /* 0x0001e2000c10150e */
[----:B------:R-:W-:Y:S02]  /*0870*/  ISETP.GE.AND.EX P5, PT, R19, UR17, PT, P5 ;  /* 0x0000001113007c0c */ /* 0x000fe4000bfa6350 */
[----:B-1----:R-:W-:Y:S01]  /*0880*/  LEA.HI.X R11, R14, UR9, R19, 0x1, P4 ;  /* 0x000000090e0b7c11 */ /* 0x002fe2000a0f0c13 */
[----:B------:R-:W-:Y:S01]  /*0890*/  IMAD.X R6, RZ, RZ, R12, P6 ;  /* 0x000000ffff067224 */ /* 0x000fe200030e060c */
[----:B------:R-:W-:Y:S01]  /*08a0*/  ISETP.GE.U32.AND P4, PT, R20, UR16, PT ;  /* 0x0000001014007c0c */ /* 0x000fe2000bf86070 */
[----:B------:R-:W-:Y:S01]  /*08b0*/  IMAD.U32 R7, RZ, RZ, UR13 ;  /* 0x0000000dff077e24 */ /* 0x000fe2000f8e00ff */
[----:B------:R-:W-:-:S02]  /*08c0*/  LEA R12, P1, R13, R10, 0x1 ;  /* 0x0000000a0d0c7211 */ /* 0x000fc400078208ff */
[----:B------:R-:W-:Y:S01]  /*08d0*/  ISETP.GE.AND.EX P4, PT, R6, UR17, PT, P4 ;  /* 0x0000001106007c0c */ /* 0x000fe2000bf86340 */
[----:B------:R-:W-:Y:S01]  /*08e0*/  IMAD.U32 R19, RZ, RZ, UR13 ;  /* 0x0000000dff137e24 */ /* 0x000fe2000f8e00ff */
[----:B------:R-:W-:Y:S02]  /*08f0*/  LEA.HI.X R13, R7, R11, RZ, 0x1, P1 ;  /* 0x0000000b070d7211 */ /* 0x000fe400008f0cff */
[----:B------:R-:W-:Y:S02]  /*0900*/  PRMT R14, RZ, 0x7610, R14 ;  /* 0x00007610ff0e7816 */ /* 0x000fe4000000000e */
[----:B------:R-:W-:Y:S02]  /*0910*/  LEA R6, P1, R17, R12, 0x1 ;  /* 0x0000000c11067211 */ /* 0x000fe400078208ff */
[----:B------:R-:W-:Y:S02]  /*0920*/  PRMT R15, RZ, 0x7610, R15 ;  /* 0x00007610ff0f7816 */ /* 0x000fe4000000000f */
[----:B0-----:R-:W-:Y:S01]  /*0930*/  PRMT R2, RZ, 0x7610, R2 ;  /* 0x00007610ff027816 */ /* 0x001fe20000000002 */
[----:B------:R-:W2:Y:S01]  /*0940*/  @!P2 LDG.E.U16 R14, desc[UR14][R4.64] ;  /* 0x0000000e040ea981 */ /* 0x000ea2000c1e1500 */
[----:B------:R-:W-:-:S02]  /*0950*/  PRMT R16, RZ, 0x7610, R16 ;  /* 0x00007610ff107816 */ /* 0x000fc40000000010 */
        /* <DEDUP_REMOVED lines=10> */
[----:B--2---:R-:W-:Y:S02]  /*0a00*/  HADD2.F32 R14, -RZ, R14.H0_H0 ;  /* 0x2000000eff0e7230 */ /* 0x004fe40000004100 */
[----:B---3--:R-:W-:-:S03]  /*0a10*/  HADD2.F32 R15, -RZ, R15.H0_H0 ;  /* 0x2000000fff0f7230 */ /* 0x008fc60000004100 */
[----:B------:R-:W-:Y:S01]  /*0a20*/  FADD.FTZ R14, R14, -UR12 ;  /* 0x8000000c0e0e7e21 */ /* 0x000fe20008010000 */
[----:B----4-:R-:W-:Y:S02]  /*0a30*/  HADD2.F32 R2, -RZ, R2.H0_H0 ;  /* 0x20000002ff027230 */ /* 0x010fe40000004100 */
[----:B------:R-:W-:Y:S01]  /*0a40*/  FADD.FTZ R15, R15, -UR12 ;  /* 0x8000000c0f0f7e21 */ /* 0x000fe20008010000 */
[----:B-----5:R-:W-:Y:S02]  /*0a50*/  HADD2.F32 R16, -RZ, R16.H0_H0 ;  /* 0x20000010ff107230 */ /* 0x020fe40000004100 */
[----:B------:R-:W-:Y:S01]  /*0a60*/  FADD.FTZ R2, R2, -UR12 ;  /* 0x8000000c02027e21 */ /* 0x000fe20008010000 */
[----:B------:R-:W-:Y:S02]  /*0a70*/  F2FP.F16.F32.PACK_AB R14, RZ, R14 ;  /* 0x0000000eff0e723e */ /* 0x000fe400000000ff */
[----:B------:R-:W-:Y:S01]  /*0a80*/  FADD.FTZ R16, R16, -UR12 ;  /* 0x8000000c10107e21 */ /* 0x000fe20008010000 */
[----:B------:R-:W-:-:S02]  /*0a90*/  F2FP.F16.F32.PACK_AB R15, RZ, R15 ;  /* 0x0000000fff0f723e */ /* 0x000fc400000000ff */
[----:B------:R-:W-:Y:S02]  /*0aa0*/  F2FP.F16.F32.PACK_AB R2, RZ, R2 ;  /* 0x00000002ff02723e */ /* 0x000fe400000000ff */
[----:B------:R-:W-:Y:S01]  /*0ab0*/  F2FP.F16.F32.PACK_AB R16, RZ, R16 ;  /* 0x00000010ff10723e */ /* 0x000fe200000000ff */
[----:B------:R1:W-:Y:S04]  /*0ac0*/  @!P2 STG.E.U16 desc[UR14][R4.64], R14 ;  /* 0x0000000e0400a986 */ /* 0x0003e8000c10150e */
[----:B------:R1:W-:Y:S04]  /*0ad0*/  @!P5 STG.E.U16 desc[UR14][R10.64], R15 ;  /* 0x0000000f0a00d986 */ /* 0x0003e8000c10150e */
[----:B------:R1:W-:Y:S04]  /*0ae0*/  @!P3 STG.E.U16 desc[UR14][R12.64], R2 ;  /* 0x000000020c00b986 */ /* 0x0003e8000c10150e */
[----:B------:R1:W-:Y:S01]  /*0af0*/  @!P4 STG.E.U16 desc[UR14][R6.64], R16 ;  /* 0x000000100600c986 */ /* 0x0003e2000c10150e */
[----:B------:R-:W-:Y:S05]  /*0b00*/  @P1 BRA `(.L_x_463) ;  /* 0xfffffff8001c1947 */ /* 0x000fea000383ffff */
.L_x_462:
        /* <DEDUP_REMOVED lines=34> */
[----:B--2---:R-:W-:Y:S02]  /*0d30*/  HADD2.F32 R10, -RZ, R10.H0_H0 ;  /* 0x2000000aff0a7230 */ /* 0x004fe40000004100 */
[----:B---3--:R-:W-:-:S03]  /*0d40*/  HADD2.F32 R11, -RZ, R11.H0_H0 ;  /* 0x2000000bff0b7230 */ /* 0x008fc60000004100 */
[----:B------:R-:W-:Y:S01]  /*0d50*/  FADD.FTZ R10, R10, -UR12 ;  /* 0x8000000c0a0a7e21 */ /* 0x000fe20008010000 */
[----:B----4-:R-:W-:Y:S02]  /*0d60*/  HADD2.F32 R12, -RZ, R12.H0_H0 ;  /* 0x2000000cff0c7230 */ /* 0x010fe40000004100 */
[----:B------:R-:W-:Y:S02]  /*0d70*/  FADD.FTZ R11, R11, -UR12 ;  /* 0x8000000c0b0b7e21 */ /* 0x000fe40008010000 */
[----:B------:R-:W-:Y:S01]  /*0d80*/  F2FP.F16.F32.PACK_AB R10, RZ, R10 ;  /* 0x0000000aff0a723e */ /* 0x000fe200000000ff */
[----:B------:R-:W-:Y:S02]  /*0d90*/  FADD.FTZ R12, R12, -UR12 ;  /* 0x8000000c0c0c7e21 */ /* 0x000fe40008010000 */
[----:B------:R-:W-:Y:S02]  /*0da0*/  F2FP.F16.F32.PACK_AB R11, RZ, R11 ;  /* 0x0000000bff0b723e */ /* 0x000fe400000000ff */
[----:B------:R0:W-:Y:S01]  /*0db0*/  @!P0 STG.E.U16 desc[UR14][R4.64], R10 ;  /* 0x0000000a04008986 */ /* 0x0001e2000c10150e */
[----:B------:R-:W-:-:S03]  /*0dc0*/  F2FP.F16.F32.PACK_AB R12, RZ, R12 ;  /* 0x0000000cff0c723e */ /* 0x000fc600000000ff */
[----:B------:R0:W-:Y:S01]  /*0dd0*/  @!P1 STG.E.U16 desc[UR14][R6.64], R11 ;  /* 0x0000000b06009986 */ /* 0x0001e2000c10150e */
[----:B-----5:R-:W-:-:S03]  /*0de0*/  HADD2.F32 R0, -RZ, R0.H0_H0 ;  /* 0x20000000ff007230 */ /* 0x020fc60000004100 */
[----:B------:R0:W-:Y:S02]  /*0df0*/  @!P2 STG.E.U16 desc[UR14][R8.64], R12 ;  /* 0x0000000c0800a986 */ /* 0x0001e4000c10150e */
[----:B------:R-:W-:Y:S01]  /*0e00*/  FADD.FTZ R0, R0, -UR12 ;  /* 0x8000000c00007e21 */ /* 0x000fe20008010000 */
[----:B------:R-:W-:Y:S06]  /*0e10*/  @P3 EXIT ;  /* 0x000000000000394d */ /* 0x000fec0003800000 */
[----:B------:R-:W-:-:S05]  /*0e20*/  F2FP.F16.F32.PACK_AB R0, RZ, R0 ;  /* 0x00000000ff00723e */ /* 0x000fca00000000ff */
[----:B------:R-:W-:Y:S01]  /*0e30*/  STG.E.U16 desc[UR14][R2.64], R0 ;  /* 0x0000000002007986 */ /* 0x000fe2000c10150e */
[----:B------:R-:W-:Y:S05]  /*0e40*/  EXIT ;  /* 0x000000000000794d */ /* 0x000fea0003800000 */
.L_x_461:
[----:B------:R-:W0:Y:S02]  /*0e50*/  S2R R8, SR_TID.X ;  /* 0x0000000000087919 */ /* 0x000e240000002100 */
[----:B0-----:R-:W-:-:S03]  /*0e60*/  IMAD.WIDE.U32 R2, R8, 0x4, RZ ;  /* 0x0000000408027825 */ /* 0x001fc600078e00ff */
[----:B------:R-:W-:-:S04]  /*0e70*/  ISETP.GE.U32.AND P0, PT, R2, UR18, PT ;  /* 0x0000001202007c0c */ /* 0x000fc8000bf06070 */
[----:B------:R-:W-:-:S13]  /*0e80*/  ISETP.GE.AND.EX P0, PT, R3, UR10, PT, P0 ;  /* 0x0000000a03007c0c */ /* 0x000fda000bf06300 */
[----:B------:R-:W-:Y:S05]  /*0e90*/  @P0 EXIT ;  /* 0x000000000000094d */ /* 0x000fea0003800000 */
[----:B------:R-:W-:Y:S01]  /*0ea0*/  IMAD.MOV.U32 R9, RZ, RZ, RZ ;  /* 0x000000ffff097224 */ /* 0x000fe200078e00ff */
[----:B------:R-:W0:Y:S06]  /*0eb0*/  LDCU UR4, c[0x0][0x360] ;  /* 0x00006c00ff0477ac */ /* 0x000e2c0008000800 */
.L_x_464:
[----:B------:R-:W-:-:S04]  /*0ec0*/  LEA R2, P0, R8, UR8, 0x3 ;  /* 0x0000000808027c11 */ /* 0x000fc8000f8018ff */
[----:B------:R-:W-:-:S05]  /*0ed0*/  LEA.HI.X R3, R8, UR9, R9, 0x3, P0 ;  /* 0x0000000908037c11 */ /* 0x000fca00080f1c09 */
[----:B------:R-:W2:Y:S01]  /*0ee0*/  LDG.E.64 R4, desc[UR14][R2.64] ;  /* 0x0000000e02047981 */ /* 0x000ea2000c1e1b00 */
[----:B0-----:R-:W-:-:S05]  /*0ef0*/  IADD3 R8, P0, PT, R8, UR4, RZ ;  /* 0x0000000408087c10 */ /* 0x001fca000ff1e0ff */
[----:B------:R-:W-:Y:S01]  /*0f00*/  IMAD.X R9, RZ, RZ, R9, P0 ;  /* 0x000000ffff097224 */ /* 0x000fe200000e0609 */
[----:B------:R-:W-:-:S04]  /*0f10*/  LOP3.LUT P0, RZ, R8, 0xffffc000, RZ, 0xc0, !PT ;  /* 0xffffc00008ff7812 */ /* 0x000fc8000780c0ff */
[----:B------:R-:W-:Y:S01]  /*0f20*/  LOP3.LUT P0, RZ, R9, 0x3fffffff, RZ, 0xc0, P0 ;  /* 0x3fffffff09ff7812 */ /* 0x000fe2000000c0ff */
[--C-:B--2---:R-:W-:Y:S02]  /*0f30*/  HADD2.F32 R0, -RZ, R4.reuse.H0_H0 ;  /* 0x20000004ff007230 */ /* 0x104fe40000004100 */
[----:B------:R-:W-:Y:S02]  /*0f40*/  HADD2.F32 R4, -RZ, R4.H1_H1 ;  /* 0x30000004ff047230 */ /* 0x000fe40000004100 */
[--C-:B------:R-:W-:Y:S02]  /*0f50*/  HADD2.F32 R6, -RZ, R5.reuse.H0_H0 ;  /* 0x20000005ff067230 */ /* 0x100fe40000004100 */
[----:B------:R-:W-:Y:S01]  /*0f60*/  FADD.FTZ R0, R0, -UR12 ;  /* 0x8000000c00007e21 */ /* 0x000fe20008010000 */
[----:B------:R-:W-:Y:S02]  /*0f70*/  HADD2.F32 R7, -RZ, R5.H1_H1 ;  /* 0x30000005ff077230 */ /* 0x000fe40000004100 */
[----:B------:R-:W-:Y:S01]  /*0f80*/  FADD.FTZ R5, R4, -UR12 ;  /* 0x8000000c04057e21 */ /* 0x000fe20008010000 */
[----:B------:R-:W-:-:S02]  /*0f90*/  FADD.FTZ R6, R6, -UR12 ;  /* 0x8000000c06067e21 */ /* 0x000fc40008010000 */
[----:B------:R-:W-:Y:S02]  /*0fa0*/  FADD.FTZ R7, R7, -UR12 ;  /* 0x8000000c07077e21 */ /* 0x000fe40008010000 */
[----:B------:R-:W-:Y:S01]  /*0fb0*/  F2FP.F16.F32.PACK_AB R4, R5, R0 ;  /* 0x000000000504723e */ /* 0x000fe200000000ff */
[----:B------:R-:W-:Y:S02]  /*0fc0*/  IMAD.SHL.U32 R0, R8, 0x4, RZ ;  /* 0x0000000408007824 */ /* 0x000fe400078e00ff */
[----:B------:R-:W-:-:S03]  /*0fd0*/  F2FP.F16.F32.PACK_AB R5, R7, R6 ;  /* 0x000000060705723e */ /* 0x000fc600000000ff */
[----:B------:R-:W-:Y:S02]  /*0fe0*/  ISETP.LT.U32.AND P1, PT, R0, UR18, PT ;  /* 0x0000001200007c0c */ /* 0x000fe4000bf21070 */
[----:B------:R-:W-:Y:S01]  /*0ff0*/  SHF.L.U64.HI R0, R8, 0x2, R9 ;  /* 0x0000000208007819 */ /* 0x000fe20000010209 */
[----:B------:R1:W-:Y:S03]  /*1000*/  STG.E.64 desc[UR14][R2.64], R4 ;  /* 0x0000000402007986 */ /* 0x0003e6000c101b0e */
[----:B------:R-:W-:-:S13]  /*1010*/  ISETP.LT.AND.EX P1, PT, R0, UR10, PT, P1 ;  /* 0x0000000a00007c0c */ /* 0x000fda000bf21310 */
[----:B-1----:R-:W-:Y:S05]  /*1020*/  @!P0 BRA P1, `(.L_x_464) ;  /* 0xfffffffc00a48947 */ /* 0x002fea000083ffff */
[----:B------:R-:W-:Y:S05]  /*1030*/  EXIT ;  /* 0x000000000000794d */ /* 0x000fea0003800000 */
        .weak           $__internal_49_$__cuda_sm20_div_u16
        .type           $__internal_49_$__cuda_sm20_div_u16,@function
        .size           $__internal_49_$__cuda_sm20_div_u16,(.L_x_4234 - $__internal_49_$__cuda_sm20_div_u16)
$__internal_49_$__cuda_sm20_div_u16:
        /* <DEDUP_REMOVED lines=18> */
[----:B------:R-:W-:Y:S06]  /*1160*/  RET.REL.NODEC R2 `(_ZN2at6native61_GLOBAL__N__44eb8e94_28_ForeachBinaryOpScalarList_cu_dda10a6925multi_tensor_apply_kernelINS1_28TensorListScalarListMetadataIfLi1EEENS1_25BinaryOpScalarListFunctorIN3c104HalfELi1ELi1ELi0EEEJSt5minusIfEEEEvT_T0_DpT1_) ;  /* 0xffffffec02a47950 */ /* 0x000fec0003c3ffff */
.L_x_465:
        /* <DEDUP_REMOVED lines=9> */
.L_x_4234:


//--------------------- .text._ZN2at6native61_GLOBAL__N__44eb8e94_28_ForeachBinaryOpScalarList_cu_dda10a6925multi_tensor_apply_kernelINS1_28TensorListScalarListMetadataIbLi1EEENS1_25BinaryOpScalarListFunctorIbLi1ELi1ELi0EEEJSt5minusIbEEEEvT_T0_DpT1_ --------------------------
	.section	.text._ZN2at6native61_GLOBAL__N__44eb8e94_28_ForeachBinaryOpScalarList_cu_dda10a6925multi_tensor_apply_kernelINS1_28TensorListScalarListMetadataIbLi1EEENS1_25BinaryOpScalarListFunctorIbLi1ELi1ELi0EEEJSt5minusIbEEEEvT_T0_DpT1_,"ax",@progbits
	.align	128
.text._ZN2at6native61_GLOBAL__N__44eb8e94_28_ForeachBinaryOpScalarList_cu_dda10a6925multi_tensor_apply_kernelINS1_28TensorListScalarListMetadataIbLi1EEENS1_25BinaryOpScalarListFunctorIbLi1ELi1ELi0EEEJSt5minusIbEEEEvT_T0_DpT1_:
        .type           _ZN2at6native61_GLOBAL__N__44eb8e94_28_ForeachBinaryOpScalarList_cu_dda10a6925multi_tensor_apply_kernelINS1_28TensorListScalarListMetadataIbLi1EEENS1_25BinaryOpScalarListFunctorIbLi1ELi1ELi0EEEJSt5minusIbEEEEvT_T0_DpT1_,@function
        .size           _ZN2at6native61_GLOBAL__N__44eb8e94_28_ForeachBinaryOpScalarList_cu_dda10a6925multi_tensor_apply_kernelINS1_28TensorListScalarListMetadataIbLi1EEENS1_25BinaryOpScalarListFunctorIbLi1ELi1ELi0EEEJSt5minusIbEEEEvT_T0_DpT1_,(.L_x_4236 - _ZN2at6native61_GLOBAL__N__44eb8e94_28_ForeachBinaryOpScalarList_cu_dda10a6925multi_tensor_apply_kernelINS1_28TensorListScalarListMetadataIbLi1EEENS1_25BinaryOpScalarListFunctorIbLi1ELi1ELi0EEEJSt5minusIbEEEEvT_T0_DpT1_)
        .other          _ZN2at6native61_GLOBAL__N__44eb8e94_28_ForeachBinaryOpScalarList_cu_dda10a6925multi_tensor_apply_kernelINS1_28TensorListScalarListMetadataIbLi1EEENS1_25BinaryOpScalarListFunctorIbLi1ELi1ELi0EEEJSt5minusIbEEEEvT_T0_DpT1_,@"STO_CUDA_ENTRY STV_DEFAULT"
_ZN2at6native61_GLOBAL__N__44eb8e94_28_ForeachBinaryOpScalarList_cu_dda10a6925multi_tensor_apply_kernelINS1_28TensorListScalarListMetadataIbLi1EEENS1_25BinaryOpScalarListFunctorIbLi1ELi1ELi0EEEJSt5minusIbEEEEvT_T0_DpT1_:
        /* <DEDUP_REMOVED lines=40> */
[----:B------:R-:W-:Y:S05]  /*0280*/  CALL.REL.NOINC `($__internal_50_$__cuda_sm20_div_u16) ;  /* 0x0000000c008c7944 */ /* 0x000fea0003c00000 */
        /* <DEDUP_REMOVED lines=32> */
.L_x_468:
[C---:B0-----:R-:W-:Y:S02]  /*0490*/  IADD3 R3, P0, PT, R2.reuse, UR24, RZ ;  /* 0x0000001802037c10 */ /* 0x041fe4000ff1e0ff */
[----:B------:R-:W-:Y:S02]  /*04a0*/  ISETP.GE.U32.AND P2, PT, R2, UR36, PT ;  /* 0x0000002402007c0c */ /* 0x000fe4000bf46070 */
[C---:B------:R-:W-:Y:S01]  /*04b0*/  ISETP.GE.U32.AND P5, PT, R3.reuse, UR36, PT ;  /* 0x0000002403007c0c */ /* 0x040fe2000bfa6070 */
[----:B------:R-:W-:Y:S01]  /*04c0*/  IMAD.X R4, RZ, RZ, R0, P0 ;  /* 0x000000ffff047224 */ /* 0x000fe200000e0600 */
[----:B------:R-:W-:Y:S02]  /*04d0*/  IADD3 R3, P0, PT, R3, UR24, RZ ;  /* 0x0000001803037c10 */ /* 0x000fe4000ff1e0ff */
[----:B------:R-:W-:Y:S02]  /*04e0*/  ISETP.GE.AND.EX P2, PT, R0, UR37, PT, P2 ;  /* 0x0000002500007c0c */ /* 0x000fe4000bf46320 */
[----:B------:R-:W-:Y:S01]  /*04f0*/  ISETP.GE.AND.EX P5, PT, R4, UR37, PT, P5 ;  /* 0x0000002504007c0c */ /* 0x000fe2000bfa6350 */
[----:B------:R-:W-:Y:S01]  /*0500*/  IMAD.X R5, RZ, RZ, R4, P0 ;  /* 0x000000ffff057224 */ /* 0x000fe200000e0604 */
[----:B------:R-:W-:-:S02]  /*0510*/  IADD3 R14, P0, PT, R3, UR24, RZ ;  /* 0x00000018030e7c10 */ /* 0x000fc4000ff1e0ff */
[----:B------:R-:W-:Y:S02]  /*0520*/  ISETP.GE.U32.AND P1, PT, R3, UR36, PT ;  /* 0x0000002403007c0c */ /* 0x000fe4000bf26070 */
[----:B------:R-:W-:Y:S01]  /*0530*/  IADD3 R4, P3, PT, R2, UR38, RZ ;  /* 0x0000002602047c10 */ /* 0x000fe2000ff7e0ff */
[----:B------:R-:W-:Y:S01]  /*0540*/  IMAD.X R15, RZ, RZ, R5, P0 ;  /* 0x000000ffff0f7224 */ /* 0x000fe200000e0605 */
[----:B------:R-:W-:Y:S02]  /*0550*/  ISETP.GE.AND.EX P1, PT, R5, UR37, PT, P1 ;  /* 0x0000002505007c0c */ /* 0x000fe4000bf26310 */
[----:B------:R-:W-:Y:S02]  /*0560*/  IADD3.X R5, PT, PT, R0, UR39, RZ, P3, !PT ;  /* 0x0000002700057c10 */ /* 0x000fe40009ffe4ff */
[----:B------:R-:W-:Y:S02]  /*0570*/  ISETP.GE.U32.AND P0, PT, R14, UR36, PT ;  /* 0x000000240e007c0c */ /* 0x000fe4000bf06070 */
[----:B------:R-:W-:Y:S01]  /*0580*/  @!P5 IADD3 R6, P3, PT, R2, UR27, RZ ;  /* 0x0000001b0206dc10 */ /* 0x000fe2000ff7e0ff */
[----:B------:R-:W2:Y:S01]  /*0590*/  @!P2 LDG.E.U8 R3, desc[UR22][R4.64] ;  /* 0x000000160403a981 */ /* 0x000ea2000c1e1100 */
[----:B------:R-:W-:-:S02]  /*05a0*/  ISETP.GE.AND.EX P0, PT, R15, UR37, PT, P0 ;  /* 0x000000250f007c0c */ /* 0x000fc4000bf06300 */
[----:B------:R-:W-:-:S05]  /*05b0*/  @!P5 IADD3.X R7, PT, PT, R0, UR28, RZ, P3, !PT ;  /* 0x0000001c0007dc10 */ /* 0x000fca0009ffe4ff */
[----:B------:R-:W3:Y:S01]  /*05c0*/  @!P5 LDG.E.U8 R6, desc[UR22][R6.64] ;  /* 0x000000160606d981 */ /* 0x000ee2000c1e1100 */
[----:B------:R-:W-:-:S04]  /*05d0*/  @!P1 IADD3 R8, P4, PT, R2, UR29, RZ ;  /* 0x0000001d02089c10 */ /* 0x000fc8000ff9e0ff */
[----:B------:R-:W-:Y:S02]  /*05e0*/  @!P1 IADD3.X R9, PT, PT, R0, UR14, RZ, P4, !PT ;  /* 0x0000000e00099c10 */ /* 0x000fe4000a7fe4ff */
[----:B------:R-:W-:-:S03]  /*05f0*/  @!P0 IADD3 R10, P3, PT, R2, UR30, RZ ;  /* 0x0000001e020a8c10 */ /* 0x000fc6000ff7e0ff */
[----:B------:R-:W4:Y:S01]  /*0600*/  @!P1 LDG.E.U8 R8, desc[UR22][R8.64] ;  /* 0x0000001608089981 */ /* 0x000f22000c1e1100 */
[----:B------:R-:W-:-:S05]  /*0610*/  @!P0 IADD3.X R11, PT, PT, R0, UR12, RZ, P3, !PT ;  /* 0x0000000c000b8c10 */ /* 0x000fca0009ffe4ff */
[----:B------:R0:W5:Y:S01]  /*0620*/  @!P0 LDG.E.U8 R10, desc[UR22][R10.64] ;  /* 0x000000160a0a8981 */ /* 0x000162000c1e1100 */
[----:B------:R-:W-:-:S04]  /*0630*/  @!P5 IADD3 R12, P6, PT, R2, UR27, RZ ;  /* 0x0000001b020cdc10 */ /* 0x000fc8000ffde0ff */
[----:B------:R-:W-:Y:S02]  /*0640*/  @!P5 IADD3.X R13, PT, PT, R0, UR28, RZ, P6, !PT ;  /* 0x0000001c000ddc10 */ /* 0x000fe4000b7fe4ff */
[----:B------:R-:W-:-:S05]  /*0650*/  IADD3 R14, P6, PT, R14, UR24, RZ ;  /* 0x000000180e0e7c10 */ /* 0x000fca000ffde0ff */
[----:B------:R-:W-:Y:S01]  /*0660*/  IMAD.X R15, RZ, RZ, R15, P6 ;  /* 0x000000ffff0f7224 */ /* 0x000fe200030e060f */
[----:B--2---:R-:W-:-:S04]  /*0670*/  ISETP.NE.AND P3, PT, R3, RZ, !P2 ;  /* 0x000000ff0300720c */ /* 0x004fc80005765270 */
[----:B------:R-:W-:Y:S02]  /*0680*/  ISETP.NE.XOR P4, PT, RZ, UR16, P3 ;  /* 0x00000010ff007c0c */ /* 0x000fe40009f85a70 */
[----:B---3--:R-:W-:-:S04]  /*0690*/  ISETP.NE.AND P3, PT, R6, RZ, !P5 ;  /* 0x000000ff0600720c */ /* 0x008fc80006f65270 */
[----:B------:R-:W-:Y:S02]  /*06a0*/  ISETP.NE.XOR P3, PT, RZ, UR16, P3 ;  /* 0x00000010ff007c0c */ /* 0x000fe40009f65a70 */
[----:B------:R-:W-:Y:S02]  /*06b0*/  @!P2 SEL R3, RZ, 0x1, !P4 ;  /* 0x00000001ff03a807 */ /* 0x000fe40006000000 */
[----:B0-----:R-:W-:Y:S02]  /*06c0*/  SEL R11, RZ, 0x1, !P3 ;  /* 0x00000001ff0b7807 */ /* 0x001fe40005800000 */
[----:B----4-:R-:W-:Y:S01]  /*06d0*/  ISETP.NE.AND P4, PT, R8, RZ, !P1 ;  /* 0x000000ff0800720c */ /* 0x010fe20004f85270 */
[----:B------:R0:W-:Y:S01]  /*06e0*/  @!P2 STG.E.U8 desc[UR22][R4.64], R3 ;  /* 0x000000030400a986 */ /* 0x0001e2000c101116 */
[----:B------:R-:W-:-:S03]  /*06f0*/  @!P1 IADD3 R6, P3, PT, R2, UR29, RZ ;  /* 0x0000001d02069c10 */ /* 0x000fc6000ff7e0ff */
[----:B------:R1:W-:Y:S01]  /*0700*/  @!P5 STG.E.U8 desc[UR22][R12.64], R11 ;  /* 0x0000000b0c00d986 */ /* 0x0003e2000c101116 */
[----:B------:R-:W-:Y:S02]  /*0710*/  @!P0 IADD3 R8, P5, PT, R2, UR30, RZ ;  /* 0x0000001e02088c10 */ /* 0x000fe4000ffbe0ff */
[----:B------:R-:W-:Y:S02]  /*0720*/  @!P1 IADD3.X R7, PT, PT, R0, UR14, RZ, P3, !PT ;  /* 0x0000000e00079c10 */ /* 0x000fe40009ffe4ff */
[----:B-----5:R-:W-:Y:S02]  /*0730*/  ISETP.NE.AND P2, PT, R10, RZ, !P0 ;  /* 0x000000ff0a00720c */ /* 0x020fe40004745270 */
[----:B------:R-:W-:Y:S02]  /*0740*/  ISETP.GE.U32.AND P3, PT, R14, UR36, PT ;  /* 0x000000240e007c0c */ /* 0x000fe4000bf66070 */
[----:B------:R-:W-:Y:S02]  /*0750*/  @!P0 IADD3.X R9, PT, PT, R0, UR12, RZ, P5, !PT ;  /* 0x0000000c00098c10 */ /* 0x000fe4000affe4ff */
[----:B------:R-:W-:-:S02]  /*0760*/  IADD3 R14, P5, PT, R14, UR24, RZ ;  /* 0x000000180e0e7c10 */ /* 0x000fc4000ffbe0ff */
[----:B------:R-:W-:Y:S02]  /*0770*/  ISETP.NE.XOR P2, PT, RZ, UR16, P2 ;  /* 0x00000010ff007c0c */ /* 0x000fe40009745a70 */
[----:B0-----:R-:W-:Y:S01]  /*0780*/  IADD3 R3, P6, PT, R14, UR24, RZ ;  /* 0x000000180e037c10 */ /* 0x001fe2000ffde0ff */
[----:B------:R-:W-:Y:S01]  /*0790*/  IMAD.X R5, RZ, RZ, R15, P5 ;  /* 0x000000ffff057224 */ /* 0x000fe200028e060f */
[----:B------:R-:W-:Y:S02]  /*07a0*/  ISETP.NE.XOR P4, PT, RZ, UR16, P4 ;  /* 0x00000010ff007c0c */ /* 0x000fe4000a785a70 */
[----:B------:R-:W-:Y:S02]  /*07b0*/  SEL R19, RZ, 0x1, !P2 ;  /* 0x00000001ff137807 */ /* 0x000fe40005000000 */
[C---:B------:R-:W-:Y:S02]  /*07c0*/  ISETP.GE.U32.AND P2, PT, R3.reuse, UR36, PT ;  /* 0x0000002403007c0c */ /* 0x040fe4000bf46070 */
[----:B------:R-:W-:Y:S01]  /*07d0*/  IADD3 R4, P5, PT, R3, UR24, RZ ;  /* 0x0000001803047c10 */ /* 0x000fe2000ffbe0ff */
[----:B------:R-:W-:Y:S01]  /*07e0*/  IMAD.X R3, RZ, RZ, R5, P6 ;  /* 0x000000ffff037224 */ /* 0x000fe200030e0605 */
[----:B------:R-:W-:-:S02]  /*07f0*/  SEL R17, RZ, 0x1, !P4 ;  /* 0x00000001ff117807 */ /* 0x000fc40006000000 */
[----:B------:R-:W-:Y:S02]  /*0800*/  ISETP.GE.U32.AND P4, PT, R14, UR36, PT ;  /* 0x000000240e007c0c */ /* 0x000fe4000bf86070 */
[----:B------:R-:W-:Y:S01]  /*0810*/  ISETP.GE.AND.EX P2, PT, R3, UR37, PT, P2 ;  /* 0x0000002503007c0c */ /* 0x000fe2000bf46320 */
[----:B------:R-:W-:Y:S01]  /*0820*/  IMAD.X R3, RZ, RZ, R3, P5 ;  /* 0x000000ffff037224 */ /* 0x000fe200028e0603 */
[----:B------:R-:W-:Y:S02]  /*0830*/  ISETP.GE.AND.EX P6, PT, R5, UR37, PT, P4 ;  /* 0x0000002505007c0c */ /* 0x000fe4000bfc6340 */
[----:B------:R-:W-:Y:S02]  /*0840*/  ISETP.GE.U32.AND P4, PT, R4, UR36, PT ;  /* 0x0000002404007c0c */ /* 0x000fe4000bf86070 */
[----:B------:R-:W-:Y:S02]  /*0850*/  ISETP.GE.AND.EX P3, PT, R15, UR37, PT, P3 ;  /* 0x000000250f007c0c */ /* 0x000fe4000bf66330 */
[----:B------:R-:W-:-:S02]  /*0860*/  ISETP.GE.AND.EX P4, PT, R3, UR37, PT, P4 ;  /* 0x0000002503007c0c */ /* 0x000fc4000bf86340 */
[----:B------:R-:W-:Y:S01]  /*0870*/  IADD3 R4, P5, PT, R2, UR34, RZ ;  /* 0x0000002202047c10 */ /* 0x000fe2000ffbe0ff */
[----:B------:R0:W-:Y:S03]  /*0880*/  @!P1 STG.E.U8 desc[UR22][R6.64], R17 ;  /* 0x0000001106009986 */ /* 0x0001e6000c101116 */
[----:B------:R-:W-:Y:S01]  /*0890*/  IADD3.X R5, PT, PT, R0, UR35, RZ, P5, !PT ;  /* 0x0000002300057c10 */ /* 0x000fe2000affe4ff */
[----:B------:R2:W-:Y:S01]  /*08a0*/  @!P0 STG.E.U8 desc[UR22][R8.64], R19 ;  /* 0x0000001308008986 */ /* 0x0005e2000c101116 */
[C---:B------:R-:W-:Y:S02]  /*08b0*/  @!P6 IADD3 R10, P0, PT, R2.reuse, UR33, RZ ;  /* 0x00000021020aec10 */ /* 0x040fe4000ff1e0ff */
[----:B-1----:R-:W-:Y:S01]  /*08c0*/  @!P2 IADD3 R12, P1, PT, R2, UR31, RZ ;  /* 0x0000001f020cac10 */ /* 0x002fe2000ff3e0ff */
[----:B------:R-:W3:Y:S01]  /*08d0*/  @!P3 LDG.E.U8 R3, desc[UR22][R4.64] ;  /* 0x000000160403b981 */ /* 0x000ee2000c1e1100 */
[----:B------:R-:W-:-:S02]  /*08e0*/  @!P6 IADD3.X R11, PT, PT, R0, UR18, RZ, P0, !PT ;  /* 0x00000012000bec10 */ /* 0x000fc400087fe4ff */
[----:B------:R-:W-:Y:S02]  /*08f0*/  @!P4 IADD3 R14, P0, PT, R2, UR32, RZ ;  /* 0x00000020020ecc10 */ /* 0x000fe4000ff1e0ff */
[C---:B------:R-:W-:Y:S01]  /*0900*/  @!P2 IADD3.X R13, PT, PT, R0.reuse, UR11, RZ, P1, !PT ;  /* 0x0000000b000dac10 */ /* 0x040fe20008ffe4ff */
[----:B------:R-:W4:Y:S01]  /*0910*/  @!P6 LDG.E.U8 R10, desc[UR22][R10.64] ;  /* 0x000000160a0ae981 */ /* 0x000f22000c1e1100 */
[----:B------:R-:W-:-:S03]  /*0920*/  @!P4 IADD3.X R15, PT, PT, R0, UR7, RZ, P0, !PT ;  /* 0x00000007000fcc10 */ /* 0x000fc600087fe4ff */
[----:B------:R-:W5:Y:S04]  /*0930*/  @!P2 LDG.E.U8 R12, desc[UR22][R12.64] ;  /* 0x000000160c0ca981 */ /* 0x000f68000c1e1100 */
[----:B------:R-:W2:Y:S01]  /*0940*/  @!P4 LDG.E.U8 R14, desc[UR22][R14.64] ;  /* 0x000000160e0ec981 */ /* 0x000ea2000c1e1100 */
[----:B0-----:R-:W-:-:S04]  /*0950*/  @!P6 IADD3 R6, P5, PT, R2, UR33, RZ ;  /* 0x000000210206ec10 */ /* 0x001fc8000ffbe0ff */
[----:B------:R-:W-:Y:S01]  /*0960*/  @!P6 IADD3.X R7, PT, PT, R0, UR18, RZ, P5, !PT ;  /* 0x000000120007ec10 */ /* 0x000fe2000affe4ff */
[----:B------:R-:W-:-:S04]  /*0970*/  UIADD3 UR10, UP0, UPT, UR10, -0x2, URZ ;  /* 0xfffffffe0a0a7890 */ /* 0x000fc8000ff1e0ff */
[----:B------:R-:W-:Y:S02]  /*0980*/  UIADD3.X UR4, UPT, UPT, UR4, -0x1, URZ, UP0, !UPT ;  /* 0xffffffff04047890 */ /* 0x000fe400087fe4ff */
[----:B------:R-:W-:-:S04]  /*0990*/  UISETP.NE.U32.AND UP0, UPT, UR10, URZ, UPT ;  /* 0x000000ff0a00728c */ /* 0x000fc8000bf05070 */
[----:B------:R-:W-:Y:S02]  /*09a0*/  UISETP.NE.AND.EX UP0, UPT, UR4, URZ, UPT, UP0 ;  /* 0x000000ff0400728c */ /* 0x000fe4000bf05300 */
[----:B------:R-:W-:-:S04]  /*09b0*/  UIADD3 UR5, UP1, UPT, UR25, UR5, URZ ;  /* 0x0000000519057290 */ /* 0x000fc8000ff3e0ff */
[----:B------:R-:W-:Y:S01]  /*09c0*/  UIADD3.X UR6, UPT, UPT, UR26, UR6, URZ, UP1, !UPT ;  /* 0x000000061a067290 */ /* 0x000fe20008ffe4ff */
[----:B---3--:R-:W-:-:S04]  /*09d0*/  ISETP.NE.AND P0, PT, R3, RZ, !P3 ;  /* 0x000000ff0300720c */ /* 0x008fc80005f05270 */
[----:B------:R-:W-:Y:S02]  /*09e0*/  ISETP.NE.XOR P0, PT, RZ, UR16, P0 ;  /* 0x00000010ff007c0c */ /* 0x000fe40008705a70 */
[----:B----4-:R-:W-:Y:S02]  /*09f0*/  ISETP.NE.AND P1, PT, R10, RZ, !P6 ;  /* 0x000000ff0a00720c */ /* 0x010fe40007725270 */
[----:B------:R-:W-:Y:S02]  /*0a00*/  @!P3 SEL R3, RZ, 0x1, !P0 ;  /* 0x00000001ff03b807 */ /* 0x000fe40004000000 */
[----:B-----5:R-:W-:Y:S02]  /*0a10*/  ISETP.NE.AND P0, PT, R12, RZ, !P2 ;  /* 0x000000ff0c00720c */ /* 0x020fe40005705270 */
[----:B------:R-:W-:Y:S02]  /*0a20*/  ISETP.NE.XOR P5, PT, RZ, UR16, P1 ;  /* 0x00000010ff007c0c */ /* 0x000fe40008fa5a70 */
[----:B--2---:R-:W-:Y:S01]  /*0a30*/  ISETP.NE.AND P1, PT, R14, RZ, !P4 ;  /* 0x000000ff0e00720c */ /* 0x004fe20006725270 */
[----:B------:R0:W-:Y:S01]  /*0a40*/  @!P3 STG.E.U8 desc[UR22][R4.64], R3 ;  /* 0x000000030400b986 */ /* 0x0001e2000c101116 */
[----:B------:R-:W-:-:S02]  /*0a50*/  @!P2 IADD3 R8, P3, PT, R2, UR31, RZ ;  /* 0x0000001f0208ac10 */ /* 0x000fc4000ff7e0ff */
[----:B------:R-:W-:Y:S02]  /*0a60*/  SEL R13, RZ, 0x1, !P5 ;  /* 0x00000001ff0d7807 */ /* 0x000fe40006800000 */
[----:B------:R-:W-:Y:S02]  /*0a70*/  ISETP.NE.XOR P0, PT, RZ, UR16, P0 ;  /* 0x00000010ff007c0c */ /* 0x000fe40008705a70 */
[----:B------:R-:W-:Y:S02]  /*0a80*/  @!P4 IADD3 R10, P5, PT, R2, UR32, RZ ;  /* 0x00000020020acc10 */ /* 0x000fe4000ffbe0ff */
[----:B------:R-:W-:Y:S02]  /*0a90*/  ISETP.NE.XOR P1, PT, RZ, UR16, P1 ;  /* 0x00000010ff007c0c */ /* 0x000fe40008f25a70 */
[----:B------:R-:W-:Y:S02]  /*0aa0*/  @!P2 IADD3.X R9, PT, PT, R0, UR11, RZ, P3, !PT ;  /* 0x0000000b0009ac10 */ /* 0x000fe40009ffe4ff */
[----:B------:R-:W-:-:S02]  /*0ab0*/  SEL R15, RZ, 0x1, !P0 ;  /* 0x00000001ff0f7807 */ /* 0x000fc40004000000 */
[----:B------:R-:W-:Y:S02]  /*0ac0*/  @!P4 IADD3.X R11, PT, PT, R0, UR7, RZ, P5, !PT ;  /* 0x00000007000bcc10 */ /* 0x000fe4000affe4ff */
[----:B0-----:R-:W-:Y:S01]  /*0ad0*/  SEL R3, RZ, 0x1, !P1 ;  /* 0x00000001ff037807 */ /* 0x001fe20004800000 */
[----:B------:R0:W-:Y:S04]  /*0ae0*/  @!P6 STG.E.U8 desc[UR22][R6.64], R13 ;  /* 0x0000000d0600e986 */ /* 0x0001e8000c101116 */
[----:B------:R0:W-:Y:S04]  /*0af0*/  @!P2 STG.E.U8 desc[UR22][R8.64], R15 ;  /* 0x0000000f0800a986 */ /* 0x0001e8000c101116 */
[----:B------:R0:W-:Y:S01]  /*0b00*/  @!P4 STG.E.U8 desc[UR22][R10.64], R3 ;  /* 0x000000030a00c986 */ /* 0x0001e2000c101116 */
[----:B------:R-:W-:-:S04]  /*0b10*/  IADD3 R2, P0, PT, R2, UR25, RZ ;  /* 0x0000001902027c10 */ /* 0x000fc8000ff1e0ff */
[----:B------:R-:W-:Y:S01]  /*0b20*/  IADD3.X R0, PT, PT, R0, UR26, RZ, P0, !PT ;  /* 0x0000001a00007c10 */ /* 0x000fe200087fe4ff */
[----:B------:R-:W-:Y:S08]  /*0b30*/  BRA.U UP0, `(.L_x_468) ;  /* 0xfffffff900547547 */ /* 0x000ff0000b83ffff */
.L_x_467:
[----:B------:R-:W-:-:S04]  /*0b40*/  ULOP3.LUT UR4, UR17, 0x1, URZ, 0xc0, !UPT ;  /* 0x0000000111047892 */ /* 0x000fc8000f8ec0ff */
[----:B------:R-:W-:-:S06]  /*0b50*/  UISETP.NE.U32.AND UP0, UPT, UR4, 0x1, UPT ;  /* 0x000000010400788c */ /* 0x000fcc000bf05070 */
[----:B------:R-:W-:-:S13]  /*0b60*/  PLOP3.LUT P0, PT, PT, PT, UP0, 0x80, 0x8 ;  /* 0x000000000008781c */ /* 0x000fda0003f0f008 */
[----:B------:R-:W-:Y:S05]  /*0b70*/  @!P0 EXIT ;  /* 0x000000000000894d */ /* 0x000fea0003800000 */
[----:B0-----:R-:W0:Y:S02]  /*0b80*/  S2R R8, SR_TID.X ;  /* 0x0000000000087919 */ /* 0x001e240000002100 */
[----:B0-----:R-:W-:-:S04]  /*0b90*/  IADD3 R8, P0, PT, R8, UR5, RZ ;  /* 0x0000000508087c10 */ /* 0x001fc8000ff1e0ff */
[C---:B------:R-:W-:Y:S01]  /*0ba0*/  IADD3 R0, P1, PT, R8.reuse, UR24, RZ ;  /* 0x0000001808007c10 */ /* 0x040fe2000ff3e0ff */
[----:B------:R-:W-:Y:S01]  /*0bb0*/  IMAD.X R3, RZ, RZ, UR6, P0 ;  /* 0x00000006ff037e24 */ /* 0x000fe200080e06ff */
[----:B------:R-:W-:Y:S02]  /*0bc0*/  ISETP.GE.U32.AND P3, PT, R8, UR36, PT ;  /* 0x0000002408007c0c */ /* 0x000fe4000bf66070 */
[C---:B------:R-:W-:Y:S01]  /*0bd0*/  ISETP.GE.U32.AND P2, PT, R0.reuse, UR36, PT ;  /* 0x0000002400007c0c */ /* 0x040fe2000bf46070 */
[----:B------:R-:W-:Y:S01]  /*0be0*/  IMAD.X R2, RZ, RZ, R3, P1 ;  /* 0x000000ffff027224 */ /* 0x000fe200008e0603 */
[----:B------:R-:W-:Y:S02]  /*0bf0*/  IADD3 R0, P1, PT, R0, UR24, RZ ;  /* 0x0000001800007c10 */ /* 0x000fe4000ff3e0ff */
[----:B------:R-:W-:Y:S02]  /*0c00*/  IADD3 R8, P0, PT, R8, UR38, RZ ;  /* 0x0000002608087c10 */ /* 0x000fe4000ff1e0ff */
[----:B------:R-:W-:-:S02]  /*0c10*/  ISETP.GE.AND.EX P3, PT, R3, UR37, PT, P3 ;  /* 0x0000002503007c0c */ /* 0x000fc4000bf66330 */
[----:B------:R-:W-:Y:S01]  /*0c20*/  ISETP.GE.AND.EX P2, PT, R2, UR37, PT, P2 ;  /* 0x0000002502007c0c */ /* 0x000fe2000bf46320 */
[----:B------:R-:W-:Y:S01]  /*0c30*/  IMAD.X R2, RZ, RZ, R2, P1 ;  /* 0x000000ffff027224 */ /* 0x000fe200008e0602 */
[C---:B------:R-:W-:Y:S02]  /*0c40*/  ISETP.GE.U32.AND P1, PT, R0.reuse, UR36, PT ;  /* 0x0000002400007c0c */ /* 0x040fe4000bf26070 */
[----:B------:R-:W-:Y:S02]  /*0c50*/  IADD3.X R9, PT, PT, R3, UR39, RZ, P0, !PT ;  /* 0x0000002703097c10 */ /* 0x000fe400087fe4ff */
[----:B------:R-:W-:Y:S02]  /*0c60*/  IADD3 R0, P4, PT, R0, UR24, RZ ;  /* 0x0000001800007c10 */ /* 0x000fe4000ff9e0ff */
[----:B------:R-:W-:Y:S02]  /*0c70*/  IADD3 R6, P5, PT, R8, UR24, RZ ;  /* 0x0000001808067c10 */ /* 0x000fe4000ffbe0ff */
[----:B------:R-:W-:Y:S01]  /*0c80*/  ISETP.GE.AND.EX P1, PT, R2, UR37, PT, P1 ;  /* 0x0000002502007c0c */ /* 0x000fe2000bf26310 */
[----:B------:R-:W-:Y:S01]  /*0c90*/  IMAD.X R2, RZ, RZ, R2, P4 ;  /* 0x000000ffff027224 */ /* 0x000fe200020e0602 */
[----:B------:R-:W-:Y:S01]  /*0ca0*/  ISETP.GE.U32.AND P0, PT, R0, UR36, PT ;  /* 0x0000002400007c0c */ /* 0x000fe2000bf06070 */
[----:B------:R-:W-:Y:S01]  /*0cb0*/  IMAD.X R7, RZ, RZ, R9, P5 ;  /* 0x000000ffff077224 */ /* 0x000fe200028e0609 */
[----:B------:R-:W-:Y:S01]  /*0cc0*/  IADD3 R4, P5, PT, R6, UR24, RZ ;  /* 0x0000001806047c10 */ /* 0x000fe2000ffbe0ff */
[----:B------:R-:W2:Y:S01]  /*0cd0*/  @!P3 LDG.E.U8 R12, desc[UR22][R8.64] ;  /* 0x00000016080cb981 */ /* 0x000ea2000c1e1100 */
[----:B------:R-:W-:-:S03]  /*0ce0*/  ISETP.GE.AND.EX P0, PT, R2, UR37, PT, P0 ;  /* 0x0000002502007c0c */ /* 0x000fc6000bf06300 */
[----:B------:R-:W-:Y:S01]  /*0cf0*/  IMAD.X R5, RZ, RZ, R7, P5 ;  /* 0x000000ffff057224 */ /* 0x000fe200028e0607 */
[----:B------:R-:W-:Y:S01]  /*0d00*/  IADD3 R2, P4, PT, R4, UR24, RZ ;  /* 0x0000001804027c10 */ /* 0x000fe2000ff9e0ff */
[----:B------:R-:W3:Y:S04]  /*0d10*/  @!P2 LDG.E.U8 R0, desc[UR22][R6.64] ;  /* 0x000000160600a981 */ /* 0x000ee8000c1e1100 */
[----:B------:R-:W4:Y:S01]  /*0d20*/  @!P1 LDG.E.U8 R10, desc[UR22][R4.64] ;  /* 0x00000016040a9981 */ /* 0x000f22000c1e1100 */
[----:B------:R-:W-:-:S05]  /*0d30*/  IMAD.X R3, RZ, RZ, R5, P4 ;  /* 0x000000ffff037224 */ /* 0x000fca00020e0605 */
[----:B------:R-:W5:Y:S01]  /*0d40*/  @!P0 LDG.E.U8 R11, desc[UR22][R2.64] ;  /* 0x00000016020b8981 */ /* 0x000f62000c1e1100 */
[----:B--2---:R-:W-:-:S04]  /*0d50*/  ISETP.NE.AND P4, PT, R12, RZ, !P3 ;  /* 0x000000ff0c00720c */ /* 0x004fc80005f85270 */
[----:B------:R-:W-:Y:S02]  /*0d60*/  ISETP.NE.XOR P6, PT, RZ, UR16, P4 ;  /* 0x00000010ff007c0c */ /* 0x000fe4000a7c5a70 */
[----:B---3--:R-:W-:Y:S02]  /*0d70*/  ISETP.NE.AND P5, PT, R0, RZ, !P2 ;  /* 0x000000ff0000720c */ /* 0x008fe400057a5270 */
[----:B------:R-:W-:Y:S02]  /*0d80*/  @!P3 SEL R13, RZ, 0x1, !P6 ;  /* 0x00000001ff0db807 */ /* 0x000fe40007000000 */
[----:B----4-:R-:W-:Y:S02]  /*0d90*/  ISETP.NE.AND P4, PT, R10, RZ, !P1 ;  /* 0x000000ff0a00720c */ /* 0x010fe40004f85270 */
[----:B------:R-:W-:Y:S01]  /*0da0*/  ISETP.NE.XOR P5, PT, RZ, UR16, P5 ;  /* 0x00000010ff007c0c */ /* 0x000fe2000afa5a70 */
[----:B------:R-:W-:Y:S01]  /*0db0*/  @!P3 STG.E.U8 desc[UR22][R8.64], R13 ;  /* 0x0000000d0800b986 */ /* 0x000fe2000c101116 */
[----:B------:R-:W-:-:S02]  /*0dc0*/  ISETP.NE.XOR P4, PT, RZ, UR16, P4 ;  /* 0x00000010ff007c0c */ /* 0x000fc4000a785a70 */
[----:B------:R-:W-:Y:S02]  /*0dd0*/  SEL R15, RZ, 0x1, !P5 ;  /* 0x00000001ff0f7807 */ /* 0x000fe40006800000 */
[----:B-----5:R-:W-:Y:S02]  /*0de0*/  ISETP.NE.AND P3, PT, R11, RZ, !P0 ;  /* 0x000000ff0b00720c */ /* 0x020fe40004765270 */
[----:B------:R-:W-:Y:S01]  /*0df0*/  SEL R11, RZ, 0x1, !P4 ;  /* 0x00000001ff0b7807 */ /* 0x000fe20006000000 */
[----:B------:R0:W-:Y:S01]  /*0e00*/  @!P2 STG.E.U8 desc[UR22][R6.64], R15 ;  /* 0x0000000f0600a986 */ /* 0x0001e2000c101116 */
[----:B------:R-:W-:-:S03]  /*0e10*/  ISETP.NE.XOR P3, PT, RZ, UR16, P3 ;  /* 0x00000010ff007c0c */ /* 0x000fc60009f65a70 */
[----:B------:R1:W-:Y:S01]  /*0e20*/  @!P1 STG.E.U8 desc[UR22][R4.64], R11 ;  /* 0x0000000b04009986 */ /* 0x0003e2000c101116 */
[----:B0-----:R-:W-:Y:S01]  /*0e30*/  SEL R7, RZ, 0x1, !P3 ;  /* 0x00000001ff077807 */ /* 0x001fe20005800000 */
[----:B------:R-:W-:Y:S08]  /*0e40*/  @P0 EXIT ;  /* 0x000000000000094d */ /* 0x000ff00003800000 */
[----:B------:R-:W-:Y:S01]  /*0e50*/  STG.E.U8 desc[UR22][R2.64], R7 ;  /* 0x0000000702007986 */ /* 0x000fe2000c101116 */
[----:B------:R-:W-:Y:S05]  /*0e60*/  EXIT ;  /* 0x000000000000794d */ /* 0x000fea0003800000 */
.L_x_466:
[----:B------:R-:W0:Y:S02]  /*0e70*/  S2R R8, SR_TID.X ;  /* 0x0000000000087919 */ /* 0x000e240000002100 */
[----:B0-----:R-:W-:-:S03]  /*0e80*/  IMAD.WIDE.U32 R2, R8, 0x4, RZ ;  /* 0x0000000408027825 */ /* 0x001fc600078e00ff */
[----:B------:R-:W-:-:S04]  /*0e90*/  ISETP.GE.U32.AND P0, PT, R2, UR12, PT ;  /* 0x0000000c02007c0c */ /* 0x000fc8000bf06070 */
[----:B------:R-:W-:-:S13]  /*0ea0*/  ISETP.GE.AND.EX P0, PT, R3, UR11, PT, P0 ;  /* 0x0000000b03007c0c */ /* 0x000fda000bf06300 */
[----:B------:R-:W-:Y:S05]  /*0eb0*/  @P0 EXIT ;  /* 0x000000000000094d */ /* 0x000fea0003800000 */
[----:B------:R-:W-:Y:S01]  /*0ec0*/  ISETP.NE.AND P2, PT, RZ, UR16, PT ;  /* 0x00000010ff007c0c */ /* 0x000fe2000bf45270 */
[----:B------:R-:W-:Y:S01]  /*0ed0*/  IMAD.MOV.U32 R9, RZ, RZ, RZ ;  /* 0x000000ffff097224 */ /* 0x000fe200078e00ff */
[----:B------:R-:W0:Y:S11]  /*0ee0*/  LDCU UR4, c[0x0][0x360] ;  /* 0x00006c00ff0477ac */ /* 0x000e360008000800 */
.L_x_469:
[----:B------:R-:W-:-:S04]  /*0ef0*/  LEA R2, P0, R8, UR38, 0x2 ;  /* 0x0000002608027c11 */ /* 0x000fc8000f8010ff */
[----:B------:R-:W-:-:S05]  /*0f00*/  LEA.HI.X R3, R8, UR39, R9, 0x2, P0 ;  /* 0x0000002708037c11 */ /* 0x000fca00080f1409 */
        /* <DEDUP_REMOVED lines=12> */
[----:B------:R-:W-:Y:S02]  /*0fd0*/  SEL R5, RZ, 0x1, !P3 ;  /* 0x00000001ff057807 */ /* 0x000fe40005800000 */
[----:B------:R-:W-:Y:S02]  /*0fe0*/  PRMT R7, R7, 0x3340, R4 ;  /* 0x0000334007077816 */ /* 0x000fe40000000004 */
[----:B------:R-:W-:Y:S02]  /*0ff0*/  PRMT R0, R5, 0x3340, R0 ;  /* 0x0000334005007816 */ /* 0x000fe40000000000 */
[----:B0-----:R-:W-:Y:S02]  /*1000*/  IADD3 R8, P0, PT, R8, UR4, RZ ;  /* 0x0000000408087c10 */ /* 0x001fe4000ff1e0ff */
        /* <DEDUP_REMOVED lines=11> */
        .weak           $__internal_50_$__cuda_sm20_div_u16
        .type           $__internal_50_$__cuda_sm20_div_u16,@function
        .size           $__internal_50_$__cuda_sm20_div_u16,(.L_x_4236 - $__internal_50_$__cuda_sm20_div_u16)
$__internal_50_$__cuda_sm20_div_u16:
        /* <DEDUP_REMOVED lines=19> */
[----:B------:R-:W-:Y:S05]  /*11f0*/  RET.REL.NODEC R4 `(_ZN2at6native61_GLOBAL__N__44eb8e94_28_ForeachBinaryOpScalarList_cu_dda10a6925multi_tensor_apply_kernelINS1_28TensorListScalarListMetadataIbLi1EEENS1_25BinaryOpScalarListFunctorIbLi1ELi1ELi0EEEJSt5minusIbEEEEvT_T0_DpT1_) ;  /* 0xffffffec04807950 */ /* 0x000fea0003c3ffff */
.L_x_470:
        /* <DEDUP_REMOVED lines=16> */
.L_x_4236:


//--------------------- .text._ZN2at6native61_GLOBAL__N__44eb8e94_28_ForeachBinaryOpScalarList_cu_dda10a6925multi_tensor_apply_kernelINS1_28TensorListScalarListMetadataIN3c107complexIfEELi1EEENS1_25BinaryOpScalarListFunctorIS6_Li1ELi1ELi0EEEJSt5minusIS6_EEEEvT_T0_DpT1_ --------------------------
	.section	.text._ZN2at6native61_GLOBAL__N__44eb8e94_28_ForeachBinaryOpScalarList_cu_dda10a6925multi_tensor_apply_kernelINS1_28TensorListScalarListMetadataIN3c107complexIfEELi1EEENS1_25BinaryOpScalarListFunctorIS6_Li1ELi1ELi0EEEJSt5minusIS6_EEEEvT_T0_DpT1_,"ax",@progbits
	.align	128
.text._ZN2at6native61_GLOBAL__N__44eb8e94_28_ForeachBinaryOpScalarList_cu_dda10a6925multi_tensor_apply_kernelINS1_28TensorListScalarListMetadataIN3c107complexIfEELi1EEENS1_25BinaryOpScalarListFunctorIS6_Li1ELi1ELi0EEEJSt5minusIS6_EEEEvT_T0_DpT1_:
        .type           _ZN2at6native61_GLOBAL__N__44eb8e94_28_ForeachBinaryOpScalarList_cu_dda10a6925multi_tensor_apply_kernelINS1_28TensorListScalarListMetadataIN3c107complexIfEELi1EEENS1_25BinaryOpScalarListFunctorIS6_Li1ELi1ELi0EEEJSt5minusIS6_EEEEvT_T0_DpT1_,@function
        .size           _ZN2at6native61_GLOBAL__N__44eb8e94_28_ForeachBinaryOpScalarList_cu_dda10a6925multi_tensor_apply_kernelINS1_28TensorListScalarListMetadataIN3c107complexIfEELi1EEENS1_25BinaryOpScalarListFunctorIS6_Li1ELi1ELi0EEEJSt5minusIS6_EEEEvT_T0_DpT1_,(.L_x_4238 - _ZN2at6native61_GLOBAL__N__44eb8e94_28_ForeachBinaryOpScalarList_cu_dda10a6925multi_tensor_apply_kernelINS1_28TensorListScalarListMetadataIN3c107complexIfEELi1EEENS1_25BinaryOpScalarListFunctorIS6_Li1ELi1ELi0EEEJSt5minusIS6_EEEEvT_T0_DpT1_)
        .other          _ZN2at6native61_GLOBAL__N__44eb8e94_28_ForeachBinaryOpScalarList_cu_dda10a6925multi_tensor_apply_kernelINS1_28TensorListScalarListMetadataIN3c107complexIfEELi1EEENS1_25BinaryOpScalarListFunctorIS6_Li1ELi1ELi0EEEJSt5minusIS6_EEEEvT_T0_DpT1_,@"STO_CUDA_ENTRY STV_DEFAULT"
_ZN2at6native61_GLOBAL__N__44eb8e94_28_ForeachBinaryOpScalarList_cu_dda10a6925multi_tensor_apply_kernelINS1_28TensorListScalarListMetadataIN3c107complexIfEELi1EEENS1_25BinaryOpScalarListFunctorIS6_Li1ELi1ELi0EEEJSt5minusIS6_EEEEvT_T0_DpT1_:
        /* <DEDUP_REMOVED lines=36> */
[----:B------:R-:W-:Y:S05]  /*0240*/  CALL.REL.NOINC `($__internal_51_$__cuda_sm20_div_u16) ;  /* 0x0000000c00507944 */ /* 0x000fea0003c00000 */
        /* <DEDUP_REMOVED lines=13> */
.L_x_473:
[----:B0-----:R-:W-:Y:S02]  /*0320*/  IADD3 R29, P0, PT, R3, UR6, RZ ;  /* 0x00000006031d7c10 */ /* 0x001fe4000ff1e0ff */
[----:B-1----:R-:W-:Y:S02]  /*0330*/  CS2R R6, SRZ ;  /* 0x0000000000067805 */ /* 0x002fe4000001ff00 */
[C---:B------:R-:W-:Y:S01]  /*0340*/  ISETP.GE.U32.AND P3, PT, R29.reuse, R0, PT ;  /* 0x000000001d00720c */ /* 0x040fe20003f66070 */
[----:B------:R-:W-:Y:S01]  /*0350*/  IMAD.X R4, RZ, RZ, UR7, P0 ;  /* 0x00000007ff047e24 */ /* 0x000fe200080e06ff */
[C---:B------:R-:W-:Y:S02]  /*0360*/  LEA R12, P0, R29.reuse, R10, 0x3 ;  /* 0x0000000a1d0c7211 */ /* 0x040fe400078018ff */
[----:B------:R-:W-:Y:S02]  /*0370*/  IADD3 R27, P1, PT, R29, UR11, RZ ;  /* 0x0000000b1d1b7c10 */ /* 0x000fe4000ff3e0ff */
[----:B------:R-:W-:-:S02]  /*0380*/  ISETP.GE.AND.EX P3, PT, R4, R2, PT, P3 ;  /* 0x000000020400720c */ /* 0x000fc40003f66330 */
[--C-:B------:R-:W-:Y:S01]  /*0390*/  LEA.HI.X R13, R29, R11, R4.reuse, 0x3, P0 ;  /* 0x0000000b1d0d7211 */ /* 0x100fe200000f1c04 */
[----:B------:R-:W-:Y:S01]  /*03a0*/  IMAD.X R5, RZ, RZ, R4, P1 ;  /* 0x000000ffff057224 */ /* 0x000fe200008e0604 */
[C---:B------:R-:W-:Y:S02]  /*03b0*/  IADD3 R17, P0, PT, R27.reuse, UR11, RZ ;  /* 0x0000000b1b117c10 */ /* 0x040fe4000ff1e0ff */
[----:B------:R-:W-:Y:S02]  /*03c0*/  ISETP.GE.U32.AND P4, PT, R27, R0, PT ;  /* 0x000000001b00720c */ /* 0x000fe40003f86070 */
[----:B------:R-:W-:Y:S01]  /*03d0*/  IADD3 R15, P2, PT, R17, UR11, RZ ;  /* 0x0000000b110f7c10 */ /* 0x000fe2000ff5e0ff */
[----:B------:R-:W-:Y:S01]  /*03e0*/  IMAD.X R19, RZ, RZ, R5, P0 ;  /* 0x000000ffff137224 */ /* 0x000fe200000e0605 */
[----:B------:R-:W-:-:S03]  /*03f0*/  USHF.L.U32 UR14, UR11, 0x3, URZ ;  /* 0x000000030b0e7899 */ /* 0x000fc600080006ff */
[----:B------:R-:W2:Y:S01]  /*0400*/  @!P3 LDG.E.64 R6, desc[UR12][R12.64] ;  /* 0x0000000c0c06b981 */ /* 0x000ea2000c1e1b00 */
[----:B------:R-:W-:Y:S01]  /*0410*/  ISETP.GE.AND.EX P4, PT, R5, R2, PT, P4 ;  /* 0x000000020500720c */ /* 0x000fe20003f86340 */
[----:B------:R-:W-:Y:S01]  /*0420*/  IMAD.X R21, RZ, RZ, R19, P2 ;  /* 0x000000ffff157224 */ /* 0x000fe200010e0613 */
[----:B------:R-:W-:Y:S01]  /*0430*/  USHF.R.U32.HI UR10, URZ, 0x1d, UR11 ;  /* 0x0000001dff0a7899 */ /* 0x000fe2000801160b */
[----:B------:R-:W-:Y:S02]  /*0440*/  ISETP.GE.U32.AND P0, PT, R15, R0, PT ;  /* 0x000000000f00720c */ /* 0x000fe40003f06070 */
[----:B------:R-:W-:Y:S02]  /*0450*/  CS2R R22, SRZ ;  /* 0x0000000000167805 */ /* 0x000fe4000001ff00 */
[----:B------:R-:W-:Y:S02]  /*0460*/  IADD3 R14, P1, PT, R12, UR14, RZ ;  /* 0x0000000e0c0e7c10 */ /* 0x000fe4000ff3e0ff */
[----:B------:R-:W-:-:S02]  /*0470*/  ISETP.GE.AND.EX P0, PT, R21, R2, PT, P0 ;  /* 0x000000021500720c */ /* 0x000fc40003f06300 */
[----:B------:R-:W-:Y:S01]  /*0480*/  IADD3.X R15, PT, PT, R13, UR10, RZ, P1, !PT ;  /* 0x0000000a0d0f7c10 */ /* 0x000fe20008ffe4ff */
[----:B------:R-:W-:Y:S01]  /*0490*/  USHF.R.U32.HI UR15, URZ, 0x1d, UR11 ;  /* 0x0000001dff0f7899 */ /* 0x000fe2000801160b */
[----:B------:R-:W-:Y:S01]  /*04a0*/  ISETP.GE.U32.AND P1, PT, R17, R0, PT ;  /* 0x000000001100720c */ /* 0x000fe20003f26070 */
[----:B------:R-:W-:Y:S02]  /*04b0*/  IMAD.U32 R17, RZ, RZ, UR14 ;  /* 0x0000000eff117e24 */ /* 0x000fe4000f8e00ff */
[----:B------:R0:W3:Y:S01]  /*04c0*/  @!P4 LDG.E.64 R22, desc[UR12][R14.64] ;  /* 0x0000000c0e16c981 */ /* 0x0000e2000c1e1b00 */
[----:B------:R-:W-:Y:S01]  /*04d0*/  ISETP.GE.AND.EX P1, PT, R19, R2, PT, P1 ;  /* 0x000000021300720c */ /* 0x000fe20003f26310 */
[----:B------:R-:W-:Y:S01]  /*04e0*/  IMAD.U32 R19, RZ, RZ, UR15 ;  /* 0x0000000fff137e24 */ /* 0x000fe2000f8e00ff */
[----:B------:R-:W-:Y:S02]  /*04f0*/  IADD3 R24, P2, PT, R14, UR14, RZ ;  /* 0x0000000e0e187c10 */ /* 0x000fe4000ff5e0ff */
[----:B------:R-:W-:-:S02]  /*0500*/  CS2R R20, SRZ ;  /* 0x0000000000147805 */ /* 0x000fc4000001ff00 */
[----:B------:R-:W-:Y:S02]  /*0510*/  @!P0 IADD3 R16, P5, P6, R17, UR14, R12 ;  /* 0x0000000e11108c10 */ /* 0x000fe4000febe00c */
[----:B------:R-:W-:Y:S02]  /*0520*/  IADD3.X R25, PT, PT, R15, UR10, RZ, P2, !PT ;  /* 0x0000000a0f197c10 */ /* 0x000fe400097fe4ff */
[----:B------:R-:W-:Y:S02]  /*0530*/  @!P0 IADD3.X R17, PT, PT, R19, UR15, R13, P5, P6 ;  /* 0x0000000f13118c10 */ /* 0x000fe4000afec40d */
[----:B------:R-:W-:Y:S02]  /*0540*/  @!P0 IADD3 R16, P2, PT, R16, UR14, RZ ;  /* 0x0000000e10108c10 */ /* 0x000fe4000ff5e0ff */
[----:B------:R-:W-:Y:S01]  /*0550*/  CS2R R18, SRZ ;  /* 0x0000000000127805 */ /* 0x000fe2000001ff00 */
[----:B------:R1:W4:Y:S01]  /*0560*/  @!P1 LDG.E.64 R20, desc[UR12][R24.64] ;  /* 0x0000000c18149981 */ /* 0x000322000c1e1b00 */
[----:B------:R-:W-:-:S05]  /*0570*/  @!P0 IADD3.X R17, PT, PT, R17, UR15, RZ, P2, !PT ;  /* 0x0000000f11118c10 */ /* 0x000fca00097fe4ff */
[----:B------:R5:W4:Y:S01]  /*0580*/  @!P0 LDG.E.64 R18, desc[UR12][R16.64] ;  /* 0x0000000c10128981 */ /* 0x000b22000c1e1b00 */
[----:B------:R-:W-:Y:S01]  /*0590*/  USHF.L.U32 UR10, UR11, 0x2, URZ ;  /* 0x000000020b0a7899 */ /* 0x000fe200080006ff */
[----:B0-----:R-:W-:Y:S02]  /*05a0*/  VIADD R14, R12, UR14 ;  /* 0x0000000e0c0e7c36 */ /* 0x001fe40008000000 */
[----:B-1----:R-:W-:-:S03]  /*05b0*/  IMAD.U32 R25, RZ, RZ, UR15 ;  /* 0x0000000fff197e24 */ /* 0x002fc6000f8e00ff */
[----:B------:R-:W-:Y:S01]  /*05c0*/  IADD3 R29, P5, PT, R29, UR10, RZ ;  /* 0x0000000a1d1d7c10 */ /* 0x000fe2000ffbe0ff */
[----:B-----5:R-:W-:-:S03]  /*05d0*/  IMAD.U32 R17, RZ, RZ, UR15 ;  /* 0x0000000fff117e24 */ /* 0x020fc6000f8e00ff */
[----:B------:R-:W-:Y:S01]  /*05e0*/  ISETP.GE.U32.AND P2, PT, R29, R0, PT ;  /* 0x000000001d00720c */ /* 0x000fe20003f46070 */
[----:B------:R-:W-:-:S05]  /*05f0*/  IMAD.X R4, RZ, RZ, R4, P5 ;  /* 0x000000ffff047224 */ /* 0x000fca00028e0604 */
[----:B------:R-:W-:Y:S01]  /*0600*/  ISETP.GE.AND.EX P2, PT, R4, R2, PT, P2 ;  /* 0x000000020400720c */ /* 0x000fe20003f46320 */
[----:B------:R-:W-:Y:S02]  /*0610*/  IMAD.U32 R4, RZ, RZ, UR14 ;  /* 0x0000000eff047e24 */ /* 0x000fe4000f8e00ff */
[----:B--2---:R-:W-:Y:S01]  /*0620*/  @!P3 FADD.FTZ R28, -R8, R6 ;  /* 0x00000006081cb221 */ /* 0x004fe20000010100 */
[----:B------:R-:W-:Y:S01]  /*0630*/  @!P3 FADD.FTZ R29, -R9, R7 ;  /* 0x00000007091db221 */ /* 0x000fe20000010100 */
[----:B------:R-:W-:Y:S02]  /*0640*/  IMAD.U32 R7, RZ, RZ, UR14 ;  /* 0x0000000eff077e24 */ /* 0x000fe4000f8e00ff */
[----:B------:R-:W-:Y:S02]  /*0650*/  IMAD.U32 R6, RZ, RZ, UR10 ;  /* 0x0000000aff067e24 */ /* 0x000fe4000f8e00ff */
[----:B------:R0:W-:Y:S01]  /*0660*/  @!P3 STG.E.64 desc[UR12][R12.64], R28 ;  /* 0x0000001c0c00b986 */ /* 0x0001e2000c101b0c */
[----:B------:R-:W-:Y:S01]  /*0670*/  @!P1 IADD3 R16, P3, P5, R7, UR14, R12 ;  /* 0x0000000e07109c10 */ /* 0x000fe2000fd7e00c */
[----:B------:R-:W-:Y:S01]  /*0680*/  IMAD.U32 R7, RZ, RZ, UR10 ;  /* 0x0000000aff077e24 */ /* 0x000fe2000f8e00ff */
[----:B------:R-:W-:-:S02]  /*0690*/  LEA R6, P6, R6, R12, 0x3 ;  /* 0x0000000c06067211 */ /* 0x000fc400078c18ff */
[----:B------:R-:W-:Y:S02]  /*06a0*/  @!P1 IADD3.X R17, PT, PT, R17, UR15, R13, P3, P5 ;  /* 0x0000000f11119c10 */ /* 0x000fe40009fea40d */
[----:B------:R-:W-:Y:S02]  /*06b0*/  LEA.HI.X R7, R7, R13, RZ, 0x3, P6 ;  /* 0x0000000d07077211 */ /* 0x000fe400030f1cff */
[----:B------:R-:W-:Y:S01]  /*06c0*/  IADD3 R27, P6, PT, R27, UR10, RZ ;  /* 0x0000000a1b1b7c10 */ /* 0x000fe2000ffde0ff */
[----:B---3--:R-:W-:Y:S01]  /*06d0*/  @!P4 FADD.FTZ R22, -R8, R22 ;  /* 0x000000160816c221 */ /* 0x008fe20000010100 */
[----:B------:R-:W-:Y:S01]  /*06e0*/  @!P0 IADD3 R4, P3, P5, R4, UR14, R12 ;  /* 0x0000000e04048c10 */ /* 0x000fe2000fd7e00c */
[----:B------:R-:W-:Y:S02]  /*06f0*/  @!P4 FADD.FTZ R23, -R9, R23 ;  /* 0x000000170917c221 */ /* 0x000fe40000010100 */
[----:B------:R-:W-:Y:S01]  /*0700*/  IMAD.X R5, RZ, RZ, R5, P6 ;  /* 0x000000ffff057224 */ /* 0x000fe200030e0605 */
[----:B------:R-:W-:-:S02]  /*0710*/  @!P0 IADD3.X R25, PT, PT, R25, UR15, R13, P3, P5 ;  /* 0x0000000f19198c10 */ /* 0x000fc40009fea40d */
[C---:B0-----:R-:W-:Y:S01]  /*0720*/  LEA R12, P5, R27.reuse, R10, 0x3 ;  /* 0x0000000a1b0c7211 */ /* 0x041fe200078a18ff */
[----:B------:R0:W-:Y:S01]  /*0730*/  @!P4 STG.E.64 desc[UR12][R14.64], R22 ;  /* 0x000000160e00c986 */ /* 0x0001e2000c101b0c */
[C---:B------:R-:W-:Y:S02]  /*0740*/  IADD3 R29, P6, PT, R27.reuse, UR11, RZ ;  /* 0x0000000b1b1d7c10 */ /* 0x040fe4000ffde0ff */
[C---:B------:R-:W-:Y:S02]  /*0750*/  ISETP.GE.U32.AND P4, PT, R27.reuse, R0, PT ;  /* 0x000000001b00720c */ /* 0x040fe40003f86070 */
[--C-:B------:R-:W-:Y:S01]  /*0760*/  LEA.HI.X R13, R27, R11, R5.reuse, 0x3, P5 ;  /* 0x0000000b1b0d7211 */ /* 0x100fe200028f1c05 */
[----:B------:R-:W-:Y:S01]  /*0770*/  IMAD.X R27, RZ, RZ, R5, P6 ;  /* 0x000000ffff1b7224 */ /* 0x000fe200030e0605 */
[----:B------:R-:W-:Y:S02]  /*0780*/  @!P0 IADD3 R24, P3, PT, R4, UR14, RZ ;  /* 0x0000000e04188c10 */ /* 0x000fe4000ff7e0ff */
[----:B------:R-:W-:-:S02]  /*0790*/  IADD3 R4, P6, PT, R29, UR11, RZ ;  /* 0x0000000b1d047c10 */ /* 0x000fc4000ffde0ff */
[----:B------:R-:W-:Y:S01]  /*07a0*/  ISETP.GE.AND.EX P4, PT, R5, R2, PT, P4 ;  /* 0x000000020500720c */ /* 0x000fe20003f86340 */
[----:B----4-:R-:W-:Y:S01]  /*07b0*/  @!P1 FADD.FTZ R5, -R9, R21 ;  /* 0x0000001509059221 */ /* 0x010fe20000010100 */
[-C--:B------:R-:W-:Y:S01]  /*07c0*/  ISETP.GE.U32.AND P5, PT, R4, R0.reuse, PT ;  /* 0x000000000400720c */ /* 0x080fe20003fa6070 */
[----:B0-----:R-:W-:Y:S02]  /*07d0*/  IMAD.X R15, RZ, RZ, R27, P6 ;  /* 0x000000ffff0f7224 */ /* 0x001fe400030e061b */
[C---:B------:R-:W-:Y:S01]  /*07e0*/  @!P1 FADD.FTZ R4, -R8.reuse, R20 ;  /* 0x0000001408049221 */ /* 0x040fe20000010100 */
[----:B------:R-:W-:Y:S01]  /*07f0*/  @!P0 IADD3.X R25, PT, PT, R25, UR15, RZ, P3, !PT ;  /* 0x0000000f19198c10 */ /* 0x000fe20009ffe4ff */
[----:B------:R-:W-:Y:S01]  /*0800*/  @!P0 FADD.FTZ R14, -R8, R18 ;  /* 0x00000012080e8221 */ /* 0x000fe20000010100 */
[----:B------:R-:W-:Y:S02]  /*0810*/  ISETP.GE.U32.AND P3, PT, R29, R0, PT ;  /* 0x000000001d00720c */ /* 0x000fe40003f66070 */
[----:B------:R-:W-:-:S02]  /*0820*/  CS2R R20, SRZ ;  /* 0x0000000000147805 */ /* 0x000fc4000001ff00 */
[-C--:B------:R-:W-:Y:S01]  /*0830*/  ISETP.GE.AND.EX P5, PT, R15, R2.reuse, PT, P5 ;  /* 0x000000020f00720c */ /* 0x080fe20003fa6350 */
[----:B------:R-:W-:Y:S01]  /*0840*/  @!P0 FADD.FTZ R15, -R9, R19 ;  /* 0x00000013090f8221 */ /* 0x000fe20000010100 */
[----:B------:R0:W-:Y:S01]  /*0850*/  @!P1 STG.E.64 desc[UR12][R16.64], R4 ;  /* 0x0000000410009986 */ /* 0x0001e2000c101b0c */
[----:B------:R-:W-:Y:S01]  /*0860*/  IMAD.U32 R19, RZ, RZ, UR11 ;  /* 0x0000000bff137e24 */ /* 0x000fe2000f8e00ff */
[----:B------:R-:W-:Y:S02]  /*0870*/  ISETP.GE.AND.EX P3, PT, R27, R2, PT, P3 ;  /* 0x000000021b00720c */ /* 0x000fe40003f66330 */
[----:B------:R-:W-:Y:S01]  /*0880*/  CS2R R22, SRZ ;  /* 0x0000000000167805 */ /* 0x000fe2000001ff00 */
[----:B------:R1:W-:Y:S01]  /*0890*/  @!P0 STG.E.64 desc[UR12][R24.64], R14 ;  /* 0x0000000e18008986 */ /* 0x0003e2000c101b0c */
[----:B------:R-:W-:Y:S01]  /*08a0*/  IADD3 R18, P0, PT, R12, UR14, RZ ;  /* 0x0000000e0c127c10 */ /* 0x000fe2000ff1e0ff */
[----:B------:R-:W-:Y:S02]  /*08b0*/  IMAD.U32 R27, RZ, RZ, UR11 ;  /* 0x0000000bff1b7e24 */ /* 0x000fe4000f8e00ff */
[----:B------:R-:W2:Y:S04]  /*08c0*/  @!P2 LDG.E.64 R20, desc[UR12][R6.64] ;  /* 0x0000000c0614a981 */ /* 0x000ea8000c1e1b00 */
[----:B------:R-:W3:Y:S01]  /*08d0*/  @!P4 LDG.E.64 R22, desc[UR12][R12.64] ;  /* 0x0000000c0c16c981 */ /* 0x000ee2000c1e1b00 */
[----:B0-----:R-:W-:-:S02]  /*08e0*/  LEA R4, P1, R19, R18, 0x3 ;  /* 0x0000001213047211 */ /* 0x001fc400078218ff */
[----:B------:R-:W-:Y:S02]  /*08f0*/  CS2R R16, SRZ ;  /* 0x0000000000107805 */ /* 0x000fe4000001ff00 */
[----:B------:R-:W-:Y:S02]  /*0900*/  IADD3.X R19, PT, PT, R13, UR15, RZ, P0, !PT ;  /* 0x0000000f0d137c10 */ /* 0x000fe400087fe4ff */
[----:B-1----:R-:W-:Y:S02]  /*0910*/  CS2R R14, SRZ ;  /* 0x00000000000e7805 */ /* 0x002fe4000001ff00 */
[----:B------:R-:W-:Y:S01]  /*0920*/  LEA.HI.X R5, R27, R19, RZ, 0x3, P1 ;  /* 0x000000131b057211 */ /* 0x000fe200008f1cff */
[----:B------:R-:W4:Y:S04]  /*0930*/  @!P3 LDG.E.64 R16, desc[UR12][R18.64] ;  /* 0x0000000c1210b981 */ /* 0x000f28000c1e1b00 */
[----:B------:R-:W5:Y:S01]  /*0940*/  @!P5 LDG.E.64 R14, desc[UR12][R4.64] ;  /* 0x0000000c040ed981 */ /* 0x000f62000c1e1b00 */
[----:B------:R-:W-:-:S02]  /*0950*/  UIADD3 UR4, UP0, UPT, UR4, 0x2, URZ ;  /* 0x0000000204047890 */ /* 0x000fc4000ff1e0ff */
[----:B------:R-:W-:Y:S02]  /*0960*/  ULEA UR6, UP1, UR10, UR6, 0x1 ;  /* 0x000000060a067291 */ /* 0x000fe4000f8208ff */
[----:B------:R-:W-:Y:S02]  /*0970*/  UIADD3.X UR5, UPT, UPT, URZ, UR5, URZ, UP0, !UPT ;  /* 0x00000005ff057290 */ /* 0x000fe400087fe4ff */
[----:B------:R-:W-:Y:S02]  /*0980*/  UISETP.NE.U32.AND UP0, UPT, UR4, UR9, UPT ;  /* 0x000000090400728c */ /* 0x000fe4000bf05070 */
[----:B------:R-:W-:Y:S02]  /*0990*/  ULEA.HI.X UR7, UR10, UR7, URZ, 0x1, UP1 ;  /* 0x000000070a077291 */ /* 0x000fe400088f0cff */
[----:B------:R-:W-:Y:S01]  /*09a0*/  UISETP.NE.AND.EX UP0, UPT, UR5, URZ, UPT, UP0 ;  /* 0x000000ff0500728c */ /* 0x000fe2000bf05300 */
[C---:B--2---:R-:W-:Y:S01]  /*09b0*/  @!P2 FADD.FTZ R20, -R8.reuse, R20 ;  /* 0x000000140814a221 */ /* 0x044fe20000010100 */
[C---:B------:R-:W-:Y:S01]  /*09c0*/  @!P2 FADD.FTZ R21, -R9.reuse, R21 ;  /* 0x000000150915a221 */ /* 0x040fe20000010100 */
[----:B---3--:R-:W-:Y:S01]  /*09d0*/  @!P4 FADD.FTZ R22, -R8, R22 ;  /* 0x000000160816c221 */ /* 0x008fe20000010100 */
[----:B------:R-:W-:-:S03]  /*09e0*/  @!P4 FADD.FTZ R23, -R9, R23 ;  /* 0x000000170917c221 */ /* 0x000fc60000010100 */
[----:B------:R1:W-:Y:S04]  /*09f0*/  @!P2 STG.E.64 desc[UR12][R6.64], R20 ;  /* 0x000000140600a986 */ /* 0x0003e8000c101b0c */
[----:B------:R1:W-:Y:S01]  /*0a00*/  @!P4 STG.E.64 desc[UR12][R12.64], R22 ;  /* 0x000000160c00c986 */ /* 0x0003e2000c101b0c */
[C---:B----4-:R-:W-:Y:S01]  /*0a10*/  @!P3 FADD.FTZ R16, -R8.reuse, R16 ;  /* 0x000000100810b221 */ /* 0x050fe20000010100 */
[C---:B------:R-:W-:Y:S01]  /*0a20*/  @!P3 FADD.FTZ R17, -R9.reuse, R17 ;  /* 0x000000110911b221 */ /* 0x040fe20000010100 */
[----:B-----5:R-:W-:Y:S01]  /*0a30*/  @!P5 FADD.FTZ R14, -R8, R14 ;  /* 0x0000000e080ed221 */ /* 0x020fe20000010100 */
[----:B------:R-:W-:-:S03]  /*0a40*/  @!P5 FADD.FTZ R15, -R9, R15 ;  /* 0x0000000f090fd221 */ /* 0x000fc60000010100 */
[----:B------:R1:W-:Y:S04]  /*0a50*/  @!P3 STG.E.64 desc[UR12][R18.64], R16 ;  /* 0x000000101200b986 */ /* 0x0003e8000c101b0c */
[----:B------:R1:W-:Y:S01]  /*0a60*/  @!P5 STG.E.64 desc[UR12][R4.64], R14 ;  /* 0x0000000e0400d986 */ /* 0x0003e2000c101b0c */
[----:B------:R-:W-:Y:S05]  /*0a70*/  BRA.U UP0, `(.L_x_473) ;  /* 0xfffffff900287547 */ /* 0x000fea000b83ffff */
.L_x_472:
[----:B------:R-:W-:-:S04]  /*0a80*/  ULOP3.LUT UR4, UR8, 0x1, URZ, 0xc0, !UPT ;  /* 0x0000000108047892 */ /* 0x000fc8000f8ec0ff */
[----:B------:R-:W-:-:S06]  /*0a90*/  UISETP.NE.U32.AND UP0, UPT, UR4, 0x1, UPT ;  /* 0x000000010400788c */ /* 0x000fcc000bf05070 */
[----:B------:R-:W-:-:S13]  /*0aa0*/  PLOP3.LUT P0, PT, PT, PT, UP0, 0x80, 0x8 ;  /* 0x000000000008781c */ /* 0x000fda0003f0f008 */
[----:B------:R-:W-:Y:S05]  /*0ab0*/  @!P0 EXIT ;  /* 0x000000000000894d */ /* 0x000fea0003800000 */
[----:B0-----:R-:W-:Y:S01]  /*0ac0*/  IADD3 R3, P0, PT, R3, UR6, RZ ;  /* 0x0000000603037c10 */ /* 0x001fe2000ff1e0ff */
[----:B------:R-:W-:Y:S01]  /*0ad0*/  USHF.L.U32 UR4, UR11, 0x3, URZ ;  /* 0x000000030b047899 */ /* 0x000fe200080006ff */
[----:B-1----:R-:W-:Y:S01]  /*0ae0*/  CS2R R14, SRZ ;  /* 0x00000000000e7805 */ /* 0x002fe2000001ff00 */
[----:B------:R-:W-:Y:S01]  /*0af0*/  USHF.R.U32.HI UR5, URZ, 0x1d, UR11 ;  /* 0x0000001dff057899 */ /* 0x000fe2000801160b */
[C---:B------:R-:W-:Y:S01]  /*0b00*/  LEA R4, P1, R3.reuse, R10, 0x3 ;  /* 0x0000000a03047211 */ /* 0x040fe200078218ff */
[----:B------:R-:W-:Y:S01]  /*0b10*/  IMAD.X R7, RZ, RZ, UR7, P0 ;  /* 0x00000007ff077e24 */ /* 0x000fe200080e06ff */
[C---:B------:R-:W-:Y:S02]  /*0b20*/  IADD3 R13, P2, PT, R3.reuse, UR11, RZ ;  /* 0x0000000b030d7c10 */ /* 0x040fe4000ff5e0ff */
[----:B------:R-:W-:Y:S02]  /*0b30*/  CS2R R16, SRZ ;  /* 0x0000000000107805 */ /* 0x000fe4000001ff00 */
[----:B------:R-:W-:-:S02]  /*0b40*/  ISETP.GE.U32.AND P0, PT, R3, R0, PT ;  /* 0x000000000300720c */ /* 0x000fc40003f06070 */
[----:B------:R-:W-:Y:S02]  /*0b50*/  CS2R R18, SRZ ;  /* 0x0000000000127805 */ /* 0x000fe4000001ff00 */
[--C-:B------:R-:W-:Y:S01]  /*0b60*/  LEA.HI.X R5, R3, R11, R7.reuse, 0x3, P1 ;  /* 0x0000000b03057211 */ /* 0x100fe200008f1c07 */
[----:B------:R-:W-:Y:S01]  /*0b70*/  IMAD.X R3, RZ, RZ, R7, P2 ;  /* 0x000000ffff037224 */ /* 0x000fe200010e0607 */
[C---:B------:R-:W-:Y:S02]  /*0b80*/  IADD3 R11, P3, PT, R13.reuse, UR11, RZ ;  /* 0x0000000b0d0b7c10 */ /* 0x040fe4000ff7e0ff */
[-C--:B------:R-:W-:Y:S02]  /*0b90*/  ISETP.GE.U32.AND P1, PT, R13, R0.reuse, PT ;  /* 0x000000000d00720c */ /* 0x080fe40003f26070 */
[----:B------:R-:W-:Y:S02]  /*0ba0*/  CS2R R12, SRZ ;  /* 0x00000000000c7805 */ /* 0x000fe4000001ff00 */
[----:B------:R-:W-:-:S02]  /*0bb0*/  ISETP.GE.U32.AND P2, PT, R11, R0, PT ;  /* 0x000000000b00720c */ /* 0x000fc40003f46070 */
[----:B------:R-:W-:Y:S02]  /*0bc0*/  IADD3 R11, P4, PT, R11, UR11, RZ ;  /* 0x0000000b0b0b7c10 */ /* 0x000fe4000ff9e0ff */
[-C--:B------:R-:W-:Y:S01]  /*0bd0*/  ISETP.GE.AND.EX P1, PT, R3, R2.reuse, PT, P1 ;  /* 0x000000020300720c */ /* 0x080fe20003f26310 */
[----:B------:R-:W-:Y:S01]  /*0be0*/  IMAD.X R3, RZ, RZ, R3, P3 ;  /* 0x000000ffff037224 */ /* 0x000fe200018e0603 */
[----:B------:R-:W-:Y:S01]  /*0bf0*/  ISETP.GE.AND.EX P0, PT, R7, R2, PT, P0 ;  /* 0x000000020700720c */ /* 0x000fe20003f06300 */
[----:B------:R-:W-:Y:S01]  /*0c00*/  IMAD.U32 R7, RZ, RZ, UR11 ;  /* 0x0000000bff077e24 */ /* 0x000fe2000f8e00ff */
[----:B------:R-:W-:Y:S01]  /*0c10*/  ISETP.GE.U32.AND P3, PT, R11, R0, PT ;  /* 0x000000000b00720c */ /* 0x000fe20003f66070 */
[----:B------:R-:W-:Y:S01]  /*0c20*/  IMAD.X R11, RZ, RZ, R3, P4 ;  /* 0x000000ffff0b7224 */ /* 0x000fe200020e0603 */
[----:B------:R-:W-:Y:S01]  /*0c30*/  ISETP.GE.AND.EX P2, PT, R3, R2, PT, P2 ;  /* 0x000000020300720c */ /* 0x000fe20003f46320 */
[----:B------:R-:W-:-:S03]  /*0c40*/  IMAD.WIDE.U32 R6, R7, 0x8, R4 ;  /* 0x0000000807067825 */ /* 0x000fc600078e0004 */
[----:B------:R-:W-:Y:S02]  /*0c50*/  ISETP.GE.AND.EX P3, PT, R11, R2, PT, P3 ;  /* 0x000000020b00720c */ /* 0x000fe40003f66330 */
[----:B------:R-:W-:Y:S01]  /*0c60*/  IADD3 R2, P4, PT, R6, UR4, RZ ;  /* 0x0000000406027c10 */ /* 0x000fe2000ff9e0ff */
[----:B------:R-:W2:Y:S03]  /*0c70*/  @!P1 LDG.E.64 R14, desc[UR12][R6.64] ;  /* 0x0000000c060e9981 */ /* 0x000ea6000c1e1b00 */
[----:B------:R-:W-:Y:S01]  /*0c80*/  IADD3.X R3, PT, PT, R7, UR5, RZ, P4, !PT ;  /* 0x0000000507037c10 */ /* 0x000fe2000a7fe4ff */
[----:B------:R-:W3:Y:S01]  /*0c90*/  @!P0 LDG.E.64 R12, desc[UR12][R4.64] ;  /* 0x0000000c040c8981 */ /* 0x000ee2000c1e1b00 */
[----:B------:R-:W-:-:S03]  /*0ca0*/  IADD3 R10, P4, PT, R2, UR4, RZ ;  /* 0x00000004020a7c10 */ /* 0x000fc6000ff9e0ff */
[----:B------:R-:W4:Y:S01]  /*0cb0*/  @!P2 LDG.E.64 R16, desc[UR12][R2.64] ;  /* 0x0000000c0210a981 */ /* 0x000f22000c1e1b00 */
[----:B------:R-:W-:-:S05]  /*0cc0*/  IADD3.X R11, PT, PT, R3, UR5, RZ, P4, !PT ;  /* 0x00000005030b7c10 */ /* 0x000fca000a7fe4ff */
[----:B------:R-:W5:Y:S01]  /*0cd0*/  @!P3 LDG.E.64 R18, desc[UR12][R10.64] ;  /* 0x0000000c0a12b981 */ /* 0x000f62000c1e1b00 */
[C---:B--2---:R-:W-:Y:S01]  /*0ce0*/  FADD.FTZ R14, -R8.reuse, R14 ;  /* 0x0000000e080e7221 */ /* 0x044fe20000010100 */
[C---:B------:R-:W-:Y:S01]  /*0cf0*/  FADD.FTZ R15, -R9.reuse, R15 ;  /* 0x0000000f090f7221 */ /* 0x040fe20000010100 */
[C---:B---3--:R-:W-:Y:S01]  /*0d00*/  FADD.FTZ R12, -R8.reuse, R12 ;  /* 0x0000000c080c7221 */ /* 0x048fe20000010100 */
[C---:B------:R-:W-:Y:S01]  /*0d10*/  FADD.FTZ R13, -R9.reuse, R13 ;  /* 0x0000000d090d7221 */ /* 0x040fe20000010100 */
[----:B----4-:R-:W-:Y:S01]  /*0d20*/  FADD.FTZ R16, -R8, R16 ;  /* 0x0000001008107221 */ /* 0x010fe20000010100 */
[----:B------:R-:W-:-:S03]  /*0d30*/  FADD.FTZ R17, -R9, R17 ;  /* 0x0000001109117221 */ /* 0x000fc60000010100 */
[----:B------:R0:W-:Y:S04]  /*0d40*/  @!P0 STG.E.64 desc[UR12][R4.64], R12 ;  /* 0x0000000c04008986 */ /* 0x0001e8000c101b0c */
[----:B------:R0:W-:Y:S01]  /*0d50*/  @!P1 STG.E.64 desc[UR12][R6.64], R14 ;  /* 0x0000000e06009986 */ /* 0x0001e2000c101b0c */
[----:B-----5:R-:W-:-:S03]  /*0d60*/  FADD.FTZ R18, -R8, R18 ;  /* 0x0000001208127221 */ /* 0x020fc60000010100 */
[----:B------:R0:W-:Y:S01]  /*0d70*/  @!P2 STG.E.64 desc[UR12][R2.64], R16 ;  /* 0x000000100200a986 */ /* 0x0001e2000c101b0c */
[----:B------:R-:W-:Y:S01]  /*0d80*/  FADD.FTZ R19, -R9, R19 ;  /* 0x0000001309137221 */ /* 0x000fe20000010100 */
[----:B------:R-:W-:Y:S06]  /*0d90*/  @P3 EXIT ;  /* 0x000000000000394d */ /* 0x000fec0003800000 */
[----:B------:R-:W-:Y:S01]  /*0da0*/  STG.E.64 desc[UR12][R10.64], R18 ;  /* 0x000000120a007986 */ /* 0x000fe2000c101b0c */
[----:B------:R-:W-:Y:S05]  /*0db0*/  EXIT ;  /* 0x000000000000794d */ /* 0x000fea0003800000 */
.L_x_471:
[----:B------:R-:W0:Y:S02]  /*0dc0*/  S2R R19, SR_TID.X ;  /* 0x0000000000137919 */ /* 0x000e240000002100 */
[----:B0-----:R-:W-:-:S03]  /*0dd0*/  IMAD.WIDE.U32 R4, R19, 0x4, RZ ;  /* 0x0000000413047825 */ /* 0x001fc600078e00ff */
[----:B------:R-:W-:-:S04]  /*0de0*/  ISETP.GE.U32.AND P0, PT, R4, R0, PT ;  /* 0x000000000400720c */ /* 0x000fc80003f06070 */
[----:B------:R-:W-:-:S13]  /*0df0*/  ISETP.GE.AND.EX P0, PT, R5, R2, PT, P0 ;  /* 0x000000020500720c */ /* 0x000fda0003f06300 */
[----:B------:R-:W-:Y:S05]  /*0e00*/  @P0 EXIT ;  /* 0x000000000000094d */ /* 0x000fea0003800000 */
[----:B------:R-:W-:Y:S01]  /*0e10*/  IMAD.MOV.U32 R18, RZ, RZ, RZ ;  /* 0x000000ffff127224 */ /* 0x000fe200078e00ff */
[----:B------:R-:W0:Y:S06]  /*0e20*/  LDCU UR4, c[0x0][0x360] ;  /* 0x00006c00ff0477ac */ /* 0x000e2c0008000800 */
.L_x_474:
[----:B-1----:R-:W-:-:S04]  /*0e30*/  LEA R16, P0, R19, R10, 0x5 ;  /* 0x0000000a13107211 */ /* 0x002fc800078028ff */
[----:B------:R-:W-:-:S05]  /*0e40*/  LEA.HI.X R17, R19, R11, R18, 0x5, P0 ;  /* 0x0000000b13117211 */ /* 0x000fca00000f2c12 */
[----:B------:R-:W2:Y:S01]  /*0e50*/  LDG.E.ENL2.256 R4, R12, desc[UR12][R16.64] ;  /* 0xfe00000c100c797e */ /* 0x000ea20008121904 */
[----:B0-----:R-:W-:-:S05]  /*0e60*/  IADD3 R19, P0, PT, R19, UR4, RZ ;  /* 0x0000000413137c10 */ /* 0x001fca000ff1e0ff */
[C---:B------:R-:W-:Y:S02]  /*0e70*/  IMAD.SHL.U32 R3, R19.reuse, 0x4, RZ ;  /* 0x0000000413037824 */ /* 0x040fe400078e00ff */
[----:B------:R-:W-:Y:S01]  /*0e80*/  IMAD.X R18, RZ, RZ, R18, P0 ;  /* 0x000000ffff127224 */ /* 0x000fe200000e0612 */
[----:B------:R-:W-:Y:S02]  /*0e90*/  LOP3.LUT P0, RZ, R19, 0xffffc000, RZ, 0xc0, !PT ;  /* 0xffffc00013ff7812 */ /* 0x000fe4000780c0ff */
[----:B------:R-:W-:Y:S02]  /*0ea0*/  ISETP.LT.U32.AND P1, PT, R3, R0, PT ;  /* 0x000000000300720c */ /* 0x000fe40003f21070 */
[----:B------:R-:W-:Y:S02]  /*0eb0*/  SHF.L.U64.HI R3, R19, 0x2, R18 ;  /* 0x0000000213037819 */ /* 0x000fe40000010212 */
[----:B------:R-:W-:Y:S02]  /*0ec0*/  LOP3.LUT P0, RZ, R18, 0x3fffffff, RZ, 0xc0, P0 ;  /* 0x3fffffff12ff7812 */ /* 0x000fe4000000c0ff */
[----:B------:R-:W-:Y:S01]  /*0ed0*/  ISETP.LT.AND.EX P1, PT, R3, R2, PT, P1 ;  /* 0x000000020300720c */ /* 0x000fe20003f21310 */
[C---:B--2---:R-:W-:Y:S01]  /*0ee0*/  FADD.FTZ R12, -R8.reuse, R12 ;  /* 0x0000000c080c7221 */ /* 0x044fe20000010100 */
[C---:B------:R-:W-:Y:S01]  /*0ef0*/  FADD.FTZ R13, -R9.reuse, R13 ;  /* 0x0000000d090d7221 */ /* 0x040fe20000010100 */
[C---:B------:R-:W-:Y:S01]  /*0f00*/  FADD.FTZ R14, -R8.reuse, R14 ;  /* 0x0000000e080e7221 */ /* 0x040fe20000010100 */
[C---:B------:R-:W-:Y:S01]  /*0f10*/  FADD.FTZ R15, -R9.reuse, R15 ;  /* 0x0000000f090f7221 */ /* 0x040fe20000010100 */
[C---:B------:R-:W-:Y:S01]  /*0f20*/  FADD.FTZ R4, -R8.reuse, R4 ;  /* 0x0000000408047221 */ /* 0x040fe20000010100 */
[C---:B------:R-:W-:Y:S01]  /*0f30*/  FADD.FTZ R5, -R9.reuse, R5 ;  /* 0x0000000509057221 */ /* 0x040fe20000010100 */
[----:B------:R-:W-:Y:S01]  /*0f40*/  FADD.FTZ R6, -R8, R6 ;  /* 0x0000000608067221 */ /* 0x000fe20000010100 */
[----:B------:R-:W-:-:S05]  /*0f50*/  FADD.FTZ R7, -R9, R7 ;  /* 0x0000000709077221 */ /* 0x000fca0000010100 */
[----:B------:R1:W-:Y:S01]  /*0f60*/  STG.E.ENL2.256 desc[UR12][R16.64], R12, R4 ;  /* 0xf800000c1004797f */ /* 0x0003e2000f12180c */
[----:B------:R-:W-:Y:S05]  /*0f70*/  @!P0 BRA P1, `(.L_x_474) ;  /* 0xfffffffc00ac8947 */ /* 0x000fea000083ffff */
[----:B------:R-:W-:Y:S05]  /*0f80*/  EXIT ;  /* 0x000000000000794d */ /* 0x000fea0003800000 */
        .weak           $__internal_51_$__cuda_sm20_div_u16
        .type           $__internal_51_$__cuda_sm20_div_u16,@function
        .size           $__internal_51_$__cuda_sm20_div_u16,(.L_x_4238 - $__internal_51_$__cuda_sm20_div_u16)
$__internal_51_$__cuda_sm20_div_u16:
        /* <DEDUP_REMOVED lines=19> */
[----:B------:R-:W-:Y:S05]  /*10c0*/  RET.REL.NODEC R4 `(_ZN2at6native61_GLOBAL__N__44eb8e94_28_ForeachBinaryOpScalarList_cu_dda10a6925multi_tensor_apply_kernelINS1_28TensorListScalarListMetadataIN3c107complexIfEELi1EEENS1_25BinaryOpScalarListFunctorIS6_Li1ELi1ELi0EEEJSt5minusIS6_EEEEvT_T0_DpT1_) ;  /* 0xffffffec04cc7950 */ /* 0x000fea0003c3ffff */
.L_x_475:
        /* <DEDUP_REMOVED lines=11> */
.L_x_4238:


//--------------------- .text._ZN2at6native61_GLOBAL__N__44eb8e94_28_ForeachBinaryOpScalarList_cu_dda10a6925multi_tensor_apply_kernelINS1_28TensorListScalarListMetadataIN3c107complexIdEELi1EEENS1_25BinaryOpScalarListFunctorIS6_Li1ELi1ELi0EEEJSt5minusIS6_EEEEvT_T0_DpT1_ --------------------------
	.section	.text._ZN2at6native61_GLOBAL__N__44eb8e94_28_ForeachBinaryOpScalarList_cu_dda10a6925multi_tensor_apply_kernelINS1_28TensorListScalarListMetadataIN3c107complexIdEELi1EEENS1_25BinaryOpScalarListFunctorIS6_Li1ELi1ELi0EEEJSt5minusIS6_EEEEvT_T0_DpT1_,"ax",@progbits
	.align	128
.text._ZN2at6native61_GLOBAL__N__44eb8e94_28_ForeachBinaryOpScalarList_cu_dda10a6925multi_tensor_apply_kernelINS1_28TensorListScalarListMetadataIN3c107complexIdEELi1EEENS1_25BinaryOpScalarListFunctorIS6_Li1ELi1ELi0EEEJSt5minusIS6_EEEEvT_T0_DpT1_:
        .type           _ZN2at6native61_GLOBAL__N__44eb8e94_28_ForeachBinaryOpScalarList_cu_dda10a6925multi_tensor_apply_kernelINS1_28TensorListScalarListMetadataIN3c107complexIdEELi1EEENS1_25BinaryOpScalarListFunctorIS6_Li1ELi1ELi0EEEJSt5minusIS6_EEEEvT_T0_DpT1_,@function
        .size           _ZN2at6native61_GLOBAL__N__44eb8e94_28_ForeachBinaryOpScalarList_cu_dda10a6925multi_tensor_apply_kernelINS1_28TensorListScalarListMetadataIN3c107complexIdEELi1EEENS1_25BinaryOpScalarListFunctorIS6_Li1ELi1ELi0EEEJSt5minusIS6_EEEEvT_T0_DpT1_,(.L_x_4240 - _ZN2at6native61_GLOBAL__N__44eb8e94_28_ForeachBinaryOpScalarList_cu_dda10a6925multi_tensor_apply_kernelINS1_28TensorListScalarListMetadataIN3c107complexIdEELi1EEENS1_25BinaryOpScalarListFunctorIS6_Li1ELi1ELi0EEEJSt5minusIS6_EEEEvT_T0_DpT1_)
        .other          _ZN2at6native61_GLOBAL__N__44eb8e94_28_ForeachBinaryOpScalarList_cu_dda10a6925multi_tensor_apply_kernelINS1_28TensorListScalarListMetadataIN3c107complexIdEELi1EEENS1_25BinaryOpScalarListFunctorIS6_Li1ELi1ELi0EEEJSt5minusIS6_EEEEvT_T0_DpT1_,@"STO_CUDA_ENTRY STV_DEFAULT"
_ZN2at6native61_GLOBAL__N__44eb8e94_28_ForeachBinaryOpScalarList_cu_dda10a6925multi_tensor_apply_kernelINS1_28TensorListScalarListMetadataIN3c107complexIdEELi1EEENS1_25BinaryOpScalarListFunctorIS6_Li1ELi1ELi0EEEJSt5minusIS6_EEEEvT_T0_DpT1_:
        /* <DEDUP_REMOVED lines=10> */
[----:B--2---:R-:W-:Y:S02]  /*00a0*/  UIMAD.WIDE UR12, UR8, 0x10000, URZ ;  /* 0x00010000080c78a5 */ /* 0x004fe4000f8e02ff */
[----:B------:R-:W2:Y:S01]  /*00b0*/  LDCU.64 UR14, c[0x0][UR10+0x800] ;  /* 0x000100000a0e77ac */ /* 0x000ea20008000a00 */
[----:B------:R-:W4:Y:S01]  /*00c0*/  LDCU.64 UR10, c[0x0][UR10+0x808] ;  /* 0x000101000a0a77ac */ /* 0x000f220008000a00 */
[----:B0-----:R-:W-:Y:S02]  /*00d0*/  UIMAD.WIDE UR8, UR8, 0x100000, UR6 ;  /* 0x00100000080878a5 */ /* 0x001fe4000f8e0206 */
[----:B---3--:R-:W-:Y:S02]  /*00e0*/  ULOP3.LUT UR6, UR4, 0x3, URZ, 0xc0, !UPT ;  /* 0x0000000304067892 */ /* 0x008fe4000f8ec0ff */
[----:B------:R-:W-:-:S02]  /*00f0*/  UIADD3 UR17, UP1, UPT, UR4, -UR12, URZ ;  /* 0x8000000c04117290 */ /* 0x000fc4000ff3e0ff */
[----:B------:R-:W-:Y:S02]  /*0100*/  ULOP3.LUT UP0, URZ, UR6, 0x3f, UR8, 0xf8, !UPT ;  /* 0x0000003f06ff7892 */ /* 0x000fe4000f80f808 */
[----:B------:R-:W-:Y:S02]  /*0110*/  UIADD3.X UR4, UPT, UPT, UR5, ~UR13, URZ, UP1, !UPT ;  /* 0x8000000d05047290 */ /* 0x000fe40008ffe4ff */
[----:B------:R-:W-:-:S09]  /*0120*/  ULOP3.LUT UP0, URZ, URZ, URZ, URZ, 0xfc, UP0 ;  /* 0x000000ffffff7292 */ /* 0x000fd2000800fcff */
[----:B-12-4-:R-:W-:Y:S05]  /*0130*/  BRA.U !UP0, `(.L_x_476) ;  /* 0x0000000d08c47547 */ /* 0x016fea000b800000 */
        /* <DEDUP_REMOVED lines=19> */
[----:B------:R-:W-:Y:S05]  /*0270*/  CALL.REL.NOINC `($__internal_52_$__cuda_sm20_div_u16) ;  /* 0x0000000c00f07944 */ /* 0x000fea0003c00000 */
[----:B------:R-:W-:Y:S01]  /*0280*/  UISETP.GE.U32.AND UP0, UPT, UR5, UR16, UPT ;  /* 0x000000100500728c */ /* 0x000fe2000bf06070 */
[----:B------:R-:W-:-:S03]  /*0290*/  UMOV UR7, URZ ;  /* 0x000000ff00077c82 */ /* 0x000fc60008000000 */
[----:B------:R-:W-:-:S03]  /*02a0*/  UISETP.GE.U32.AND.EX UP0, UPT, UR6, URZ, UPT, UP0 ;  /* 0x000000ff0600728c */ /* 0x000fc6000bf06100 */
[----:B------:R-:W-:-:S06]  /*02b0*/  UMOV UR6, URZ ;  /* 0x000000ff00067c82 */ /* 0x000fcc0008000000 */
        /* <DEDUP_REMOVED lines=9> */
.L_x_484:
[----:B0-----:R-:W-:Y:S01]  /*0350*/  IADD3 R29, P0, PT, R3, UR6, RZ ;  /* 0x00000006031d7c10 */ /* 0x001fe2000ff1e0ff */
[----:B------:R-:W-:Y:S01]  /*0360*/  IMAD.U32 R25, RZ, RZ, UR20 ;  /* 0x00000014ff197e24 */ /* 0x000fe2000f8e00ff */
[----:B------:R-:W-:Y:S01]  /*0370*/  CS2R R14, SRZ ;  /* 0x00000000000e7805 */ /* 0x000fe2000001ff00 */
[----:B------:R-:W-:Y:S01]  /*0380*/  IMAD.U32 R21, RZ, RZ, UR20 ;  /* 0x00000014ff157e24 */ /* 0x000fe2000f8e00ff */
[C---:B------:R-:W-:Y:S01]  /*0390*/  IADD3 R2, P1, PT, R29.reuse, UR20, RZ ;  /* 0x000000141d027c10 */ /* 0x040fe2000ff3e0ff */
[----:B------:R-:W-:Y:S01]  /*03a0*/  IMAD.X R28, RZ, RZ, UR7, P0 ;  /* 0x00000007ff1c7e24 */ /* 0x000fe200080e06ff */
[C---:B------:R-:W-:Y:S02]  /*03b0*/  LEA R26, P4, R29.reuse, UR8, 0x4 ;  /* 0x000000081d1a7c11 */ /* 0x040fe4000f8820ff */
[----:B-1----:R-:W-:Y:S02]  /*03c0*/  CS2R R12, SRZ ;  /* 0x00000000000c7805 */ /* 0x002fe4000001ff00 */
[----:B--23-5:R-:W-:Y:S01]  /*03d0*/  IADD3 R5, P0, PT, R2, UR20, RZ ;  /* 0x0000001402057c10 */ /* 0x02cfe2000ff1e0ff */
[--C-:B------:R-:W-:Y:S01]  /*03e0*/  IMAD.X R0, RZ, RZ, R28.reuse, P1 ;  /* 0x000000ffff007224 */ /* 0x100fe200008e061c */
[----:B------:R-:W-:Y:S01]  /*03f0*/  LEA.HI.X R27, R29, UR9, R28, 0x4, P4 ;  /* 0x000000091d1b7c11 */ /* 0x000fe2000a0f241c */
[----:B------:R-:W-:Y:S01]  /*0400*/  IMAD.U32 R9, RZ, RZ, UR20 ;  /* 0x00000014ff097e24 */ /* 0x000fe2000f8e00ff */
[C---:B------:R-:W-:Y:S01]  /*0410*/  IADD3 R4, P1, PT, R5.reuse, UR20, RZ ;  /* 0x0000001405047c10 */ /* 0x040fe2000ff3e0ff */
[----:B------:R-:W-:Y:S01]  /*0420*/  IMAD.X R6, RZ, RZ, R0, P0 ;  /* 0x000000ffff067224 */ /* 0x000fe200000e0600 */
[----:B------:R-:W-:Y:S01]  /*0430*/  ISETP.GE.U32.AND P0, PT, R5, UR21, PT ;  /* 0x0000001505007c0c */ /* 0x000fe2000bf06070 */
[----:B------:R-:W-:Y:S01]  /*0440*/  IMAD.WIDE.U32 R24, R25, 0x10, R26 ;  /* 0x0000001019187825 */ /* 0x000fe200078e001a */
[----:B------:R-:W-:-:S02]  /*0450*/  ISETP.GE.U32.AND P3, PT, R4, UR21, PT ;  /* 0x0000001504007c0c */ /* 0x000fc4000bf66070 */
[----:B------:R-:W-:Y:S02]  /*0460*/  CS2R R18, SRZ ;  /* 0x0000000000127805 */ /* 0x000fe4000001ff00 */
[----:B------:R-:W-:Y:S01]  /*0470*/  ISETP.GE.AND.EX P0, PT, R6, UR22, PT, P0 ;  /* 0x0000001606007c0c */ /* 0x000fe2000bf06300 */
[----:B------:R-:W-:Y:S01]  /*0480*/  IMAD.X R4, RZ, RZ, R6, P1 ;  /* 0x000000ffff047224 */ /* 0x000fe200008e0606 */
[----:B------:R-:W-:Y:S01]  /*0490*/  ISETP.GE.U32.AND P1, PT, R29, UR21, PT ;  /* 0x000000151d007c0c */ /* 0x000fe2000bf26070 */
[----:B------:R-:W-:Y:S01]  /*04a0*/  IMAD.U32 R23, RZ, RZ, UR20 ;  /* 0x00000014ff177e24 */ /* 0x000fe2000f8e00ff */
[----:B------:R-:W-:Y:S02]  /*04b0*/  ISETP.GE.U32.AND P2, PT, R2, UR21, PT ;  /* 0x0000001502007c0c */ /* 0x000fe4000bf46070 */
[----:B------:R-:W-:Y:S02]  /*04c0*/  CS2R R16, SRZ ;  /* 0x0000000000107805 */ /* 0x000fe4000001ff00 */
[----:B------:R-:W-:-:S02]  /*04d0*/  ISETP.GE.AND.EX P3, PT, R4, UR22, PT, P3 ;  /* 0x0000001604007c0c */ /* 0x000fc4000bf66330 */
[----:B------:R-:W-:Y:S02]  /*04e0*/  ISETP.GE.AND.EX P1, PT, R28, UR22, PT, P1 ;  /* 0x000000161c007c0c */ /* 0x000fe4000bf26310 */
[----:B------:R-:W-:Y:S02]  /*04f0*/  ISETP.GE.AND.EX P2, PT, R0, UR22, PT, P2 ;  /* 0x0000001600007c0c */ /* 0x000fe4000bf46320 */
[----:B------:R-:W-:Y:S02]  /*0500*/  CS2R R6, SRZ ;  /* 0x0000000000067805 */ /* 0x000fe4000001ff00 */
[----:B------:R-:W-:-:S05]  /*0510*/  CS2R R4, SRZ ;  /* 0x0000000000047805 */ /* 0x000fca000001ff00 */
[--C-:B------:R-:W-:Y:S01]  /*0520*/  @!P3 IMAD.WIDE.U32 R20, R21, 0x10, R24.reuse ;  /* 0x000000101514b825 */ /* 0x100fe200078e0018 */
[----:B------:R-:W-:Y:S01]  /*0530*/  CS2R R10, SRZ ;  /* 0x00000000000a7805 */ /* 0x000fe2000001ff00 */
[----:B------:R-:W2:Y:S02]  /*0540*/  @!P1 LDG.E.128 R12, desc[UR18][R26.64] ;  /* 0x000000121a0c9981 */ /* 0x000ea4000c1e1d00 */
[----:B------:R-:W-:Y:S02]  /*0550*/  @!P0 IMAD.WIDE.U32 R22, R23, 0x10, R24 ;  /* 0x0000001017168825 */ /* 0x000fe400078e0018 */
[----:B------:R-:W3:Y:S02]  /*0560*/  @!P2 LDG.E.128 R16, desc[UR18][R24.64] ;  /* 0x000000121810a981 */ /* 0x000ee4000c1e1d00 */
[----:B------:R-:W-:Y:S01]  /*0570*/  @!P3 IMAD.WIDE.U32 R20, R9, 0x10, R20 ;  /* 0x000000100914b825 */ /* 0x000fe200078e0014 */
[----:B------:R-:W-:Y:S01]  /*0580*/  CS2R R8, SRZ ;  /* 0x0000000000087805 */ /* 0x000fe2000001ff00 */
[----:B------:R0:W4:Y:S05]  /*0590*/  @!P0 LDG.E.128 R4, desc[UR18][R22.64] ;  /* 0x0000001216048981 */ /* 0x00012a000c1e1d00 */
[----:B------:R1:W4:Y:S01]  /*05a0*/  @!P3 LDG.E.128 R8, desc[UR18][R20.64] ;  /* 0x000000121408b981 */ /* 0x000322000c1e1d00 */
[----:B0-----:R-:W-:-:S02]  /*05b0*/  IMAD.U32 R23, RZ, RZ, UR16 ;  /* 0x00000010ff177e24 */ /* 0x001fc4000f8e00ff */
[----:B-1----:R-:W-:-:S05]  /*05c0*/  IMAD.U32 R21, RZ, RZ, UR20 ;  /* 0x00000014ff157e24 */ /* 0x002fca000f8e00ff */
[----:B------:R-:W-:-:S04]  /*05d0*/  IADD3 R20, P4, P5, R21, UR20, R2 ;  /* 0x0000001415147c10 */ /* 0x000fc8000fd9e002 */
[----:B------:R-:W-:Y:S02]  /*05e0*/  ISETP.GE.U32.AND P3, PT, R20, UR21, PT ;  /* 0x0000001514007c0c */ /* 0x000fe4000bf66070 */
[----:B------:R-:W-:Y:S02]  /*05f0*/  IADD3 R20, P6, PT, R29, UR16, RZ ;  /* 0x000000101d147c10 */ /* 0x000fe4000ffde0ff */
[----:B------:R-:W-:Y:S02]  /*0600*/  IADD3.X R29, PT, PT, RZ, R0, RZ, P4, P5 ;  /* 0x00000000ff1d7210 */ /* 0x000fe400027ea4ff */
[----:B------:R-:W-:Y:S01]  /*0610*/  ISETP.GE.U32.AND P5, PT, R20, UR21, PT ;  /* 0x0000001514007c0c */ /* 0x000fe2000bfa6070 */
[----:B------:R-:W-:Y:S01]  /*0620*/  IMAD.X R28, RZ, RZ, R28, P6 ;  /* 0x000000ffff1c7224 */ /* 0x000fe200030e061c */
[----:B------:R-:W-:Y:S01]  /*0630*/  ISETP.GE.AND.EX P4, PT, R29, UR22, PT, P3 ;  /* 0x000000161d007c0c */ /* 0x000fe2000bf86330 */
[----:B------:R-:W-:Y:S02]  /*0640*/  IMAD.U32 R29, RZ, RZ, UR16 ;  /* 0x00000010ff1d7e24 */ /* 0x000fe4000f8e00ff */
[----:B------:R-:W-:Y:S01]  /*0650*/  IMAD.U32 R20, RZ, RZ, UR20 ;  /* 0x00000014ff147e24 */ /* 0x000fe2000f8e00ff */
[----:B------:R-:W-:-:S02]  /*0660*/  ISETP.GE.AND.EX P3, PT, R28, UR22, PT, P5 ;  /* 0x000000161c007c0c */ /* 0x000fc4000bf66350 */
[----:B------:R-:W-:-:S04]  /*0670*/  LEA R22, P6, R29, R26, 0x4 ;  /* 0x0000001a1d167211 */ /* 0x000fc800078c20ff */
[----:B------:R-:W-:-:S03]  /*0680*/  LEA.HI.X R23, R23, R27, RZ, 0x4, P6 ;  /* 0x0000001b17177211 */ /* 0x000fc600030f24ff */
[----:B------:R-:W-:-:S04]  /*0690*/  @!P4 IMAD.WIDE.U32 R28, R21, 0x10, R24 ;  /* 0x00000010151cc825 */ /* 0x000fc800078e0018 */
[----:B------:R-:W-:-:S04]  /*06a0*/  @!P4 IMAD.WIDE.U32 R28, R20, 0x10, R28 ;  /* 0x00000010141cc825 */ /* 0x000fc800078e001c */
[----:B------:R-:W-:Y:S01]  /*06b0*/  @!P0 IMAD.WIDE.U32 R20, R21, 0x10, R24 ;  /* 0x0000001015148825 */ /* 0x000fe200078e0018 */
[----:B--2---:R-:W-:Y:S02]  /*06c0*/  @!P1 DADD R12, R12, -UR14 ;  /* 0x8000000e0c0c9e29 */ /* 0x004fe40008000000 */
[----:B------:R-:W-:Y:S02]  /*06d0*/  @!P1 DADD R14, R14, -UR10 ;  /* 0x8000000a0e0e9e29 */ /* 0x000fe40008000000 */
[----:B---3--:R-:W-:Y:S02]  /*06e0*/  @!P2 DADD R16, R16, -UR14 ;  /* 0x8000000e1010ae29 */ /* 0x008fe40008000000 */
[----:B------:R-:W-:Y:S02]  /*06f0*/  @!P2 DADD R18, R18, -UR10 ;  /* 0x8000000a1212ae29 */ /* 0x000fe40008000000 */
[----:B----4-:R-:W-:Y:S01]  /*0700*/  @!P0 DADD R4, R4, -UR14 ;  /* 0x8000000e04048e29 */ /* 0x010fe20008000000 */
[----:B------:R0:W-:Y:S01]  /*0710*/  @!P1 STG.E.128 desc[UR18][R26.64], R12 ;  /* 0x0000000c1a009986 */ /* 0x0001e2000c101d12 */
[----:B------:R-:W-:Y:S01]  /*0720*/  @!P0 DADD R6, R6, -UR10 ;  /* 0x8000000a06068e29 */ /* 0x000fe20008000000 */
[----:B------:R-:W-:Y:S01]  /*0730*/  IADD3 R2, P1, PT, R2, UR16, RZ ;  /* 0x0000001002027c10 */ /* 0x000fe2000ff3e0ff */
[----:B------:R-:W-:Y:S01]  /*0740*/  @!P4 DADD R8, R8, -UR14 ;  /* 0x8000000e0808ce29 */ /* 0x000fe20008000000 */
[----:B------:R-:W-:Y:S01]  /*0750*/  @!P2 STG.E.128 desc[UR18][R24.64], R16 ;  /* 0x000000101800a986 */ /* 0x000fe2000c101d12 */
[----:B------:R-:W-:-:S03]  /*0760*/  @!P4 DADD R10, R10, -UR10 ;  /* 0x8000000a0a0ace29 */ /* 0x000fc60008000000 */
[----:B------:R1:W-:Y:S04]  /*0770*/  @!P0 STG.E.128 desc[UR18][R20.64], R4 ;  /* 0x0000000414008986 */ /* 0x0003e8000c101d12 */
[----:B------:R2:W-:Y:S01]  /*0780*/  @!P4 STG.E.128 desc[UR18][R28.64], R8 ;  /* 0x000000081c00c986 */ /* 0x0005e2000c101d12 */
[----:B0-----:R-:W-:Y:S02]  /*0790*/  CS2R R14, SRZ ;  /* 0x00000000000e7805 */ /* 0x001fe4000001ff00 */
[----:B------:R-:W-:-:S06]  /*07a0*/  CS2R R12, SRZ ;  /* 0x00000000000c7805 */ /* 0x000fcc000001ff00 */
[----:B------:R-:W3:Y:S01]  /*07b0*/  @!P3 LDG.E.128 R12, desc[UR18][R22.64] ;  /* 0x00000012160cb981 */ /* 0x000ee2000c1e1d00 */
[----:B------:R-:W-:Y:S01]  /*07c0*/  IMAD.X R27, RZ, RZ, R0, P1 ;  /* 0x000000ffff1b7224 */ /* 0x000fe200008e0600 */
[----:B-1----:R-:W-:-:S04]  /*07d0*/  IADD3 R4, P0, PT, R2, UR20, RZ ;  /* 0x0000001402047c10 */ /* 0x002fc8000ff1e0ff */
[----:B------:R-:W-:Y:S01]  /*07e0*/  IADD3 R26, P1, PT, R4, UR20, RZ ;  /* 0x00000014041a7c10 */ /* 0x000fe2000ff3e0ff */
[----:B------:R-:W-:Y:S01]  /*07f0*/  IMAD.X R0, RZ, RZ, R27, P0 ;  /* 0x000000ffff007224 */ /* 0x000fe200000e061b */
[----:B------:R-:W-:Y:S02]  /*0800*/  LEA R24, P5, R2, UR8, 0x4 ;  /* 0x0000000802187c11 */ /* 0x000fe4000f8a20ff */
[----:B------:R-:W-:Y:S01]  /*0810*/  ISETP.GE.U32.AND P0, PT, R26, UR21, PT ;  /* 0x000000151a007c0c */ /* 0x000fe2000bf06070 */
[----:B------:R-:W-:Y:S01]  /*0820*/  IMAD.X R16, RZ, RZ, R0, P1 ;  /* 0x000000ffff107224 */ /* 0x000fe200008e0600 */
[----:B------:R-:W-:Y:S02]  /*0830*/  ISETP.GE.U32.AND P1, PT, R2, UR21, PT ;  /* 0x0000001502007c0c */ /* 0x000fe4000bf26070 */
[----:B------:R-:W-:Y:S02]  /*0840*/  ISETP.GE.U32.AND P2, PT, R4, UR21, PT ;  /* 0x0000001504007c0c */ /* 0x000fe4000bf46070 */
[----:B------:R-:W-:-:S02]  /*0850*/  ISETP.GE.AND.EX P0, PT, R16, UR22, PT, P0 ;  /* 0x0000001610007c0c */ /* 0x000fc4000bf06300 */
[----:B------:R-:W-:Y:S02]  /*0860*/  ISETP.GE.AND.EX P4, PT, R27, UR22, PT, P1 ;  /* 0x000000161b007c0c */ /* 0x000fe4000bf86310 */
[----:B------:R-:W-:Y:S01]  /*0870*/  LEA.HI.X R25, R2, UR9, R27, 0x4, P5 ;  /* 0x0000000902197c11 */ /* 0x000fe2000a8f241b */
[----:B------:R-:W-:Y:S01]  /*0880*/  IMAD.U32 R27, RZ, RZ, UR20 ;  /* 0x00000014ff1b7e24 */ /* 0x000fe2000f8e00ff */
[----:B------:R-:W-:Y:S01]  /*0890*/  ISETP.GE.AND.EX P1, PT, R0, UR22, PT, P2 ;  /* 0x0000001600007c0c */ /* 0x000fe2000bf26320 */
[----:B------:R-:W-:Y:S02]  /*08a0*/  IMAD.U32 R21, RZ, RZ, UR20 ;  /* 0x00000014ff157e24 */ /* 0x000fe4000f8e00ff */
[----:B------:R-:W-:Y:S01]  /*08b0*/  IMAD.WIDE.U32 R26, R27, 0x10, R24 ;  /* 0x000000101b1a7825 */ /* 0x000fe200078e0018 */
[----:B------:R-:W-:Y:S02]  /*08c0*/  CS2R R6, SRZ ;  /* 0x0000000000067805 */ /* 0x000fe4000001ff00 */
[----:B------:R-:W-:-:S02]  /*08d0*/  CS2R R4, SRZ ;  /* 0x0000000000047805 */ /* 0x000fc4000001ff00 */
[----:B--2---:R-:W-:Y:S02]  /*08e0*/  CS2R R10, SRZ ;  /* 0x00000000000a7805 */ /* 0x004fe4000001ff00 */
[----:B------:R-:W-:Y:S02]  /*08f0*/  CS2R R8, SRZ ;  /* 0x0000000000087805 */ /* 0x000fe4000001ff00 */
[----:B------:R-:W-:Y:S02]  /*0900*/  CS2R R18, SRZ ;  /* 0x0000000000127805 */ /* 0x000fe4000001ff00 */
[----:B------:R-:W-:Y:S01]  /*0910*/  CS2R R16, SRZ ;  /* 0x0000000000107805 */ /* 0x000fe2000001ff00 */
[----:B------:R-:W-:Y:S01]  /*0920*/  @!P0 IMAD.WIDE.U32 R20, R21, 0x10, R26 ;  /* 0x0000001015148825 */ /* 0x000fe200078e001a */
[----:B------:R0:W5:Y:S04]  /*0930*/  @!P4 LDG.E.128 R4, desc[UR18][R24.64] ;  /* 0x000000121804c981 */ /* 0x000168000c1e1d00 */
[----:B------:R0:W5:Y:S04]  /*0940*/  @!P1 LDG.E.128 R8, desc[UR18][R26.64] ;  /* 0x000000121a089981 */ /* 0x000168000c1e1d00 */
[----:B------:R0:W5:Y:S01]  /*0950*/  @!P0 LDG.E.128 R16, desc[UR18][R20.64] ;  /* 0x0000001214108981 */ /* 0x000162000c1e1d00 */
[----:B------:R-:W-:Y:S01]  /*0960*/  BSSY.RECONVERGENT B0, `(.L_x_478) ;  /* 0x000000f000007945 */ /* 0x000fe20003800200 */
[----:B---3--:R-:W-:-:S02]  /*0970*/  @!P3 DADD R12, R12, -UR14 ;  /* 0x8000000e0c0cbe29 */ /* 0x008fc40008000000 */
[----:B------:R-:W-:-:S07]  /*0980*/  @!P3 DADD R14, R14, -UR10 ;  /* 0x8000000a0e0ebe29 */ /* 0x000fce0008000000 */
[----:B------:R0:W-:Y:S01]  /*0990*/  @!P3 STG.E.128 desc[UR18][R22.64], R12 ;  /* 0x0000000c1600b986 */ /* 0x0001e2000c101d12 */
[----:B------:R-:W-:Y:S05]  /*09a0*/  @P4 BRA `(.L_x_479) ;  /* 0x0000000000284947 */ /* 0x000fea0003800000 */
[----:B------:R-:W-:Y:S01]  /*09b0*/  IMAD.U32 R0, RZ, RZ, UR20 ;  /* 0x00000014ff007e24 */ /* 0x000fe2000f8e00ff */
[----:B-----5:R-:W-:Y:S02]  /*09c0*/  DADD R4, R4, -UR14 ;  /* 0x8000000e04047e29 */ /* 0x020fe40008000000 */
[----:B------:R-:W-:Y:S02]  /*09d0*/  DADD R6, R6, -UR10 ;  /* 0x8000000a06067e29 */ /* 0x000fe40008000000 */
[----:B------:R-:W-:-:S04]  /*09e0*/  IADD3 R0, P2, P3, R0, UR6, R3 ;  /* 0x0000000600007c10 */ /* 0x000fc8000fb5e003 */
[----:B------:R-:W-:Y:S02]  /*09f0*/  IADD3 R0, P4, PT, R0, UR16, RZ ;  /* 0x0000001000007c10 */ /* 0x000fe4000ff9e0ff */
[----:B0-----:R-:W-:Y:S02]  /*0a00*/  IADD3.X R13, PT, PT, RZ, UR7, RZ, P2, P3 ;  /* 0x00000007ff0d7c10 */ /* 0x001fe400097e64ff */
[----:B------:R-:W-:-:S03]  /*0a10*/  LEA R12, P2, R0, UR8, 0x4 ;  /* 0x00000008000c7c11 */ /* 0x000fc6000f8420ff */
[----:B------:R-:W-:-:S05]  /*0a20*/  IMAD.X R13, RZ, RZ, R13, P4 ;  /* 0x000000ffff0d7224 */ /* 0x000fca00020e060d */
[----:B------:R-:W-:-:S05]  /*0a30*/  LEA.HI.X R13, R0, UR9, R13, 0x4, P2 ;  /* 0x00000009000d7c11 */ /* 0x000fca00090f240d */
[----:B------:R1:W-:Y:S02]  /*0a40*/  STG.E.128 desc[UR18][R12.64], R4 ;  /* 0x000000040c007986 */ /* 0x0003e4000c101d12 */
.L_x_479:
[----:B------:R-:W-:Y:S05]  /*0a50*/  BSYNC.RECONVERGENT B0 ;  /* 0x0000000000007941 */ /* 0x000fea0003800200 */
.L_x_478:
[----:B------:R-:W-:Y:S04]  /*0a60*/  BSSY.RECONVERGENT B0, `(.L_x_480) ;  /* 0x000000e000007945 */ /* 0x000fe80003800200 */
[----:B------:R-:W-:Y:S05]  /*0a70*/  @P1 BRA `(.L_x_481) ;  /* 0x0000000000301947 */ /* 0x000fea0003800000 */
[----:B------:R-:W-:Y:S01]  /*0a80*/  IMAD.U32 R0, RZ, RZ, UR20 ;  /* 0x00000014ff007e24 */ /* 0x000fe2000f8e00ff */
[----:B-----5:R-:W-:Y:S01]  /*0a90*/  DADD R8, R8, -UR14 ;  /* 0x8000000e08087e29 */ /* 0x020fe20008000000 */
[----:B-1----:R-:W-:Y:S01]  /*0aa0*/  IMAD.U32 R7, RZ, RZ, UR20 ;  /* 0x00000014ff077e24 */ /* 0x002fe2000f8e00ff */
[----:B------:R-:W-:Y:S02]  /*0ab0*/  DADD R10, R10, -UR10 ;  /* 0x8000000a0a0a7e29 */ /* 0x000fe40008000000 */
[----:B------:R-:W-:-:S04]  /*0ac0*/  IADD3 R0, P1, P2, R0, UR6, R3 ;  /* 0x0000000600007c10 */ /* 0x000fc8000fa3e003 */
[----:B------:R-:W-:Y:S02]  /*0ad0*/  IADD3 R2, P3, PT, R0, UR16, RZ ;  /* 0x0000001000027c10 */ /* 0x000fe4000ff7e0ff */
[----:B------:R-:W-:Y:S02]  /*0ae0*/  IADD3.X R0, PT, PT, RZ, UR7, RZ, P1, P2 ;  /* 0x00000007ff007c10 */ /* 0x000fe40008fe44ff */
[----:B------:R-:W-:-:S03]  /*0af0*/  LEA R4, P1, R2, UR8, 0x4 ;  /* 0x0000000802047c11 */ /* 0x000fc6000f8220ff */
[----:B------:R-:W-:-:S05]  /*0b00*/  IMAD.X R5, RZ, RZ, R0, P3 ;  /* 0x000000ffff057224 */ /* 0x000fca00018e0600 */
[----:B------:R-:W-:-:S03]  /*0b10*/  LEA.HI.X R5, R2, UR9, R5, 0x4, P1 ;  /* 0x0000000902057c11 */ /* 0x000fc600088f2405 */
[----:B------:R-:W-:-:S05]  /*0b20*/  IMAD.WIDE.U32 R4, R7, 0x10, R4 ;  /* 0x0000001007047825 */ /* 0x000fca00078e0004 */
[----:B------:R2:W-:Y:S02]  /*0b30*/  STG.E.128 desc[UR18][R4.64], R8 ;  /* 0x0000000804007986 */ /* 0x0005e4000c101d12 */
.L_x_481:
[----:B------:R-:W-:Y:S05]  /*0b40*/  BSYNC.RECONVERGENT B0 ;  /* 0x0000000000007941 */ /* 0x000fea0003800200 */
.L_x_480:
        /* <DEDUP_REMOVED lines=9> */
[----:B--2---:R-:W-:-:S03]  /*0be0*/  LEA R4, P0, R2, UR8, 0x4 ;  /* 0x0000000802047c11 */ /* 0x004fc6000f8020ff */
[----:B------:R-:W-:-:S05]  /*0bf0*/  IMAD.X R5, RZ, RZ, R0, P2 ;  /* 0x000000ffff057224 */ /* 0x000fca00010e0600 */
[----:B------:R-:W-:-:S03]  /*0c00*/  LEA.HI.X R5, R2, UR9, R5, 0x4, P0 ;  /* 0x0000000902057c11 */ /* 0x000fc600080f2405 */
[----:B------:R-:W-:-:S04]  /*0c10*/  IMAD.WIDE.U32 R4, R7, 0x10, R4 ;  /* 0x0000001007047825 */ /* 0x000fc800078e0004 */
[----:B------:R-:W-:-:S05]  /*0c20*/  IMAD.WIDE.U32 R4, R7, 0x10, R4 ;  /* 0x0000001007047825 */ /* 0x000fca00078e0004 */
[----:B------:R3:W-:Y:S02]  /*0c30*/  STG.E.128 desc[UR18][R4.64], R16 ;  /* 0x0000001004007986 */ /* 0x0007e4000c101d12 */
.L_x_483:
[----:B------:R-:W-:Y:S05]  /*0c40*/  BSYNC.RECONVERGENT B0 ;  /* 0x0000000000007941 */ /* 0x000fea0003800200 */
.L_x_482:
[----:B------:R-:W-:Y:S02]  /*0c50*/  UIADD3 UR4, UP0, UPT, UR4, 0x2, URZ ;  /* 0x0000000204047890 */ /* 0x000fe4000ff1e0ff */
[----:B------:R-:W-:Y:S02]  /*0c60*/  ULEA UR6, UP1, UR16, UR6, 0x1 ;  /* 0x0000000610067291 */ /* 0x000fe4000f8208ff */
[----:B------:R-:W-:Y:S02]  /*0c70*/  UIADD3.X UR5, UPT, UPT, URZ, UR5, URZ, UP0, !UPT ;  /* 0x00000005ff057290 */ /* 0x000fe400087fe4ff */
[----:B------:R-:W-:Y:S02]  /*0c80*/  UISETP.NE.U32.AND UP0, UPT, UR4, UR13, UPT ;  /* 0x0000000d0400728c */ /* 0x000fe4000bf05070 */
[----:B------:R-:W-:Y:S02]  /*0c90*/  ULEA.HI.X UR7, UR16, UR7, URZ, 0x1, UP1 ;  /* 0x0000000710077291 */ /* 0x000fe400088f0cff */
[----:B------:R-:W-:-:S09]  /*0ca0*/  UISETP.NE.AND.EX UP0, UPT, UR5, URZ, UPT, UP0 ;  /* 0x000000ff0500728c */ /* 0x000fd2000bf05300 */
[----:B------:R-:W-:Y:S05]  /*0cb0*/  BRA.U UP0, `(.L_x_484) ;  /* 0xfffffff500a47547 */ /* 0x000fea000b83ffff */
.L_x_477:
[----:B------:R-:W-:-:S04]  /*0cc0*/  ULOP3.LUT UR17, UR12, 0x1, URZ, 0xc0, !UPT ;  /* 0x000000010c117892 */ /* 0x000fc8000f8ec0ff */
[----:B------:R-:W-:-:S06]  /*0cd0*/  UISETP.NE.U32.AND UP0, UPT, UR17, 0x1, UPT ;  /* 0x000000011100788c */ /* 0x000fcc000bf05070 */
[----:B------:R-:W-:-:S13]  /*0ce0*/  PLOP3.LUT P0, PT, PT, PT, UP0, 0x80, 0x8 ;  /* 0x000000000008781c */ /* 0x000fda0003f0f008 */
[----:B------:R-:W-:Y:S05]  /*0cf0*/  @!P0 EXIT ;  /* 0x000000000000894d */ /* 0x000fea0003800000 */
[----:B------:R-:W4:Y:S01]  /*0d00*/  S2R R0, SR_TID.X ;  /* 0x0000000000007919 */ /* 0x000f220000002100 */
[----:B-123-5:R-:W-:Y:S01]  /*0d10*/  IMAD.U32 R5, RZ, RZ, UR20 ;  /* 0x00000014ff057e24 */ /* 0x02efe2000f8e00ff */
[----:B------:R-:W-:Y:S01]  /*0d20*/  USHF.L.U32 UR4, UR20, 0x4, URZ ;  /* 0x0000000414047899 */ /* 0x000fe200080006ff */
[----:B------:R-:W-:Y:S01]  /*0d30*/  CS2R R18, SRZ ;  /* 0x0000000000127805 */ /* 0x000fe2000001ff00 */
[----:B------:R-:W-:Y:S01]  /*0d40*/  USHF.R.U32.HI UR5, URZ, 0x1c, UR20 ;  /* 0x0000001cff057899 */ /* 0x000fe20008011614 */
[----:B------:R-:W-:Y:S02]  /*0d50*/  CS2R R16, SRZ ;  /* 0x0000000000107805 */ /* 0x000fe4000001ff00 */
[----:B0-----:R-:W-:Y:S02]  /*0d60*/  CS2R R22, SRZ ;  /* 0x0000000000167805 */ /* 0x001fe4000001ff00 */
[----:B------:R-:W-:Y:S02]  /*0d70*/  CS2R R20, SRZ ;  /* 0x0000000000147805 */ /* 0x000fe4000001ff00 */
[----:B------:R-:W-:-:S02]  /*0d80*/  CS2R R14, SRZ ;  /* 0x00000000000e7805 */ /* 0x000fc4000001ff00 */
[----:B----4-:R-:W-:-:S04]  /*0d90*/  IADD3 R0, P1, PT, R0, UR6, RZ ;  /* 0x0000000600007c10 */ /* 0x010fc8000ff3e0ff */
[C---:B------:R-:W-:Y:S01]  /*0da0*/  ISETP.GE.U32.AND P0, PT, R0.reuse, UR21, PT ;  /* 0x0000001500007c0c */ /* 0x040fe2000bf06070 */
[----:B------:R-:W-:Y:S01]  /*0db0*/  IMAD.X R3, RZ, RZ, UR7, P1 ;  /* 0x00000007ff037e24 */ /* 0x000fe200088e06ff */
[C---:B------:R-:W-:Y:S02]  /*0dc0*/  LEA R6, P1, R0.reuse, UR8, 0x4 ;  /* 0x0000000800067c11 */ /* 0x040fe4000f8220ff */
[C---:B------:R-:W-:Y:S02]  /*0dd0*/  IADD3 R2, P2, PT, R0.reuse, UR20, RZ ;  /* 0x0000001400027c10 */ /* 0x040fe4000ff5e0ff */
[----:B------:R-:W-:Y:S02]  /*0de0*/  ISETP.GE.AND.EX P0, PT, R3, UR22, PT, P0 ;  /* 0x0000001603007c0c */ /* 0x000fe4000bf06300 */
[--C-:B------:R-:W-:Y:S01]  /*0df0*/  LEA.HI.X R7, R0, UR9, R3.reuse, 0x4, P1 ;  /* 0x0000000900077c11 */ /* 0x100fe200088f2403 */
[----:B------:R-:W-:Y:S01]  /*0e00*/  IMAD.X R3, RZ, RZ, R3, P2 ;  /* 0x000000ffff037224 */ /* 0x000fe200010e0603 */
[----:B------:R-:W-:-:S02]  /*0e10*/  ISETP.GE.U32.AND P1, PT, R2, UR21, PT ;  /* 0x0000001502007c0c */ /* 0x000fc4000bf26070 */
[----:B------:R-:W-:Y:S01]  /*0e20*/  IADD3 R2, P2, PT, R2, UR20, RZ ;  /* 0x0000001402027c10 */ /* 0x000fe2000ff5e0ff */
[----:B------:R-:W-:Y:S01]  /*0e30*/  IMAD.WIDE.U32 R4, R5, 0x10, R6 ;  /* 0x0000001005047825 */ /* 0x000fe200078e0006 */
[----:B------:R-:W-:-:S03]  /*0e40*/  ISETP.GE.AND.EX P1, PT, R3, UR22, PT, P1 ;  /* 0x0000001603007c0c */ /* 0x000fc6000bf26310 */
[----:B------:R-:W-:Y:S01]  /*0e50*/  IMAD.X R3, RZ, RZ, R3, P2 ;  /* 0x000000ffff037224 */ /* 0x000fe200010e0603 */
[C---:B------:R-:W-:Y:S02]  /*0e60*/  ISETP.GE.U32.AND P2, PT, R2.reuse, UR21, PT ;  /* 0x0000001502007c0c */ /* 0x040fe4000bf46070 */
[----:B------:R-:W-:Y:S02]  /*0e70*/  CS2R R12, SRZ ;  /* 0x00000000000c7805 */ /* 0x000fe4000001ff00 */
[----:B------:R-:W-:Y:S01]  /*0e80*/  IADD3 R2, P4, PT, R2, UR20, RZ ;  /* 0x0000001402027c10 */ /* 0x000fe2000ff9e0ff */
[----:B------:R-:W2:Y:S01]  /*0e90*/  @!P0 LDG.E.128 R16, desc[UR18][R6.64] ;  /* 0x0000001206108981 */ /* 0x000ea2000c1e1d00 */
[----:B------:R-:W-:Y:S02]  /*0ea0*/  IADD3 R24, P3, PT, R4, UR4, RZ ;  /* 0x0000000404187c10 */ /* 0x000fe4000ff7e0ff */
[----:B------:R-:W-:Y:S01]  /*0eb0*/  ISETP.GE.AND.EX P2, PT, R3, UR22, PT, P2 ;  /* 0x0000001603007c0c */ /* 0x000fe2000bf46320 */
[----:B------:R-:W-:Y:S01]  /*0ec0*/  IMAD.X R3, RZ, RZ, R3, P4 ;  /* 0x000000ffff037224 */ /* 0x000fe200020e0603 */
[----:B------:R-:W-:Y:S01]  /*0ed0*/  IADD3.X R25, PT, PT, R5, UR5, RZ, P3, !PT ;  /* 0x0000000505197c10 */ /* 0x000fe20009ffe4ff */
[----:B------:R-:W3:Y:S01]  /*0ee0*/  @!P1 LDG.E.128 R20, desc[UR18][R4.64] ;  /* 0x0000001204149981 */ /* 0x000ee2000c1e1d00 */
[----:B------:R-:W-:-:S04]  /*0ef0*/  ISETP.GE.U32.AND P3, PT, R2, UR21, PT ;  /* 0x0000001502007c0c */ /* 0x000fc8000bf66070 */
[----:B------:R-:W-:Y:S02]  /*0f00*/  ISETP.GE.AND.EX P3, PT, R3, UR22, PT, P3 ;  /* 0x0000001603007c0c */ /* 0x000fe4000bf66330 */
[----:B------:R-:W-:Y:S02]  /*0f10*/  IADD3 R2, P4, PT, R24, UR4, RZ ;  /* 0x0000000418027c10 */ /* 0x000fe4000ff9e0ff */
[----:B------:R-:W-:Y:S01]  /*0f20*/  CS2R R10, SRZ ;  /* 0x00000000000a7805 */ /* 0x000fe2000001ff00 */
[----:B------:R-:W4:Y:S01]  /*0f30*/  @!P2 LDG.E.128 R12, desc[UR18][R24.64] ;  /* 0x00000012180ca981 */ /* 0x000f22000c1e1d00 */
[----:B------:R-:W-:Y:S02]  /*0f40*/  CS2R R8, SRZ ;  /* 0x0000000000087805 */ /* 0x000fe4000001ff00 */
[----:B------:R-:W-:-:S05]  /*0f50*/  IADD3.X R3, PT, PT, R25, UR5, RZ, P4, !PT ;  /* 0x0000000519037c10 */ /* 0x000fca000a7fe4ff */
[----:B------:R-:W4:Y:S01]  /*0f60*/  @!P3 LDG.E.128 R8, desc[UR18][R2.64] ;  /* 0x000000120208b981 */ /* 0x000f22000c1e1d00 */
[----:B--2---:R-:W-:Y:S02]  /*0f70*/  DADD R16, R16, -UR14 ;  /* 0x8000000e10107e29 */ /* 0x004fe40008000000 */
[----:B------:R-:W-:Y:S02]  /*0f80*/  DADD R18, R18, -UR10 ;  /* 0x8000000a12127e29 */ /* 0x000fe40008000000 */
[----:B---3--:R-:W-:Y:S02]  /*0f90*/  DADD R20, R20, -UR14 ;  /* 0x8000000e14147e29 */ /* 0x008fe40008000000 */
[----:B------:R-:W-:-:S03]  /*0fa0*/  DADD R22, R22, -UR10 ;  /* 0x8000000a16167e29 */ /* 0x000fc60008000000 */
[----:B------:R0:W-:Y:S01]  /*0fb0*/  @!P0 STG.E.128 desc[UR18][R6.64], R16 ;  /* 0x0000001006008986 */ /* 0x0001e2000c101d12 */
[----:B----4-:R-:W-:Y:S02]  /*0fc0*/  DADD R12, R12, -UR14 ;  /* 0x8000000e0c0c7e29 */ /* 0x010fe40008000000 */
[----:B------:R-:W-:Y:S01]  /*0fd0*/  DADD R14, R14, -UR10 ;  /* 0x8000000a0e0e7e29 */ /* 0x000fe20008000000 */
[----:B------:R0:W-:Y:S01]  /*0fe0*/  @!P1 STG.E.128 desc[UR18][R4.64], R20 ;  /* 0x0000001404009986 */ /* 0x0001e2000c101d12 */
[----:B------:R-:W-:-:S05]  /*0ff0*/  DADD R8, R8, -UR14 ;  /* 0x8000000e08087e29 */ /* 0x000fca0008000000 */
[----:B------:R0:W-:Y:S01]  /*1000*/  @!P2 STG.E.128 desc[UR18][R24.64], R12 ;  /* 0x0000000c1800a986 */ /* 0x0001e2000c101d12 */
[----:B------:R-:W-:Y:S01]  /*1010*/  DADD R10, R10, -UR10 ;  /* 0x8000000a0a0a7e29 */ /* 0x000fe20008000000 */
[----:B------:R-:W-:Y:S10]  /*1020*/  @P3 EXIT ;  /* 0x000000000000394d */ /* 0x000ff40003800000 */
[----:B------:R-:W-:Y:S01]  /*1030*/  STG.E.128 desc[UR18][R2.64], R8 ;  /* 0x0000000802007986 */ /* 0x000fe2000c101d12 */
[----:B------:R-:W-:Y:S05]  /*1040*/  EXIT ;  /* 0x000000000000794d */ /* 0x000fea0003800000 */
.L_x_476:
[----:B------:R-:W0:Y:S02]  /*1050*/  S2R R2, SR_TID.X ;  /* 0x0000000000027919 */ /* 0x000e240000002100 */
[----:B0-----:R-:W-:-:S03]  /*1060*/  IMAD.WIDE.U32 R4, R2, 0x4, RZ ;  /* 0x0000000402047825 */ /* 0x001fc600078e00ff */
[----:B------:R-:W-:-:S04]  /*1070*/  ISETP.GE.U32.AND P0, PT, R4, UR17, PT ;  /* 0x0000001104007c0c */ /* 0x000fc8000bf06070 */
[----:B------:R-:W-:-:S13]  /*1080*/  ISETP.GE.AND.EX P0, PT, R5, UR4, PT, P0 ;  /* 0x0000000405007c0c */ /* 0x000fda000bf06300 */
[----:B------:R-:W-:Y:S05]  /*1090*/  @P0 EXIT ;  /* 0x000000000000094d */ /* 0x000fea0003800000 */
[----:B------:R-:W-:Y:S01]  /*10a0*/  IMAD.MOV.U32 R0, RZ, RZ, RZ ;  /* 0x000000ffff007224 */ /* 0x000fe200078e00ff */
[----:B------:R-:W0:Y:S06]  /*10b0*/  LDCU UR5, c[0x0][0x360] ;  /* 0x00006c00ff0577ac */ /* 0x000e2c0008000800 */
.L_x_485:
[----:B-1----:R-:W-:-:S04]  /*10c0*/  LEA R20, P0, R2, UR8, 0x6 ;  /* 0x0000000802147c11 */ /* 0x002fc8000f8030ff */
[----:B------:R-:W-:-:S05]  /*10d0*/  LEA.HI.X R21, R2, UR9, R0, 0x6, P0 ;  /* 0x0000000902157c11 */ /* 0x000fca00080f3400 */
[----:B------:R-:W2:Y:S04]  /*10e0*/  LDG.E.ENL2.256 R16, R12, desc[UR18][R20.64] ;  /* 0xfe000012140c797e */ /* 0x000ea80008121910 */
[----:B------:R-:W3:Y:S01]  /*10f0*/  LDG.E.ENL2.256 R8, R4, desc[UR18][R20.64+0x20] ;  /* 0xfe0001121404797e */ /* 0x000ee20008121908 */
        /* <DEDUP_REMOVED lines=20> */
        .weak           $__internal_52_$__cuda_sm20_div_u16
        .type           $__internal_52_$__cuda_sm20_div_u16,@function
        .size           $__internal_52_$__cuda_sm20_div_u16,(.L_x_4240 - $__internal_52_$__cuda_sm20_div_u16)
$__internal_52_$__cuda_sm20_div_u16:
        /* <DEDUP_REMOVED lines=19> */
[----:B------:R-:W-:Y:S05]  /*1370*/  RET.REL.NODEC R2 `(_ZN2at6native61_GLOBAL__N__44eb8e94_28_ForeachBinaryOpScalarList_cu_dda10a6925multi_tensor_apply_kernelINS1_28TensorListScalarListMetadataIN3c107complexIdEELi1EEENS1_25BinaryOpScalarListFunctorIS6_Li1ELi1ELi0EEEJSt5minusIS6_EEEEvT_T0_DpT1_) ;  /* 0xffffffec02207950 */ /* 0x000fea0003c3ffff */
.L_x_486:
        /* <DEDUP_REMOVED lines=16> */
.L_x_4240:


//--------------------- .text._ZN2at6native61_GLOBAL__N__44eb8e94_28_ForeachBinaryOpScalarList_cu_dda10a6925multi_tensor_apply_kernelINS1_28TensorListScalarListMetadataIfLi1EEENS1_25BinaryOpScalarListFunctorIfLi1ELi1ELi0EEEJSt5minusIfEEEEvT_T0_DpT1_ --------------------------
	.section	.text._ZN2at6native61_GLOBAL__N__44eb8e94_28_ForeachBinaryOpScalarList_cu_dda10a6925multi_tensor_apply_kernelINS1_28TensorListScalarListMetadataIfLi1EEENS1_25BinaryOpScalarListFunctorIfLi1ELi1ELi0EEEJSt5minusIfEEEEvT_T0_DpT1_,"ax",@progbits
	.align	128
.text._ZN2at6native61_GLOBAL__N__44eb8e94_28_ForeachBinaryOpScalarList_cu_dda10a6925multi_tensor_apply_kernelINS1_28TensorListScalarListMetadataIfLi1EEENS1_25BinaryOpScalarListFunctorIfLi1ELi1ELi0EEEJSt5minusIfEEEEvT_T0_DpT1_:
        .type           _ZN2at6native61_GLOBAL__N__44eb8e94_28_ForeachBinaryOpScalarList_cu_dda10a6925multi_tensor_apply_kernelINS1_28TensorListScalarListMetadataIfLi1EEENS1_25BinaryOpScalarListFunctorIfLi1ELi1ELi0EEEJSt5minusIfEEEEvT_T0_DpT1_,@function
        .size           _ZN2at6native61_GLOBAL__N__44eb8e94_28_ForeachBinaryOpScalarList_cu_dda10a6925multi_tensor_apply_kernelINS1_28TensorListScalarListMetadataIfLi1EEENS1_25BinaryOpScalarListFunctorIfLi1ELi1ELi0EEEJSt5minusIfEEEEvT_T0_DpT1_,(.L_x_4242 - _ZN2at6native61_GLOBAL__N__44eb8e94_28_ForeachBinaryOpScalarList_cu_dda10a6925multi_tensor_apply_kernelINS1_28TensorListScalarListMetadataIfLi1EEENS1_25BinaryOpScalarListFunctorIfLi1ELi1ELi0EEEJSt5minusIfEEEEvT_T0_DpT1_)
        .other          _ZN2at6native61_GLOBAL__N__44eb8e94_28_ForeachBinaryOpScalarList_cu_dda10a6925multi_tensor_apply_kernelINS1_28TensorListScalarListMetadataIfLi1EEENS1_25BinaryOpScalarListFunctorIfLi1ELi1ELi0EEEJSt5minusIfEEEEvT_T0_DpT1_,@"STO_CUDA_ENTRY STV_DEFAULT"
_ZN2at6native61_GLOBAL__N__44eb8e94_28_ForeachBinaryOpScalarList_cu_dda10a6925multi_tensor_apply_kernelINS1_28TensorListScalarListMetadataIfLi1EEENS1_25BinaryOpScalarListFunctorIfLi1ELi1ELi0EEEJSt5minusIfEEEEvT_T0_DpT1_:
        /* <DEDUP_REMOVED lines=37> */
[----:B------:R-:W-:Y:S05]  /*0250*/  CALL.REL.NOINC `($__internal_53_$__cuda_sm20_div_u16) ;  /* 0x0000000800d07944 */ /* 0x000fea0003c00000 */
        /* <DEDUP_REMOVED lines=13> */
.L_x_491:
        /* <DEDUP_REMOVED lines=29> */
[----:B0-----:R-:W-:Y:S02]  /*0500*/  IMAD.IADD R11, R17, 0x1, R29 ;  /* 0x00000001110b7824 */ /* 0x001fe400078e021d */
[C---:B--2---:R-:W-:Y:S01]  /*0510*/  @!P0 FADD.FTZ R14, -R0.reuse, R14 ;  /* 0x0000000e000e8221 */ /* 0x044fe20000010100 */
[----:B---3--:R-:W-:-:S04]  /*0520*/  @!P2 FADD.FTZ R26, -R0, R25 ;  /* 0x00000019001aa221 */ /* 0x008fc80000010100 */
        /* <DEDUP_REMOVED lines=9> */
[----:B------:R-:W-:Y:S01]  /*05c0*/  ISETP.GE.AND.EX P2, PT, R28, R18, PT, P2 ;  /* 0x000000121c00720c */ /* 0x000fe20003f46320 */
[----:B----4-:R-:W-:Y:S01]  /*05d0*/  @!P4 FADD.FTZ R28, -R0, R12 ;  /* 0x0000000c001cc221 */ /* 0x010fe20000010100 */
[----:B0-----:R-:W-:Y:S01]  /*05e0*/  IADD3 R6, P5, PT, R17, R10, RZ ;  /* 0x0000000a11067210 */ /* 0x001fe20007fbe0ff */
[----:B------:R-:W-:Y:S01]  /*05f0*/  IMAD.X R7, RZ, RZ, R27, P0 ;  /* 0x000000ffff077224 */ /* 0x000fe200000e061b */
[----:B------:R-:W-:Y:S01]  /*0600*/  LEA.HI.X R29, R29, R3, R15, 0x2, P3 ;  /* 0x000000031d1d7211 */ /* 0x000fe200018f140f */
[----:B------:R-:W-:Y:S01]  /*0610*/  @!P1 IMAD.WIDE.U32 R14, R17, 0x4, R8 ;  /* 0x00000004110e9825 */ /* 0x000fe200078e0008 */
[-C--:B------:R-:W-:Y:S01]  /*0620*/  ISETP.GE.U32.AND P3, PT, R10, R16.reuse, PT ;  /* 0x000000100a00720c */ /* 0x080fe20003f66070 */
[----:B------:R0:W-:Y:S01]  /*0630*/  @!P4 STG.E desc[UR6][R8.64], R28 ;  /* 0x0000001c0800c986 */ /* 0x0001e2000c101906 */
[----:B------:R-:W-:Y:S01]  /*0640*/  ISETP.GE.U32.AND P0, PT, R6, R16, PT ;  /* 0x000000100600720c */ /* 0x000fe20003f06070 */
[----:B------:R-:W-:Y:S01]  /*0650*/  IMAD.X R12, RZ, RZ, R7, P5 ;  /* 0x000000ffff0c7224 */ /* 0x000fe200028e0607 */
[----:B------:R-:W-:Y:S01]  /*0660*/  LEA R10, P5, R24, R11, 0x2 ;  /* 0x0000000b180a7211 */ /* 0x000fe200078a10ff */
[----:B------:R-:W-:Y:S01]  /*0670*/  @!P1 FADD.FTZ R13, -R0, R13 ;  /* 0x0000000d000d9221 */ /* 0x000fe20000010100 */
[----:B------:R-:W-:-:S02]  /*0680*/  LEA R6, P4, R25, R2, 0x2 ;  /* 0x0000000219067211 */ /* 0x000fc400078810ff */
[----:B------:R-:W-:Y:S02]  /*0690*/  LEA.HI.X R11, R24, R29, RZ, 0x2, P5 ;  /* 0x0000001d180b7211 */ /* 0x000fe400028f14ff */
[----:B------:R1:W-:Y:S01]  /*06a0*/  @!P1 STG.E desc[UR6][R14.64], R13 ;  /* 0x0000000d0e009986 */ /* 0x0003e2000c101906 */
[-C--:B------:R-:W-:Y:S02]  /*06b0*/  ISETP.GE.AND.EX P3, PT, R7, R18.reuse, PT, P3 ;  /* 0x000000120700720c */ /* 0x080fe40003f66330 */
[----:B0-----:R-:W-:Y:S02]  /*06c0*/  CS2R R28, SRZ ;  /* 0x00000000001c7805 */ /* 0x001fe4000001ff00 */
[----:B------:R-:W-:Y:S02]  /*06d0*/  LEA.HI.X R7, R25, R3, R27, 0x2, P4 ;  /* 0x0000000319077211 */ /* 0x000fe400020f141b */
[----:B------:R-:W-:Y:S02]  /*06e0*/  ISETP.GE.AND.EX P0, PT, R12, R18, PT, P0 ;  /* 0x000000120c00720c */ /* 0x000fe40003f06300 */
[----:B------:R-:W2:Y:S01]  /*06f0*/  @!P2 LDG.E R29, desc[UR6][R10.64] ;  /* 0x000000060a1da981 */ /* 0x000ea2000c1e1900 */
[----:B------:R-:W-:-:S04]  /*0700*/  IMAD.WIDE.U32 R8, R17, 0x4, R6 ;  /* 0x0000000411087825 */ /* 0x000fc800078e0006 */
[----:B------:R-:W-:Y:S01]  /*0710*/  IMAD.MOV.U32 R26, RZ, RZ, RZ ;  /* 0x000000ffff1a7224 */ /* 0x000fe200078e00ff */
[----:B------:R-:W3:Y:S01]  /*0720*/  @!P3 LDG.E R28, desc[UR6][R8.64] ;  /* 0x00000006081cb981 */ /* 0x000ee2000c1e1900 */
[----:B-1----:R-:W-:-:S05]  /*0730*/  IMAD.WIDE.U32 R12, R17, 0x4, R8 ;  /* 0x00000004110c7825 */ /* 0x002fca00078e0008 */
        /* <DEDUP_REMOVED lines=8> */
[----:B--2---:R-:W-:-:S05]  /*07c0*/  @!P2 FADD.FTZ R29, -R0, R29 ;  /* 0x0000001d001da221 */ /* 0x004fca0000010100 */
[----:B------:R0:W-:Y:S01]  /*07d0*/  @!P2 STG.E desc[UR6][R4.64], R29 ;  /* 0x0000001d0400a986 */ /* 0x0001e2000c101906 */
[C---:B---3--:R-:W-:Y:S01]  /*07e0*/  @!P3 FADD.FTZ R11, -R0.reuse, R28 ;  /* 0x0000001c000bb221 */ /* 0x048fe20000010100 */
[----:B----4-:R-:W-:Y:S01]  /*07f0*/  @!P0 FADD.FTZ R25, -R0, R26 ;  /* 0x0000001a00198221 */ /* 0x010fe20000010100 */
[----:B------:R-:W-:Y:S06]  /*0800*/  @P1 BRA `(.L_x_490) ;  /* 0x0000000000201947 */ /* 0x000fec0003800000 */
[----:B0-----:R-:W-:Y:S01]  /*0810*/  IADD3 R5, P1, P2, R17, R19, R20 ;  /* 0x0000001311057210 */ /* 0x001fe20007a3e014 */
[----:B-----5:R-:W-:-:S03]  /*0820*/  FADD.FTZ R15, -R0, R15 ;  /* 0x0000000f000f7221 */ /* 0x020fc60000010100 */
[----:B------:R-:W-:Y:S02]  /*0830*/  IADD3 R5, P4, PT, R24, R5, RZ ;  /* 0x0000000518057210 */ /* 0x000fe40007f9e0ff */
[----:B------:R-:W-:Y:S02]  /*0840*/  IADD3.X R6, PT, PT, RZ, R21, RZ, P1, P2 ;  /* 0x00000015ff067210 */ /* 0x000fe40000fe44ff */
[----:B------:R-:W-:-:S03]  /*0850*/  LEA R4, P1, R5, R2, 0x2 ;  /* 0x0000000205047211 */ /* 0x000fc600078210ff */
[----:B------:R-:W-:-:S05]  /*0860*/  IMAD.X R6, RZ, RZ, R6, P4 ;  /* 0x000000ffff067224 */ /* 0x000fca00020e0606 */
[----:B------:R-:W-:-:S05]  /*0870*/  LEA.HI.X R5, R5, R3, R6, 0x2, P1 ;  /* 0x0000000305057211 */ /* 0x000fca00008f1406 */
[----:B------:R1:W-:Y:S02]  /*0880*/  STG.E desc[UR6][R4.64], R15 ;  /* 0x0000000f04007986 */ /* 0x0003e4000c101906 */
.L_x_490:
[----:B------:R-:W-:Y:S05]  /*0890*/  BSYNC.RECONVERGENT B0 ;  /* 0x0000000000007941 */ /* 0x000fea0003800200 */
.L_x_489:
        /* <DEDUP_REMOVED lines=9> */
.L_x_488:
        /* <DEDUP_REMOVED lines=36> */
[C---:B--2---:R-:W-:Y:S01]  /*0b70*/  FADD.FTZ R13, -R0.reuse, R13 ;  /* 0x0000000d000d7221 */ /* 0x044fe20000010100 */
[C---:B---3--:R-:W-:Y:S01]  /*0b80*/  FADD.FTZ R11, -R0.reuse, R11 ;  /* 0x0000000b000b7221 */ /* 0x048fe20000010100 */
[----:B----4-:R-:W-:-:S04]  /*0b90*/  FADD.FTZ R15, -R0, R15 ;  /* 0x0000000f000f7221 */ /* 0x010fc80000010100 */
[----:B------:R0:W-:Y:S04]  /*0ba0*/  @!P0 STG.E desc[UR6][R2.64], R11 ;  /* 0x0000000b02008986 */ /* 0x0001e8000c101906 */
[----:B------:R0:W-:Y:S01]  /*0bb0*/  @!P1 STG.E desc[UR6][R4.64], R13 ;  /* 0x0000000d04009986 */ /* 0x0001e2000c101906 */
[----:B------:R-:W-:-:S03]  /*0bc0*/  FADD.FTZ R17, -R0, R17 ;  /* 0x0000001100117221 */ /* 0x000fc60000010100 */
[----:B------:R0:W-:Y:S01]  /*0bd0*/  @!P3 STG.E desc[UR6][R6.64], R15 ;  /* 0x0000000f0600b986 */ /* 0x0001e2000c101906 */
[----:B------:R-:W-:Y:S05]  /*0be0*/  @P2 EXIT ;  /* 0x000000000000294d */ /* 0x000fea0003800000 */
[----:B------:R-:W-:Y:S01]  /*0bf0*/  STG.E desc[UR6][R8.64], R17 ;  /* 0x0000001108007986 */ /* 0x000fe2000c101906 */
[----:B------:R-:W-:Y:S05]  /*0c00*/  EXIT ;  /* 0x000000000000794d */ /* 0x000fea0003800000 */
.L_x_487:
[----:B------:R-:W0:Y:S02]  /*0c10*/  S2R R11, SR_TID.X ;  /* 0x00000000000b7919 */ /* 0x000e240000002100 */
[----:B0-----:R-:W-:-:S03]  /*0c20*/  IMAD.WIDE.U32 R4, R11, 0x4, RZ ;  /* 0x000000040b047825 */ /* 0x001fc600078e00ff */
[----:B------:R-:W-:-:S04]  /*0c30*/  ISETP.GE.U32.AND P0, PT, R4, R13, PT ;  /* 0x0000000d0400720c */ /* 0x000fc80003f06070 */
[----:B------:R-:W-:-:S13]  /*0c40*/  ISETP.GE.AND.EX P0, PT, R5, R15, PT, P0 ;  /* 0x0000000f0500720c */ /* 0x000fda0003f06300 */
[----:B------:R-:W-:Y:S05]  /*0c50*/  @P0 EXIT ;  /* 0x000000000000094d */ /* 0x000fea0003800000 */
[----:B------:R-:W-:Y:S01]  /*0c60*/  IMAD.MOV.U32 R12, RZ, RZ, RZ ;  /* 0x000000ffff0c7224 */ /* 0x000fe200078e00ff */
[----:B------:R-:W0:Y:S06]  /*0c70*/  LDCU UR4, c[0x0][0x360] ;  /* 0x00006c00ff0477ac */ /* 0x000e2c0008000800 */
.L_x_492:
        /* <DEDUP_REMOVED lines=18> */
        .weak           $__internal_53_$__cuda_sm20_div_u16
        .type           $__internal_53_$__cuda_sm20_div_u16,@function
        .size           $__internal_53_$__cuda_sm20_div_u16,(.L_x_4242 - $__internal_53_$__cuda_sm20_div_u16)
$__internal_53_$__cuda_sm20_div_u16:
        /* <DEDUP_REMOVED lines=18> */
[----:B------:R-:W-:Y:S06]  /*0ec0*/  RET.REL.NODEC R6 `(_ZN2at6native61_GLOBAL__N__44eb8e94_28_ForeachBinaryOpScalarList_cu_dda10a6925multi_tensor_apply_kernelINS1_28TensorListScalarListMetadataIfLi1EEENS1_25BinaryOpScalarListFunctorIfLi1ELi1ELi0EEEJSt5minusIfEEEEvT_T0_DpT1_) ;  /* 0xfffffff0064c7950 */ /* 0x000fec0003c3ffff */
.L_x_493:
        /* <DEDUP_REMOVED lines=11> */
.L_x_4242:


//--------------------- .text._ZN2at6native61_GLOBAL__N__44eb8e94_28_ForeachBinaryOpScalarList_cu_dda10a6925multi_tensor_apply_kernelINS1_28TensorListScalarListMetadataIdLi1EEENS1_25BinaryOpScalarListFunctorIdLi1ELi1ELi0EEEJSt5minusIdEEEEvT_T0_DpT1_ --------------------------
	.section	.text._ZN2at6native61_GLOBAL__N__44eb8e94_28_ForeachBinaryOpScalarList_cu_dda10a6925multi_tensor_apply_kernelINS1_28TensorListScalarListMetadataIdLi1EEENS1_25BinaryOpScalarListFunctorIdLi1ELi1ELi0EEEJSt5minusIdEEEEvT_T0_DpT1_,"ax",@progbits
	.align	128
.text._ZN2at6native61_GLOBAL__N__44eb8e94_28_ForeachBinaryOpScalarList_cu_dda10a6925multi_tensor_apply_kernelINS1_28TensorListScalarListMetadataIdLi1EEENS1_25BinaryOpScalarListFunctorIdLi1ELi1ELi0EEEJSt5minusIdEEEEvT_T0_DpT1_:
        .type           _ZN2at6native61_GLOBAL__N__44eb8e94_28_ForeachBinaryOpScalarList_cu_dda10a6925multi_tensor_apply_kernelINS1_28TensorListScalarListMetadataIdLi1EEENS1_25BinaryOpScalarListFunctorIdLi1ELi1ELi0EEEJSt5minusIdEEEEvT_T0_DpT1_,@function
        .size           _ZN2at6native61_GLOBAL__N__44eb8e94_28_ForeachBinaryOpScalarList_cu_dda10a6925multi_tensor_apply_kernelINS1_28TensorListScalarListMetadataIdLi1EEENS1_25BinaryOpScalarListFunctorIdLi1ELi1ELi0EEEJSt5minusIdEEEEvT_T0_DpT1_,(.L_x_4244 - _ZN2at6native61_GLOBAL__N__44eb8e94_28_ForeachBinaryOpScalarList_cu_dda10a6925multi_tensor_apply_kernelINS1_28TensorListScalarListMetadataIdLi1EEENS1_25BinaryOpScalarListFunctorIdLi1ELi1ELi0EEEJSt5minusIdEEEEvT_T0_DpT1_)
        .other          _ZN2at6native61_GLOBAL__N__44eb8e94_28_ForeachBinaryOpScalarList_cu_dda10a6925multi_tensor_apply_kernelINS1_28TensorListScalarListMetadataIdLi1EEENS1_25BinaryOpScalarListFunctorIdLi1ELi1ELi0EEEJSt5minusIdEEEEvT_T0_DpT1_,@"STO_CUDA_ENTRY STV_DEFAULT"
_ZN2at6native61_GLOBAL__N__44eb8e94_28_ForeachBinaryOpScalarList_cu_dda10a6925multi_tensor_apply_kernelINS1_28TensorListScalarListMetadataIdLi1EEENS1_25BinaryOpScalarListFunctorIdLi1ELi1ELi0EEEJSt5minusIdEEEEvT_T0_DpT1_:
        /* <DEDUP_REMOVED lines=36> */
[----:B------:R-:W-:Y:S05]  /*0240*/  CALL.REL.NOINC `($__internal_54_$__cuda_sm20_div_u16) ;  /* 0x0000000c00047944 */ /* 0x000fea0003c00000 */
        /* <DEDUP_REMOVED lines=13> */
.L_x_496:
[----:B01----:R-:W-:Y:S02]  /*0320*/  IADD3 R24, P0, PT, R21, UR6, RZ ;  /* 0x0000000615187c10 */ /* 0x003fe4000ff1e0ff */
[----:B------:R-:W-:Y:S02]  /*0330*/  CS2R R16, SRZ ;  /* 0x0000000000107805 */ /* 0x000fe4000001ff00 */
        /* <DEDUP_REMOVED lines=10> */
[----:B------:R-:W-:-:S04]  /*03e0*/  IMAD.X R15, RZ, RZ, R23, P0 ;  /* 0x000000ffff0f7224 */ /* 0x000fc800000e0617 */
[----:B------:R-:W2:Y:S01]  /*03f0*/  @!P1 LDG.E.64 R16, desc[UR12][R6.64] ;  /* 0x0000000c06109981 */ /* 0x000ea2000c1e1b00 */
[----:B------:R-:W-:Y:S01]  /*0400*/  USHF.L.U32 UR14, UR11, 0x3, URZ ;  /* 0x000000030b0e7899 */ /* 0x000fe200080006ff */
[----:B------:R-:W-:Y:S01]  /*0410*/  ISETP.GE.U32.AND P2, PT, R9, R0, PT ;  /* 0x000000000900720c */ /* 0x000fe20003f46070 */
[----:B------:R-:W-:Y:S01]  /*0420*/  IMAD.X R9, RZ, RZ, R15, P4 ;  /* 0x000000ffff097224 */ /* 0x000fe200020e060f */
[-C--:B------:R-:W-:Y:S01]  /*0430*/  ISETP.GE.AND.EX P3, PT, R23, R20.reuse, PT, P3 ;  /* 0x000000141700720c */ /* 0x080fe20003f66330 */
[----:B------:R-:W-:Y:S01]  /*0440*/  USHF.R.U32.HI UR15, URZ, 0x1d, UR11 ;  /* 0x0000001dff0f7899 */ /* 0x000fe2000801160b */
[----:B------:R-:W-:Y:S02]  /*0450*/  CS2R R10, SRZ ;  /* 0x00000000000a7805 */ /* 0x000fe4000001ff00 */
[----:B------:R-:W-:Y:S02]  /*0460*/  IADD3 R8, P0, PT, R6, UR14, RZ ;  /* 0x0000000e06087c10 */ /* 0x000fe4000ff1e0ff */
[----:B------:R-:W-:-:S02]  /*0470*/  ISETP.GE.AND.EX P2, PT, R9, R20, PT, P2 ;  /* 0x000000140900720c */ /* 0x000fc40003f46320 */
[----:B------:R-:W-:Y:S02]  /*0480*/  IADD3.X R9, PT, PT, R7, UR15, RZ, P0, !PT ;  /* 0x0000000f07097c10 */ /* 0x000fe400087fe4ff */
[----:B------:R-:W-:Y:S01]  /*0490*/  ISETP.GE.U32.AND P0, PT, R13, R0, PT ;  /* 0x000000000d00720c */ /* 0x000fe20003f06070 */
[----:B------:R-:W-:Y:S02]  /*04a0*/  IMAD.U32 R13, RZ, RZ, UR14 ;  /* 0x0000000eff0d7e24 */ /* 0x000fe4000f8e00ff */
[----:B------:R-:W3:Y:S01]  /*04b0*/  @!P3 LDG.E.64 R10, desc[UR12][R8.64] ;  /* 0x0000000c080ab981 */ /* 0x000ee2000c1e1b00 */
[----:B------:R-:W-:Y:S01]  /*04c0*/  ISETP.GE.AND.EX P0, PT, R15, R20, PT, P0 ;  /* 0x000000140f00720c */ /* 0x000fe20003f06300 */
[----:B------:R-:W-:Y:S01]  /*04d0*/  IMAD.U32 R15, RZ, RZ, UR15 ;  /* 0x0000000fff0f7e24 */ /* 0x000fe2000f8e00ff */
[----:B------:R-:W-:-:S03]  /*04e0*/  IADD3 R18, P4, PT, R8, UR14, RZ ;  /* 0x0000000e08127c10 */ /* 0x000fc6000ff9e0ff */
[----:B------:R-:W-:Y:S02]  /*04f0*/  @!P2 IADD3 R26, P5, P6, R13, UR14, R6 ;  /* 0x0000000e0d1aac10 */ /* 0x000fe4000febe006 */
[----:B------:R-:W-:Y:S02]  /*0500*/  CS2R R12, SRZ ;  /* 0x00000000000c7805 */ /* 0x000fe4000001ff00 */
[----:B------:R-:W-:Y:S02]  /*0510*/  IADD3.X R19, PT, PT, R9, UR15, RZ, P4, !PT ;  /* 0x0000000f09137c10 */ /* 0x000fe4000a7fe4ff */
[----:B------:R-:W-:Y:S02]  /*0520*/  @!P2 IADD3.X R14, PT, PT, R15, UR15, R7, P5, P6 ;  /* 0x0000000f0f0eac10 */ /* 0x000fe4000afec407 */
[----:B------:R-:W-:Y:S01]  /*0530*/  @!P2 IADD3 R26, P4, PT, R26, UR14, RZ ;  /* 0x0000000e1a1aac10 */ /* 0x000fe2000ff9e0ff */
[----:B------:R0:W4:Y:S03]  /*0540*/  @!P0 LDG.E.64 R12, desc[UR12][R18.64] ;  /* 0x0000000c120c8981 */ /* 0x000126000c1e1b00 */
[----:B------:R-:W-:-:S02]  /*0550*/  @!P2 IADD3.X R27, PT, PT, R14, UR15, RZ, P4, !PT ;  /* 0x0000000f0e1bac10 */ /* 0x000fc4000a7fe4ff */
[----:B------:R-:W-:-:S06]  /*0560*/  CS2R R14, SRZ ;  /* 0x00000000000e7805 */ /* 0x000fcc000001ff00 */
[----:B------:R1:W5:Y:S01]  /*0570*/  @!P2 LDG.E.64 R14, desc[UR12][R26.64] ;  /* 0x0000000c1a0ea981 */ /* 0x000362000c1e1b00 */
[----:B0-----:R-:W-:Y:S02]  /*0580*/  IMAD.U32 R19, RZ, RZ, UR15 ;  /* 0x0000000fff137e24 */ /* 0x001fe4000f8e00ff */
[----:B-1----:R-:W-:Y:S01]  /*0590*/  IMAD.U32 R27, RZ, RZ, UR14 ;  /* 0x0000000eff1b7e24 */ /* 0x002fe2000f8e00ff */
[----:B--2---:R-:W-:Y:S01]  /*05a0*/  @!P1 DADD R28, -R2, R16 ;  /* 0x00000000021c9229 */ /* 0x004fe20000000110 */
[----:B------:R-:W-:Y:S01]  /*05b0*/  IADD3 R17, P4, PT, R24, UR10, RZ ;  /* 0x0000000a18117c10 */ /* 0x000fe2000ff9e0ff */
[----:B------:R-:W-:Y:S02]  /*05c0*/  IMAD.U32 R16, RZ, RZ, UR14 ;  /* 0x0000000eff107e24 */ /* 0x000fe4000f8e00ff */
[----:B------:R-:W-:-:S03]  /*05d0*/  IMAD.U32 R24, RZ, RZ, UR10 ;  /* 0x0000000aff187e24 */ /* 0x000fc6000f8e00ff */
[----:B------:R0:W-:Y:S01]  /*05e0*/  @!P1 STG.E.64 desc[UR12][R6.64], R28 ;  /* 0x0000001c06009986 */ /* 0x0001e2000c101b0c */
[----:B------:R-:W-:Y:S01]  /*05f0*/  ISETP.GE.U32.AND P1, PT, R17, R0, PT ;  /* 0x000000001100720c */ /* 0x000fe20003f26070 */
[----:B------:R-:W-:Y:S01]  /*0600*/  IMAD.X R17, RZ, RZ, R22, P4 ;  /* 0x000000ffff117224 */ /* 0x000fe200020e0616 */
[--C-:B------:R-:W-:Y:S02]  /*0610*/  @!P0 IADD3 R18, P4, P5, R16, UR14, R6.reuse ;  /* 0x0000000e10128c10 */ /* 0x100fe4000fd9e006 */
[----:B------:R-:W-:Y:S02]  /*0620*/  LEA R16, P6, R24, R6, 0x3 ;  /* 0x0000000618107211 */ /* 0x000fe400078c18ff */
[----:B------:R-:W-:Y:S01]  /*0630*/  ISETP.GE.AND.EX P1, PT, R17, R20, PT, P1 ;  /* 0x000000141100720c */ /* 0x000fe20003f26310 */
[----:B------:R-:W-:Y:S01]  /*0640*/  IMAD.U32 R17, RZ, RZ, UR10 ;  /* 0x0000000aff117e24 */ /* 0x000fe2000f8e00ff */
[----:B------:R-:W-:Y:S01]  /*0650*/  @!P0 IADD3.X R19, PT, PT, R19, UR15, R7, P4, P5 ;  /* 0x0000000f13138c10 */ /* 0x000fe2000a7ea407 */
[----:B---3--:R-:W-:Y:S01]  /*0660*/  @!P3 DADD R10, -R2, R10 ;  /* 0x00000000020ab229 */ /* 0x008fe2000000010a */
[----:B------:R-:W-:-:S02]  /*0670*/  @!P2 IADD3 R22, P4, P5, R27, UR14, R6 ;  /* 0x0000000e1b16ac10 */ /* 0x000fc4000fd9e006 */
[----:B------:R-:W-:Y:S01]  /*0680*/  LEA.HI.X R17, R17, R7, RZ, 0x3, P6 ;  /* 0x0000000711117211 */ /* 0x000fe200030f1cff */
[----:B0-----:R-:W-:Y:S01]  /*0690*/  IMAD.U32 R6, RZ, RZ, UR15 ;  /* 0x0000000fff067e24 */ /* 0x001fe2000f8e00ff */
[----:B------:R-:W-:Y:S02]  /*06a0*/  IADD3 R25, P6, PT, R25, UR10, RZ ;  /* 0x0000000a19197c10 */ /* 0x000fe4000ffde0ff */
[----:B------:R0:W-:Y:S02]  /*06b0*/  @!P3 STG.E.64 desc[UR12][R8.64], R10 ;  /* 0x0000000a0800b986 */ /* 0x0001e4000c101b0c */
[----:B------:R-:W-:Y:S01]  /*06c0*/  @!P2 IADD3.X R24, PT, PT, R6, UR15, R7, P4, P5 ;  /* 0x0000000f0618ac10 */ /* 0x000fe2000a7ea407 */
[----:B------:R-:W-:Y:S01]  /*06d0*/  IMAD.X R27, RZ, RZ, R23, P6 ;  /* 0x000000ffff1b7224 */ /* 0x000fe200030e0617 */
[C---:B------:R-:W-:Y:S02]  /*06e0*/  LEA R6, P6, R25.reuse, R4, 0x3 ;  /* 0x0000000419067211 */ /* 0x040fe400078c18ff */
[C---:B------:R-:W-:Y:S01]  /*06f0*/  IADD3 R29, P3, PT, R25.reuse, UR11, RZ ;  /* 0x0000000b191d7c10 */ /* 0x040fe2000ff7e0ff */
[----:B----4-:R-:W-:Y:S01]  /*0700*/  @!P0 DADD R12, -R2, R12 ;  /* 0x00000000020c8229 */ /* 0x010fe2000000010c */
[----:B------:R-:W-:-:S02]  /*0710*/  LEA.HI.X R7, R25, R5, R27, 0x3, P6 ;  /* 0x0000000519077211 */ /* 0x000fc400030f1c1b */
[-C--:B------:R-:W-:Y:S01]  /*0720*/  ISETP.GE.U32.AND P4, PT, R25, R0.reuse, PT ;  /* 0x000000001900720c */ /* 0x080fe20003f86070 */
[----:B------:R-:W-:Y:S01]  /*0730*/  IMAD.X R25, RZ, RZ, R27, P3 ;  /* 0x000000ffff197224 */ /* 0x000fe200018e061b */
[C---:B------:R-:W-:Y:S02]  /*0740*/  IADD3 R26, P6, PT, R29.reuse, UR11, RZ ;  /* 0x0000000b1d1a7c10 */ /* 0x040fe4000ffde0ff */
[----:B------:R-:W-:Y:S01]  /*0750*/  @!P2 IADD3 R22, P5, PT, R22, UR14, RZ ;  /* 0x0000000e1616ac10 */ /* 0x000fe2000ffbe0ff */
[----:B------:R1:W-:Y:S01]  /*0760*/  @!P0 STG.E.64 desc[UR12][R18.64], R12 ;  /* 0x0000000c12008986 */ /* 0x0003e2000c101b0c */
[-C--:B------:R-:W-:Y:S01]  /*0770*/  ISETP.GE.U32.AND P3, PT, R26, R0.reuse, PT ;  /* 0x000000001a00720c */ /* 0x080fe20003f66070 */
[----:B0-----:R-:W-:Y:S01]  /*0780*/  IMAD.X R9, RZ, RZ, R25, P6 ;  /* 0x000000ffff097224 */ /* 0x001fe200030e0619 */
[----:B------:R-:W-:Y:S02]  /*0790*/  @!P2 IADD3.X R23, PT, PT, R24, UR15, RZ, P5, !PT ;  /* 0x0000000f1817ac10 */ /* 0x000fe4000affe4ff */
[----:B------:R-:W-:Y:S01]  /*07a0*/  ISETP.GE.U32.AND P5, PT, R29, R0, PT ;  /* 0x000000001d00720c */ /* 0x000fe20003fa6070 */
[----:B-----5:R-:W-:Y:S01]  /*07b0*/  @!P2 DADD R28, -R2, R14 ;  /* 0x00000000021ca229 */ /* 0x020fe2000000010e */
[----:B------:R-:W-:-:S02]  /*07c0*/  ISETP.GE.AND.EX P4, PT, R27, R20, PT, P4 ;  /* 0x000000141b00720c */ /* 0x000fc40003f86340 */
[----:B------:R-:W-:Y:S02]  /*07d0*/  CS2R R14, SRZ ;  /* 0x00000000000e7805 */ /* 0x000fe4000001ff00 */
[-C--:B------:R-:W-:Y:S01]  /*07e0*/  ISETP.GE.AND.EX P3, PT, R9, R20.reuse, PT, P3 ;  /* 0x000000140900720c */ /* 0x080fe20003f66330 */
[----:B------:R-:W-:Y:S01]  /*07f0*/  IMAD.U32 R9, RZ, RZ, UR11 ;  /* 0x0000000bff097e24 */ /* 0x000fe2000f8e00ff */
[----:B------:R-:W-:Y:S02]  /*0800*/  ISETP.GE.AND.EX P5, PT, R25, R20, PT, P5 ;  /* 0x000000141900720c */ /* 0x000fe40003fa6350 */
[----:B------:R-:W-:Y:S01]  /*0810*/  IADD3 R10, P0, PT, R6, UR14, RZ ;  /* 0x0000000e060a7c10 */ /* 0x000fe2000ff1e0ff */
[----:B------:R2:W-:Y:S01]  /*0820*/  @!P2 STG.E.64 desc[UR12][R22.64], R28 ;  /* 0x0000001c1600a986 */ /* 0x0005e2000c101b0c */
[----:B-1----:R-:W-:Y:S01]  /*0830*/  IMAD.U32 R19, RZ, RZ, UR11 ;  /* 0x0000000bff137e24 */ /* 0x002fe2000f8e00ff */
[----:B------:R-:W-:Y:S02]  /*0840*/  CS2R R26, SRZ ;  /* 0x00000000001a7805 */ /* 0x000fe4000001ff00 */
[----:B------:R-:W-:-:S02]  /*0850*/  LEA R8, P2, R9, R10, 0x3 ;  /* 0x0000000a09087211 */ /* 0x000fc400078418ff */
[----:B------:R-:W-:Y:S02]  /*0860*/  CS2R R24, SRZ ;  /* 0x0000000000187805 */ /* 0x000fe4000001ff00 */
[----:B------:R-:W-:Y:S02]  /*0870*/  IADD3.X R11, PT, PT, R7, UR15, RZ, P0, !PT ;  /* 0x0000000f070b7c10 */ /* 0x000fe400087fe4ff */
[----:B------:R-:W-:Y:S01]  /*0880*/  CS2R R12, SRZ ;  /* 0x00000000000c7805 */ /* 0x000fe2000001ff00 */
[----:B------:R-:W3:Y:S01]  /*0890*/  @!P1 LDG.E.64 R14, desc[UR12][R16.64] ;  /* 0x0000000c100e9981 */ /* 0x000ee2000c1e1b00 */
[----:B------:R-:W-:-:S03]  /*08a0*/  LEA.HI.X R9, R19, R11, RZ, 0x3, P2 ;  /* 0x0000000b13097211 */ /* 0x000fc600010f1cff */
[----:B------:R-:W4:Y:S04]  /*08b0*/  @!P4 LDG.E.64 R26, desc[UR12][R6.64] ;  /* 0x0000000c061ac981 */ /* 0x000f28000c1e1b00 */
[----:B------:R-:W5:Y:S04]  /*08c0*/  @!P5 LDG.E.64 R24, desc[UR12][R10.64] ;  /* 0x0000000c0a18d981 */ /* 0x000f68000c1e1b00 */
[----:B------:R-:W2:Y:S01]  /*08d0*/  @!P3 LDG.E.64 R12, desc[UR12][R8.64] ;  /* 0x0000000c080cb981 */ /* 0x000ea2000c1e1b00 */
[----:B------:R-:W-:Y:S02]  /*08e0*/  UIADD3 UR4, UP0, UPT, UR4, 0x2, URZ ;  /* 0x0000000204047890 */ /* 0x000fe4000ff1e0ff */
[----:B------:R-:W-:-:S02]  /*08f0*/  ULEA UR6, UP1, UR10, UR6, 0x1 ;  /* 0x000000060a067291 */ /* 0x000fc4000f8208ff */
[----:B------:R-:W-:Y:S02]  /*0900*/  UIADD3.X UR5, UPT, UPT, URZ, UR5, URZ, UP0, !UPT ;  /* 0x00000005ff057290 */ /* 0x000fe400087fe4ff */
[----:B------:R-:W-:Y:S02]  /*0910*/  UISETP.NE.U32.AND UP0, UPT, UR4, UR9, UPT ;  /* 0x000000090400728c */ /* 0x000fe4000bf05070 */
[----:B------:R-:W-:Y:S02]  /*0920*/  ULEA.HI.X UR7, UR10, UR7, URZ, 0x1, UP1 ;  /* 0x000000070a077291 */ /* 0x000fe400088f0cff */
[----:B------:R-:W-:Y:S01]  /*0930*/  UISETP.NE.AND.EX UP0, UPT, UR5, URZ, UPT, UP0 ;  /* 0x000000ff0500728c */ /* 0x000fe2000bf05300 */
[C---:B---3--:R-:W-:Y:S02]  /*0940*/  @!P1 DADD R18, -R2.reuse, R14 ;  /* 0x0000000002129229 */ /* 0x048fe4000000010e */
[----:B----4-:R-:W-:-:S05]  /*0950*/  @!P4 DADD R14, -R2, R26 ;  /* 0x00000000020ec229 */ /* 0x010fca000000011a */
[----:B------:R1:W-:Y:S01]  /*0960*/  @!P1 STG.E.64 desc[UR12][R16.64], R18 ;  /* 0x0000001210009986 */ /* 0x0003e2000c101b0c */
[----:B-----5:R-:W-:-:S03]  /*0970*/  @!P5 DADD R24, -R2, R24 ;  /* 0x000000000218d229 */ /* 0x020fc60000000118 */
[----:B------:R1:W-:Y:S01]  /*0980*/  @!P4 STG.E.64 desc[UR12][R6.64], R14 ;  /* 0x0000000e0600c986 */ /* 0x0003e2000c101b0c */
[----:B--2---:R-:W-:-:S03]  /*0990*/  @!P3 DADD R12, -R2, R12 ;  /* 0x00000000020cb229 */ /* 0x004fc6000000010c */
[----:B------:R1:W-:Y:S04]  /*09a0*/  @!P5 STG.E.64 desc[UR12][R10.64], R24 ;  /* 0x000000180a00d986 */ /* 0x0003e8000c101b0c */
[----:B------:R1:W-:Y:S01]  /*09b0*/  @!P3 STG.E.64 desc[UR12][R8.64], R12 ;  /* 0x0000000c0800b986 */ /* 0x0003e2000c101b0c */
[----:B------:R-:W-:Y:S05]  /*09c0*/  BRA.U UP0, `(.L_x_496) ;  /* 0xfffffff900547547 */ /* 0x000fea000b83ffff */
.L_x_495:
[----:B------:R-:W-:-:S04]  /*09d0*/  ULOP3.LUT UR4, UR8, 0x1, URZ, 0xc0, !UPT ;  /* 0x0000000108047892 */ /* 0x000fc8000f8ec0ff */
[----:B------:R-:W-:-:S06]  /*09e0*/  UISETP.NE.U32.AND UP0, UPT, UR4, 0x1, UPT ;  /* 0x000000010400788c */ /* 0x000fcc000bf05070 */
[----:B------:R-:W-:-:S13]  /*09f0*/  PLOP3.LUT P0, PT, PT, PT, UP0, 0x80, 0x8 ;  /* 0x000000000008781c */ /* 0x000fda0003f0f008 */
[----:B------:R-:W-:Y:S05]  /*0a00*/  @!P0 EXIT ;  /* 0x000000000000894d */ /* 0x000fea0003800000 */
[----:B0-----:R-:W-:Y:S01]  /*0a10*/  IADD3 R21, P0, PT, R21, UR6, RZ ;  /* 0x0000000615157c10 */ /* 0x001fe2000ff1e0ff */
[----:B-1----:R-:W-:Y:S01]  /*0a20*/  IMAD.U32 R13, RZ, RZ, UR11 ;  /* 0x0000000bff0d7e24 */ /* 0x002fe2000f8e00ff */
[----:B------:R-:W-:Y:S01]  /*0a30*/  USHF.L.U32 UR4, UR11, 0x3, URZ ;  /* 0x000000030b047899 */ /* 0x000fe200080006ff */
[----:B------:R-:W-:Y:S02]  /*0a40*/  CS2R R14, SRZ ;  /* 0x00000000000e7805 */ /* 0x000fe4000001ff00 */
[C---:B------:R-:W-:Y:S01]  /*0a50*/  LEA R4, P1, R21.reuse, R4, 0x3 ;  /* 0x0000000415047211 */ /* 0x040fe200078218ff */
[----:B------:R-:W-:Y:S01]  /*0a60*/  IMAD.X R7, RZ, RZ, UR7, P0 ;  /* 0x00000007ff077e24 */ /* 0x000fe200080e06ff */
[C---:B------:R-:W-:Y:S01]  /*0a70*/  IADD3 R9, P2, PT, R21.reuse, UR11, RZ ;  /* 0x0000000b15097c10 */ /* 0x040fe2000ff5e0ff */
[----:B------:R-:W-:Y:S01]  /*0a80*/  USHF.R.U32.HI UR5, URZ, 0x1d, UR11 ;  /* 0x0000001dff057899 */ /* 0x000fe2000801160b */
[----:B------:R-:W-:Y:S02]  /*0a90*/  ISETP.GE.U32.AND P0, PT, R21, R0, PT ;  /* 0x000000001500720c */ /* 0x000fe40003f06070 */
[----:B------:R-:W-:-:S02]  /*0aa0*/  CS2R R16, SRZ ;  /* 0x0000000000107805 */ /* 0x000fc4000001ff00 */
[--C-:B------:R-:W-:Y:S02]  /*0ab0*/  LEA.HI.X R5, R21, R5, R7.reuse, 0x3, P1 ;  /* 0x0000000515057211 */ /* 0x100fe400008f1c07 */
[----:B------:R-:W-:Y:S02]  /*0ac0*/  ISETP.GE.U32.AND P1, PT, R9, R0, PT ;  /* 0x000000000900720c */ /* 0x000fe40003f26070 */
[----:B------:R-:W-:Y:S01]  /*0ad0*/  ISETP.GE.AND.EX P0, PT, R7, R20, PT, P0 ;  /* 0x000000140700720c */ /* 0x000fe20003f06300 */
[----:B------:R-:W-:Y:S01]  /*0ae0*/  IMAD.X R7, RZ, RZ, R7, P2 ;  /* 0x000000ffff077224 */ /* 0x000fe200010e0607 */
[----:B------:R-:W-:-:S04]  /*0af0*/  IADD3 R9, P3, PT, R9, UR11, RZ ;  /* 0x0000000b09097c10 */ /* 0x000fc8000ff7e0ff */
[C---:B------:R-:W-:Y:S02]  /*0b00*/  ISETP.GE.U32.AND P2, PT, R9.reuse, R0, PT ;  /* 0x000000000900720c */ /* 0x040fe40003f46070 */
[----:B------:R-:W-:Y:S01]  /*0b10*/  IADD3 R11, P4, PT, R9, UR11, RZ ;  /* 0x0000000b090b7c10 */ /* 0x000fe2000ff9e0ff */
[----:B------:R-:W-:Y:S01]  /*0b20*/  IMAD.X R9, RZ, RZ, R7, P3 ;  /* 0x000000ffff097224 */ /* 0x000fe200018e0607 */
[----:B------:R-:W-:Y:S01]  /*0b30*/  ISETP.GE.AND.EX P1, PT, R7, R20, PT, P1 ;  /* 0x000000140700720c */ /* 0x000fe20003f26310 */
[----:B------:R-:W-:Y:S01]  /*0b40*/  IMAD.WIDE.U32 R6, R13, 0x8, R4 ;  /* 0x000000080d067825 */ /* 0x000fe200078e0004 */
[----:B------:R-:W-:Y:S02]  /*0b50*/  ISETP.GE.U32.AND P3, PT, R11, R0, PT ;  /* 0x000000000b00720c */ /* 0x000fe40003f66070 */
[----:B------:R-:W-:Y:S02]  /*0b60*/  CS2R R12, SRZ ;  /* 0x00000000000c7805 */ /* 0x000fe4000001ff00 */
[----:B------:R-:W-:Y:S01]  /*0b70*/  ISETP.GE.AND.EX P2, PT, R9, R20, PT, P2 ;  /* 0x000000140900720c */ /* 0x000fe20003f46320 */
[----:B------:R-:W-:Y:S01]  /*0b80*/  IMAD.X R11, RZ, RZ, R9, P4 ;  /* 0x000000ffff0b7224 */ /* 0x000fe200020e0609 */
[----:B------:R-:W-:-:S04]  /*0b90*/  IADD3 R8, P4, PT, R6, UR4, RZ ;  /* 0x0000000406087c10 */ /* 0x000fc8000ff9e0ff */
[----:B------:R-:W-:Y:S02]  /*0ba0*/  ISETP.GE.AND.EX P3, PT, R11, R20, PT, P3 ;  /* 0x000000140b00720c */ /* 0x000fe40003f66330 */
[----:B------:R-:W-:Y:S02]  /*0bb0*/  CS2R R10, SRZ ;  /* 0x00000000000a7805 */ /* 0x000fe4000001ff00 */
[----:B------:R-:W-:Y:S01]  /*0bc0*/  IADD3.X R9, PT, PT, R7, UR5, RZ, P4, !PT ;  /* 0x0000000507097c10 */ /* 0x000fe2000a7fe4ff */
[----:B------:R-:W2:Y:S01]  /*0bd0*/  @!P1 LDG.E.64 R12, desc[UR12][R6.64] ;  /* 0x0000000c060c9981 */ /* 0x000ea2000c1e1b00 */
[----:B------:R-:W-:-:S03]  /*0be0*/  IADD3 R18, P4, PT, R8, UR4, RZ ;  /* 0x0000000408127c10 */ /* 0x000fc6000ff9e0ff */
[----:B------:R-:W3:Y:S01]  /*0bf0*/  @!P0 LDG.E.64 R10, desc[UR12][R4.64] ;  /* 0x0000000c040a8981 */ /* 0x000ee2000c1e1b00 */
[----:B------:R-:W-:-:S03]  /*0c00*/  IADD3.X R19, PT, PT, R9, UR5, RZ, P4, !PT ;  /* 0x0000000509137c10 */ /* 0x000fc6000a7fe4ff */
[----:B------:R-:W4:Y:S04]  /*0c10*/  @!P2 LDG.E.64 R14, desc[UR12][R8.64] ;  /* 0x0000000c080ea981 */ /* 0x000f28000c1e1b00 */
[----:B------:R-:W5:Y:S01]  /*0c20*/  @!P3 LDG.E.64 R16, desc[UR12][R18.64] ;  /* 0x0000000c1210b981 */ /* 0x000f62000c1e1b00 */
[C---:B--2---:R-:W-:Y:S02]  /*0c30*/  DADD R12, -R2.reuse, R12 ;  /* 0x00000000020c7229 */ /* 0x044fe4000000010c */
[C---:B---3--:R-:W-:Y:S02]  /*0c40*/  DADD R10, -R2.reuse, R10 ;  /* 0x00000000020a7229 */ /* 0x048fe4000000010a */
[----:B----4-:R-:W-:-:S05]  /*0c50*/  DADD R14, -R2, R14 ;  /* 0x00000000020e7229 */ /* 0x010fca000000010e */
[----:B------:R0:W-:Y:S01]  /*0c60*/  @!P0 STG.E.64 desc[UR12][R4.64], R10 ;  /* 0x0000000a04008986 */ /* 0x0001e2000c101b0c */
[----:B-----5:R-:W-:-:S03]  /*0c70*/  DADD R16, -R2, R16 ;  /* 0x0000000002107229 */ /* 0x020fc60000000110 */
[----:B------:R0:W-:Y:S04]  /*0c80*/  @!P1 STG.E.64 desc[UR12][R6.64], R12 ;  /* 0x0000000c06009986 */ /* 0x0001e8000c101b0c */
[----:B------:R0:W-:Y:S01]  /*0c90*/  @!P2 STG.E.64 desc[UR12][R8.64], R14 ;  /* 0x0000000e0800a986 */ /* 0x0001e2000c101b0c */
[----:B------:R-:W-:Y:S05]  /*0ca0*/  @P3 EXIT ;  /* 0x000000000000394d */ /* 0x000fea0003800000 */
[----:B------:R-:W-:Y:S01]  /*0cb0*/  STG.E.64 desc[UR12][R18.64], R16 ;  /* 0x0000001012007986 */ /* 0x000fe2000c101b0c */
[----:B------:R-:W-:Y:S05]  /*0cc0*/  EXIT ;  /* 0x000000000000794d */ /* 0x000fea0003800000 */
.L_x_494:
[----:B------:R-:W0:Y:S02]  /*0cd0*/  S2R R19, SR_TID.X ;  /* 0x0000000000137919 */ /* 0x000e240000002100 */
[----:B0-----:R-:W-:-:S03]  /*0ce0*/  IMAD.WIDE.U32 R6, R19, 0x4, RZ ;  /* 0x0000000413067825 */ /* 0x001fc600078e00ff */
[----:B------:R-:W-:-:S04]  /*0cf0*/  ISETP.GE.U32.AND P0, PT, R6, R0, PT ;  /* 0x000000000600720c */ /* 0x000fc80003f06070 */
[----:B------:R-:W-:-:S13]  /*0d00*/  ISETP.GE.AND.EX P0, PT, R7, R20, PT, P0 ;  /* 0x000000140700720c */ /* 0x000fda0003f06300 */
[----:B------:R-:W-:Y:S05]  /*0d10*/  @P0 EXIT ;  /* 0x000000000000094d */ /* 0x000fea0003800000 */
[----:B------:R-:W-:Y:S01]  /*0d20*/  IMAD.MOV.U32 R16, RZ, RZ, RZ ;  /* 0x000000ffff107224 */ /* 0x000fe200078e00ff */
[----:B------:R-:W0:Y:S06]  /*0d30*/  LDCU UR4, c[0x0][0x360] ;  /* 0x00006c00ff0477ac */ /* 0x000e2c0008000800 */
.L_x_497:
        /* <DEDUP_REMOVED lines=11> */
[----:B--2---:R-:W-:-:S02]  /*0df0*/  DADD R12, -R2, R12 ;  /* 0x00000000020c7229 */ /* 0x004fc4000000010c */
[C---:B------:R-:W-:Y:S02]  /*0e00*/  DADD R14, -R2.reuse, R14 ;  /* 0x00000000020e7229 */ /* 0x040fe4000000010e */
[C---:B------:R-:W-:Y:S02]  /*0e10*/  DADD R8, -R2.reuse, R8 ;  /* 0x0000000002087229 */ /* 0x040fe40000000108 */
[----:B------:R-:W-:-:S07]  /*0e20*/  DADD R10, -R2, R10 ;  /* 0x00000000020a7229 */ /* 0x000fce000000010a */
[----:B------:R1:W-:Y:S01]  /*0e30*/  STG.E.ENL2.256 desc[UR12][R6.64], R12, R8 ;  /* 0xf800000c0608797f */ /* 0x0003e2000f12180c */
[----:B------:R-:W-:Y:S05]  /*0e40*/  @!P0 BRA P1, `(.L_x_497) ;  /* 0xfffffffc00bc8947 */ /* 0x000fea000083ffff */
[----:B------:R-:W-:Y:S05]  /*0e50*/  EXIT ;  /* 0x000000000000794d */ /* 0x000fea0003800000 */
        .weak           $__internal_54_$__cuda_sm20_div_u16
        .type           $__internal_54_$__cuda_sm20_div_u16,@function
        .size           $__internal_54_$__cuda_sm20_div_u16,(.L_x_4244 - $__internal_54_$__cuda_sm20_div_u16)
$__internal_54_$__cuda_sm20_div_u16:
        /* <DEDUP_REMOVED lines=19> */
[----:B------:R-:W-:Y:S05]  /*0f90*/  RET.REL.NODEC R6 `(_ZN2at6native61_GLOBAL__N__44eb8e94_28_ForeachBinaryOpScalarList_cu_dda10a6925multi_tensor_apply_kernelINS1_28TensorListScalarListMetadataIdLi1EEENS1_25BinaryOpScalarListFunctorIdLi1ELi1ELi0EEEJSt5minusIdEEEEvT_T0_DpT1_) ;  /* 0xfffffff006187950 */ /* 0x000fea0003c3ffff */
.L_x_498:
        /* <DEDUP_REMOVED lines=14> */
.L_x_4244:


//--------------------- .text._ZN2at6native61_GLOBAL__N__44eb8e94_28_ForeachBinaryOpScalarList_cu_dda10a6925multi_tensor_apply_kernelINS1_28TensorListScalarListMetadataIsLi1EEENS1_25BinaryOpScalarListFunctorIsLi1ELi1ELi0EEEJSt5minusIsEEEEvT_T0_DpT1_ --------------------------
	.section	.text._ZN2at6native61_GLOBAL__N__44eb8e94_28_ForeachBinaryOpScalarList_cu_dda10a6925multi_tensor_apply_kernelINS1_28TensorListScalarListMetadataIsLi1EEENS1_25BinaryOpScalarListFunctorIsLi1ELi1ELi0EEEJSt5minusIsEEEEvT_T0_DpT1_,"ax",@progbits
	.align	128
.text._ZN2at6native61_GLOBAL__N__44eb8e94_28_ForeachBinaryOpScalarList_cu_dda10a6925multi_tensor_apply_kernelINS1_28TensorListScalarListMetadataIsLi1EEENS1_25BinaryOpScalarListFunctorIsLi1ELi1ELi0EEEJSt5minusIsEEEEvT_T0_DpT1_:
        .type           _ZN2at6native61_GLOBAL__N__44eb8e94_28_ForeachBinaryOpScalarList_cu_dda10a6925multi_tensor_apply_kernelINS1_28TensorListScalarListMetadataIsLi1EEENS1_25BinaryOpScalarListFunctorIsLi1ELi1ELi0EEEJSt5minusIsEEEEvT_T0_DpT1_,@function
        .size           _ZN2at6native61_GLOBAL__N__44eb8e94_28_ForeachBinaryOpScalarList_cu_dda10a6925multi_tensor_apply_kernelINS1_28TensorListScalarListMetadataIsLi1EEENS1_25BinaryOpScalarListFunctorIsLi1ELi1ELi0EEEJSt5minusIsEEEEvT_T0_DpT1_,(.L_x_4246 - _ZN2at6native61_GLOBAL__N__44eb8e94_28_ForeachBinaryOpScalarList_cu_dda10a6925multi_tensor_apply_kernelINS1_28TensorListScalarListMetadataIsLi1EEENS1_25BinaryOpScalarListFunctorIsLi1ELi1ELi0EEEJSt5minusIsEEEEvT_T0_DpT1_)
        .other          _ZN2at6native61_GLOBAL__N__44eb8e94_28_ForeachBinaryOpScalarList_cu_dda10a6925multi_tensor_apply_kernelINS1_28TensorListScalarListMetadataIsLi1EEENS1_25BinaryOpScalarListFunctorIsLi1ELi1ELi0EEEJSt5minusIsEEEEvT_T0_DpT1_,@"STO_CUDA_ENTRY STV_DEFAULT"
_ZN2at6native61_GLOBAL__N__44eb8e94_28_ForeachBinaryOpScalarList_cu_dda10a6925multi_tensor_apply_kernelINS1_28TensorListScalarListMetadataIsLi1EEENS1_25BinaryOpScalarListFunctorIsLi1ELi1ELi0EEEJSt5minusIsEEEEvT_T0_DpT1_:
        /* <DEDUP_REMOVED lines=8> */
[----:B------:R-:W0:Y:S01]  /*0080*/  LDC.64 R12, c[0x0][R8+0x380] ;  /* 0x0000e000080c7b82 */ /* 0x000e220000000a00 */
[----:B------:R-:W-:Y:S02]  /*0090*/  IMAD R2, R7, -0x6, R8 ;  /* 0xfffffffa07027824 */ /* 0x000fe400078e0208 */
[----:B--2---:R-:W-:-:S05]  /*00a0*/  IMAD.WIDE R6, R3, 0x10000, RZ ;  /* 0x0001000003067825 */ /* 0x004fca00078e02ff */
[----:B------:R-:W2:Y:S08]  /*00b0*/  LDC.64 R4, c[0x0][R8+0x680] ;  /* 0x0001a00008047b82 */ /* 0x000eb00000000a00 */
[----:B------:R-:W3:Y:S01]  /*00c0*/  LDC.U16 R2, c[0x0][R2+0x980] ;  /* 0x0002600002027b82 */ /* 0x000ee20000000400 */
[----:B0-----:R-:W-:Y:S01]  /*00d0*/  IMAD.WIDE R12, R3, 0x20000, R12 ;  /* 0x00020000030c7825 */ /* 0x001fe200078e020c */
[----:B--2---:R-:W-:-:S02]  /*00e0*/  LOP3.LUT R9, R4, 0x3, RZ, 0xc0, !PT ;  /* 0x0000000304097812 */ /* 0x004fc400078ec0ff */
        /* <DEDUP_REMOVED lines=23> */
[----:B------:R-:W-:Y:S05]  /*0260*/  CALL.REL.NOINC `($__internal_55_$__cuda_sm20_div_u16) ;  /* 0x0000000c00407944 */ /* 0x000fea0003c00000 */
        /* <DEDUP_REMOVED lines=13> */
.L_x_503:
[----:B0-----:R-:W-:Y:S02]  /*0340*/  IADD3 R15, P0, PT, R6, R7, RZ ;  /* 0x00000007060f7210 */ /* 0x001fe40007f1e0ff */
[----:B------:R-:W-:Y:S02]  /*0350*/  PRMT R0, RZ, 0x7610, R0 ;  /* 0x00007610ff007816 */ /* 0x000fe40000000000 */
[----:B------:R-:W-:Y:S01]  /*0360*/  IADD3 R16, P2, PT, R3, R15, RZ ;  /* 0x0000000f03107210 */ /* 0x000fe20007f5e0ff */
[----:B------:R-:W-:Y:S01]  /*0370*/  IMAD.X R11, RZ, RZ, R9, P0 ;  /* 0x000000ffff0b7224 */ /* 0x000fe200000e0609 */
[-C--:B------:R-:W-:Y:S02]  /*0380*/  ISETP.GE.U32.AND P3, PT, R15, R4.reuse, PT ;  /* 0x000000040f00720c */ /* 0x080fe40003f66070 */
[----:B------:R-:W-:Y:S01]  /*0390*/  ISETP.GE.U32.AND P1, PT, R16, R4, PT ;  /* 0x000000041000720c */ /* 0x000fe20003f26070 */
[----:B-----5:R-:W-:Y:S01]  /*03a0*/  IMAD.X R24, RZ, RZ, R11, P2 ;  /* 0x000000ffff187224 */ /* 0x020fe200010e060b */
[----:B------:R-:W-:-:S02]  /*03b0*/  ISETP.GE.AND.EX P3, PT, R11, R5, PT, P3 ;  /* 0x000000050b00720c */ /* 0x000fc40003f66330 */
[C---:B------:R-:W-:Y:S02]  /*03c0*/  LEA R14, P0, R15.reuse, R12, 0x1 ;  /* 0x0000000c0f0e7211 */ /* 0x040fe400078008ff */
[----:B------:R-:W-:Y:S02]  /*03d0*/  ISETP.GE.AND.EX P1, PT, R24, R5, PT, P1 ;  /* 0x000000051800720c */ /* 0x000fe40003f26310 */
[----:B------:R-:W-:Y:S02]  /*03e0*/  LEA.HI.X R15, R15, R13, R11, 0x1, P0 ;  /* 0x0000000d0f0f7211 */ /* 0x000fe400000f0c0b */
[----:B------:R-:W-:Y:S01]  /*03f0*/  PRMT R26, RZ, 0x7610, R26 ;  /* 0x00007610ff1a7816 */ /* 0x000fe2000000001a */
[----:B------:R-:W-:-:S04]  /*0400*/  IMAD.WIDE.U32 R18, R3, 0x2, R14 ;  /* 0x0000000203127825 */ /* 0x000fc800078e000e */
[----:B------:R-:W2:Y:S01]  /*0410*/  @!P3 LDG.E.U16 R0, desc[UR6][R14.64] ;  /* 0x000000060e00b981 */ /* 0x000ea2000c1e1500 */
[----:B------:R-:W-:-:S03]  /*0420*/  IADD3 R16, P0, PT, R3, R16, RZ ;  /* 0x0000001003107210 */ /* 0x000fc60007f1e0ff */
[----:B------:R-:W3:Y:S01]  /*0430*/  @!P1 LDG.E.U16 R26, desc[UR6][R18.64] ;  /* 0x00000006121a9981 */ /* 0x000ee2000c1e1500 */
[----:B------:R-:W-:Y:S01]  /*0440*/  IADD3 R17, P4, PT, R3, R16, RZ ;  /* 0x0000001003117210 */ /* 0x000fe20007f9e0ff */
[----:B------:R-:W-:Y:S01]  /*0450*/  IMAD.X R20, RZ, RZ, R24, P0 ;  /* 0x000000ffff147224 */ /* 0x000fe200000e0618 */
[-C--:B------:R-:W-:Y:S02]  /*0460*/  ISETP.GE.U32.AND P0, PT, R16, R4.reuse, PT ;  /* 0x000000041000720c */ /* 0x080fe40003f06070 */
[----:B------:R-:W-:Y:S01]  /*0470*/  ISETP.GE.U32.AND P2, PT, R17, R4, PT ;  /* 0x000000041100720c */ /* 0x000fe20003f46070 */
[----:B------:R-:W-:Y:S01]  /*0480*/  IMAD.X R16, RZ, RZ, R20, P4 ;  /* 0x000000ffff107224 */ /* 0x000fe200020e0614 */
[----:B------:R-:W-:-:S04]  /*0490*/  ISETP.GE.AND.EX P0, PT, R20, R5, PT, P0 ;  /* 0x000000051400720c */ /* 0x000fc80003f06300 */
[----:B------:R-:W-:Y:S01]  /*04a0*/  ISETP.GE.AND.EX P2, PT, R16, R5, PT, P2 ;  /* 0x000000051000720c */ /* 0x000fe20003f46320 */
[----:B------:R-:W-:Y:S01]  /*04b0*/  IMAD.WIDE.U32 R16, R3, 0x2, R18 ;  /* 0x0000000203107825 */ /* 0x000fe200078e0012 */
[----:B------:R-:W-:Y:S02]  /*04c0*/  PRMT R23, RZ, 0x7610, R23 ;  /* 0x00007610ff177816 */ /* 0x000fe40000000017 */
[----:B------:R-:W-:-:S05]  /*04d0*/  PRMT R22, RZ, 0x7610, R22 ;  /* 0x00007610ff167816 */ /* 0x000fca0000000016 */
[----:B------:R-:W4:Y:S04]  /*04e0*/  @!P0 LDG.E.U16 R23, desc[UR6][R16.64] ;  /* 0x0000000610178981 */ /* 0x000f28000c1e1500 */
[----:B------:R-:W-:-:S05]  /*04f0*/  @!P2 IMAD.WIDE.U32 R20, R3, 0x2, R16 ;  /* 0x000000020314a825 */ /* 0x000fca00078e0010 */
[----:B------:R0:W4:Y:S01]  /*0500*/  @!P2 LDG.E.U16 R22, desc[UR6][R20.64] ;  /* 0x000000061416a981 */ /* 0x000122000c1e1500 */
[--C-:B------:R-:W-:Y:S02]  /*0510*/  @!P3 IMAD.MOV R29, RZ, RZ, -R2.reuse ;  /* 0x000000ffff1db224 */ /* 0x100fe400078e0a02 */
[----:B------:R-:W-:-:S03]  /*0520*/  @!P1 IMAD.MOV R27, RZ, RZ, -R2 ;  /* 0x000000ffff1b9224 */ /* 0x000fc600078e0a02 */
[----:B------:R-:W-:Y:S01]  /*0530*/  @!P3 PRMT R29, R29, 0x7710, RZ ;  /* 0x000077101d1db816 */ /* 0x000fe200000000ff */
[----:B------:R-:W-:Y:S01]  /*0540*/  IMAD.IADD R25, R6, 0x1, R7 ;  /* 0x0000000106197824 */ /* 0x000fe200078e0207 */
[----:B------:R-:W-:-:S03]  /*0550*/  @!P1 PRMT R27, R27, 0x7710, RZ ;  /* 0x000077101b1b9816 */ /* 0x000fc600000000ff */
[----:B0-----:R-:W-:Y:S01]  /*0560*/  IMAD.IADD R21, R3, 0x1, R25 ;  /* 0x0000000103157824 */ /* 0x001fe200078e0219 */
[----:B------:R-:W-:Y:S01]  /*0570*/  PRMT R28, RZ, 0x7610, R28 ;  /* 0x00007610ff1c7816 */ /* 0x000fe2000000001c */
[----:B--2---:R-:W-:Y:S02]  /*0580*/  @!P3 IMAD.IADD R29, R29, 0x1, R0 ;  /* 0x000000011d1db824 */ /* 0x004fe400078e0200 */
[----:B------:R-:W-:Y:S02]  /*0590*/  IMAD.SHL.U32 R0, R3, 0x4, RZ ;  /* 0x0000000403007824 */ /* 0x000fe400078e00ff */
[----:B---3--:R-:W-:Y:S01]  /*05a0*/  @!P1 IMAD.IADD R26, R27, 0x1, R26 ;  /* 0x000000011b1a9824 */ /* 0x008fe200078e021a */
[----:B------:R0:W-:Y:S02]  /*05b0*/  @!P3 STG.E.U16 desc[UR6][R14.64], R29 ;  /* 0x0000001d0e00b986 */ /* 0x0001e4000c101506 */
[----:B------:R-:W-:-:S04]  /*05c0*/  IADD3 R27, P3, PT, R0, R25, RZ ;  /* 0x00000019001b7210 */ /* 0x000fc80007f7e0ff */
[----:B------:R-:W-:Y:S02]  /*05d0*/  ISETP.GE.U32.AND P5, PT, R27, R4, PT ;  /* 0x000000041b00720c */ /* 0x000fe40003fa6070 */
[----:B------:R-:W-:Y:S01]  /*05e0*/  IADD3 R27, P4, PT, R0, R21, RZ ;  /* 0x00000015001b7210 */ /* 0x000fe20007f9e0ff */
[----:B------:R-:W-:Y:S01]  /*05f0*/  IMAD.X R20, RZ, RZ, R11, P3 ;  /* 0x000000ffff147224 */ /* 0x000fe200018e060b */
[----:B------:R1:W-:Y:S02]  /*0600*/  @!P1 STG.E.U16 desc[UR6][R18.64], R26 ;  /* 0x0000001a12009986 */ /* 0x0003e4000c101506 */
[C---:B0-----:R-:W-:Y:S01]  /*0610*/  IADD3 R14, P3, PT, R3.reuse, R27, RZ ;  /* 0x0000001b030e7210 */ /* 0x041fe20007f7e0ff */
[----:B------:R-:W-:Y:S01]  /*0620*/  IMAD.X R24, RZ, RZ, R24, P4 ;  /* 0x000000ffff187224 */ /* 0x000fe200020e0618 */
[----:B------:R-:W-:Y:S02]  /*0630*/  ISETP.GE.AND.EX P1, PT, R20, R5, PT, P5 ;  /* 0x000000051400720c */ /* 0x000fe40003f26350 */
[----:B------:R-:W-:Y:S01]  /*0640*/  IADD3 R21, P5, PT, R3, R14, RZ ;  /* 0x0000000e03157210 */ /* 0x000fe20007fbe0ff */
[----:B------:R-:W-:Y:S01]  /*0650*/  @!P0 IMAD.MOV R20, RZ, RZ, -R2 ;  /* 0x000000ffff148224 */ /* 0x000fe200078e0a02 */
[-C--:B------:R-:W-:Y:S01]  /*0660*/  ISETP.GE.U32.AND P4, PT, R14, R4.reuse, PT ;  /* 0x000000040e00720c */ /* 0x080fe20003f86070 */
[----:B------:R-:W-:Y:S01]  /*0670*/  IMAD.X R14, RZ, RZ, R24, P3 ;  /* 0x000000ffff0e7224 */ /* 0x000fe200018e0618 */
[----:B------:R-:W-:Y:S01]  /*0680*/  ISETP.GE.U32.AND P3, PT, R21, R4, PT ;  /* 0x000000041500720c */ /* 0x000fe20003f66070 */
[----:B------:R-:W-:Y:S01]  /*0690*/  @!P2 IMAD.MOV R21, RZ, RZ, -R2 ;  /* 0x000000ffff15a224 */ /* 0x000fe200078e0a02 */
[----:B------:R-:W-:-:S04]  /*06a0*/  @!P0 PRMT R20, R20, 0x7710, RZ ;  /* 0x0000771014148816 */ /* 0x000fc800000000ff */
[----:B-1----:R-:W-:Y:S01]  /*06b0*/  @!P2 PRMT R19, R21, 0x7710, RZ ;  /* 0x000077101513a816 */ /* 0x002fe200000000ff */
[----:B------:R-:W-:Y:S01]  /*06c0*/  IMAD.U32 R21, R25, 0x2, R12 ;  /* 0x0000000219157824 */ /* 0x000fe200078e000c */
[----:B------:R-:W-:Y:S01]  /*06d0*/  ISETP.GE.AND.EX P4, PT, R14, R5, PT, P4 ;  /* 0x000000050e00720c */ /* 0x000fe20003f86340 */
[----:B----4-:R-:W-:Y:S02]  /*06e0*/  @!P0 IMAD.IADD R23, R20, 0x1, R23 ;  /* 0x0000000114178824 */ /* 0x010fe400078e0217 */
[----:B------:R-:W-:Y:S01]  /*06f0*/  IMAD.X R14, RZ, RZ, R14, P5 ;  /* 0x000000ffff0e7224 */ /* 0x000fe200028e060e */
[C---:B------:R-:W-:Y:S01]  /*0700*/  LEA R20, P5, R0.reuse, R21, 0x1 ;  /* 0x0000001500147211 */ /* 0x040fe200078a08ff */
[----:B------:R-:W-:Y:S01]  /*0710*/  @!P2 IMAD.IADD R19, R19, 0x1, R22 ;  /* 0x000000011313a824 */ /* 0x000fe200078e0216 */
[----:B------:R0:W-:Y:S01]  /*0720*/  @!P0 STG.E.U16 desc[UR6][R16.64], R23 ;  /* 0x0000001710008986 */ /* 0x0001e2000c101506 */
[----:B------:R-:W-:Y:S02]  /*0730*/  PRMT R26, RZ, 0x7610, R26 ;  /* 0x00007610ff1a7816 */ /* 0x000fe4000000001a */
[----:B------:R-:W-:Y:S01]  /*0740*/  LEA.HI.X R21, R0, R15, RZ, 0x1, P5 ;  /* 0x0000000f00157211 */ /* 0x000fe200028f0cff */
[----:B0-----:R-:W-:-:S05]  /*0750*/  @!P2 IMAD.WIDE.U32 R22, R3, 0x2, R16 ;  /* 0x000000020316a825 */ /* 0x001fca00078e0010 */
[----:B------:R0:W-:Y:S04]  /*0760*/  @!P2 STG.E.U16 desc[UR6][R22.64], R19 ;  /* 0x000000131600a986 */ /* 0x0001e8000c101506 */
[----:B------:R1:W2:Y:S01]  /*0770*/  @!P1 LDG.E.U16 R26, desc[UR6][R20.64] ;  /* 0x00000006141a9981 */ /* 0x0002a2000c1e1500 */
[----:B------:R-:W-:Y:S02]  /*0780*/  ISETP.GE.AND.EX P3, PT, R14, R5, PT, P3 ;  /* 0x000000050e00720c */ /* 0x000fe40003f66330 */
[----:B------:R-:W-:-:S04]  /*0790*/  LEA R14, P0, R27, R12, 0x1 ;  /* 0x0000000c1b0e7211 */ /* 0x000fc800078008ff */
[----:B------:R-:W-:-:S03]  /*07a0*/  LEA.HI.X R15, R27, R13, R24, 0x1, P0 ;  /* 0x0000000d1b0f7211 */ /* 0x000fc600000f0c18 */
[----:B0-----:R-:W-:Y:S01]  /*07b0*/  IMAD.WIDE.U32 R18, R3, 0x2, R14 ;  /* 0x0000000203127825 */ /* 0x001fe200078e000e */
[----:B------:R-:W-:-:S03]  /*07c0*/  PRMT R29, RZ, 0x7610, R29 ;  /* 0x00007610ff1d7816 */ /* 0x000fc6000000001d */
[----:B------:R-:W-:-:S03]  /*07d0*/  IMAD.WIDE.U32 R16, R3, 0x2, R18 ;  /* 0x0000000203107825 */ /* 0x000fc600078e0012 */
[----:B------:R-:W3:Y:S04]  /*07e0*/  @!P4 LDG.E.U16 R29, desc[UR6][R18.64] ;  /* 0x00000006121dc981 */ /* 0x000ee8000c1e1500 */
[----:B------:R-:W4:Y:S01]  /*07f0*/  @!P3 LDG.E.U16 R28, desc[UR6][R16.64] ;  /* 0x00000006101cb981 */ /* 0x000f22000c1e1500 */
[----:B------:R-:W-:Y:S01]  /*0800*/  ISETP.GE.U32.AND P0, PT, R27, R4, PT ;  /* 0x000000041b00720c */ /* 0x000fe20003f06070 */
[----:B------:R-:W-:Y:S01]  /*0810*/  @!P1 IMAD.MOV R23, RZ, RZ, -R2 ;  /* 0x000000ffff179224 */ /* 0x000fe200078e0a02 */
[----:B-1----:R-:W-:Y:S02]  /*0820*/  @!P1 LEA R21, P2, R25, R12, 0x1 ;  /* 0x0000000c19159211 */ /* 0x002fe400078408ff */
[----:B------:R-:W-:Y:S02]  /*0830*/  ISETP.GE.AND.EX P0, PT, R24, R5, PT, P0 ;  /* 0x000000051800720c */ /* 0x000fe40003f06300 */
[----:B------:R-:W-:-:S02]  /*0840*/  @!P1 PRMT R23, R23, 0x7710, RZ ;  /* 0x0000771017179816 */ /* 0x000fc400000000ff */
[----:B------:R-:W-:Y:S02]  /*0850*/  @!P1 LEA.HI.X R11, R25, R13, R11, 0x1, P2 ;  /* 0x0000000d190b9211 */ /* 0x000fe400010f0c0b */
[C---:B------:R-:W-:Y:S02]  /*0860*/  @!P1 LEA R20, P2, R0.reuse, R21, 0x1 ;  /* 0x0000001500149211 */ /* 0x040fe400078408ff */
[----:B------:R-:W-:Y:S02]  /*0870*/  PRMT R24, RZ, 0x7610, R24 ;  /* 0x00007610ff187816 */ /* 0x000fe40000000018 */
[----:B------:R-:W-:-:S04]  /*0880*/  @!P1 LEA.HI.X R21, R0, R11, RZ, 0x1, P2 ;  /* 0x0000000b00159211 */ /* 0x000fc800010f0cff */
[----:B------:R0:W5:Y:S01]  /*0890*/  @!P0 LDG.E.U16 R24, desc[UR6][R14.64] ;  /* 0x000000060e188981 */ /* 0x000162000c1e1500 */
[----:B------:R-:W-:Y:S01]  /*08a0*/  @!P4 IMAD.MOV R22, RZ, RZ, -R2 ;  /* 0x000000ffff16c224 */ /* 0x000fe200078e0a02 */
[----:B------:R-:W-:Y:S04]  /*08b0*/  BSSY.RECONVERGENT B0, `(.L_x_501) ;  /* 0x0000013000007945 */ /* 0x000fe80003800200 */
[----:B------:R-:W-:Y:S01]  /*08c0*/  @!P4 PRMT R22, R22, 0x7710, RZ ;  /* 0x000077101616c816 */ /* 0x000fe200000000ff */
[----:B--2---:R-:W-:-:S05]  /*08d0*/  @!P1 IMAD.IADD R25, R23, 0x1, R26 ;  /* 0x0000000117199824 */ /* 0x004fca00078e021a */
[----:B------:R0:W-:Y:S01]  /*08e0*/  @!P1 STG.E.U16 desc[UR6][R20.64], R25 ;  /* 0x0000001914009986 */ /* 0x0001e2000c101506 */
[----:B------:R-:W-:-:S05]  /*08f0*/  @!P3 IMAD.MOV R23, RZ, RZ, -R2 ;  /* 0x000000ffff17b224 */ /* 0x000fca00078e0a02 */
[----:B------:R-:W-:Y:S01]  /*0900*/  @!P3 PRMT R23, R23, 0x7710, RZ ;  /* 0x000077101717b816 */ /* 0x000fe200000000ff */
[----:B---3--:R-:W-:-:S04]  /*0910*/  @!P4 IMAD.IADD R11, R22, 0x1, R29 ;  /* 0x00000001160bc824 */ /* 0x008fc800078e021d */
[----:B----4-:R-:W-:Y:S01]  /*0920*/  @!P3 IMAD.IADD R23, R23, 0x1, R28 ;  /* 0x000000011717b824 */ /* 0x010fe200078e021c */
[----:B0-----:R-:W-:Y:S06]  /*0930*/  @P0 BRA `(.L_x_502) ;  /* 0x0000000000280947 */ /* 0x001fec0003800000 */
[----:B------:R-:W-:Y:S01]  /*0940*/  IADD3 R15, P0, P1, R3, R7, R6 ;  /* 0x00000007030f7210 */ /* 0x000fe2000791e006 */
[----:B------:R-:W-:-:S03]  /*0950*/  IMAD.MOV R21, RZ, RZ, -R2 ;  /* 0x000000ffff157224 */ /* 0x000fc600078e0a02 */
[----:B------:R-:W-:Y:S02]  /*0960*/  IADD3 R15, P2, PT, R0, R15, RZ ;  /* 0x0000000f000f7210 */ /* 0x000fe40007f5e0ff */
[----:B------:R-:W-:Y:S02]  /*0970*/  IADD3.X R20, PT, PT, RZ, R9, RZ, P0, P1 ;  /* 0x00000009ff147210 */ /* 0x000fe400007e24ff */
[----:B------:R-:W-:Y:S02]  /*0980*/  PRMT R21, R21, 0x7710, RZ ;  /* 0x0000771015157816 */ /* 0x000fe400000000ff */
[----:B------:R-:W-:Y:S01]  /*0990*/  LEA R14, P0, R15, R12, 0x1 ;  /* 0x0000000c0f0e7211 */ /* 0x000fe200078008ff */
[----:B------:R-:W-:Y:S02]  /*09a0*/  IMAD.X R20, RZ, RZ, R20, P2 ;  /* 0x000000ffff147224 */ /* 0x000fe400010e0614 */
[----:B-----5:R-:W-:-:S03]  /*09b0*/  IMAD.IADD R21, R21, 0x1, R24 ;  /* 0x0000000115157824 */ /* 0x020fc600078e0218 */
[----:B------:R-:W-:-:S05]  /*09c0*/  LEA.HI.X R15, R15, R13, R20, 0x1, P0 ;  /* 0x0000000d0f0f7211 */ /* 0x000fca00000f0c14 */
[----:B------:R0:W-:Y:S02]  /*09d0*/  STG.E.U16 desc[UR6][R14.64], R21 ;  /* 0x000000150e007986 */ /* 0x0001e4000c101506 */
.L_x_502:
[----:B------:R-:W-:Y:S05]  /*09e0*/  BSYNC.RECONVERGENT B0 ;  /* 0x0000000000007941 */ /* 0x000fea0003800200 */
.L_x_501:
[----:B------:R-:W-:Y:S01]  /*09f0*/  UIADD3 UR4, UP0, UPT, UR4, 0x2, URZ ;  /* 0x0000000204047890 */ /* 0x000fe2000ff1e0ff */
[----:B------:R1:W-:Y:S01]  /*0a00*/  @!P4 STG.E.U16 desc[UR6][R18.64], R11 ;  /* 0x0000000b1200c986 */ /* 0x0003e2000c101506 */
[----:B------:R-:W-:Y:S02]  /*0a10*/  LEA R7, P1, R0, R7, 0x1 ;  /* 0x0000000700077211 */ /* 0x000fe400078208ff */
[----:B------:R-:W-:Y:S01]  /*0a20*/  UIADD3.X UR5, UPT, UPT, URZ, UR5, URZ, UP0, !UPT ;  /* 0x00000005ff057290 */ /* 0x000fe200087fe4ff */
[----:B------:R1:W-:Y:S01]  /*0a30*/  @!P3 STG.E.U16 desc[UR6][R16.64], R23 ;  /* 0x000000171000b986 */ /* 0x0003e2000c101506 */
[----:B------:R-:W-:Y:S02]  /*0a40*/  ISETP.NE.U32.AND P0, PT, R10, UR4, PT ;  /* 0x000000040a007c0c */ /* 0x000fe4000bf05070 */
[----:B------:R-:W-:Y:S02]  /*0a50*/  LEA.HI.X R9, R0, R9, RZ, 0x1, P1 ;  /* 0x0000000900097211 */ /* 0x000fe400008f0cff */
[----:B------:R-:W-:-:S13]  /*0a60*/  ISETP.NE.AND.EX P0, PT, RZ, UR5, PT, P0 ;  /* 0x00000005ff007c0c */ /* 0x000fda000bf05300 */
[----:B-1----:R-:W-:Y:S05]  /*0a70*/  @P0 BRA `(.L_x_503) ;  /* 0xfffffff800300947 */ /* 0x002fea000383ffff */
.L_x_500:
[----:B------:R-:W-:-:S04]  /*0a80*/  LOP3.LUT R8, R8, 0x1, RZ, 0xc0, !PT ;  /* 0x0000000108087812 */ /* 0x000fc800078ec0ff */
[----:B------:R-:W-:-:S13]  /*0a90*/  ISETP.NE.U32.AND P0, PT, R8, 0x1, PT ;  /* 0x000000010800780c */ /* 0x000fda0003f05070 */
[----:B------:R-:W-:Y:S05]  /*0aa0*/  @!P0 EXIT ;  /* 0x000000000000894d */ /* 0x000fea0003800000 */
[----:B0-----:R-:W-:Y:S01]  /*0ab0*/  IADD3 R7, P0, PT, R6, R7, RZ ;  /* 0x0000000706077210 */ /* 0x001fe20007f1e0ff */
[----:B------:R-:W-:Y:S01]  /*0ac0*/  IMAD.SHL.U32 R11, R3, 0x2, RZ ;  /* 0x00000002030b7824 */ /* 0x000fe200078e00ff */
[----:B------:R-:W-:Y:S02]  /*0ad0*/  SHF.R.U32.HI R15, RZ, 0x1f, R3 ;  /* 0x0000001fff0f7819 */ /* 0x000fe40000011603 */
[----:B------:R-:W-:Y:S01]  /*0ae0*/  LEA R6, P1, R7, R12, 0x1 ;  /* 0x0000000c07067211 */ /* 0x000fe200078208ff */
[----:B------:R-:W-:Y:S01]  /*0af0*/  IMAD.X R0, RZ, RZ, R9, P0 ;  /* 0x000000ffff007224 */ /* 0x000fe200000e0609 */
[----:B------:R-:W-:Y:S02]  /*0b00*/  IADD3 R8, P2, PT, R3, R7, RZ ;  /* 0x0000000703087210 */ /* 0x000fe40007f5e0ff */
[CC--:B------:R-:W-:Y:S02]  /*0b10*/  ISETP.GE.U32.AND P0, PT, R7.reuse, R4.reuse, PT ;  /* 0x000000040700720c */ /* 0x0c0fe40003f06070 */
[--C-:B------:R-:W-:Y:S01]  /*0b20*/  LEA.HI.X R7, R7, R13, R0.reuse, 0x1, P1 ;  /* 0x0000000d07077211 */ /* 0x100fe200008f0c00 */
[----:B------:R-:W-:Y:S01]  /*0b30*/  IMAD.X R10, RZ, RZ, R0, P2 ;  /* 0x000000ffff0a7224 */ /* 0x000fe200010e0600 */
[----:B------:R-:W-:-:S02]  /*0b40*/  ISETP.GE.U32.AND P1, PT, R8, R4, PT ;  /* 0x000000040800720c */ /* 0x000fc40003f26070 */
[C---:B------:R-:W-:Y:S02]  /*0b50*/  IADD3 R8, P2, PT, R3.reuse, R8, RZ ;  /* 0x0000000803087210 */ /* 0x040fe40007f5e0ff */
[-C--:B------:R-:W-:Y:S02]  /*0b60*/  ISETP.GE.AND.EX P1, PT, R10, R5.reuse, PT, P1 ;  /* 0x000000050a00720c */ /* 0x080fe40003f26310 */
[C---:B------:R-:W-:Y:S01]  /*0b70*/  IADD3 R13, P4, PT, R3.reuse, R8, RZ ;  /* 0x00000008030d7210 */ /* 0x040fe20007f9e0ff */
[----:B------:R-:W-:Y:S01]  /*0b80*/  IMAD.X R10, RZ, RZ, R10, P2 ;  /* 0x000000ffff0a7224 */ /* 0x000fe200010e060a */
[-C--:B------:R-:W-:Y:S01]  /*0b90*/  ISETP.GE.U32.AND P3, PT, R8, R4.reuse, PT ;  /* 0x000000040800720c */ /* 0x080fe20003f66070 */
[----:B------:R-:W-:Y:S01]  /*0ba0*/  IMAD.WIDE.U32 R8, R3, 0x2, R6 ;  /* 0x0000000203087825 */ /* 0x000fe200078e0006 */
[----:B------:R-:W-:Y:S02]  /*0bb0*/  ISETP.GE.AND.EX P0, PT, R0, R5, PT, P0 ;  /* 0x000000050000720c */ /* 0x000fe40003f06300 */
[----:B------:R-:W-:Y:S01]  /*0bc0*/  ISETP.GE.U32.AND P2, PT, R13, R4, PT ;  /* 0x000000040d00720c */ /* 0x000fe20003f46070 */
[----:B------:R-:W-:Y:S01]  /*0bd0*/  IMAD.X R0, RZ, RZ, R10, P4 ;  /* 0x000000ffff007224 */ /* 0x000fe200020e060a */
[----:B------:R-:W-:-:S02]  /*0be0*/  IADD3 R4, P4, PT, R8, R11, RZ ;  /* 0x0000000b08047210 */ /* 0x000fc40007f9e0ff */
[-C--:B------:R-:W-:Y:S02]  /*0bf0*/  ISETP.GE.AND.EX P3, PT, R10, R5.reuse, PT, P3 ;  /* 0x000000050a00720c */ /* 0x080fe40003f66330 */
[----:B------:R-:W-:Y:S01]  /*0c00*/  ISETP.GE.AND.EX P2, PT, R0, R5, PT, P2 ;  /* 0x000000050000720c */ /* 0x000fe20003f46320 */
[----:B------:R-:W-:Y:S01]  /*0c10*/  IMAD.X R5, R9, 0x1, R15, P4 ;  /* 0x0000000109057824 */ /* 0x000fe200020e060f */
[----:B------:R-:W-:Y:S02]  /*0c20*/  IADD3 R10, P5, PT, R11, R4, RZ ;  /* 0x000000040b0a7210 */ /* 0x000fe40007fbe0ff */
[----:B------:R-:W-:Y:S02]  /*0c30*/  PRMT R0, RZ, 0x7610, R0 ;  /* 0x00007610ff007816 */ /* 0x000fe40000000000 */
[----:B------:R-:W-:Y:S01]  /*0c40*/  PRMT R3, RZ, 0x7610, R3 ;  /* 0x00007610ff037816 */ /* 0x000fe20000000003 */
[----:B------:R-:W-:Y:S01]  /*0c50*/  IMAD.X R11, R15, 0x1, R5, P5 ;  /* 0x000000010f0b7824 */ /* 0x000fe200028e0605 */
[----:B------:R-:W-:-:S02]  /*0c60*/  PRMT R13, RZ, 0x7610, R13 ;  /* 0x00007610ff0d7816 */ /* 0x000fc4000000000d */
[----:B------:R-:W-:Y:S01]  /*0c70*/  PRMT R12, RZ, 0x7610, R12 ;  /* 0x00007610ff0c7816 */ /* 0x000fe2000000000c */
[----:B------:R-:W2:Y:S04]  /*0c80*/  @!P0 LDG.E.U16 R0, desc[UR6][R6.64] ;  /* 0x0000000606008981 */ /* 0x000ea8000c1e1500 */
[----:B------:R-:W3:Y:S04]  /*0c90*/  @!P1 LDG.E.U16 R3, desc[UR6][R8.64] ;  /* 0x0000000608039981 */ /* 0x000ee8000c1e1500 */
[----:B------:R-:W4:Y:S04]  /*0ca0*/  @!P2 LDG.E.U16 R13, desc[UR6][R10.64] ;  /* 0x000000060a0da981 */ /* 0x000f28000c1e1500 */
[----:B------:R-:W4:Y:S01]  /*0cb0*/  @!P3 LDG.E.U16 R12, desc[UR6][R4.64] ;  /* 0x00000006040cb981 */ /* 0x000f22000c1e1500 */
[----:B------:R-:W-:-:S05]  /*0cc0*/  IMAD.MOV R2, RZ, RZ, -R2 ;  /* 0x000000ffff027224 */ /* 0x000fca00078e0a02 */
[----:B------:R-:W-:-:S05]  /*0cd0*/  PRMT R2, R2, 0x7710, RZ ;  /* 0x0000771002027816 */ /* 0x000fca00000000ff */
[C---:B--2---:R-:W-:Y:S02]  /*0ce0*/  IMAD.IADD R15, R2.reuse, 0x1, R0 ;  /* 0x00000001020f7824 */ /* 0x044fe400078e0200 */
[----:B---3--:R-:W-:-:S03]  /*0cf0*/  IMAD.IADD R3, R2, 0x1, R3 ;  /* 0x0000000102037824 */ /* 0x008fc600078e0203 */
[----:B------:R0:W-:Y:S01]  /*0d00*/  @!P0 STG.E.U16 desc[UR6][R6.64], R15 ;  /* 0x0000000f06008986 */ /* 0x0001e2000c101506 */
[----:B----4-:R-:W-:-:S03]  /*0d10*/  IMAD.IADD R17, R2, 0x1, R13 ;  /* 0x0000000102117824 */ /* 0x010fc600078e020d */
[----:B------:R0:W-:Y:S01]  /*0d20*/  @!P1 STG.E.U16 desc[UR6][R8.64], R3 ;  /* 0x0000000308009986 */ /* 0x0001e2000c101506 */
[----:B------:R-:W-:-:S05]  /*0d30*/  IMAD.IADD R13, R2, 0x1, R12 ;  /* 0x00000001020d7824 */ /* 0x000fca00078e020c */
[----:B------:R0:W-:Y:S01]  /*0d40*/  @!P3 STG.E.U16 desc[UR6][R4.64], R13 ;  /* 0x0000000d0400b986 */ /* 0x0001e2000c101506 */
[----:B------:R-:W-:Y:S05]  /*0d50*/  @P2 EXIT ;  /* 0x000000000000294d */ /* 0x000fea0003800000 */
[----:B------:R-:W-:Y:S01]  /*0d60*/  STG.E.U16 desc[UR6][R10.64], R17 ;  /* 0x000000110a007986 */ /* 0x000fe2000c101506 */
[----:B------:R-:W-:Y:S05]  /*0d70*/  EXIT ;  /* 0x000000000000794d */ /* 0x000fea0003800000 */
.L_x_499:
[----:B------:R-:W0:Y:S02]  /*0d80*/  S2R R9, SR_TID.X ;  /* 0x0000000000097919 */ /* 0x000e240000002100 */
[----:B0-----:R-:W-:-:S03]  /*0d90*/  IMAD.WIDE.U32 R6, R9, 0x4, RZ ;  /* 0x0000000409067825 */ /* 0x001fc600078e00ff */
[----:B------:R-:W-:-:S04]  /*0da0*/  ISETP.GE.U32.AND P0, PT, R6, R4, PT ;  /* 0x000000040600720c */ /* 0x000fc80003f06070 */
[----:B------:R-:W-:-:S13]  /*0db0*/  ISETP.GE.AND.EX P0, PT, R7, R11, PT, P0 ;  /* 0x0000000b0700720c */ /* 0x000fda0003f06300 */
[----:B------:R-:W-:Y:S05]  /*0dc0*/  @P0 EXIT ;  /* 0x000000000000094d */ /* 0x000fea0003800000 */
[----:B------:R-:W-:Y:S01]  /*0dd0*/  IMAD.MOV R14, RZ, RZ, -R2 ;  /* 0x000000ffff0e7224 */ /* 0x000fe200078e0a02 */
[----:B------:R-:W0:Y:S01]  /*0de0*/  LDCU UR4, c[0x0][0x360] ;  /* 0x00006c00ff0477ac */ /* 0x000e220008000800 */
[----:B------:R-:W-:-:S03]  /*0df0*/  IMAD.MOV.U32 R10, RZ, RZ, RZ ;  /* 0x000000ffff0a7224 */ /* 0x000fc600078e00ff */
[----:B------:R-:W-:-:S07]  /*0e00*/  PRMT R14, R14, 0x7710, RZ ;  /* 0x000077100e0e7816 */ /* 0x000fce00000000ff */
.L_x_504:
[----:B------:R-:W-:-:S04]  /*0e10*/  LEA R2, P0, R9, R12, 0x3 ;  /* 0x0000000c09027211 */ /* 0x000fc800078018ff */
[----:B------:R-:W-:-:S05]  /*0e20*/  LEA.HI.X R3, R9, R13, R10, 0x3, P0 ;  /* 0x0000000d09037211 */ /* 0x000fca00000f1c0a */
[----:B------:R-:W2:Y:S01]  /*0e30*/  LDG.E.64 R6, desc[UR6][R2.64] ;  /* 0x0000000602067981 */ /* 0x000ea2000c1e1b00 */
[----:B0-----:R-:W-:-:S05]  /*0e40*/  IADD3 R9, P0, PT, R9, UR4, RZ ;  /* 0x0000000409097c10 */ /* 0x001fca000ff1e0ff */
[----:B------:R-:W-:Y:S01]  /*0e50*/  IMAD.X R10, RZ, RZ, R10, P0 ;  /* 0x000000ffff0a7224 */ /* 0x000fe200000e060a */
[----:B------:R-:W-:-:S04]  /*0e60*/  LOP3.LUT P0, RZ, R9, 0xffffc000, RZ, 0xc0, !PT ;  /* 0xffffc00009ff7812 */ /* 0x000fc8000780c0ff */
[----:B------:R-:W-:Y:S02]  /*0e70*/  LOP3.LUT P0, RZ, R10, 0x3fffffff, RZ, 0xc0, P0 ;  /* 0x3fffffff0aff7812 */ /* 0x000fe4000000c0ff */
[----:B--2---:R-:W-:Y:S01]  /*0e80*/  PRMT R0, R6, 0x7632, R0 ;  /* 0x0000763206007816 */ /* 0x004fe20000000000 */
[C---:B------:R-:W-:Y:S01]  /*0e90*/  IMAD.IADD R8, R14.reuse, 0x1, R7 ;  /* 0x000000010e087824 */ /* 0x040fe200078e0207 */
[----:B------:R-:W-:Y:S01]  /*0ea0*/  PRMT R5, R7, 0x7632, R5 ;  /* 0x0000763207057816 */ /* 0x000fe20000000005 */
[----:B------:R-:W-:Y:S02]  /*0eb0*/  IMAD.IADD R6, R14, 0x1, R6 ;  /* 0x000000010e067824 */ /* 0x000fe400078e0206 */
[----:B------:R-:W-:Y:S01]  /*0ec0*/  IMAD.IADD R7, R0, 0x1, R14 ;  /* 0x0000000100077824 */ /* 0x000fe200078e020e */
[----:B------:R-:W-:Y:S01]  /*0ed0*/  SHF.L.U64.HI R0, R9, 0x2, R10 ;  /* 0x0000000209007819 */ /* 0x000fe2000001020a */
[----:B------:R-:W-:-:S03]  /*0ee0*/  IMAD.IADD R5, R5, 0x1, R14 ;  /* 0x0000000105057824 */ /* 0x000fc600078e020e */
[----:B------:R-:W-:Y:S02]  /*0ef0*/  PRMT R6, R6, 0x5410, R7 ;  /* 0x0000541006067816 */ /* 0x000fe40000000007 */
[----:B------:R-:W-:Y:S01]  /*0f00*/  PRMT R7, R8, 0x5410, R5 ;  /* 0x0000541008077816 */ /* 0x000fe20000000005 */
[----:B------:R-:W-:-:S04]  /*0f10*/  IMAD.SHL.U32 R5, R9, 0x4, RZ ;  /* 0x0000000409057824 */ /* 0x000fc800078e00ff */
[----:B------:R1:W-:Y:S01]  /*0f20*/  STG.E.64 desc[UR6][R2.64], R6 ;  /* 0x0000000602007986 */ /* 0x0003e2000c101b06 */
[----:B------:R-:W-:-:S04]  /*0f30*/  ISETP.LT.U32.AND P1, PT, R5, R4, PT ;  /* 0x000000040500720c */ /* 0x000fc80003f21070 */
[----:B------:R-:W-:-:S13]  /*0f40*/  ISETP.LT.AND.EX P1, PT, R0, R11, PT, P1 ;  /* 0x0000000b0000720c */ /* 0x000fda0003f21310 */
[----:B-1----:R-:W-:Y:S05]  /*0f50*/  @!P0 BRA P1, `(.L_x_504) ;  /* 0xfffffffc00ac8947 */ /* 0x002fea000083ffff */
[----:B------:R-:W-:Y:S05]  /*0f60*/  EXIT ;  /* 0x000000000000794d */ /* 0x000fea0003800000 */
        .weak           $__internal_55_$__cuda_sm20_div_u16
        .type           $__internal_55_$__cuda_sm20_div_u16,@function
        .size           $__internal_55_$__cuda_sm20_div_u16,(.L_x_4246 - $__internal_55_$__cuda_sm20_div_u16)
$__internal_55_$__cuda_sm20_div_u16:
        /* <DEDUP_REMOVED lines=17> */
[----:B------:R-:W-:Y:S06]  /*1080*/  RET.REL.NODEC R10 `(_ZN2at6native61_GLOBAL__N__44eb8e94_28_ForeachBinaryOpScalarList_cu_dda10a6925multi_tensor_apply_kernelINS1_28TensorListScalarListMetadataIsLi1EEENS1_25BinaryOpScalarListFunctorIsLi1ELi1ELi0EEEJSt5minusIsEEEEvT_T0_DpT1_) ;  /* 0xffffffec0adc7950 */ /* 0x000fec0003c3ffff */
.L_x_505:
        /* <DEDUP_REMOVED lines=15> */
.L_x_4246:


//--------------------- .text._ZN2at6native61_GLOBAL__N__44eb8e94_28_ForeachBinaryOpScalarList_cu_dda10a6925multi_tensor_apply_kernelINS1_28TensorListScalarListMetadataIlLi1EEENS1_25BinaryOpScalarListFunctorIlLi1ELi1ELi0EEEJSt5minusIlEEEEvT_T0_DpT1_ --------------------------
	.section	.text._ZN2at6native61_GLOBAL__N__44eb8e94_28_ForeachBinaryOpScalarList_cu_dda10a6925multi_tensor_apply_kernelINS1_28TensorListScalarListMetadataIlLi1EEENS1_25BinaryOpScalarListFunctorIlLi1ELi1ELi0EEEJSt5minusIlEEEEvT_T0_DpT1_,"ax",@progbits
	.align	128
.text._ZN2at6native61_GLOBAL__N__44eb8e94_28_ForeachBinaryOpScalarList_cu_dda10a6925multi_tensor_apply_kernelINS1_28TensorListScalarListMetadataIlLi1EEENS1_25BinaryOpScalarListFunctorIlLi1ELi1ELi0EEEJSt5minusIlEEEEvT_T0_DpT1_:
        .type           _ZN2at6native61_GLOBAL__N__44eb8e94_28_ForeachBinaryOpScalarList_cu_dda10a6925multi_tensor_apply_kernelINS1_28TensorListScalarListMetadataIlLi1EEENS1_25BinaryOpScalarListFunctorIlLi1ELi1ELi0EEEJSt5minusIlEEEEvT_T0_DpT1_,@function
        .size           _ZN2at6native61_GLOBAL__N__44eb8e94_28_ForeachBinaryOpScalarList_cu_dda10a6925multi_tensor_apply_kernelINS1_28TensorListScalarListMetadataIlLi1EEENS1_25BinaryOpScalarListFunctorIlLi1ELi1ELi0EEEJSt5minusIlEEEEvT_T0_DpT1_,(.L_x_4248 - _ZN2at6native61_GLOBAL__N__44eb8e94_28_ForeachBinaryOpScalarList_cu_dda10a6925multi_tensor_apply_kernelINS1_28TensorListScalarListMetadataIlLi1EEENS1_25BinaryOpScalarListFunctorIlLi1ELi1ELi0EEEJSt5minusIlEEEEvT_T0_DpT1_)
        .other          _ZN2at6native61_GLOBAL__N__44eb8e94_28_ForeachBinaryOpScalarList_cu_dda10a6925multi_tensor_apply_kernelINS1_28TensorListScalarListMetadataIlLi1EEENS1_25BinaryOpScalarListFunctorIlLi1ELi1ELi0EEEJSt5minusIlEEEEvT_T0_DpT1_,@"STO_CUDA_ENTRY STV_DEFAULT"
_ZN2at6native61_GLOBAL__N__44eb8e94_28_ForeachBinaryOpScalarList_cu_dda10a6925multi_tensor_apply_kernelINS1_28TensorListScalarListMetadataIlLi1EEENS1_25BinaryOpScalarListFunctorIlLi1ELi1ELi0EEEJSt5minusIlEEEEvT_T0_DpT1_:
        /* <DEDUP_REMOVED lines=36> */
[----:B------:R-:W-:Y:S05]  /*0240*/  CALL.REL.NOINC `($__internal_56_$__cuda_sm20_div_u16) ;  /* 0x0000000c00807944 */ /* 0x000fea0003c00000 */
        /* <DEDUP_REMOVED lines=13> */
.L_x_512:
[----:B01----:R-:W-:Y:S01]  /*0320*/  IADD3 R5, P0, PT, R3, UR6, RZ ;  /* 0x0000000603057c10 */ /* 0x003fe2000ff1e0ff */
[----:B------:R-:W-:Y:S01]  /*0330*/  USHF.L.U32 UR14, UR11, 0x3, URZ ;  /* 0x000000030b0e7899 */ /* 0x000fe200080006ff */
[----:B------:R-:W-:Y:S01]  /*0340*/  CS2R R16, SRZ ;  /* 0x0000000000107805 */ /* 0x000fe2000001ff00 */
[----:B------:R-:W-:Y:S02]  /*0350*/  USHF.R.U32.HI UR10, URZ, 0x1d, UR11 ;  /* 0x0000001dff0a7899 */ /* 0x000fe4000801160b */
[C---:B------:R-:W-:Y:S01]  /*0360*/  IADD3 R27, P1, PT, R5.reuse, UR11, RZ ;  /* 0x0000000b051b7c10 */ /* 0x040fe2000ff3e0ff */
[----:B------:R-:W-:Y:S01]  /*0370*/  IMAD.X R4, RZ, RZ, UR7, P0 ;  /* 0x00000007ff047e24 */ /* 0x000fe200080e06ff */
[----:B------:R-:W-:Y:S02]  /*0380*/  ISETP.GE.U32.AND P0, PT, R5, R0, PT ;  /* 0x000000000500720c */ /* 0x000fe40003f06070 */
[----:B------:R-:W-:Y:S02]  /*0390*/  CS2R R18, SRZ ;  /* 0x0000000000127805 */ /* 0x000fe4000001ff00 */
[----:B------:R-:W-:Y:S01]  /*03a0*/  IADD3 R23, P3, PT, R27, UR11, RZ ;  /* 0x0000000b1b177c10 */ /* 0x000fe2000ff7e0ff */
[----:B------:R-:W-:Y:S01]  /*03b0*/  IMAD.X R25, RZ, RZ, R4, P1 ;  /* 0x000000ffff197224 */ /* 0x000fe200008e0604 */
[----:B------:R-:W-:-:S02]  /*03c0*/  ISETP.GE.AND.EX P0, PT, R4, R2, PT, P0 ;  /* 0x000000020400720c */ /* 0x000fc40003f06300 */
[----:B------:R-:W-:Y:S01]  /*03d0*/  LEA R8, P1, R5, R12, 0x3 ;  /* 0x0000000c05087211 */ /* 0x000fe200078218ff */
[----:B------:R-:W-:Y:S01]  /*03e0*/  IMAD.X R29, RZ, RZ, R25, P3 ;  /* 0x000000ffff1d7224 */ /* 0x000fe200018e0619 */
[----:B------:R-:W-:Y:S02]  /*03f0*/  ISETP.GE.U32.AND P4, PT, R27, R0, PT ;  /* 0x000000001b00720c */ /* 0x000fe40003f86070 */
[----:B------:R-:W-:Y:S02]  /*0400*/  LEA.HI.X R9, R5, R13, R4, 0x3, P1 ;  /* 0x0000000d05097211 */ /* 0x000fe400008f1c04 */
[----:B------:R-:W-:Y:S02]  /*0410*/  ISETP.GE.AND.EX P4, PT, R25, R2, PT, P4 ;  /* 0x000000021900720c */ /* 0x000fe40003f86340 */
[----:B------:R-:W-:Y:S02]  /*0420*/  ISETP.GE.U32.AND P2, PT, R23, R0, PT ;  /* 0x000000001700720c */ /* 0x000fe40003f46070 */
[----:B------:R-:W-:Y:S01]  /*0430*/  IADD3 R14, P1, PT, R8, UR14, RZ ;  /* 0x0000000e080e7c10 */ /* 0x000fe2000ff3e0ff */
[----:B------:R-:W2:Y:S01]  /*0440*/  @!P0 LDG.E.64 R16, desc[UR12][R8.64] ;  /* 0x0000000c08108981 */ /* 0x000ea2000c1e1b00 */
[----:B------:R-:W-:-:S02]  /*0450*/  ISETP.GE.AND.EX P2, PT, R29, R2, PT, P2 ;  /* 0x000000021d00720c */ /* 0x000fc40003f46320 */
[----:B------:R-:W-:Y:S02]  /*0460*/  IADD3.X R15, PT, PT, R9, UR10, RZ, P1, !PT ;  /* 0x0000000a090f7c10 */ /* 0x000fe40008ffe4ff */
[----:B------:R-:W-:Y:S02]  /*0470*/  IADD3 R6, P1, PT, R14, UR14, RZ ;  /* 0x0000000e0e067c10 */ /* 0x000fe4000ff3e0ff */
[----:B------:R-:W-:Y:S01]  /*0480*/  CS2R R20, SRZ ;  /* 0x0000000000147805 */ /* 0x000fe2000001ff00 */
[----:B------:R0:W3:Y:S01]  /*0490*/  @!P4 LDG.E.64 R18, desc[UR12][R14.64] ;  /* 0x0000000c0e12c981 */ /* 0x0000e2000c1e1b00 */
[----:B------:R-:W-:-:S05]  /*04a0*/  IADD3.X R7, PT, PT, R15, UR10, RZ, P1, !PT ;  /* 0x0000000a0f077c10 */ /* 0x000fca0008ffe4ff */
[----:B------:R1:W4:Y:S01]  /*04b0*/  @!P2 LDG.E.64 R20, desc[UR12][R6.64] ;  /* 0x0000000c0614a981 */ /* 0x000322000c1e1b00 */
[----:B------:R-:W-:-:S04]  /*04c0*/  IADD3 R23, P1, PT, R23, UR11, RZ ;  /* 0x0000000b17177c10 */ /* 0x000fc8000ff3e0ff */
[----:B------:R-:W-:Y:S01]  /*04d0*/  ISETP.GE.U32.AND P3, PT, R23, R0, PT ;  /* 0x000000001700720c */ /* 0x000fe20003f66070 */
[----:B------:R-:W-:-:S05]  /*04e0*/  IMAD.X R29, RZ, RZ, R29, P1 ;  /* 0x000000ffff1d7224 */ /* 0x000fca00008e061d */
[----:B------:R-:W-:Y:S01]  /*04f0*/  ISETP.GE.AND.EX P3, PT, R29, R2, PT, P3 ;  /* 0x000000021d00720c */ /* 0x000fe20003f66330 */
[----:B------:R-:W-:Y:S01]  /*0500*/  USHF.R.U32.HI UR15, URZ, 0x1d, UR11 ;  /* 0x0000001dff0f7899 */ /* 0x000fe2000801160b */
[----:B------:R-:W-:-:S05]  /*0510*/  IMAD.U32 R23, RZ, RZ, UR14 ;  /* 0x0000000eff177e24 */ /* 0x000fca000f8e00ff */
[----:B------:R-:W-:-:S06]  /*0520*/  IMAD.U32 R29, RZ, RZ, UR15 ;  /* 0x0000000fff1d7e24 */ /* 0x000fcc000f8e00ff */
[----:B------:R-:W-:-:S04]  /*0530*/  @!P3 IADD3 R22, P1, P5, R23, UR14, R8 ;  /* 0x0000000e1716bc10 */ /* 0x000fc8000fd3e008 */
[----:B0-----:R-:W-:Y:S02]  /*0540*/  @!P3 IADD3.X R14, PT, PT, R29, UR15, R9, P1, P5 ;  /* 0x0000000f1d0ebc10 */ /* 0x001fe40008fea409 */
[----:B------:R-:W-:Y:S01]  /*0550*/  @!P3 IADD3 R22, P1, PT, R22, UR14, RZ ;  /* 0x0000000e1616bc10 */ /* 0x000fe2000ff3e0ff */
[----:B------:R-:W-:-:S03]  /*0560*/  USHF.L.U32 UR10, UR11, 0x2, URZ ;  /* 0x000000020b0a7899 */ /* 0x000fc600080006ff */
[----:B------:R-:W-:Y:S02]  /*0570*/  @!P3 IADD3.X R23, PT, PT, R14, UR15, RZ, P1, !PT ;  /* 0x0000000f0e17bc10 */ /* 0x000fe40008ffe4ff */
[----:B-1----:R-:W-:Y:S02]  /*0580*/  CS2R R6, SRZ ;  /* 0x0000000000067805 */ /* 0x002fe4000001ff00 */
[----:B------:R-:W-:-:S04]  /*0590*/  IADD3 R29, P5, PT, R5, UR10, RZ ;  /* 0x0000000a051d7c10 */ /* 0x000fc8000ffbe0ff */
[----:B------:R0:W5:Y:S01]  /*05a0*/  @!P3 LDG.E.64 R6, desc[UR12][R22.64] ;  /* 0x0000000c1606b981 */ /* 0x000162000c1e1b00 */
[----:B------:R-:W-:Y:S02]  /*05b0*/  VIADD R14, R8, UR14 ;  /* 0x0000000e080e7c36 */ /* 0x000fe40008000000 */
[----:B------:R-:W-:Y:S01]  /*05c0*/  IMAD.U32 R24, RZ, RZ, UR10 ;  /* 0x0000000aff187e24 */ /* 0x000fe2000f8e00ff */
[----:B------:R-:W-:Y:S01]  /*05d0*/  BSSY.RECONVERGENT B0, `(.L_x_508) ;  /* 0x000002d000007945 */ /* 0x000fe20003800200 */
[----:B--2---:R-:W-:-:S05]  /*05e0*/  @!P0 IADD3 R16, P1, PT, -R10, R16, RZ ;  /* 0x000000100a108210 */ /* 0x004fca0007f3e1ff */
[--C-:B------:R-:W-:Y:S01]  /*05f0*/  @!P0 IMAD.X R17, R17, 0x1, ~R11.reuse, P1 ;  /* 0x0000000111118824 */ /* 0x100fe200008e0e0b */
[----:B------:R-:W-:Y:S02]  /*0600*/  ISETP.GE.U32.AND P1, PT, R29, R0, PT ;  /* 0x000000001d00720c */ /* 0x000fe40003f26070 */
[C---:B---3--:R-:W-:Y:S02]  /*0610*/  @!P4 IADD3 R18, P6, PT, -R10.reuse, R18, RZ ;  /* 0x000000120a12c210 */ /* 0x048fe40007fde1ff */
[----:B------:R1:W-:Y:S01]  /*0620*/  @!P0 STG.E.64 desc[UR12][R8.64], R16 ;  /* 0x0000001008008986 */ /* 0x0003e2000c101b0c */
[----:B------:R-:W-:Y:S01]  /*0630*/  IADD3 R27, P0, PT, R27, UR10, RZ ;  /* 0x0000000a1b1b7c10 */ /* 0x000fe2000ff1e0ff */
[----:B------:R-:W-:Y:S02]  /*0640*/  IMAD.X R29, RZ, RZ, R4, P5 ;  /* 0x000000ffff1d7224 */ /* 0x000fe400028e0604 */
[----:B------:R-:W-:Y:S01]  /*0650*/  @!P4 IMAD.X R19, R19, 0x1, ~R11, P6 ;  /* 0x000000011313c824 */ /* 0x000fe200030e0e0b */
[----:B----4-:R-:W-:-:S02]  /*0660*/  @!P2 IADD3 R20, P5, PT, -R10, R20, RZ ;  /* 0x000000140a14a210 */ /* 0x010fc40007fbe1ff */
[----:B0-----:R-:W-:Y:S01]  /*0670*/  IADD3 R23, P6, PT, R27, UR11, RZ ;  /* 0x0000000b1b177c10 */ /* 0x001fe2000ffde0ff */
[----:B------:R-:W-:Y:S01]  /*0680*/  IMAD.X R25, RZ, RZ, R25, P0 ;  /* 0x000000ffff197224 */ /* 0x000fe200000e0619 */
[----:B------:R-:W-:Y:S01]  /*0690*/  ISETP.GE.AND.EX P1, PT, R29, R2, PT, P1 ;  /* 0x000000021d00720c */ /* 0x000fe20003f26310 */
[----:B------:R-:W-:Y:S01]  /*06a0*/  IMAD.U32 R29, RZ, RZ, UR14 ;  /* 0x0000000eff1d7e24 */ /* 0x000fe2000f8e00ff */
[-C--:B------:R-:W-:Y:S01]  /*06b0*/  ISETP.GE.U32.AND P0, PT, R23, R0.reuse, PT ;  /* 0x000000001700720c */ /* 0x080fe20003f06070 */
[----:B------:R-:W-:Y:S01]  /*06c0*/  @!P2 IMAD.X R21, R21, 0x1, ~R11, P5 ;  /* 0x000000011515a824 */ /* 0x000fe200028e0e0b */
[----:B------:R-:W-:Y:S01]  /*06d0*/  IADD3 R23, P5, PT, R23, UR11, RZ ;  /* 0x0000000b17177c10 */ /* 0x000fe2000ffbe0ff */
[----:B-1----:R-:W-:Y:S01]  /*06e0*/  IMAD.X R17, RZ, RZ, R25, P6 ;  /* 0x000000ffff117224 */ /* 0x002fe200030e0619 */
[----:B------:R0:W-:Y:S01]  /*06f0*/  @!P4 STG.E.64 desc[UR12][R14.64], R18 ;  /* 0x000000120e00c986 */ /* 0x0001e2000c101b0c */
[----:B------:R-:W-:Y:S01]  /*0700*/  IMAD.U32 R16, RZ, RZ, UR15 ;  /* 0x0000000fff107e24 */ /* 0x000fe2000f8e00ff */
[----:B------:R-:W-:Y:S01]  /*0710*/  @!P2 IADD3 R22, P4, P6, R29, UR14, R8 ;  /* 0x0000000e1d16ac10 */ /* 0x000fe2000fe9e008 */
[----:B------:R-:W-:Y:S01]  /*0720*/  IMAD.X R29, RZ, RZ, R17, P5 ;  /* 0x000000ffff1d7224 */ /* 0x000fe200028e0611 */
[----:B------:R-:W-:-:S02]  /*0730*/  ISETP.GE.U32.AND P5, PT, R23, R0, PT ;  /* 0x000000001700720c */ /* 0x000fc40003fa6070 */
[----:B------:R-:W-:-:S05]  /*0740*/  @!P2 IADD3.X R23, PT, PT, R16, UR15, R9, P4, P6 ;  /* 0x0000000f1017ac10 */ /* 0x000fca000a7ec409 */
[----:B------:R1:W-:Y:S01]  /*0750*/  @!P2 STG.E.64 desc[UR12][R22.64], R20 ;  /* 0x000000141600a986 */ /* 0x0003e2000c101b0c */
[----:B0-----:R-:W-:Y:S01]  /*0760*/  IMAD.U32 R15, RZ, RZ, UR10 ;  /* 0x0000000aff0f7e24 */ /* 0x001fe2000f8e00ff */
[----:B------:R-:W-:Y:S02]  /*0770*/  LEA R18, P6, R24, R8, 0x3 ;  /* 0x0000000818127211 */ /* 0x000fe400078c18ff */
[----:B------:R-:W-:Y:S02]  /*0780*/  ISETP.GE.U32.AND P4, PT, R27, R0, PT ;  /* 0x000000001b00720c */ /* 0x000fe40003f86070 */
[----:B------:R-:W-:Y:S02]  /*0790*/  LEA.HI.X R19, R15, R9, RZ, 0x3, P6 ;  /* 0x000000090f137211 */ /* 0x000fe400030f1cff */
[----:B------:R-:W-:Y:S02]  /*07a0*/  LEA R16, P6, R27, R12, 0x3 ;  /* 0x0000000c1b107211 */ /* 0x000fe400078c18ff */
[----:B------:R-:W-:-:S02]  /*07b0*/  CS2R R14, SRZ ;  /* 0x00000000000e7805 */ /* 0x000fc4000001ff00 */
[-C--:B------:R-:W-:Y:S02]  /*07c0*/  ISETP.GE.AND.EX P0, PT, R17, R2.reuse, PT, P0 ;  /* 0x000000021100720c */ /* 0x080fe40003f06300 */
[-C--:B------:R-:W-:Y:S02]  /*07d0*/  ISETP.GE.AND.EX P5, PT, R29, R2.reuse, PT, P5 ;  /* 0x000000021d00720c */ /* 0x080fe40003fa6350 */
[----:B------:R-:W-:Y:S02]  /*07e0*/  ISETP.GE.AND.EX P4, PT, R25, R2, PT, P4 ;  /* 0x000000021900720c */ /* 0x000fe40003f86340 */
[----:B------:R-:W-:Y:S01]  /*07f0*/  LEA.HI.X R17, R27, R13, R25, 0x3, P6 ;  /* 0x0000000d1b117211 */ /* 0x000fe200030f1c19 */
[----:B-1----:R-:W-:Y:S10]  /*0800*/  @P3 BRA `(.L_x_509) ;  /* 0x0000000000243947 */ /* 0x002ff40003800000 */
[----:B------:R-:W-:Y:S01]  /*0810*/  IMAD.U32 R21, RZ, RZ, UR14 ;  /* 0x0000000eff157e24 */ /* 0x000fe2000f8e00ff */
[----:B-----5:R-:W-:Y:S01]  /*0820*/  IADD3 R6, P2, PT, -R10, R6, RZ ;  /* 0x000000060a067210 */ /* 0x020fe20007f5e1ff */
[----:B------:R-:W-:-:S03]  /*0830*/  IMAD.U32 R23, RZ, RZ, UR15 ;  /* 0x0000000fff177e24 */ /* 0x000fc6000f8e00ff */
[----:B------:R-:W-:Y:S01]  /*0840*/  IADD3 R8, P3, P6, R21, UR14, R8 ;  /* 0x0000000e15087c10 */ /* 0x000fe2000fe7e008 */
[----:B------:R-:W-:-:S03]  /*0850*/  IMAD.X R7, R7, 0x1, ~R11, P2 ;  /* 0x0000000107077824 */ /* 0x000fc600010e0e0b */
[----:B------:R-:W-:Y:S02]  /*0860*/  IADD3.X R9, PT, PT, R23, UR15, R9, P3, P6 ;  /* 0x0000000f17097c10 */ /* 0x000fe40009fec409 */
[----:B------:R-:W-:-:S04]  /*0870*/  IADD3 R8, P3, PT, R8, UR14, RZ ;  /* 0x0000000e08087c10 */ /* 0x000fc8000ff7e0ff */
[----:B------:R-:W-:-:S05]  /*0880*/  IADD3.X R9, PT, PT, R9, UR15, RZ, P3, !PT ;  /* 0x0000000f09097c10 */ /* 0x000fca0009ffe4ff */
[----:B------:R0:W-:Y:S04]  /*0890*/  STG.E.64 desc[UR12][R8.64], R6 ;  /* 0x0000000608007986 */ /* 0x0001e8000c101b0c */
.L_x_509:
[----:B------:R-:W-:Y:S05]  /*08a0*/  BSYNC.RECONVERGENT B0 ;  /* 0x0000000000007941 */ /* 0x000fea0003800200 */
.L_x_508:
[----:B0-----:R-:W-:Y:S01]  /*08b0*/  IMAD.U32 R9, RZ, RZ, UR11 ;  /* 0x0000000bff097e24 */ /* 0x001fe2000f8e00ff */
[----:B-----5:R-:W-:Y:S01]  /*08c0*/  IADD3 R6, P2, PT, R16, UR14, RZ ;  /* 0x0000000e10067c10 */ /* 0x020fe2000ff5e0ff */
        /* <DEDUP_REMOVED lines=13> */
[----:B0-----:R-:W-:Y:S01]  /*09a0*/  LEA R18, P1, R5, R12, 0x3 ;  /* 0x0000000c05127211 */ /* 0x001fe200078218ff */
[----:B------:R-:W-:-:S03]  /*09b0*/  IMAD.U32 R19, RZ, RZ, UR10 ;  /* 0x0000000aff137e24 */ /* 0x000fc6000f8e00ff */
[----:B------:R-:W-:Y:S02]  /*09c0*/  LEA.HI.X R5, R5, R13, R4, 0x3, P1 ;  /* 0x0000000d05057211 */ /* 0x000fe400008f1c04 */
[----:B------:R-:W-:Y:S01]  /*09d0*/  LEA R4, P2, R19, R18, 0x3 ;  /* 0x0000001213047211 */ /* 0x000fe200078418ff */
[----:B------:R-:W-:Y:S01]  /*09e0*/  IMAD.U32 R18, RZ, RZ, UR10 ;  /* 0x0000000aff127e24 */ /* 0x000fe2000f8e00ff */
[----:B-----5:R-:W-:-:S04]  /*09f0*/  IADD3 R14, P1, PT, -R10, R14, RZ ;  /* 0x0000000e0a0e7210 */ /* 0x020fc80007f3e1ff */
[----:B------:R-:W-:Y:S01]  /*0a00*/  LEA.HI.X R5, R18, R5, RZ, 0x3, P2 ;  /* 0x0000000512057211 */ /* 0x000fe200010f1cff */
[----:B------:R-:W-:-:S05]  /*0a10*/  IMAD.X R15, R15, 0x1, ~R11, P1 ;  /* 0x000000010f0f7824 */ /* 0x000fca00008e0e0b */
[----:B------:R1:W-:Y:S03]  /*0a20*/  STG.E.64 desc[UR12][R4.64], R14 ;  /* 0x0000000e04007986 */ /* 0x0003e6000c101b0c */
.L_x_511:
[----:B------:R-:W-:Y:S05]  /*0a30*/  BSYNC.RECONVERGENT B0 ;  /* 0x0000000000007941 */ /* 0x000fea0003800200 */
.L_x_510:
[C---:B-1---5:R-:W-:Y:S01]  /*0a40*/  @!P4 IADD3 R4, P1, PT, -R10.reuse, R20, RZ ;  /* 0x000000140a04c210 */ /* 0x062fe20007f3e1ff */
[----:B------:R-:W-:Y:S01]  /*0a50*/  UIADD3 UR4, UP0, UPT, UR4, 0x2, URZ ;  /* 0x0000000204047890 */ /* 0x000fe2000ff1e0ff */
[C---:B------:R-:W-:Y:S01]  /*0a60*/  @!P0 IADD3 R14, P2, PT, -R10.reuse, R22, RZ ;  /* 0x000000160a0e8210 */ /* 0x040fe20007f5e1ff */
[----:B------:R-:W-:Y:S01]  /*0a70*/  ULEA UR6, UP1, UR10, UR6, 0x1 ;  /* 0x000000060a067291 */ /* 0x000fe2000f8208ff */
[----:B0-----:R-:W-:Y:S01]  /*0a80*/  @!P5 IADD3 R18, P3, PT, -R10, R24, RZ ;  /* 0x000000180a12d210 */ /* 0x001fe20007f7e1ff */
[--C-:B------:R-:W-:Y:S01]  /*0a90*/  @!P4 IMAD.X R5, R21, 0x1, ~R11.reuse, P1 ;  /* 0x000000011505c824 */ /* 0x100fe200008e0e0b */
[----:B------:R-:W-:Y:S01]  /*0aa0*/  UIADD3.X UR5, UPT, UPT, URZ, UR5, URZ, UP0, !UPT ;  /* 0x00000005ff057290 */ /* 0x000fe200087fe4ff */
[--C-:B------:R-:W-:Y:S01]  /*0ab0*/  @!P0 IMAD.X R15, R23, 0x1, ~R11.reuse, P2 ;  /* 0x00000001170f8824 */ /* 0x100fe200010e0e0b */
[----:B------:R-:W-:Y:S01]  /*0ac0*/  UISETP.NE.U32.AND UP0, UPT, UR4, UR9, UPT ;  /* 0x000000090400728c */ /* 0x000fe2000bf05070 */
[----:B------:R-:W-:Y:S01]  /*0ad0*/  @!P5 IMAD.X R19, R25, 0x1, ~R11, P3 ;  /* 0x000000011913d824 */ /* 0x000fe200018e0e0b */
[----:B------:R1:W-:Y:S01]  /*0ae0*/  @!P4 STG.E.64 desc[UR12][R16.64], R4 ;  /* 0x000000041000c986 */ /* 0x0003e2000c101b0c */
[----:B------:R-:W-:-:S02]  /*0af0*/  ULEA.HI.X UR7, UR10, UR7, URZ, 0x1, UP1 ;  /* 0x000000070a077291 */ /* 0x000fc400088f0cff */
[----:B------:R-:W-:Y:S01]  /*0b00*/  UISETP.NE.AND.EX UP0, UPT, UR5, URZ, UPT, UP0 ;  /* 0x000000ff0500728c */ /* 0x000fe2000bf05300 */
[----:B------:R1:W-:Y:S04]  /*0b10*/  @!P0 STG.E.64 desc[UR12][R6.64], R14 ;  /* 0x0000000e06008986 */ /* 0x0003e8000c101b0c */
[----:B------:R1:W-:Y:S04]  /*0b20*/  @!P5 STG.E.64 desc[UR12][R8.64], R18 ;  /* 0x000000120800d986 */ /* 0x0003e8000c101b0c */
[----:B------:R-:W-:Y:S05]  /*0b30*/  BRA.U UP0, `(.L_x_512) ;  /* 0xfffffff500f87547 */ /* 0x000fea000b83ffff */
.L_x_507:
[----:B------:R-:W-:-:S04]  /*0b40*/  ULOP3.LUT UR10, UR8, 0x1, URZ, 0xc0, !UPT ;  /* 0x00000001080a7892 */ /* 0x000fc8000f8ec0ff */
[----:B------:R-:W-:-:S06]  /*0b50*/  UISETP.NE.U32.AND UP0, UPT, UR10, 0x1, UPT ;  /* 0x000000010a00788c */ /* 0x000fcc000bf05070 */
[----:B------:R-:W-:-:S13]  /*0b60*/  PLOP3.LUT P0, PT, PT, PT, UP0, 0x80, 0x8 ;  /* 0x000000000008781c */ /* 0x000fda0003f0f008 */
[----:B------:R-:W-:Y:S05]  /*0b70*/  @!P0 EXIT ;  /* 0x000000000000894d */ /* 0x000fea0003800000 */
[----:B0-----:R-:W-:Y:S01]  /*0b80*/  IADD3 R3, P0, PT, R3, UR6, RZ ;  /* 0x0000000603037c10 */ /* 0x001fe2000ff1e0ff */
[----:B------:R-:W-:Y:S02]  /*0b90*/  USHF.L.U32 UR4, UR11, 0x3, URZ ;  /* 0x000000030b047899 */ /* 0x000fe400080006ff */
[----:B------:R-:W-:Y:S02]  /*0ba0*/  USHF.R.U32.HI UR5, URZ, 0x1d, UR11 ;  /* 0x0000001dff057899 */ /* 0x000fe4000801160b */
[C---:B-1----:R-:W-:Y:S01]  /*0bb0*/  IADD3 R9, P1, PT, R3.reuse, UR11, RZ ;  /* 0x0000000b03097c10 */ /* 0x042fe2000ff3e0ff */
[----:B------:R-:W-:Y:S01]  /*0bc0*/  IMAD.X R7, RZ, RZ, UR7, P0 ;  /* 0x00000007ff077e24 */ /* 0x000fe200080e06ff */
[----:B------:R-:W-:Y:S02]  /*0bd0*/  LEA R4, P2, R3, R12, 0x3 ;  /* 0x0000000c03047211 */ /* 0x000fe400078418ff */
[----:B------:R-:W-:Y:S02]  /*0be0*/  IADD3 R15, P3, PT, R9, UR11, RZ ;  /* 0x0000000b090f7c10 */ /* 0x000fe4000ff7e0ff */
[----:B------:R-:W-:-:S02]  /*0bf0*/  ISETP.GE.U32.AND P0, PT, R3, R0, PT ;  /* 0x000000000300720c */ /* 0x000fc40003f06070 */
[--C-:B------:R-:W-:Y:S02]  /*0c00*/  LEA.HI.X R5, R3, R13, R7.reuse, 0x3, P2 ;  /* 0x0000000d03057211 */ /* 0x100fe400010f1c07 */
[----:B------:R-:W-:Y:S02]  /*0c10*/  CS2R R12, SRZ ;  /* 0x00000000000c7805 */ /* 0x000fe4000001ff00 */
[----:B------:R-:W-:Y:S02]  /*0c20*/  IADD3 R3, P4, PT, R15, UR11, RZ ;  /* 0x0000000b0f037c10 */ /* 0x000fe4000ff9e0ff */
[----:B------:R-:W-:Y:S01]  /*0c30*/  ISETP.GE.AND.EX P0, PT, R7, R2, PT, P0 ;  /* 0x000000020700720c */ /* 0x000fe20003f06300 */
[----:B------:R-:W-:Y:S01]  /*0c40*/  IMAD.X R7, RZ, RZ, R7, P1 ;  /* 0x000000ffff077224 */ /* 0x000fe200008e0607 */
[-C--:B------:R-:W-:Y:S02]  /*0c50*/  ISETP.GE.U32.AND P1, PT, R3, R0.reuse, PT ;  /* 0x000000000300720c */ /* 0x080fe40003f26070 */
[-C--:B------:R-:W-:Y:S01]  /*0c60*/  ISETP.GE.U32.AND P2, PT, R9, R0.reuse, PT ;  /* 0x000000000900720c */ /* 0x080fe20003f46070 */
[----:B------:R-:W-:Y:S01]  /*0c70*/  IMAD.X R3, RZ, RZ, R7, P3 ;  /* 0x000000ffff037224 */ /* 0x000fe200018e0607 */
[----:B------:R-:W-:Y:S01]  /*0c80*/  ISETP.GE.U32.AND P5, PT, R15, R0, PT ;  /* 0x000000000f00720c */ /* 0x000fe20003fa6070 */
[----:B------:R-:W-:Y:S01]  /*0c90*/  IMAD.U32 R9, RZ, RZ, UR11 ;  /* 0x0000000bff097e24 */ /* 0x000fe2000f8e00ff */
[----:B------:R-:W-:-:S02]  /*0ca0*/  ISETP.GE.AND.EX P2, PT, R7, R2, PT, P2 ;  /* 0x000000020700720c */ /* 0x000fc40003f46320 */
[----:B------:R-:W-:Y:S02]  /*0cb0*/  CS2R R14, SRZ ;  /* 0x00000000000e7805 */ /* 0x000fe4000001ff00 */
[----:B------:R-:W-:Y:S01]  /*0cc0*/  ISETP.GE.AND.EX P3, PT, R3, R2, PT, P5 ;  /* 0x000000020300720c */ /* 0x000fe20003f66350 */
[----:B------:R-:W-:Y:S01]  /*0cd0*/  IMAD.WIDE.U32 R6, R9, 0x8, R4 ;  /* 0x0000000809067825 */ /* 0x000fe200078e0004 */
[----:B------:R-:W2:Y:S03]  /*0ce0*/  @!P0 LDG.E.64 R12, desc[UR12][R4.64] ;  /* 0x0000000c040c8981 */ /* 0x000ea6000c1e1b00 */
[----:B------:R-:W-:Y:S01]  /*0cf0*/  IMAD.X R3, RZ, RZ, R3, P4 ;  /* 0x000000ffff037224 */ /* 0x000fe200020e0603 */
[----:B------:R-:W-:-:S04]  /*0d00*/  IADD3 R8, P4, PT, R6, UR4, RZ ;  /* 0x0000000406087c10 */ /* 0x000fc8000ff9e0ff */
[----:B------:R-:W-:Y:S02]  /*0d10*/  ISETP.GE.AND.EX P1, PT, R3, R2, PT, P1 ;  /* 0x000000020300720c */ /* 0x000fe40003f26310 */
[----:B------:R-:W-:Y:S02]  /*0d20*/  CS2R R2, SRZ ;  /* 0x0000000000027805 */ /* 0x000fe4000001ff00 */
[----:B------:R-:W-:Y:S02]  /*0d30*/  IADD3.X R9, PT, PT, R7, UR5, RZ, P4, !PT ;  /* 0x0000000507097c10 */ /* 0x000fe4000a7fe4ff */
[----:B------:R-:W-:Y:S02]  /*0d40*/  IADD3 R18, P4, PT, R8, UR4, RZ ;  /* 0x0000000408127c10 */ /* 0x000fe4000ff9e0ff */
[----:B------:R-:W3:Y:S01]  /*0d50*/  @!P2 LDG.E.64 R2, desc[UR12][R6.64] ;  /* 0x0000000c0602a981 */ /* 0x000ee2000c1e1b00 */
[----:B------:R-:W-:-:S03]  /*0d60*/  CS2R R16, SRZ ;  /* 0x0000000000107805 */ /* 0x000fc6000001ff00 */
[----:B------:R-:W4:Y:S01]  /*0d70*/  @!P3 LDG.E.64 R14, desc[UR12][R8.64] ;  /* 0x0000000c080eb981 */ /* 0x000f22000c1e1b00 */
[----:B------:R-:W-:-:S05]  /*0d80*/  IADD3.X R19, PT, PT, R9, UR5, RZ, P4, !PT ;  /* 0x0000000509137c10 */ /* 0x000fca000a7fe4ff */
[----:B------:R-:W5:Y:S01]  /*0d90*/  @!P1 LDG.E.64 R16, desc[UR12][R18.64] ;  /* 0x0000000c12109981 */ /* 0x000f62000c1e1b00 */
[----:B--2---:R-:W-:-:S05]  /*0da0*/  IADD3 R12, P4, PT, -R10, R12, RZ ;  /* 0x0000000c0a0c7210 */ /* 0x004fca0007f9e1ff */
[----:B------:R-:W-:Y:S01]  /*0db0*/  IMAD.X R13, R13, 0x1, ~R11, P4 ;  /* 0x000000010d0d7824 */ /* 0x000fe200020e0e0b */
[C---:B---3--:R-:W-:Y:S02]  /*0dc0*/  IADD3 R2, P4, PT, -R10.reuse, R2, RZ ;  /* 0x000000020a027210 */ /* 0x048fe40007f9e1ff */
[----:B----4-:R-:W-:-:S03]  /*0dd0*/  IADD3 R14, P5, PT, -R10, R14, RZ ;  /* 0x0000000e0a0e7210 */ /* 0x010fc60007fbe1ff */
[--C-:B------:R-:W-:Y:S01]  /*0de0*/  IMAD.X R3, R3, 0x1, ~R11.reuse, P4 ;  /* 0x0000000103037824 */ /* 0x100fe200020e0e0b */
[----:B------:R0:W-:Y:S01]  /*0df0*/  @!P0 STG.E.64 desc[UR12][R4.64], R12 ;  /* 0x0000000c04008986 */ /* 0x0001e2000c101b0c */
[--C-:B------:R-:W-:Y:S01]  /*0e00*/  IMAD.X R15, R15, 0x1, ~R11.reuse, P5 ;  /* 0x000000010f0f7824 */ /* 0x100fe200028e0e0b */
[----:B-----5:R-:W-:Y:S02]  /*0e10*/  IADD3 R10, P4, PT, -R10, R16, RZ ;  /* 0x000000100a0a7210 */ /* 0x020fe40007f9e1ff */
[----:B------:R0:W-:Y:S04]  /*0e20*/  @!P2 STG.E.64 desc[UR12][R6.64], R2 ;  /* 0x000000020600a986 */ /* 0x0001e8000c101b0c */
[----:B------:R0:W-:Y:S01]  /*0e30*/  @!P3 STG.E.64 desc[UR12][R8.64], R14 ;  /* 0x0000000e0800b986 */ /* 0x0001e2000c101b0c */
[----:B------:R-:W-:Y:S01]  /*0e40*/  IMAD.X R11, R17, 0x1, ~R11, P4 ;  /* 0x00000001110b7824 */ /* 0x000fe200020e0e0b */
[----:B------:R-:W-:Y:S06]  /*0e50*/  @P1 EXIT ;  /* 0x000000000000194d */ /* 0x000fec0003800000 */
[----:B------:R-:W-:Y:S01]  /*0e60*/  STG.E.64 desc[UR12][R18.64], R10 ;  /* 0x0000000a12007986 */ /* 0x000fe2000c101b0c */
[----:B------:R-:W-:Y:S05]  /*0e70*/  EXIT ;  /* 0x000000000000794d */ /* 0x000fea0003800000 */
.L_x_506:
[----:B------:R-:W0:Y:S02]  /*0e80*/  S2R R9, SR_TID.X ;  /* 0x0000000000097919 */ /* 0x000e240000002100 */
[----:B0-----:R-:W-:-:S03]  /*0e90*/  IMAD.WIDE.U32 R2, R9, 0x4, RZ ;  /* 0x0000000409027825 */ /* 0x001fc600078e00ff */
[----:B------:R-:W-:-:S04]  /*0ea0*/  ISETP.GE.U32.AND P0, PT, R2, R0, PT ;  /* 0x000000000200720c */ /* 0x000fc80003f06070 */
[----:B------:R-:W-:-:S13]  /*0eb0*/  ISETP.GE.AND.EX P0, PT, R3, R8, PT, P0 ;  /* 0x000000080300720c */ /* 0x000fda0003f06300 */
[----:B------:R-:W-:Y:S05]  /*0ec0*/  @P0 EXIT ;  /* 0x000000000000094d */ /* 0x000fea0003800000 */
[----:B------:R-:W-:Y:S01]  /*0ed0*/  IMAD.MOV.U32 R14, RZ, RZ, RZ ;  /* 0x000000ffff0e7224 */ /* 0x000fe200078e00ff */
[----:B------:R-:W0:Y:S06]  /*0ee0*/  LDCU UR4, c[0x0][0x360] ;  /* 0x00006c00ff0477ac */ /* 0x000e2c0008000800 */
.L_x_513:
[----:B-1----:R-:W-:-:S04]  /*0ef0*/  LEA R2, P0, R9, R12, 0x5 ;  /* 0x0000000c09027211 */ /* 0x002fc800078028ff */
[----:B------:R-:W-:-:S05]  /*0f00*/  LEA.HI.X R3, R9, R13, R14, 0x5, P0 ;  /* 0x0000000d09037211 */ /* 0x000fca00000f2c0e */
[----:B------:R-:W2:Y:S02]  /*0f10*/  LDG.E.ENL2.256 R16, R4, desc[UR12][R2.64] ;  /* 0xfe00000c0204797e */ /* 0x000ea40008121910 */
[C---:B--2---:R-:W-:Y:S02]  /*0f20*/  IADD3 R4, P0, PT, -R10.reuse, R4, RZ ;  /* 0x000000040a047210 */ /* 0x044fe40007f1e1ff */
[C---:B------:R-:W-:Y:S02]  /*0f30*/  IADD3 R6, P1, PT, -R10.reuse, R6, RZ ;  /* 0x000000060a067210 */ /* 0x040fe40007f3e1ff */
[C---:B------:R-:W-:Y:S01]  /*0f40*/  IADD3 R16, P2, PT, -R10.reuse, R16, RZ ;  /* 0x000000100a107210 */ /* 0x040fe20007f5e1ff */
[--C-:B------:R-:W-:Y:S01]  /*0f50*/  IMAD.X R5, R5, 0x1, ~R11.reuse, P0 ;  /* 0x0000000105057824 */ /* 0x100fe200000e0e0b */
[----:B------:R-:W-:Y:S01]  /*0f60*/  IADD3 R18, P3, PT, -R10, R18, RZ ;  /* 0x000000120a127210 */ /* 0x000fe20007f7e1ff */
[--C-:B------:R-:W-:Y:S01]  /*0f70*/  IMAD.X R7, R7, 0x1, ~R11.reuse, P1 ;  /* 0x0000000107077824 */ /* 0x100fe200008e0e0b */
[----:B0-----:R-:W-:Y:S01]  /*0f80*/  IADD3 R9, P0, PT, R9, UR4, RZ ;  /* 0x0000000409097c10 */ /* 0x001fe2000ff1e0ff */
[----:B------:R-:W-:-:S02]  /*0f90*/  IMAD.X R17, R17, 0x1, ~R11, P2 ;  /* 0x0000000111117824 */ /* 0x000fc400010e0e0b */
[----:B------:R-:W-:Y:S02]  /*0fa0*/  IMAD.X R19, R19, 0x1, ~R11, P3 ;  /* 0x0000000113137824 */ /* 0x000fe400018e0e0b */
[C---:B------:R-:W-:Y:S02]  /*0fb0*/  IMAD.SHL.U32 R15, R9.reuse, 0x4, RZ ;  /* 0x00000004090f7824 */ /* 0x040fe400078e00ff */
[----:B------:R-:W-:Y:S01]  /*0fc0*/  IMAD.X R14, RZ, RZ, R14, P0 ;  /* 0x000000ffff0e7224 */ /* 0x000fe200000e060e */
[----:B------:R1:W-:Y:S01]  /*0fd0*/  STG.E.ENL2.256 desc[UR12][R2.64], R4, R16 ;  /* 0xf80000040210797f */ /* 0x0003e2000f12180c */
[----:B------:R-:W-:Y:S02]  /*0fe0*/  LOP3.LUT P0, RZ, R9, 0xffffc000, RZ, 0xc0, !PT ;  /* 0xffffc00009ff7812 */ /* 0x000fe4000780c0ff */
[----:B------:R-:W-:Y:S02]  /*0ff0*/  ISETP.LT.U32.AND P1, PT, R15, R0, PT ;  /* 0x000000000f00720c */ /* 0x000fe40003f21070 */
[----:B------:R-:W-:-:S02]  /*1000*/  SHF.L.U64.HI R15, R9, 0x2, R14 ;  /* 0x00000002090f7819 */ /* 0x000fc4000001020e */
[----:B------:R-:W-:Y:S02]  /*1010*/  LOP3.LUT P0, RZ, R14, 0x3fffffff, RZ, 0xc0, P0 ;  /* 0x3fffffff0eff7812 */ /* 0x000fe4000000c0ff */
[----:B------:R-:W-:-:S13]  /*1020*/  ISETP.LT.AND.EX P1, PT, R15, R8, PT, P1 ;  /* 0x000000080f00720c */ /* 0x000fda0003f21310 */
[----:B------:R-:W-:Y:S05]  /*1030*/  @!P0 BRA P1, `(.L_x_513) ;  /* 0xfffffffc00ac8947 */ /* 0x000fea000083ffff */
[----:B------:R-:W-:Y:S05]  /*1040*/  EXIT ;  /* 0x000000000000794d */ /* 0x000fea0003800000 */
        .weak           $__internal_56_$__cuda_sm20_div_u16
        .type           $__internal_56_$__cuda_sm20_div_u16,@function
        .size           $__internal_56_$__cuda_sm20_div_u16,(.L_x_4248 - $__internal_56_$__cuda_sm20_div_u16)
$__internal_56_$__cuda_sm20_div_u16:
        /* <DEDUP_REMOVED lines=19> */
[----:B------:R-:W-:Y:S05]  /*1180*/  RET.REL.NODEC R4 `(_ZN2at6native61_GLOBAL__N__44eb8e94_28_ForeachBinaryOpScalarList_cu_dda10a6925multi_tensor_apply_kernelINS1_28TensorListScalarListMetadataIlLi1EEENS1_25BinaryOpScalarListFunctorIlLi1ELi1ELi0EEEJSt5minusIlEEEEvT_T0_DpT1_) ;  /* 0xffffffec049c7950 */ /* 0x000fea0003c3ffff */
.L_x_514:
        /* <DEDUP_REMOVED lines=15> */
.L_x_4248:


//--------------------- .text._ZN2at6native61_GLOBAL__N__44eb8e94_28_ForeachBinaryOpScalarList_cu_dda10a6925multi_tensor_apply_kernelINS1_28TensorListScalarListMetadataIiLi1EEENS1_25BinaryOpScalarListFunctorIiLi1ELi1ELi0EEEJSt5minusIiEEEEvT_T0_DpT1_ --------------------------
	.section	.text._ZN2at6native61_GLOBAL__N__44eb8e94_28_ForeachBinaryOpScalarList_cu_dda10a6925multi_tensor_apply_kernelINS1_28TensorListScalarListMetadataIiLi1EEENS1_25BinaryOpScalarListFunctorIiLi1ELi1ELi0EEEJSt5minusIiEEEEvT_T0_DpT1_,"ax",@progbits
	.align	128
.text._ZN2at6native61_GLOBAL__N__44eb8e94_28_ForeachBinaryOpScalarList_cu_dda10a6925multi_tensor_apply_kernelINS1_28TensorListScalarListMetadataIiLi1EEENS1_25BinaryOpScalarListFunctorIiLi1ELi1ELi0EEEJSt5minusIiEEEEvT_T0_DpT1_:
        .type           _ZN2at6native61_GLOBAL__N__44eb8e94_28_ForeachBinaryOpScalarList_cu_dda10a6925multi_tensor_apply_kernelINS1_28TensorListScalarListMetadataIiLi1EEENS1_25BinaryOpScalarListFunctorIiLi1ELi1ELi0EEEJSt5minusIiEEEEvT_T0_DpT1_,@function
        .size           _ZN2at6native61_GLOBAL__N__44eb8e94_28_ForeachBinaryOpScalarList_cu_dda10a6925multi_tensor_apply_kernelINS1_28TensorListScalarListMetadataIiLi1EEENS1_25BinaryOpScalarListFunctorIiLi1ELi1ELi0EEEJSt5minusIiEEEEvT_T0_DpT1_,(.L_x_4250 - _ZN2at6native61_GLOBAL__N__44eb8e94_28_ForeachBinaryOpScalarList_cu_dda10a6925multi_tensor_apply_kernelINS1_28TensorListScalarListMetadataIiLi1EEENS1_25BinaryOpScalarListFunctorIiLi1ELi1ELi0EEEJSt5minusIiEEEEvT_T0_DpT1_)
        .other          _ZN2at6native61_GLOBAL__N__44eb8e94_28_ForeachBinaryOpScalarList_cu_dda10a6925multi_tensor_apply_kernelINS1_28TensorListScalarListMetadataIiLi1EEENS1_25BinaryOpScalarListFunctorIiLi1ELi1ELi0EEEJSt5minusIiEEEEvT_T0_DpT1_,@"STO_CUDA_ENTRY STV_DEFAULT"
_ZN2at6native61_GLOBAL__N__44eb8e94_28_ForeachBinaryOpScalarList_cu_dda10a6925multi_tensor_apply_kernelINS1_28TensorListScalarListMetadataIiLi1EEENS1_25BinaryOpScalarListFunctorIiLi1ELi1ELi0EEEJSt5minusIiEEEEvT_T0_DpT1_:
        /* <DEDUP_REMOVED lines=37> */
[----:B------:R-:W-:Y:S05]  /*0250*/  CALL.REL.NOINC `($__internal_57_$__cuda_sm20_div_u16) ;  /* 0x0000000800d07944 */ /* 0x000fea0003c00000 */
        /* <DEDUP_REMOVED lines=13> */
.L_x_519:
        /* <DEDUP_REMOVED lines=30> */
[--C-:B--2---:R-:W-:Y:S02]  /*0510*/  @!P0 IMAD.IADD R14, R14, 0x1, -R0.reuse ;  /* 0x000000010e0e8824 */ /* 0x104fe400078e0a00 */
[----:B---3--:R-:W-:-:S03]  /*0520*/  @!P2 IMAD.IADD R26, R25, 0x1, -R0 ;  /* 0x00000001191aa824 */ /* 0x008fc600078e0a00 */
        /* <DEDUP_REMOVED lines=10> */
[----:B----4-:R-:W-:Y:S01]  /*05d0*/  @!P4 IMAD.IADD R28, R12, 0x1, -R0 ;  /* 0x000000010c1cc824 */ /* 0x010fe200078e0a00 */
        /* <DEDUP_REMOVED lines=9> */
[----:B------:R-:W-:Y:S01]  /*0670*/  @!P1 IMAD.IADD R13, R13, 0x1, -R0 ;  /* 0x000000010d0d9824 */ /* 0x000fe200078e0a00 */
        /* <DEDUP_REMOVED lines=20> */
[----:B--2---:R-:W-:-:S05]  /*07c0*/  @!P2 IMAD.IADD R29, R29, 0x1, -R0 ;  /* 0x000000011d1da824 */ /* 0x004fca00078e0a00 */
[----:B------:R0:W-:Y:S01]  /*07d0*/  @!P2 STG.E desc[UR6][R4.64], R29 ;  /* 0x0000001d0400a986 */ /* 0x0001e2000c101906 */
[--C-:B---3--:R-:W-:Y:S02]  /*07e0*/  @!P3 IMAD.IADD R11, R28, 0x1, -R0.reuse ;  /* 0x000000011c0bb824 */ /* 0x108fe400078e0a00 */
[----:B----4-:R-:W-:Y:S01]  /*07f0*/  @!P0 IMAD.IADD R25, R26, 0x1, -R0 ;  /* 0x000000011a198824 */ /* 0x010fe200078e0a00 */
[----:B------:R-:W-:Y:S06]  /*0800*/  @P1 BRA `(.L_x_518) ;  /* 0x0000000000201947 */ /* 0x000fec0003800000 */
[----:B0-----:R-:W-:Y:S01]  /*0810*/  IADD3 R5, P1, P2, R17, R19, R20 ;  /* 0x0000001311057210 */ /* 0x001fe20007a3e014 */
[----:B-----5:R-:W-:-:S03]  /*0820*/  IMAD.IADD R15, R15, 0x1, -R0 ;  /* 0x000000010f0f7824 */ /* 0x020fc600078e0a00 */
[----:B------:R-:W-:Y:S02]  /*0830*/  IADD3 R5, P4, PT, R24, R5, RZ ;  /* 0x0000000518057210 */ /* 0x000fe40007f9e0ff */
[----:B------:R-:W-:Y:S02]  /*0840*/  IADD3.X R6, PT, PT, RZ, R21, RZ, P1, P2 ;  /* 0x00000015ff067210 */ /* 0x000fe40000fe44ff */
[----:B------:R-:W-:-:S03]  /*0850*/  LEA R4, P1, R5, R2, 0x2 ;  /* 0x0000000205047211 */ /* 0x000fc600078210ff */
[----:B------:R-:W-:-:S05]  /*0860*/  IMAD.X R6, RZ, RZ, R6, P4 ;  /* 0x000000ffff067224 */ /* 0x000fca00020e0606 */
[----:B------:R-:W-:-:S05]  /*0870*/  LEA.HI.X R5, R5, R3, R6, 0x2, P1 ;  /* 0x0000000305057211 */ /* 0x000fca00008f1406 */
[----:B------:R1:W-:Y:S02]  /*0880*/  STG.E desc[UR6][R4.64], R15 ;  /* 0x0000000f04007986 */ /* 0x0003e4000c101906 */
.L_x_518:
[----:B------:R-:W-:Y:S05]  /*0890*/  BSYNC.RECONVERGENT B0 ;  /* 0x0000000000007941 */ /* 0x000fea0003800200 */
.L_x_517:
        /* <DEDUP_REMOVED lines=9> */
.L_x_516:
        /* <DEDUP_REMOVED lines=36> */
[----:B--2---:R-:W-:-:S02]  /*0b70*/  IMAD.IADD R13, R13, 0x1, -R0 ;  /* 0x000000010d0d7824 */ /* 0x004fc400078e0a00 */
[--C-:B---3--:R-:W-:Y:S02]  /*0b80*/  IMAD.IADD R11, R11, 0x1, -R0.reuse ;  /* 0x000000010b0b7824 */ /* 0x108fe400078e0a00 */
[----:B----4-:R-:W-:-:S03]  /*0b90*/  IMAD.IADD R15, R15, 0x1, -R0 ;  /* 0x000000010f0f7824 */ /* 0x010fc600078e0a00 */
[----:B------:R0:W-:Y:S04]  /*0ba0*/  @!P0 STG.E desc[UR6][R2.64], R11 ;  /* 0x0000000b02008986 */ /* 0x0001e8000c101906 */
[----:B------:R0:W-:Y:S01]  /*0bb0*/  @!P1 STG.E desc[UR6][R4.64], R13 ;  /* 0x0000000d04009986 */ /* 0x0001e2000c101906 */
[----:B------:R-:W-:-:S03]  /*0bc0*/  IMAD.IADD R17, R17, 0x1, -R0 ;  /* 0x0000000111117824 */ /* 0x000fc600078e0a00 */
[----:B------:R0:W-:Y:S01]  /*0bd0*/  @!P3 STG.E desc[UR6][R6.64], R15 ;  /* 0x0000000f0600b986 */ /* 0x0001e2000c101906 */
[----:B------:R-:W-:Y:S05]  /*0be0*/  @P2 EXIT ;  /* 0x000000000000294d */ /* 0x000fea0003800000 */
[----:B------:R-:W-:Y:S01]  /*0bf0*/  STG.E desc[UR6][R8.64], R17 ;  /* 0x0000001108007986 */ /* 0x000fe2000c101906 */
[----:B------:R-:W-:Y:S05]  /*0c00*/  EXIT ;  /* 0x000000000000794d */ /* 0x000fea0003800000 */
.L_x_515:
[----:B------:R-:W0:Y:S02]  /*0c10*/  S2R R11, SR_TID.X ;  /* 0x00000000000b7919 */ /* 0x000e240000002100 */
[----:B0-----:R-:W-:-:S03]  /*0c20*/  IMAD.WIDE.U32 R4, R11, 0x4, RZ ;  /* 0x000000040b047825 */ /* 0x001fc600078e00ff */
[----:B------:R-:W-:-:S04]  /*0c30*/  ISETP.GE.U32.AND P0, PT, R4, R13, PT ;  /* 0x0000000d0400720c */ /* 0x000fc80003f06070 */
[----:B------:R-:W-:-:S13]  /*0c40*/  ISETP.GE.AND.EX P0, PT, R5, R15, PT, P0 ;  /* 0x0000000f0500720c */ /* 0x000fda0003f06300 */
[----:B------:R-:W-:Y:S05]  /*0c50*/  @P0 EXIT ;  /* 0x000000000000094d */ /* 0x000fea0003800000 */
[----:B------:R-:W-:Y:S01]  /*0c60*/  IMAD.MOV.U32 R12, RZ, RZ, RZ ;  /* 0x000000ffff0c7224 */ /* 0x000fe200078e00ff */
[----:B------:R-:W0:Y:S06]  /*0c70*/  LDCU UR4, c[0x0][0x360] ;  /* 0x00006c00ff0477ac */ /* 0x000e2c0008000800 */
.L_x_520:
        /* <DEDUP_REMOVED lines=18> */
        .weak           $__internal_57_$__cuda_sm20_div_u16
        .type           $__internal_57_$__cuda_sm20_div_u16,@function
        .size           $__internal_57_$__cuda_sm20_div_u16,(.L_x_4250 - $__internal_57_$__cuda_sm20_div_u16)
$__internal_57_$__cuda_sm20_div_u16:
        /* <DEDUP_REMOVED lines=18> */
[----:B------:R-:W-:Y:S06]  /*0ec0*/  RET.REL.NODEC R6 `(_ZN2at6native61_GLOBAL__N__44eb8e94_28_ForeachBinaryOpScalarList_cu_dda10a6925multi_tensor_apply_kernelINS1_28TensorListScalarListMetadataIiLi1EEENS1_25BinaryOpScalarListFunctorIiLi1ELi1ELi0EEEJSt5minusIiEEEEvT_T0_DpT1_) ;  /* 0xfffffff0064c7950 */ /* 0x000fec0003c3ffff */
.L_x_521:
        /* <DEDUP_REMOVED lines=11> */
.L_x_4250:


//--------------------- .text._ZN2at6native61_GLOBAL__N__44eb8e94_28_ForeachBinaryOpScalarList_cu_dda10a6925multi_tensor_apply_kernelINS1_28TensorListScalarListMetadataIaLi1EEENS1_25BinaryOpScalarListFunctorIaLi1ELi1ELi0EEEJSt5minusIaEEEEvT_T0_DpT1_ --------------------------
	.section	.text._ZN2at6native61_GLOBAL__N__44eb8e94_28_ForeachBinaryOpScalarList_cu_dda10a6925multi_tensor_apply_kernelINS1_28TensorListScalarListMetadataIaLi1EEENS1_25BinaryOpScalarListFunctorIaLi1ELi1ELi0EEEJSt5minusIaEEEEvT_T0_DpT1_,"ax",@progbits
	.align	128
.text._ZN2at6native61_GLOBAL__N__44eb8e94_28_ForeachBinaryOpScalarList_cu_dda10a6925multi_tensor_apply_kernelINS1_28TensorListScalarListMetadataIaLi1EEENS1_25BinaryOpScalarListFunctorIaLi1ELi1ELi0EEEJSt5minusIaEEEEvT_T0_DpT1_:
        .type           _ZN2at6native61_GLOBAL__N__44eb8e94_28_ForeachBinaryOpScalarList_cu_dda10a6925multi_tensor_apply_kernelINS1_28TensorListScalarListMetadataIaLi1EEENS1_25BinaryOpScalarListFunctorIaLi1ELi1ELi0EEEJSt5minusIaEEEEvT_T0_DpT1_,@function
        .size           _ZN2at6native61_GLOBAL__N__44eb8e94_28_ForeachBinaryOpScalarList_cu_dda10a6925multi_tensor_apply_kernelINS1_28TensorListScalarListMetadataIaLi1EEENS1_25BinaryOpScalarListFunctorIaLi1ELi1ELi0EEEJSt5minusIaEEEEvT_T0_DpT1_,(.L_x_4252 - _ZN2at6native61_GLOBAL__N__44eb8e94_28_ForeachBinaryOpScalarList_cu_dda10a6925multi_tensor_apply_kernelINS1_28TensorListScalarListMetadataIaLi1EEENS1_25BinaryOpScalarListFunctorIaLi1ELi1ELi0EEEJSt5minusIaEEEEvT_T0_DpT1_)
        .other          _ZN2at6native61_GLOBAL__N__44eb8e94_28_ForeachBinaryOpScalarList_cu_dda10a6925multi_tensor_apply_kernelINS1_28TensorListScalarListMetadataIaLi1EEENS1_25BinaryOpScalarListFunctorIaLi1ELi1ELi0EEEJSt5minusIaEEEEvT_T0_DpT1_,@"STO_CUDA_ENTRY STV_DEFAULT"
_ZN2at6native61_GLOBAL__N__44eb8e94_28_ForeachBinaryOpScalarList_cu_dda10a6925multi_tensor_apply_kernelINS1_28TensorListScalarListMetadataIaLi1EEENS1_25BinaryOpScalarListFunctorIaLi1ELi1ELi0EEEJSt5minusIaEEEEvT_T0_DpT1_:
        /* <DEDUP_REMOVED lines=40> */
[----:B------:R-:W-:Y:S05]  /*0280*/  CALL.REL.NOINC `($__internal_58_$__cuda_sm20_div_u16) ;  /* 0x0000001000087944 */ /* 0x000fea0003c00000 */
        /* <DEDUP_REMOVED lines=32> */
.L_x_524:
[C---:B------:R-:W-:Y:S02]  /*0490*/  IADD3 R3, P0, PT, R2.reuse, UR27, RZ ;  /* 0x0000001b02037c10 */ /* 0x040fe4000ff1e0ff */
        /* <DEDUP_REMOVED lines=9> */
[----:B------:R-:W-:-:S05]  /*0530*/  PRMT R16, RZ, 0x7610, R16 ;  /* 0x00007610ff107816 */ /* 0x000fca0000000010 */
[----:B------:R-:W2:Y:S02]  /*0540*/  @!P3 LDG.E.U8 R11, desc[UR22][R8.64] ;  /* 0x00000016080bb981 */ /* 0x000ea4000c1e1100 */
        /* <DEDUP_REMOVED lines=12> */
[----:B0-----:R-:W-:-:S05]  /*0610*/  PRMT R5, RZ, 0x7610, R5 ;  /* 0x00007610ff057816 */ /* 0x001fca0000000005 */
[----:B------:R-:W-:-:S04]  /*0620*/  @!P0 IADD3 R12, P4, PT, R2, UR32, RZ ;  /* 0x00000020020c8c10 */ /* 0x000fc8000ff9e0ff */
[----:B------:R-:W-:Y:S02]  /*0630*/  @!P1 IADD3 R14, P5, PT, R2, UR33, RZ ;  /* 0x00000021020e9c10 */ /* 0x000fe4000ffbe0ff */
[C---:B------:R-:W-:Y:S02]  /*0640*/  @!P0 IADD3.X R13, PT, PT, R0.reuse, UR16, RZ, P4, !PT ;  /* 0x00000010000d8c10 */ /* 0x040fe4000a7fe4ff */
[----:B------:R-:W-:-:S03]  /*0650*/  @!P1 IADD3.X R15, PT, PT, R0, UR14, RZ, P5, !PT ;  /* 0x0000000e000f9c10 */ /* 0x000fc6000affe4ff */
[----:B------:R0:W4:Y:S04]  /*0660*/  @!P0 LDG.E.U8 R7, desc[UR22][R12.64] ;  /* 0x000000160c078981 */ /* 0x000128000c1e1100 */
[----:B------:R3:W5:Y:S01]  /*0670*/  @!P1 LDG.E.U8 R5, desc[UR22][R14.64] ;  /* 0x000000160e059981 */ /* 0x000762000c1e1100 */
[----:B------:R-:W-:Y:S01]  /*0680*/  VOTEU.ALL UP0, P3 ;  /* 0x0000000000ff7886 */ /* 0x000fe20001800000 */
[----:B------:R-:W-:-:S04]  /*0690*/  VOTEU.ALL UP1, P2 ;  /* 0x0000000000ff7886 */ /* 0x000fc80001020000 */
[----:B------:R-:W-:Y:S02]  /*06a0*/  @!UP0 UIADD3 UR10, UPT, UPT, URZ, -UR7, URZ ;  /* 0x80000007ff0a8290 */ /* 0x000fe4000fffe0ff */
[----:B------:R-:W-:Y:S02]  /*06b0*/  @!UP1 UIADD3 UR15, UPT, UPT, URZ, -UR7, URZ ;  /* 0x80000007ff0f9290 */ /* 0x000fe4000fffe0ff */
[----:B------:R-:W-:Y:S02]  /*06c0*/  @!UP0 UPRMT UR10, UR10, 0x7710, URZ ;  /* 0x000077100a0a8896 */ /* 0x000fe400080000ff */
[----:B------:R-:W-:Y:S01]  /*06d0*/  @!UP1 UPRMT UR15, UR15, 0x7710, URZ ;  /* 0x000077100f0f9896 */ /* 0x000fe200080000ff */
[----:B------:R-:W-:Y:S02]  /*06e0*/  @!P2 IADD3 R10, P5, PT, R2, UR30, RZ ;  /* 0x0000001e020aac10 */ /* 0x000fe4000ffbe0ff */
[----:B------:R-:W-:Y:S01]  /*06f0*/  IADD3 R18, P4, PT, R18, UR27, RZ ;  /* 0x0000001b12127c10 */ /* 0x000fe2000ff9e0ff */
[----:B0-----:R-:W-:-:S04]  /*0700*/  IMAD.U32 R13, RZ, RZ, UR27 ;  /* 0x0000001bff0d7e24 */ /* 0x001fc8000f8e00ff */
[----:B------:R-:W-:Y:S01]  /*0710*/  IMAD.X R19, RZ, RZ, R19, P4 ;  /* 0x000000ffff137224 */ /* 0x000fe200020e0613 */
[----:B------:R-:W-:Y:S01]  /*0720*/  VOTEU.ALL UP0, P0 ;  /* 0x0000000000ff7886 */ /* 0x000fe20000000000 */
[----:B------:R-:W-:Y:S01]  /*0730*/  VOTEU.ALL UP1, P1 ;  /* 0x0000000000ff7886 */ /* 0x000fe20000820000 */
[----:B--2---:R-:W-:Y:S01]  /*0740*/  @!P3 VIADD R17, R11, UR10 ;  /* 0x0000000a0b11bc36 */ /* 0x004fe20008000000 */
[----:B------:R-:W-:Y:S02]  /*0750*/  @!P2 IADD3.X R11, PT, PT, R0, UR31, RZ, P5, !PT ;  /* 0x0000001f000bac10 */ /* 0x000fe4000affe4ff */
[----:B------:R-:W-:Y:S02]  /*0760*/  IADD3 R4, P5, PT, R18, UR27, RZ ;  /* 0x0000001b12047c10 */ /* 0x000fe4000ffbe0ff */
[----:B------:R-:W-:Y:S01]  /*0770*/  @!P3 STG.E.U8 desc[UR22][R8.64], R17 ;  /* 0x000000110800b986 */ /* 0x000fe2000c101116 */
[----:B---3--:R-:W-:-:S05]  /*0780*/  @!P2 VIADD R15, R16, UR15 ;  /* 0x0000000f100fac36 */ /* 0x008fca0008000000 */
[----:B------:R4:W-:Y:S01]  /*0790*/  @!P2 STG.E.U8 desc[UR22][R10.64], R15 ;  /* 0x0000000f0a00a986 */ /* 0x0009e2000c101116 */
[----:B------:R-:W-:Y:S02]  /*07a0*/  ISETP.GE.U32.AND P2, PT, R18, UR39, PT ;  /* 0x0000002712007c0c */ /* 0x000fe4000bf46070 */
[----:B------:R-:W-:Y:S01]  /*07b0*/  IADD3 R18, P3, P6, R13, UR27, R18 ;  /* 0x0000001b0d127c10 */ /* 0x000fe2000fe7e012 */
[--C-:B------:R-:W-:Y:S01]  /*07c0*/  IMAD.X R13, RZ, RZ, R19.reuse, P5 ;  /* 0x000000ffff0d7224 */ /* 0x100fe200028e0613 */
[----:B------:R-:W-:Y:S02]  /*07d0*/  ISETP.GE.U32.AND P4, PT, R4, UR39, PT ;  /* 0x0000002704007c0c */ /* 0x000fe4000bf86070 */
[----:B------:R-:W-:Y:S02]  /*07e0*/  ISETP.GE.AND.EX P2, PT, R19, UR40, PT, P2 ;  /* 0x0000002813007c0c */ /* 0x000fe4000bf46320 */
[----:B------:R-:W-:Y:S02]  /*07f0*/  @!P0 IADD3 R12, P5, PT, R2, UR32, RZ ;  /* 0x00000020020c8c10 */ /* 0x000fe4000ffbe0ff */
[----:B------:R-:W-:-:S02]  /*0800*/  IADD3.X R19, PT, PT, RZ, RZ, R19, P3, P6 ;  /* 0x000000ffff137210 */ /* 0x000fc40001fec413 */
[----:B------:R-:W-:Y:S01]  /*0810*/  IADD3 R4, P6, PT, R18, UR27, RZ ;  /* 0x0000001b12047c10 */ /* 0x000fe2000ffde0ff */
[----:B------:R-:W-:Y:S01]  /*0820*/  @!UP0 UIADD3 UR10, UPT, UPT, URZ, -UR7, URZ ;  /* 0x80000007ff0a8290 */ /* 0x000fe2000fffe0ff */
[----:B------:R-:W-:Y:S01]  /*0830*/  ISETP.GE.AND.EX P4, PT, R13, UR40, PT, P4 ;  /* 0x000000280d007c0c */ /* 0x000fe2000bf86340 */
[----:B------:R-:W-:Y:S01]  /*0840*/  @!UP1 UIADD3 UR15, UPT, UPT, URZ, -UR7, URZ ;  /* 0x80000007ff0f9290 */ /* 0x000fe2000fffe0ff */
[----:B------:R-:W-:Y:S02]  /*0850*/  @!P0 IADD3.X R13, PT, PT, R0, UR16, RZ, P5, !PT ;  /* 0x00000010000d8c10 */ /* 0x000fe4000affe4ff */
[----:B------:R-:W-:Y:S01]  /*0860*/  ISETP.GE.U32.AND P5, PT, R4, UR39, PT ;  /* 0x0000002704007c0c */ /* 0x000fe2000bfa6070 */
[----:B------:R-:W-:Y:S01]  /*0870*/  IMAD.X R4, RZ, RZ, R19, P6 ;  /* 0x000000ffff047224 */ /* 0x000fe200030e0613 */
[----:B------:R-:W-:Y:S01]  /*0880*/  ISETP.GE.U32.AND P3, PT, R18, UR39, PT ;  /* 0x0000002712007c0c */ /* 0x000fe2000bf66070 */
[----:B------:R-:W-:Y:S01]  /*0890*/  @!UP0 UPRMT UR10, UR10, 0x7710, URZ ;  /* 0x000077100a0a8896 */ /* 0x000fe200080000ff */
[----:B------:R-:W-:Y:S01]  /*08a0*/  @!P1 IADD3 R20, P6, PT, R2, UR33, RZ ;  /* 0x0000002102149c10 */ /* 0x000fe2000ffde0ff */
[----:B------:R-:W-:Y:S01]  /*08b0*/  @!UP1 UPRMT UR15, UR15, 0x7710, URZ ;  /* 0x000077100f0f9896 */ /* 0x000fe200080000ff */
[----:B------:R-:W-:-:S02]  /*08c0*/  ISETP.GE.AND.EX P3, PT, R19, UR40, PT, P3 ;  /* 0x0000002813007c0c */ /* 0x000fc4000bf66330 */
[----:B------:R-:W-:Y:S02]  /*08d0*/  ISETP.GE.AND.EX P5, PT, R4, UR40, PT, P5 ;  /* 0x0000002804007c0c */ /* 0x000fe4000bfa6350 */
[----:B------:R-:W-:Y:S02]  /*08e0*/  @!P1 IADD3.X R21, PT, PT, R0, UR14, RZ, P6, !PT ;  /* 0x0000000e00159c10 */ /* 0x000fe4000b7fe4ff */
[----:B------:R-:W-:Y:S01]  /*08f0*/  IADD3 R4, P6, PT, R2, UR37, RZ ;  /* 0x0000002502047c10 */ /* 0x000fe2000ffde0ff */
[----:B----4-:R-:W-:Y:S01]  /*0900*/  @!P0 VIADD R11, R7, UR10 ;  /* 0x0000000a070b8c36 */ /* 0x010fe20008000000 */
[----:B------:R-:W-:Y:S01]  /*0910*/  PRMT R10, RZ, 0x7610, R10 ;  /* 0x00007610ff0a7816 */ /* 0x000fe2000000000a */
[----:B-----5:R-:W-:Y:S01]  /*0920*/  @!P1 VIADD R23, R5, UR15 ;  /* 0x0000000f05179c36 */ /* 0x020fe20008000000 */
[----:B------:R-:W-:Y:S02]  /*0930*/  IADD3.X R5, PT, PT, R0, UR38, RZ, P6, !PT ;  /* 0x0000002600057c10 */ /* 0x000fe4000b7fe4ff */
[----:B------:R0:W-:Y:S01]  /*0940*/  @!P0 STG.E.U8 desc[UR22][R12.64], R11 ;  /* 0x0000000b0c008986 */ /* 0x0001e2000c101116 */
[----:B------:R-:W-:-:S03]  /*0950*/  @!P4 IADD3 R14, P0, PT, R2, UR36, RZ ;  /* 0x00000024020ecc10 */ /* 0x000fc6000ff1e0ff */
[----:B------:R1:W-:Y:S01]  /*0960*/  @!P1 STG.E.U8 desc[UR22][R20.64], R23 ;  /* 0x0000001714009986 */ /* 0x0003e2000c101116 */
[----:B------:R-:W-:-:S03]  /*0970*/  @!P3 IADD3 R16, P1, PT, R2, UR34, RZ ;  /* 0x000000220210bc10 */ /* 0x000fc6000ff3e0ff */
[----:B------:R-:W2:Y:S01]  /*0980*/  @!P2 LDG.E.U8 R10, desc[UR22][R4.64] ;  /* 0x00000016040aa981 */ /* 0x000ea2000c1e1100 */
[----:B------:R-:W-:Y:S02]  /*0990*/  @!P4 IADD3.X R15, PT, PT, R0, UR19, RZ, P0, !PT ;  /* 0x00000013000fcc10 */ /* 0x000fe400087fe4ff */
[----:B------:R-:W-:Y:S02]  /*09a0*/  @!P5 IADD3 R18, P0, PT, R2, UR35, RZ ;  /* 0x000000230212dc10 */ /* 0x000fe4000ff1e0ff */
[----:B------:R-:W-:Y:S02]  /*09b0*/  PRMT R9, RZ, 0x7610, R9 ;  /* 0x00007610ff097816 */ /* 0x000fe40000000009 */
[----:B------:R-:W-:Y:S02]  /*09c0*/  PRMT R8, RZ, 0x7610, R8 ;  /* 0x00007610ff087816 */ /* 0x000fe40000000008 */
[----:B------:R-:W-:Y:S02]  /*09d0*/  PRMT R7, RZ, 0x7610, R7 ;  /* 0x00007610ff077816 */ /* 0x000fe40000000007 */
[C---:B------:R-:W-:Y:S01]  /*09e0*/  @!P3 IADD3.X R17, PT, PT, R0.reuse, UR13, RZ, P1, !PT ;  /* 0x0000000d0011bc10 */ /* 0x040fe20008ffe4ff */
[----:B------:R3:W4:Y:S01]  /*09f0*/  @!P4 LDG.E.U8 R9, desc[UR22][R14.64] ;  /* 0x000000160e09c981 */ /* 0x000722000c1e1100 */
[----:B------:R-:W-:-:S03]  /*0a00*/  @!P5 IADD3.X R19, PT, PT, R0, UR11, RZ, P0, !PT ;  /* 0x0000000b0013dc10 */ /* 0x000fc600087fe4ff */
[----:B------:R-:W5:Y:S04]  /*0a10*/  @!P3 LDG.E.U8 R8, desc[UR22][R16.64] ;  /* 0x000000161008b981 */ /* 0x000f68000c1e1100 */
[----:B------:R-:W5:Y:S01]  /*0a20*/  @!P5 LDG.E.U8 R7, desc[UR22][R18.64] ;  /* 0x000000161207d981 */ /* 0x000f62000c1e1100 */
[----:B0-----:R-:W-:-:S05]  /*0a30*/  IMAD.U32 R12, RZ, RZ, UR27 ;  /* 0x0000001bff0c7e24 */ /* 0x001fca000f8e00ff */
[----:B------:R-:W-:Y:S01]  /*0a40*/  IADD3 R11, P0, P1, R12, UR27, R3 ;  /* 0x0000001b0c0b7c10 */ /* 0x000fe2000f91e003 */
[----:B-1----:R-:W-:-:S03]  /*0a50*/  IMAD.U32 R20, RZ, RZ, UR27 ;  /* 0x0000001bff147e24 */ /* 0x002fc6000f8e00ff */
[----:B------:R-:W-:Y:S02]  /*0a60*/  IADD3 R3, P4, PT, R11, UR27, RZ ;  /* 0x0000001b0b037c10 */ /* 0x000fe4000ff9e0ff */
[----:B------:R-:W-:Y:S02]  /*0a70*/  IADD3.X R12, PT, PT, RZ, RZ, R6, P0, P1 ;  /* 0x000000ffff0c7210 */ /* 0x000fe400007e2406 */
[----:B------:R-:W-:-:S03]  /*0a80*/  ISETP.GE.U32.AND P0, PT, R3, UR39, PT ;  /* 0x0000002703007c0c */ /* 0x000fc6000bf06070 */
[----:B------:R-:W-:Y:S01]  /*0a90*/  IMAD.X R6, RZ, RZ, R12, P4 ;  /* 0x000000ffff067224 */ /* 0x000fe200020e060c */
[----:B------:R-:W-:-:S04]  /*0aa0*/  IADD3 R3, P1, P4, R20, UR27, R11 ;  /* 0x0000001b14037c10 */ /* 0x000fc8000fc3e00b */
[----:B------:R-:W-:Y:S02]  /*0ab0*/  ISETP.GE.AND.EX P0, PT, R6, UR40, PT, P0 ;  /* 0x0000002806007c0c */ /* 0x000fe4000bf06300 */
[----:B------:R-:W-:Y:S02]  /*0ac0*/  IADD3 R3, P5, PT, R3, UR27, RZ ;  /* 0x0000001b03037c10 */ /* 0x000fe4000ffbe0ff */
[----:B------:R-:W-:Y:S02]  /*0ad0*/  IADD3.X R6, PT, PT, RZ, RZ, R12, P1, P4 ;  /* 0x000000ffff067210 */ /* 0x000fe40000fe840c */
[----:B------:R-:W-:-:S03]  /*0ae0*/  ISETP.GE.U32.AND P1, PT, R3, UR39, PT ;  /* 0x0000002703007c0c */ /* 0x000fc6000bf26070 */
[----:B------:R-:W-:Y:S01]  /*0af0*/  IMAD.X R3, RZ, RZ, R6, P5 ;  /* 0x000000ffff037224 */ /* 0x000fe200028e0606 */
[----:B------:R-:W-:-:S04]  /*0b00*/  VOTEU.ALL UP0, P2 ;  /* 0x0000000000ff7886 */ /* 0x000fc80001000000 */
[----:B------:R-:W-:Y:S01]  /*0b10*/  ISETP.GE.AND.EX P1, PT, R3, UR40, PT, P1 ;  /* 0x0000002803007c0c */ /* 0x000fe2000bf26310 */
[----:B------:R-:W-:Y:S01]  /*0b20*/  @!UP0 UIADD3 UR10, UPT, UPT, URZ, -UR7, URZ ;  /* 0x80000007ff0a8290 */ /* 0x000fe2000fffe0ff */
[----:B------:R-:W-:-:S03]  /*0b30*/  VOTEU.ALL UP1, P0 ;  /* 0x0000000000ff7886 */ /* 0x000fc60000020000 */
[----:B------:R-:W-:Y:S01]  /*0b40*/  @!UP0 UPRMT UR10, UR10, 0x7710, URZ ;  /* 0x000077100a0a8896 */ /* 0x000fe200080000ff */
[----:B------:R-:W-:Y:S01]  /*0b50*/  VOTEU.ALL UP0, P3 ;  /* 0x0000000000ff7886 */ /* 0x000fe20001800000 */
[----:B------:R-:W-:-:S06]  /*0b60*/  @!UP1 UIADD3 UR15, UPT, UPT, URZ, -UR7, URZ ;  /* 0x80000007ff0f9290 */ /* 0x000fcc000fffe0ff */
[----:B------:R-:W-:-:S05]  /*0b70*/  VOTEU.ALL UP2, P1 ;  /* 0x0000000000ff7886 */ /* 0x000fca0000840000 */
[----:B------:R-:W-:-:S04]  /*0b80*/  @!UP2 UIADD3 UR17, UPT, UPT, URZ, -UR7, URZ ;  /* 0x80000007ff11a290 */ /* 0x000fc8000fffe0ff */
[----:B------:R-:W-:Y:S01]  /*0b90*/  @!UP2 UPRMT UR17, UR17, 0x7710, URZ ;  /* 0x000077101111a896 */ /* 0x000fe200080000ff */
[----:B--2---:R-:W-:Y:S01]  /*0ba0*/  @!P2 VIADD R3, R10, UR10 ;  /* 0x0000000a0a03ac36 */ /* 0x004fe20008000000 */
[----:B------:R-:W-:Y:S02]  /*0bb0*/  @!UP1 UPRMT UR10, UR15, 0x7710, URZ ;  /* 0x000077100f0a9896 */ /* 0x000fe400080000ff */
[----:B------:R-:W-:Y:S01]  /*0bc0*/  @!UP0 UIADD3 UR15, UPT, UPT, URZ, -UR7, URZ ;  /* 0x80000007ff0f8290 */ /* 0x000fe2000fffe0ff */
[----:B------:R-:W-:Y:S01]  /*0bd0*/  @!P0 IADD3 R10, P4, PT, R2, UR36, RZ ;  /* 0x00000024020a8c10 */ /* 0x000fe2000ff9e0ff */
[----:B------:R5:W-:Y:S02]  /*0be0*/  @!P2 STG.E.U8 desc[UR22][R4.64], R3 ;  /* 0x000000030400a986 */ /* 0x000be4000c101116 */
[----:B------:R-:W-:Y:S01]  /*0bf0*/  @!UP0 UPRMT UR15, UR15, 0x7710, URZ ;  /* 0x000077100f0f8896 */ /* 0x000fe200080000ff */
[----:B------:R-:W-:Y:S02]  /*0c00*/  @!P0 IADD3.X R11, PT, PT, R0, UR19, RZ, P4, !PT ;  /* 0x00000013000b8c10 */ /* 0x000fe4000a7fe4ff */
[----:B------:R-:W-:-:S02]  /*0c10*/  @!P3 IADD3 R12, P2, PT, R2, UR34, RZ ;  /* 0x00000022020cbc10 */ /* 0x000fc4000ff5e0ff */
[----:B---3--:R-:W-:Y:S01]  /*0c20*/  @!P1 IADD3 R14, P4, PT, R2, UR35, RZ ;  /* 0x00000023020e9c10 */ /* 0x008fe2000ff9e0ff */
[----:B----4-:R-:W-:Y:S01]  /*0c30*/  @!P0 VIADD R9, R9, UR10 ;  /* 0x0000000a09098c36 */ /* 0x010fe20008000000 */
[C---:B------:R-:W-:Y:S02]  /*0c40*/  @!P3 IADD3.X R13, PT, PT, R0.reuse, UR13, RZ, P2, !PT ;  /* 0x0000000d000dbc10 */ /* 0x040fe400097fe4ff */
[----:B------:R-:W-:Y:S01]  /*0c50*/  @!P1 IADD3.X R15, PT, PT, R0, UR11, RZ, P4, !PT ;  /* 0x0000000b000f9c10 */ /* 0x000fe2000a7fe4ff */
[----:B-----5:R-:W-:Y:S02]  /*0c60*/  @!P3 VIADD R3, R8, UR15 ;  /* 0x0000000f0803bc36 */ /* 0x020fe40008000000 */
[----:B------:R-:W-:Y:S01]  /*0c70*/  @!P1 VIADD R7, R7, UR17 ;  /* 0x0000001107079c36 */ /* 0x000fe20008000000 */
[----:B------:R0:W-:Y:S01]  /*0c80*/  @!P0 STG.E.U8 desc[UR22][R10.64], R9 ;  /* 0x000000090a008986 */ /* 0x0001e2000c101116 */
[----:B------:R-:W-:-:S03]  /*0c90*/  UIADD3 UR12, UP0, UPT, UR12, -0x2, URZ ;  /* 0xfffffffe0c0c7890 */ /* 0x000fc6000ff1e0ff */
[----:B------:R0:W-:Y:S04]  /*0ca0*/  @!P3 STG.E.U8 desc[UR22][R12.64], R3 ;  /* 0x000000030c00b986 */ /* 0x0001e8000c101116 */
[----:B------:R0:W-:Y:S01]  /*0cb0*/  @!P1 STG.E.U8 desc[UR22][R14.64], R7 ;  /* 0x000000070e009986 */ /* 0x0001e2000c101116 */
[----:B------:R-:W-:Y:S02]  /*0cc0*/  UIADD3.X UR4, UPT, UPT, UR4, -0x1, URZ, UP0, !UPT ;  /* 0xffffffff04047890 */ /* 0x000fe400087fe4ff */
[----:B------:R-:W-:-:S04]  /*0cd0*/  UISETP.NE.U32.AND UP0, UPT, UR12, URZ, UPT ;  /* 0x000000ff0c00728c */ /* 0x000fc8000bf05070 */
[----:B------:R-:W-:Y:S01]  /*0ce0*/  UISETP.NE.AND.EX UP0, UPT, UR4, URZ, UPT, UP0 ;  /* 0x000000ff0400728c */ /* 0x000fe2000bf05300 */
[----:B------:R-:W-:Y:S01]  /*0cf0*/  IADD3 R2, P0, PT, R2, UR28, RZ ;  /* 0x0000001c02027c10 */ /* 0x000fe2000ff1e0ff */
[----:B------:R-:W-:-:S03]  /*0d00*/  UIADD3 UR5, UP1, UPT, UR28, UR5, URZ ;  /* 0x000000051c057290 */ /* 0x000fc6000ff3e0ff */
[----:B------:R-:W-:Y:S01]  /*0d10*/  IADD3.X R0, PT, PT, R0, UR29, RZ, P0, !PT ;  /* 0x0000001d00007c10 */ /* 0x000fe200087fe4ff */
[----:B------:R-:W-:-:S03]  /*0d20*/  UIADD3.X UR6, UPT, UPT, UR29, UR6, URZ, UP1, !UPT ;  /* 0x000000061d067290 */ /* 0x000fc60008ffe4ff */
[----:B0-----:R-:W-:Y:S09]  /*0d30*/  BRA.U UP0, `(.L_x_524) ;  /* 0xfffffff500d47547 */ /* 0x001ff2000b83ffff */
.L_x_523:
[----:B------:R-:W-:-:S04]  /*0d40*/  ULOP3.LUT UR4, UR18, 0x1, URZ, 0xc0, !UPT ;  /* 0x0000000112047892 */ /* 0x000fc8000f8ec0ff */
[----:B------:R-:W-:-:S06]  /*0d50*/  UISETP.NE.U32.AND UP0, UPT, UR4, 0x1, UPT ;  /* 0x000000010400788c */ /* 0x000fcc000bf05070 */
[----:B------:R-:W-:-:S13]  /*0d60*/  PLOP3.LUT P0, PT, PT, PT, UP0, 0x80, 0x8 ;  /* 0x000000000008781c */ /* 0x000fda0003f0f008 */
[----:B------:R-:W-:Y:S05]  /*0d70*/  @!P0 EXIT ;  /* 0x000000000000894d */ /* 0x000fea0003800000 */
[----:B------:R-:W0:Y:S01]  /*0d80*/  S2R R2, SR_TID.X ;  /* 0x0000000000027919 */ /* 0x000e220000002100 */
[----:B------:R-:W-:Y:S02]  /*0d90*/  PRMT R10, RZ, 0x7610, R10 ;  /* 0x00007610ff0a7816 */ /* 0x000fe4000000000a */
        /* <DEDUP_REMOVED lines=8> */
[----:B------:R-:W-:Y:S01]  /*0e20*/  ISETP.GE.AND.EX P0, PT, R3, UR40, PT, P0 ;  /* 0x0000002803007c0c */ /* 0x000fe2000bf06300 */
[----:B------:R-:W-:Y:S01]  /*0e30*/  IMAD.X R7, RZ, RZ, R4, P3 ;  /* 0x000000ffff077224 */ /* 0x000fe200018e0604 */
[----:B------:R-:W-:-:S02]  /*0e40*/  ISETP.GE.AND.EX P1, PT, R4, UR40, PT, P1 ;  /* 0x0000002804007c0c */ /* 0x000fc4000bf26310 */
[----:B------:R-:W-:Y:S02]  /*0e50*/  IADD3.X R3, PT, PT, R3, UR25, RZ, P2, !PT ;  /* 0x0000001903037c10 */ /* 0x000fe400097fe4ff */
[----:B------:R-:W-:Y:S02]  /*0e60*/  IADD3 R4, P3, PT, R2, UR27, RZ ;  /* 0x0000001b02047c10 */ /* 0x000fe4000ff7e0ff */
[C---:B------:R-:W-:Y:S02]  /*0e70*/  IADD3 R8, P4, PT, R5.reuse, UR27, RZ ;  /* 0x0000001b05087c10 */ /* 0x040fe4000ff9e0ff */
[----:B------:R-:W-:Y:S01]  /*0e80*/  ISETP.GE.U32.AND P2, PT, R5, UR39, PT ;  /* 0x0000002705007c0c */ /* 0x000fe2000bf46070 */
[----:B------:R-:W-:Y:S01]  /*0e90*/  IMAD.X R5, RZ, RZ, R3, P3 ;  /* 0x000000ffff057224 */ /* 0x000fe200018e0603 */
[----:B------:R-:W-:Y:S01]  /*0ea0*/  ISETP.GE.U32.AND P3, PT, R8, UR39, PT ;  /* 0x0000002708007c0c */ /* 0x000fe2000bf66070 */
[----:B------:R-:W-:Y:S01]  /*0eb0*/  IMAD.X R8, RZ, RZ, R7, P4 ;  /* 0x000000ffff087224 */ /* 0x000fe200020e0607 */
[----:B------:R-:W-:-:S02]  /*0ec0*/  ISETP.GE.AND.EX P2, PT, R7, UR40, PT, P2 ;  /* 0x0000002807007c0c */ /* 0x000fc4000bf46320 */
[----:B------:R-:W-:Y:S01]  /*0ed0*/  IADD3 R6, P5, PT, R4, UR27, RZ ;  /* 0x0000001b04067c10 */ /* 0x000fe2000ffbe0ff */
[----:B------:R-:W2:Y:S01]  /*0ee0*/  @!P1 LDG.E.U8 R10, desc[UR22][R4.64] ;  /* 0x00000016040a9981 */ /* 0x000ea2000c1e1100 */
[----:B------:R-:W-:Y:S02]  /*0ef0*/  PRMT R0, RZ, 0x7610, R0 ;  /* 0x00007610ff007816 */ /* 0x000fe40000000000 */
[----:B------:R-:W-:Y:S01]  /*0f00*/  ISETP.GE.AND.EX P3, PT, R8, UR40, PT, P3 ;  /* 0x0000002808007c0c */ /* 0x000fe2000bf66330 */
[----:B------:R-:W-:Y:S01]  /*0f10*/  IMAD.X R7, RZ, RZ, R5, P5 ;  /* 0x000000ffff077224 */ /* 0x000fe200028e0605 */
[----:B------:R-:W-:Y:S02]  /*0f20*/  PRMT R11, RZ, 0x7610, R11 ;  /* 0x00007610ff0b7816 */ /* 0x000fe4000000000b */
[----:B------:R-:W-:Y:S01]  /*0f30*/  IADD3 R8, P4, PT, R6, UR27, RZ ;  /* 0x0000001b06087c10 */ /* 0x000fe2000ff9e0ff */
[----:B------:R-:W3:Y:S01]  /*0f40*/  @!P0 LDG.E.U8 R0, desc[UR22][R2.64] ;  /* 0x0000001602008981 */ /* 0x000ee2000c1e1100 */
[----:B------:R-:W-:-:S03]  /*0f50*/  PRMT R12, RZ, 0x7610, R12 ;  /* 0x00007610ff0c7816 */ /* 0x000fc6000000000c */
[----:B------:R-:W4:Y:S01]  /*0f60*/  @!P2 LDG.E.U8 R11, desc[UR22][R6.64] ;  /* 0x00000016060ba981 */ /* 0x000f22000c1e1100 */
[----:B------:R-:W-:-:S05]  /*0f70*/  IMAD.X R9, RZ, RZ, R7, P4 ;  /* 0x000000ffff097224 */ /* 0x000fca00020e0607 */
[----:B------:R-:W5:Y:S01]  /*0f80*/  @!P3 LDG.E.U8 R12, desc[UR22][R8.64] ;  /* 0x00000016080cb981 */ /* 0x000f62000c1e1100 */
[----:B------:R-:W-:-:S04]  /*0f90*/  UIADD3 UR4, UPT, UPT, URZ, -UR7, URZ ;  /* 0x80000007ff047290 */ /* 0x000fc8000fffe0ff */
[----:B------:R-:W-:-:S06]  /*0fa0*/  UPRMT UR4, UR4, 0x7710, URZ ;  /* 0x0000771004047896 */ /* 0x000fcc00080000ff */
[----:B--2---:R-:W-:Y:S02]  /*0fb0*/  VIADD R15, R10, UR4 ;  /* 0x000000040a0f7c36 */ /* 0x004fe40008000000 */
[----:B---3--:R-:W-:Y:S02]  /*0fc0*/  VIADD R13, R0, UR4 ;  /* 0x00000004000d7c36 */ /* 0x008fe40008000000 */
[----:B----4-:R-:W-:-:S03]  /*0fd0*/  VIADD R11, R11, UR4 ;  /* 0x000000040b0b7c36 */ /* 0x010fc60008000000 */
[----:B------:R5:W-:Y:S04]  /*0fe0*/  @!P0 STG.E.U8 desc[UR22][R2.64], R13 ;  /* 0x0000000d02008986 */ /* 0x000be8000c101116 */
[----:B------:R0:W-:Y:S04]  /*0ff0*/  @!P1 STG.E.U8 desc[UR22][R4.64], R15 ;  /* 0x0000000f04009986 */ /* 0x0001e8000c101116 */
[----:B------:R0:W-:Y:S01]  /*1000*/  @!P2 STG.E.U8 desc[UR22][R6.64], R11 ;  /* 0x0000000b0600a986 */ /* 0x0001e2000c101116 */
[----:B-----5:R-:W-:Y:S01]  /*1010*/  VIADD R3, R12, UR4 ;  /* 0x000000040c037c36 */ /* 0x020fe20008000000 */
[----:B------:R-:W-:Y:S06]  /*1020*/  @P3 EXIT ;  /* 0x000000000000394d */ /* 0x000fec0003800000 */
[----:B------:R-:W-:Y:S01]  /*1030*/  STG.E.U8 desc[UR22][R8.64], R3 ;  /* 0x0000000308007986 */ /* 0x000fe2000c101116 */
[----:B------:R-:W-:Y:S05]  /*1040*/  EXIT ;  /* 0x000000000000794d */ /* 0x000fea0003800000 */
.L_x_522:
[----:B------:R-:W0:Y:S02]  /*1050*/  S2R R8, SR_TID.X ;  /* 0x0000000000087919 */ /* 0x000e240000002100 */
[----:B0-----:R-:W-:-:S03]  /*1060*/  IMAD.WIDE.U32 R2, R8, 0x4, RZ ;  /* 0x0000000408027825 */ /* 0x001fc600078e00ff */
[----:B------:R-:W-:-:S04]  /*1070*/  ISETP.GE.U32.AND P0, PT, R2, UR12, PT ;  /* 0x0000000c02007c0c */ /* 0x000fc8000bf06070 */
[----:B------:R-:W-:-:S13]  /*1080*/  ISETP.GE.AND.EX P0, PT, R3, UR11, PT, P0 ;  /* 0x0000000b03007c0c */ /* 0x000fda000bf06300 */
[----:B------:R-:W-:Y:S05]  /*1090*/  @P0 EXIT ;  /* 0x000000000000094d */ /* 0x000fea0003800000 */
[----:B------:R-:W-:Y:S01]  /*10a0*/  UIADD3 UR4, UPT, UPT, URZ, -UR7, URZ ;  /* 0x80000007ff047290 */ /* 0x000fe2000fffe0ff */
[----:B------:R-:W-:Y:S01]  /*10b0*/  IMAD.MOV.U32 R9, RZ, RZ, RZ ;  /* 0x000000ffff097224 */ /* 0x000fe200078e00ff */
[----:B------:R-:W0:Y:S02]  /*10c0*/  LDCU UR5, c[0x0][0x360] ;  /* 0x00006c00ff0577ac */ /* 0x000e240008000800 */
[----:B------:R-:W-:-:S12]  /*10d0*/  UPRMT UR4, UR4, 0x7710, URZ ;  /* 0x0000771004047896 */ /* 0x000fd800080000ff */
.L_x_525:
        /* <DEDUP_REMOVED lines=9> */
[----:B------:R-:W-:Y:S01]  /*1170*/  PRMT R6, R0, 0x7773, RZ ;  /* 0x0000777300067816 */ /* 0x000fe200000000ff */
[----:B------:R-:W-:Y:S01]  /*1180*/  VIADD R4, R4, UR4 ;  /* 0x0000000404047c36 */ /* 0x000fe20008000000 */
[----:B------:R-:W-:Y:S01]  /*1190*/  PRMT R0, R0, 0x7772, RZ ;  /* 0x0000777200007816 */ /* 0x000fe200000000ff */
[----:B------:R-:W-:Y:S02]  /*11a0*/  VIADD R5, R5, UR4 ;  /* 0x0000000405057c36 */ /* 0x000fe40008000000 */
[----:B------:R-:W-:Y:S01]  /*11b0*/  VIADD R6, R6, UR4 ;  /* 0x0000000406067c36 */ /* 0x000fe20008000000 */
[----:B------:R-:W-:Y:S01]  /*11c0*/  LOP3.LUT R7, R4, 0xffff, RZ, 0xc0, !PT ;  /* 0x0000ffff04077812 */ /* 0x000fe200078ec0ff */
[----:B------:R-:W-:Y:S01]  /*11d0*/  VIADD R0, R0, UR4 ;  /* 0x0000000400007c36 */ /* 0x000fe20008000000 */
[----:B------:R-:W-:-:S02]  /*11e0*/  LOP3.LUT R4, R5, 0xffff, RZ, 0xc0, !PT ;  /* 0x0000ffff05047812 */ /* 0x000fc400078ec0ff */
[----:B------:R-:W-:Y:S02]  /*11f0*/  LOP3.LUT R6, R6, 0xffff, RZ, 0xc0, !PT ;  /* 0x0000ffff06067812 */ /* 0x000fe400078ec0ff */
[----:B------:R-:W-:Y:S01]  /*1200*/  LOP3.LUT R5, R0, 0xffff, RZ, 0xc0, !PT ;  /* 0x0000ffff00057812 */ /* 0x000fe200078ec0ff */
[----:B------:R-:W-:Y:S01]  /*1210*/  IMAD.SHL.U32 R0, R8, 0x4, RZ ;  /* 0x0000000408007824 */ /* 0x000fe200078e00ff */
[----:B------:R-:W-:Y:S02]  /*1220*/  PRMT R4, R7, 0x3340, R4 ;  /* 0x0000334007047816 */ /* 0x000fe40000000004 */
[----:B------:R-:W-:Y:S02]  /*1230*/  PRMT R5, R5, 0x3340, R6 ;  /* 0x0000334005057816 */ /* 0x000fe40000000006 */
[----:B------:R-:W-:Y:S02]  /*1240*/  ISETP.LT.U32.AND P1, PT, R0, UR12, PT ;  /* 0x0000000c00007c0c */ /* 0x000fe4000bf21070 */
[----:B------:R-:W-:-:S02]  /*1250*/  PRMT R5, R4, 0x5410, R5 ;  /* 0x0000541004057816 */ /* 0x000fc40000000005 */
[----:B------:R-:W-:-:S03]  /*1260*/  SHF.L.U64.HI R0, R8, 0x2, R9 ;  /* 0x0000000208007819 */ /* 0x000fc60000010209 */
[----:B------:R1:W-:Y:S01]  /*1270*/  STG.E desc[UR22][R2.64], R5 ;  /* 0x0000000502007986 */ /* 0x0003e2000c101916 */
[----:B------:R-:W-:-:S13]  /*1280*/  ISETP.LT.AND.EX P1, PT, R0, UR11, PT, P1 ;  /* 0x0000000b00007c0c */ /* 0x000fda000bf21310 */
[----:B-1----:R-:W-:Y:S05]  /*1290*/  @!P0 BRA P1, `(.L_x_525) ;  /* 0xfffffffc00908947 */ /* 0x002fea000083ffff */
[----:B------:R-:W-:Y:S05]  /*12a0*/  EXIT ;  /* 0x000000000000794d */ /* 0x000fea0003800000 */
        .weak           $__internal_58_$__cuda_sm20_div_u16
        .type           $__internal_58_$__cuda_sm20_div_u16,@function
        .size           $__internal_58_$__cuda_sm20_div_u16,(.L_x_4252 - $__internal_58_$__cuda_sm20_div_u16)
$__internal_58_$__cuda_sm20_div_u16:
        /* <DEDUP_REMOVED lines=19> */
[----:B------:R-:W-:Y:S05]  /*13e0*/  RET.REL.NODEC R4 `(_ZN2at6native61_GLOBAL__N__44eb8e94_28_ForeachBinaryOpScalarList_cu_dda10a6925multi_tensor_apply_kernelINS1_28TensorListScalarListMetadataIaLi1EEENS1_25BinaryOpScalarListFunctorIaLi1ELi1ELi0EEEJSt5minusIaEEEEvT_T0_DpT1_) ;  /* 0xffffffec04047950 */ /* 0x000fea0003c3ffff */
.L_x_526:
        /* <DEDUP_REMOVED lines=9> */
.L_x_4252:


//--------------------- .text._ZN2at6native61_GLOBAL__N__44eb8e94_28_ForeachBinaryOpScalarList_cu_dda10a6925multi_tensor_apply_kernelINS1_28TensorListScalarListMetadataIhLi1EEENS1_25BinaryOpScalarListFunctorIhLi1ELi1ELi0EEEJSt5minusIhEEEEvT_T0_DpT1_ --------------------------
	.section	.text._ZN2at6native61_GLOBAL__N__44eb8e94_28_ForeachBinaryOpScalarList_cu_dda10a6925multi_tensor_apply_kernelINS1_28TensorListScalarListMetadataIhLi1EEENS1_25BinaryOpScalarListFunctorIhLi1ELi1ELi0EEEJSt5minusIhEEEEvT_T0_DpT1_,"ax",@progbits
	.align	128
.text._ZN2at6native61_GLOBAL__N__44eb8e94_28_ForeachBinaryOpScalarList_cu_dda10a6925multi_tensor_apply_kernelINS1_28TensorListScalarListMetadataIhLi1EEENS1_25BinaryOpScalarListFunctorIhLi1ELi1ELi0EEEJSt5minusIhEEEEvT_T0_DpT1_:
        .type           _ZN2at6native61_GLOBAL__N__44eb8e94_28_ForeachBinaryOpScalarList_cu_dda10a6925multi_tensor_apply_kernelINS1_28TensorListScalarListMetadataIhLi1EEENS1_25BinaryOpScalarListFunctorIhLi1ELi1ELi0EEEJSt5minusIhEEEEvT_T0_DpT1_,@function
        .size           _ZN2at6native61_GLOBAL__N__44eb8e94_28_ForeachBinaryOpScalarList_cu_dda10a6925multi_tensor_apply_kernelINS1_28TensorListScalarListMetadataIhLi1EEENS1_25BinaryOpScalarListFunctorIhLi1ELi1ELi0EEEJSt5minusIhEEEEvT_T0_DpT1_,(.L_x_4254 - _ZN2at6native61_GLOBAL__N__44eb8e94_28_ForeachBinaryOpScalarList_cu_dda10a6925multi_tensor_apply_kernelINS1_28TensorListScalarListMetadataIhLi1EEENS1_25BinaryOpScalarListFunctorIhLi1ELi1ELi0EEEJSt5minusIhEEEEvT_T0_DpT1_)
        .other          _ZN2at6native61_GLOBAL__N__44eb8e94_28_ForeachBinaryOpScalarList_cu_dda10a6925multi_tensor_apply_kernelINS1_28TensorListScalarListMetadataIhLi1EEENS1_25BinaryOpScalarListFunctorIhLi1ELi1ELi0EEEJSt5minusIhEEEEvT_T0_DpT1_,@"STO_CUDA_ENTRY STV_DEFAULT"
_ZN2at6native61_GLOBAL__N__44eb8e94_28_ForeachBinaryOpScalarList_cu_dda10a6925multi_tensor_apply_kernelINS1_28TensorListScalarListMetadataIhLi1EEENS1_25BinaryOpScalarListFunctorIhLi1ELi1ELi0EEEJSt5minusIhEEEEvT_T0_DpT1_:
        /* <DEDUP_REMOVED lines=40> */
[----:B------:R-:W-:Y:S05]  /*0280*/  CALL.REL.NOINC `($__internal_59_$__cuda_sm20_div_u16) ;  /* 0x0000001000087944 */ /* 0x000fea0003c00000 */
        /* <DEDUP_REMOVED lines=32> */
.L_x_529:
        /* <DEDUP_REMOVED lines=139> */
.L_x_528:
        /* <DEDUP_REMOVED lines=49> */
.L_x_527:
        /* <DEDUP_REMOVED lines=9> */
.L_x_530:
        /* <DEDUP_REMOVED lines=29> */
        .weak           $__internal_59_$__cuda_sm20_div_u16
        .type           $__internal_59_$__cuda_sm20_div_u16,@function
        .size           $__internal_59_$__cuda_sm20_div_u16,(.L_x_4254 - $__internal_59_$__cuda_sm20_div_u16)
$__internal_59_$__cuda_sm20_div_u16:
        /* <DEDUP_REMOVED lines=19> */
[----:B------:R-:W-:Y:S05]  /*13e0*/  RET.REL.NODEC R4 `(_ZN2at6native61_GLOBAL__N__44eb8e94_28_ForeachBinaryOpScalarList_cu_dda10a6925multi_tensor_apply_kernelINS1_28TensorListScalarListMetadataIhLi1EEENS1_25BinaryOpScalarListFunctorIhLi1ELi1ELi0EEEJSt5minusIhEEEEvT_T0_DpT1_) ;  /* 0xffffffec04047950 */ /* 0x000fea0003c3ffff */
.L_x_531:
        /* <DEDUP_REMOVED lines=9> */
.L_x_4254:


//--------------------- .text._ZN2at6native61_GLOBAL__N__44eb8e94_28_ForeachBinaryOpScalarList_cu_dda10a6925multi_tensor_apply_kernelINS1_28TensorListScalarListMetadataIfLi2EEENS1_25BinaryOpScalarListFunctorIN3c108BFloat16ELi2ELi1ELi1EEEJNS1_13power_functorIfEEEEEvT_T0_DpT1_ --------------------------
	.section	.text._ZN2at6native61_GLOBAL__N__44eb8e94_28_ForeachBinaryOpScalarList_cu_dda10a6925multi_tensor_apply_kernelINS1_28TensorListScalarListMetadataIfLi2EEENS1_25BinaryOpScalarListFunctorIN3c108BFloat16ELi2ELi1ELi1EEEJNS1_13power_functorIfEEEEEvT_T0_DpT1_,"ax",@progbits
	.align	128
.text._ZN2at6native61_GLOBAL__N__44eb8e94_28_ForeachBinaryOpScalarList_cu_dda10a6925multi_tensor_apply_kernelINS1_28TensorListScalarListMetadataIfLi2EEENS1_25BinaryOpScalarListFunctorIN3c108BFloat16ELi2ELi1ELi1EEEJNS1_13power_functorIfEEEEEvT_T0_DpT1_:
        .type           _ZN2at6native61_GLOBAL__N__44eb8e94_28_ForeachBinaryOpScalarList_cu_dda10a6925multi_tensor_apply_kernelINS1_28TensorListScalarListMetadataIfLi2EEENS1_25BinaryOpScalarListFunctorIN3c108BFloat16ELi2ELi1ELi1EEEJNS1_13power_functorIfEEEEEvT_T0_DpT1_,@function
        .size           _ZN2at6native61_GLOBAL__N__44eb8e94_28_ForeachBinaryOpScalarList_cu_dda10a6925multi_tensor_apply_kernelINS1_28TensorListScalarListMetadataIfLi2EEENS1_25BinaryOpScalarListFunctorIN3c108BFloat16ELi2ELi1ELi1EEEJNS1_13power_functorIfEEEEEvT_T0_DpT1_,(.L_x_4256 - _ZN2at6native61_GLOBAL__N__44eb8e94_28_ForeachBinaryOpScalarList_cu_dda10a6925multi_tensor_apply_kernelINS1_28TensorListScalarListMetadataIfLi2EEENS1_25BinaryOpScalarListFunctorIN3c108BFloat16ELi2ELi1ELi1EEEJNS1_13power_functorIfEEEEEvT_T0_DpT1_)
        .other          _ZN2at6native61_GLOBAL__N__44eb8e94_28_ForeachBinaryOpScalarList_cu_dda10a6925multi_tensor_apply_kernelINS1_28TensorListScalarListMetadataIfLi2EEENS1_25BinaryOpScalarListFunctorIN3c108BFloat16ELi2ELi1ELi1EEEJNS1_13power_functorIfEEEEEvT_T0_DpT1_,@"STO_CUDA_ENTRY STV_DEFAULT"
_ZN2at6native61_GLOBAL__N__44eb8e94_28_ForeachBinaryOpScalarList_cu_dda10a6925multi_tensor_apply_kernelINS1_28TensorListScalarListMetadataIfLi2EEENS1_25BinaryOpScalarListFunctorIN3c108BFloat16ELi2ELi1ELi1EEEJNS1_13power_functorIfEEEEEvT_T0_DpT1_:
        /* <DEDUP_REMOVED lines=41> */
[----:B--2---:R-:W-:Y:S05]  /*0290*/  CALL.REL.NOINC `($__internal_60_$__cuda_sm20_div_u16) ;  /* 0x0000001000247944 */ /* 0x004fea0003c00000 */
        /* <DEDUP_REMOVED lines=13> */
.L_x_534:
[----:B0-----:R-:W-:Y:S02]  /*0370*/  IADD3 R23, P0, PT, R5, UR6, RZ ;  /* 0x0000000605177c10 */ /* 0x001fe4000ff1e0ff */
[----:B------:R-:W-:Y:S02]  /*0380*/  PRMT R22, RZ, 0x7610, R22 ;  /* 0x00007610ff167816 */ /* 0x000fe40000000016 */
[C---:B------:R-:W-:Y:S01]  /*0390*/  ISETP.GE.U32.AND P2, PT, R23.reuse, R2, PT ;  /* 0x000000021700720c */ /* 0x040fe20003f46070 */
[----:B-1----:R-:W-:Y:S01]  /*03a0*/  IMAD.X R21, RZ, RZ, UR7, P0 ;  /* 0x00000007ff157e24 */ /* 0x002fe200080e06ff */
[----:B------:R-:W-:-:S04]  /*03b0*/  IADD3 R7, P0, PT, R23, UR11, RZ ;  /* 0x0000000b17077c10 */ /* 0x000fc8000ff1e0ff */
[-C--:B------:R-:W-:Y:S01]  /*03c0*/  ISETP.GE.AND.EX P2, PT, R21, R3.reuse, PT, P2 ;  /* 0x000000031500720c */ /* 0x080fe20003f46320 */
[----:B------:R-:W-:Y:S01]  /*03d0*/  IMAD.X R17, RZ, RZ, R21, P0 ;  /* 0x000000ffff117224 */ /* 0x000fe200000e0615 */
[CC--:B------:R-:W-:Y:S02]  /*03e0*/  ISETP.GE.U32.AND P3, PT, R7.reuse, R2.reuse, PT ;  /* 0x000000020700720c */ /* 0x0c0fe40003f66070 */
[----:B------:R-:W-:Y:S02]  /*03f0*/  IADD3 R27, P4, PT, R7, UR11, RZ ;  /* 0x0000000b071b7c10 */ /* 0x000fe4000ff9e0ff */
[----:B------:R-:W-:Y:S02]  /*0400*/  ISETP.GE.AND.EX P3, PT, R17, R3, PT, P3 ;  /* 0x000000031100720c */ /* 0x000fe40003f66330 */
[----:B------:R-:W-:Y:S01]  /*0410*/  ISETP.GE.U32.AND P1, PT, R27, R2, PT ;  /* 0x000000021b00720c */ /* 0x000fe20003f26070 */
[----:B------:R-:W-:-:S04]  /*0420*/  IMAD.X R8, RZ, RZ, R17, P4 ;  /* 0x000000ffff087224 */ /* 0x000fc800020e0611 */
[-C--:B------:R-:W-:Y:S02]  /*0430*/  @!P2 LEA R24, P0, R23, R12.reuse, 0x1 ;  /* 0x0000000c1718a211 */ /* 0x080fe400078008ff */
[----:B------:R-:W-:Y:S02]  /*0440*/  IADD3 R9, P4, PT, R27, UR11, RZ ;  /* 0x0000000b1b097c10 */ /* 0x000fe4000ff9e0ff */
[----:B------:R-:W-:Y:S02]  /*0450*/  @!P2 LEA.HI.X R25, R23, R13, R21, 0x1, P0 ;  /* 0x0000000d1719a211 */ /* 0x000fe400000f0c15 */
[C---:B------:R-:W-:Y:S01]  /*0460*/  @!P3 LEA R14, P0, R7.reuse, R12, 0x1 ;  /* 0x0000000c070eb211 */ /* 0x040fe200078008ff */
[----:B------:R-:W-:Y:S01]  /*0470*/  IMAD.X R6, RZ, RZ, R8, P4 ;  /* 0x000000ffff067224 */ /* 0x000fe200020e0608 */
[----:B------:R-:W-:Y:S01]  /*0480*/  ISETP.GE.AND.EX P1, PT, R8, R3, PT, P1 ;  /* 0x000000030800720c */ /* 0x000fe20003f26310 */
[----:B------:R0:W2:Y:S01]  /*0490*/  @!P2 LDG.E.U16 R22, desc[UR12][R24.64] ;  /* 0x0000000c1816a981 */ /* 0x0000a2000c1e1500 */
[----:B------:R-:W-:-:S02]  /*04a0*/  @!P3 LEA.HI.X R15, R7, R13, R17, 0x1, P0 ;  /* 0x0000000d070fb211 */ /* 0x000fc400000f0c11 */
[----:B------:R-:W-:Y:S02]  /*04b0*/  PRMT R26, RZ, 0x7610, R26 ;  /* 0x00007610ff1a7816 */ /* 0x000fe4000000001a */
[----:B------:R-:W-:-:S04]  /*04c0*/  ISETP.GE.U32.AND P0, PT, R9, R2, PT ;  /* 0x000000020900720c */ /* 0x000fc80003f06070 */
[----:B------:R-:W-:Y:S01]  /*04d0*/  ISETP.GE.AND.EX P0, PT, R6, R3, PT, P0 ;  /* 0x000000030600720c */ /* 0x000fe20003f06300 */
[----:B------:R-:W3:Y:S01]  /*04e0*/  @!P3 LDG.E.U16 R26, desc[UR12][R14.64] ;  /* 0x0000000c0e1ab981 */ /* 0x000ee2000c1e1500 */
[----:B------:R-:W-:Y:S02]  /*04f0*/  PRMT R16, RZ, 0x7610, R16 ;  /* 0x00007610ff107816 */ /* 0x000fe40000000010 */
[----:B------:R-:W-:-:S04]  /*0500*/  @!P1 LEA R18, P4, R27, R12, 0x1 ;  /* 0x0000000c1b129211 */ /* 0x000fc800078808ff */
[----:B------:R-:W-:Y:S02]  /*0510*/  @!P1 LEA.HI.X R19, R27, R13, R8, 0x1, P4 ;  /* 0x0000000d1b139211 */ /* 0x000fe400020f0c08 */
[----:B------:R-:W-:-:S03]  /*0520*/  PRMT R20, RZ, 0x7610, R20 ;  /* 0x00007610ff147816 */ /* 0x000fc60000000014 */
[C---:B0-----:R-:W-:Y:S01]  /*0530*/  @!P0 LEA R24, P4, R9.reuse, R12, 0x1 ;  /* 0x0000000c09188211 */ /* 0x041fe200078808ff */
[----:B------:R0:W4:Y:S03]  /*0540*/  @!P1 LDG.E.U16 R16, desc[UR12][R18.64] ;  /* 0x0000000c12109981 */ /* 0x000126000c1e1500 */
[----:B------:R-:W-:-:S05]  /*0550*/  @!P0 LEA.HI.X R25, R9, R13, R6, 0x1, P4 ;  /* 0x0000000d09198211 */ /* 0x000fca00020f0c06 */
[----:B------:R1:W5:Y:S01]  /*0560*/  @!P0 LDG.E.U16 R20, desc[UR12][R24.64] ;  /* 0x0000000c18148981 */ /* 0x000362000c1e1500 */
[-C--:B0-----:R-:W-:Y:S02]  /*0570*/  @!P1 LEA R18, P4, R27, R10.reuse, 0x1 ;  /* 0x0000000a1b129211 */ /* 0x081fe400078808ff */
[----:B-1----:R-:W-:Y:S01]  /*0580*/  @!P0 LEA R24, P5, R9, R10, 0x1 ;  /* 0x0000000a09188211 */ /* 0x002fe200078a08ff */
[----:B--2---:R-:W-:-:S04]  /*0590*/  IMAD.U32 R22, R22, 0x10000, RZ ;  /* 0x0001000016167824 */ /* 0x004fc800078e00ff */
[----:B------:R-:W0:Y:S01]  /*05a0*/  MUFU.LG2 R15, R22 ;  /* 0x00000016000f7308 */ /* 0x000e220000000c00 */
[----:B---3--:R-:W-:-:S07]  /*05b0*/  IMAD.U32 R14, R26, 0x10000, RZ ;  /* 0x000100001a0e7824 */ /* 0x008fce00078e00ff */
[----:B------:R-:W1:Y:S01]  /*05c0*/  MUFU.LG2 R29, R14 ;  /* 0x0000000e001d7308 */ /* 0x000e620000000c00 */
[----:B0-----:R-:W-:Y:S01]  /*05d0*/  FMUL.FTZ R26, R0, R15 ;  /* 0x0000000f001a7220 */ /* 0x001fe20000410000 */
[----:B----4-:R-:W-:-:S06]  /*05e0*/  IMAD.U32 R16, R16, 0x10000, RZ ;  /* 0x0001000010107824 */ /* 0x010fcc00078e00ff */
[----:B------:R-:W0:Y:S01]  /*05f0*/  MUFU.EX2 R15, R26 ;  /* 0x0000001a000f7308 */ /* 0x000e220000000800 */
[----:B-----5:R-:W-:Y:S02]  /*0600*/  IMAD.U32 R28, R20, 0x10000, RZ ;  /* 0x00010000141c7824 */ /* 0x020fe400078e00ff */
[----:B-1----:R-:W-:-:S05]  /*0610*/  FMUL.FTZ R29, R0, R29 ;  /* 0x0000001d001d7220 */ /* 0x002fca0000410000 */
[----:B------:R-:W1:Y:S08]  /*0620*/  MUFU.LG2 R19, R16 ;  /* 0x0000001000137308 */ /* 0x000e700000000c00 */
[----:B------:R2:W3:Y:S01]  /*0630*/  MUFU.LG2 R25, R28 ;  /* 0x0000001c00197308 */ /* 0x0004e20000000c00 */
[----:B0-----:R-:W-:-:S07]  /*0640*/  F2FP.BF16.F32.PACK_AB R26, RZ, R15 ;  /* 0x0000000fff1a723e */ /* 0x001fce00000010ff */
[----:B------:R-:W0:Y:S01]  /*0650*/  MUFU.EX2 R29, R29 ;  /* 0x0000001d001d7308 */ /* 0x000e220000000800 */
[C---:B-1----:R-:W-:Y:S01]  /*0660*/  FMUL.FTZ R22, R0.reuse, R19 ;  /* 0x0000001300167220 */ /* 0x042fe20000410000 */
[----:B------:R-:W-:Y:S02]  /*0670*/  @!P1 LEA.HI.X R19, R27, R11, R8, 0x1, P4 ;  /* 0x0000000b1b139211 */ /* 0x000fe400020f0c08 */
[C---:B------:R-:W-:Y:S02]  /*0680*/  @!P2 LEA R14, P4, R23.reuse, R10, 0x1 ;  /* 0x0000000a170ea211 */ /* 0x040fe400078808ff */
[----:B--2---:R-:W-:Y:S02]  /*0690*/  PRMT R28, RZ, 0x7610, R28 ;  /* 0x00007610ff1c7816 */ /* 0x004fe4000000001c */
[----:B------:R-:W1:Y:S01]  /*06a0*/  MUFU.EX2 R22, R22 ;  /* 0x0000001600167308 */ /* 0x000e620000000800 */
[----:B---3--:R-:W-:Y:S01]  /*06b0*/  FMUL.FTZ R16, R0, R25 ;  /* 0x0000001900107220 */ /* 0x008fe20000410000 */
[----:B------:R-:W-:-:S02]  /*06c0*/  @!P2 LEA.HI.X R15, R23, R11, R21, 0x1, P4 ;  /* 0x0000000b170fa211 */ /* 0x000fc400020f0c15 */
[----:B------:R-:W-:Y:S02]  /*06d0*/  @!P3 LEA R8, P4, R7, R10, 0x1 ;  /* 0x0000000a0708b211 */ /* 0x000fe400078808ff */
[----:B------:R-:W-:Y:S01]  /*06e0*/  @!P0 LEA.HI.X R25, R9, R11, R6, 0x1, P5 ;  /* 0x0000000b09198211 */ /* 0x000fe200028f0c06 */
[----:B------:R2:W-:Y:S01]  /*06f0*/  @!P2 STG.E.U16 desc[UR12][R14.64], R26 ;  /* 0x0000001a0e00a986 */ /* 0x0005e2000c10150c */
[----:B------:R-:W3:Y:S01]  /*0700*/  MUFU.EX2 R16, R16 ;  /* 0x0000001000107308 */ /* 0x000ee20000000800 */
[----:B0-----:R-:W-:Y:S02]  /*0710*/  F2FP.BF16.F32.PACK_AB R20, RZ, R29 ;  /* 0x0000001dff14723e */ /* 0x001fe400000010ff */
[----:B------:R-:W-:Y:S02]  /*0720*/  @!P3 LEA.HI.X R9, R7, R11, R17, 0x1, P4 ;  /* 0x0000000b0709b211 */ /* 0x000fe400020f0c11 */
[----:B------:R-:W-:Y:S02]  /*0730*/  PRMT R27, R20, 0x7610, R27 ;  /* 0x00007610141b7816 */ /* 0x000fe4000000001b */
[----:B------:R-:W-:-:S02]  /*0740*/  IADD3 R23, P2, PT, R23, UR10, RZ ;  /* 0x0000000a17177c10 */ /* 0x000fc4000ff5e0ff */
[----:B-1----:R-:W-:Y:S01]  /*0750*/  F2FP.BF16.F32.PACK_AB R22, RZ, R22 ;  /* 0x00000016ff16723e */ /* 0x002fe200000010ff */
[----:B------:R0:W-:Y:S01]  /*0760*/  @!P3 STG.E.U16 desc[UR12][R8.64], R27 ;  /* 0x0000001b0800b986 */ /* 0x0001e2000c10150c */
[----:B------:R-:W-:Y:S01]  /*0770*/  IADD3 R7, P3, PT, R7, UR10, RZ ;  /* 0x0000000a07077c10 */ /* 0x000fe2000ff7e0ff */
[----:B------:R-:W-:Y:S01]  /*0780*/  IMAD.X R20, RZ, RZ, R21, P2 ;  /* 0x000000ffff147224 */ /* 0x000fe200010e0615 */
[----:B--2---:R-:W-:Y:S02]  /*0790*/  PRMT R15, R22, 0x7610, R15 ;  /* 0x00007610160f7816 */ /* 0x004fe4000000000f */
[C---:B------:R-:W-:Y:S01]  /*07a0*/  IADD3 R21, P5, PT, R7.reuse, UR11, RZ ;  /* 0x0000000b07157c10 */ /* 0x040fe2000ffbe0ff */
[----:B------:R-:W-:Y:S01]  /*07b0*/  IMAD.X R6, RZ, RZ, R17, P3 ;  /* 0x000000ffff067224 */ /* 0x000fe200018e0611 */
[----:B------:R-:W-:Y:S01]  /*07c0*/  ISETP.GE.U32.AND P3, PT, R7, R2, PT ;  /* 0x000000020700720c */ /* 0x000fe20003f66070 */
[----:B------:R-:W-:Y:S01]  /*07d0*/  @!P1 STG.E.U16 desc[UR12][R18.64], R15 ;  /* 0x0000000f12009986 */ /* 0x000fe2000c10150c */
[----:B---3--:R-:W-:-:S02]  /*07e0*/  F2FP.BF16.F32.PACK_AB R16, RZ, R16 ;  /* 0x00000010ff10723e */ /* 0x008fc400000010ff */
[-C--:B------:R-:W-:Y:S01]  /*07f0*/  ISETP.GE.AND.EX P3, PT, R6, R3.reuse, PT, P3 ;  /* 0x000000030600720c */ /* 0x080fe20003f66330 */
[----:B0-----:R-:W-:Y:S01]  /*0800*/  IMAD.X R8, RZ, RZ, R6, P5 ;  /* 0x000000ffff087224 */ /* 0x001fe200028e0606 */
[C---:B------:R-:W-:Y:S02]  /*0810*/  IADD3 R9, P5, PT, R21.reuse, UR11, RZ ;  /* 0x0000000b15097c10 */ /* 0x040fe4000ffbe0ff */
[-C--:B------:R-:W-:Y:S02]  /*0820*/  ISETP.GE.U32.AND P4, PT, R21, R2.reuse, PT ;  /* 0x000000021500720c */ /* 0x080fe40003f86070 */
[----:B------:R-:W-:Y:S01]  /*0830*/  PRMT R17, R16, 0x7610, R17 ;  /* 0x0000761010117816 */ /* 0x000fe20000000011 */
[----:B------:R-:W-:Y:S01]  /*0840*/  IMAD.X R22, RZ, RZ, R8, P5 ;  /* 0x000000ffff167224 */ /* 0x000fe200028e0608 */
[-C--:B------:R-:W-:Y:S02]  /*0850*/  ISETP.GE.U32.AND P2, PT, R23, R2.reuse, PT ;  /* 0x000000021700720c */ /* 0x080fe40003f46070 */
[----:B------:R-:W-:Y:S01]  /*0860*/  ISETP.GE.AND.EX P1, PT, R8, R3, PT, P4 ;  /* 0x000000030800720c */ /* 0x000fe20003f26340 */
[----:B------:R0:W-:Y:S01]  /*0870*/  @!P0 STG.E.U16 desc[UR12][R24.64], R17 ;  /* 0x0000001118008986 */ /* 0x0001e2000c10150c */
[----:B------:R-:W-:-:S02]  /*0880*/  ISETP.GE.U32.AND P4, PT, R9, R2, PT ;  /* 0x000000020900720c */ /* 0x000fc40003f86070 */
[-C--:B------:R-:W-:Y:S02]  /*0890*/  ISETP.GE.AND.EX P2, PT, R20, R3.reuse, PT, P2 ;  /* 0x000000031400720c */ /* 0x080fe40003f46320 */
[----:B------:R-:W-:Y:S02]  /*08a0*/  ISETP.GE.AND.EX P0, PT, R22, R3, PT, P4 ;  /* 0x000000031600720c */ /* 0x000fe40003f06340 */
[CC--:B------:R-:W-:Y:S02]  /*08b0*/  @!P3 LEA R16, P4, R7.reuse, R12.reuse, 0x1 ;  /* 0x0000000c0710b211 */ /* 0x0c0fe400078808ff */
[----:B------:R-:W-:Y:S02]  /*08c0*/  PRMT R26, RZ, 0x7610, R26 ;  /* 0x00007610ff1a7816 */ /* 0x000fe4000000001a */
[----:B0-----:R-:W-:Y:S02]  /*08d0*/  @!P3 LEA.HI.X R17, R7, R13, R6, 0x1, P4 ;  /* 0x0000000d0711b211 */ /* 0x001fe400020f0c06 */
[----:B------:R-:W-:-:S03]  /*08e0*/  @!P1 LEA R18, P4, R21, R12, 0x1 ;  /* 0x0000000c15129211 */ /* 0x000fc600078808ff */
[-C--:B------:R-:W-:Y:S01]  /*08f0*/  @!P2 LEA R14, P5, R23, R12.reuse, 0x1 ;  /* 0x0000000c170ea211 */ /* 0x080fe200078a08ff */
[----:B------:R0:W2:Y:S01]  /*0900*/  @!P3 LDG.E.U16 R26, desc[UR12][R16.64] ;  /* 0x0000000c101ab981 */ /* 0x0000a2000c1e1500 */
[-C--:B------:R-:W-:Y:S02]  /*0910*/  @!P1 LEA.HI.X R19, R21, R13.reuse, R8, 0x1, P4 ;  /* 0x0000000d15139211 */ /* 0x080fe400020f0c08 */
[----:B------:R-:W-:Y:S02]  /*0920*/  @!P0 LEA R24, P4, R9, R12, 0x1 ;  /* 0x0000000c09188211 */ /* 0x000fe400078808ff */
[-C--:B------:R-:W-:Y:S02]  /*0930*/  @!P2 LEA.HI.X R15, R23, R13.reuse, R20, 0x1, P5 ;  /* 0x0000000d170fa211 */ /* 0x080fe400028f0c14 */
[----:B------:R-:W-:Y:S02]  /*0940*/  PRMT R29, RZ, 0x7610, R29 ;  /* 0x00007610ff1d7816 */ /* 0x000fe4000000001d */
[----:B------:R-:W-:Y:S01]  /*0950*/  PRMT R27, RZ, 0x7610, R27 ;  /* 0x00007610ff1b7816 */ /* 0x000fe2000000001b */
[----:B------:R1:W3:Y:S01]  /*0960*/  @!P2 LDG.E.U16 R28, desc[UR12][R14.64] ;  /* 0x0000000c0e1ca981 */ /* 0x0002e2000c1e1500 */
[----:B------:R-:W-:-:S04]  /*0970*/  @!P0 LEA.HI.X R25, R9, R13, R22, 0x1, P4 ;  /* 0x0000000d09198211 */ /* 0x000fc800020f0c16 */
[----:B------:R-:W4:Y:S04]  /*0980*/  @!P1 LDG.E.U16 R27, desc[UR12][R18.64] ;  /* 0x0000000c121b9981 */ /* 0x000f28000c1e1500 */
[----:B------:R-:W5:Y:S01]  /*0990*/  @!P0 LDG.E.U16 R29, desc[UR12][R24.64] ;  /* 0x0000000c181d8981 */ /* 0x000f62000c1e1500 */
[----:B0-----:R-:W-:Y:S01]  /*09a0*/  @!P3 LEA R16, P4, R7, R10, 0x1 ;  /* 0x0000000a0710b211 */ /* 0x001fe200078808ff */
[----:B------:R-:W-:-:S04]  /*09b0*/  UIADD3 UR4, UP0, UPT, UR4, 0x2, URZ ;  /* 0x0000000204047890 */ /* 0x000fc8000ff1e0ff */
[----:B------:R-:W-:Y:S02]  /*09c0*/  UIADD3.X UR5, UPT, UPT, URZ, UR5, URZ, UP0, !UPT ;  /* 0x00000005ff057290 */ /* 0x000fe400087fe4ff */
[----:B------:R-:W-:-:S04]  /*09d0*/  UISETP.NE.U32.AND UP0, UPT, UR4, UR9, UPT ;  /* 0x000000090400728c */ /* 0x000fc8000bf05070 */
[----:B------:R-:W-:Y:S02]  /*09e0*/  UISETP.NE.AND.EX UP0, UPT, UR5, URZ, UPT, UP0 ;  /* 0x000000ff0500728c */ /* 0x000fe4000bf05300 */
[----:B------:R-:W-:-:S04]  /*09f0*/  ULEA UR6, UP1, UR10, UR6, 0x1 ;  /* 0x000000060a067291 */ /* 0x000fc8000f8208ff */
[----:B------:R-:W-:Y:S01]  /*0a00*/  ULEA.HI.X UR7, UR10, UR7, URZ, 0x1, UP1 ;  /* 0x000000070a077291 */ /* 0x000fe200088f0cff */
[----:B--2---:R-:W-:-:S04]  /*0a10*/  IMAD.U32 R26, R26, 0x10000, RZ ;  /* 0x000100001a1a7824 */ /* 0x004fc800078e00ff */
[----:B-1----:R-:W0:Y:S01]  /*0a20*/  MUFU.LG2 R15, R26 ;  /* 0x0000001a000f7308 */ /* 0x002e220000000c00 */
[----:B---3--:R-:W-:Y:S02]  /*0a30*/  IMAD.U32 R28, R28, 0x10000, RZ ;  /* 0x000100001c1c7824 */ /* 0x008fe400078e00ff */
[----:B----4-:R-:W-:Y:S02]  /*0a40*/  IMAD.U32 R14, R27, 0x10000, RZ ;  /* 0x000100001b0e7824 */ /* 0x010fe400078e00ff */
[----:B-----5:R-:W-:-:S03]  /*0a50*/  IMAD.U32 R29, R29, 0x10000, RZ ;  /* 0x000100001d1d7824 */ /* 0x020fc600078e00ff */
[----:B------:R-:W1:Y:S08]  /*0a60*/  MUFU.LG2 R28, R28 ;  /* 0x0000001c001c7308 */ /* 0x000e700000000c00 */
[----:B------:R-:W2:Y:S08]  /*0a70*/  MUFU.LG2 R17, R14 ;  /* 0x0000000e00117308 */ /* 0x000eb00000000c00 */
[----:B------:R-:W3:Y:S01]  /*0a80*/  MUFU.LG2 R29, R29 ;  /* 0x0000001d001d7308 */ /* 0x000ee20000000c00 */
[C---:B0-----:R-:W-:Y:S01]  /*0a90*/  FMUL.FTZ R24, R0.reuse, R15 ;  /* 0x0000000f00187220 */ /* 0x041fe20000410000 */
[C---:B-1----:R-:W-:Y:S01]  /*0aa0*/  FMUL.FTZ R27, R0.reuse, R28 ;  /* 0x0000001c001b7220 */ /* 0x042fe20000410000 */
[----:B--2---:R-:W-:-:S05]  /*0ab0*/  FMUL.FTZ R25, R0, R17 ;  /* 0x0000001100197220 */ /* 0x004fca0000410000 */
[----:B------:R-:W0:Y:S01]  /*0ac0*/  MUFU.EX2 R19, R27 ;  /* 0x0000001b00137308 */ /* 0x000e220000000800 */
[----:B---3--:R-:W-:-:S07]  /*0ad0*/  FMUL.FTZ R26, R0, R29 ;  /* 0x0000001d001a7220 */ /* 0x008fce0000410000 */
[----:B------:R-:W1:Y:S08]  /*0ae0*/  MUFU.EX2 R24, R24 ;  /* 0x0000001800187308 */ /* 0x000e700000000800 */
[----:B------:R-:W2:Y:S01]  /*0af0*/  MUFU.EX2 R25, R25 ;  /* 0x0000001900197308 */ /* 0x000ea20000000800 */
[----:B------:R-:W-:-:S07]  /*0b00*/  @!P2 LEA R14, P5, R23, R10, 0x1 ;  /* 0x0000000a170ea211 */ /* 0x000fce00078a08ff */
[----:B------:R-:W3:Y:S01]  /*0b10*/  MUFU.EX2 R26, R26 ;  /* 0x0000001a001a7308 */ /* 0x000ee20000000800 */
[-C--:B------:R-:W-:Y:S02]  /*0b20*/  @!P2 LEA.HI.X R15, R23, R11.reuse, R20, 0x1, P5 ;  /* 0x0000000b170fa211 */ /* 0x080fe400028f0c14 */
[-C--:B------:R-:W-:Y:S02]  /*0b30*/  @!P1 LEA R18, P5, R21, R10.reuse, 0x1 ;  /* 0x0000000a15129211 */ /* 0x080fe400078a08ff */
[----:B------:R-:W-:Y:S02]  /*0b40*/  @!P0 LEA R20, P6, R9, R10, 0x1 ;  /* 0x0000000a09148211 */ /* 0x000fe400078c08ff */
[----:B------:R-:W-:Y:S02]  /*0b50*/  @!P3 LEA.HI.X R17, R7, R11, R6, 0x1, P4 ;  /* 0x0000000b0711b211 */ /* 0x000fe400020f0c06 */
[----:B0-----:R-:W-:Y:S02]  /*0b60*/  F2FP.BF16.F32.PACK_AB R6, RZ, R19 ;  /* 0x00000013ff06723e */ /* 0x001fe400000010ff */
[----:B-1----:R-:W-:-:S02]  /*0b70*/  F2FP.BF16.F32.PACK_AB R24, RZ, R24 ;  /* 0x00000018ff18723e */ /* 0x002fc400000010ff */
[----:B------:R-:W-:Y:S02]  /*0b80*/  @!P1 LEA.HI.X R19, R21, R11, R8, 0x1, P5 ;  /* 0x0000000b15139211 */ /* 0x000fe400028f0c08 */
[----:B--2---:R-:W-:Y:S02]  /*0b90*/  F2FP.BF16.F32.PACK_AB R25, RZ, R25 ;  /* 0x00000019ff19723e */ /* 0x004fe400000010ff */
[----:B------:R-:W-:Y:S02]  /*0ba0*/  @!P0 LEA.HI.X R21, R9, R11, R22, 0x1, P6 ;  /* 0x0000000b09158211 */ /* 0x000fe400030f0c16 */
[----:B---3--:R-:W-:Y:S01]  /*0bb0*/  F2FP.BF16.F32.PACK_AB R26, RZ, R26 ;  /* 0x0000001aff1a723e */ /* 0x008fe200000010ff */
[----:B------:R1:W-:Y:S04]  /*0bc0*/  @!P2 STG.E.U16 desc[UR12][R14.64], R6 ;  /* 0x000000060e00a986 */ /* 0x0003e8000c10150c */
[----:B------:R1:W-:Y:S04]  /*0bd0*/  @!P3 STG.E.U16 desc[UR12][R16.64], R24 ;  /* 0x000000181000b986 */ /* 0x0003e8000c10150c */
[----:B------:R1:W-:Y:S04]  /*0be0*/  @!P1 STG.E.U16 desc[UR12][R18.64], R25 ;  /* 0x0000001912009986 */ /* 0x0003e8000c10150c */
[----:B------:R1:W-:Y:S01]  /*0bf0*/  @!P0 STG.E.U16 desc[UR12][R20.64], R26 ;  /* 0x0000001a14008986 */ /* 0x0003e2000c10150c */
[----:B------:R-:W-:Y:S05]  /*0c00*/  BRA.U UP0, `(.L_x_534) ;  /* 0xfffffff500d87547 */ /* 0x000fea000b83ffff */
.L_x_533:
        /* <DEDUP_REMOVED lines=14> */
[-C--:B------:R-:W-:Y:S02]  /*0cf0*/  ISETP.GE.AND.EX P1, PT, R15, R3.reuse, PT, P1 ;  /* 0x000000030f00720c */ /* 0x080fe40003f26310 */
[C---:B------:R-:W-:Y:S02]  /*0d00*/  ISETP.GE.U32.AND P2, PT, R17.reuse, R2, PT ;  /* 0x000000021100720c */ /* 0x040fe40003f46070 */
[----:B------:R-:W-:Y:S02]  /*0d10*/  IADD3 R5, P5, PT, R17, UR11, RZ ;  /* 0x0000000b11057c10 */ /* 0x000fe4000ffbe0ff */
[----:B------:R-:W-:Y:S02]  /*0d20*/  ISETP.GE.AND.EX P2, PT, R14, R3, PT, P2 ;  /* 0x000000030e00720c */ /* 0x000fe40003f46320 */
[----:B------:R-:W-:-:S03]  /*0d30*/  PRMT R22, RZ, 0x7610, R22 ;  /* 0x00007610ff167816 */ /* 0x000fc60000000016 */
[-C--:B------:R-:W-:Y:S02]  /*0d40*/  @!P0 LEA R6, P3, R21, R12.reuse, 0x1 ;  /* 0x0000000c15068211 */ /* 0x080fe400078608ff */
[----:B------:R-:W-:Y:S01]  /*0d50*/  @!P1 LEA R8, P4, R19, R12, 0x1 ;  /* 0x0000000c13089211 */ /* 0x000fe200078808ff */
[----:B------:R-:W-:Y:S01]  /*0d60*/  IMAD.X R18, RZ, RZ, R14, P5 ;  /* 0x000000ffff127224 */ /* 0x000fe200028e060e */
[-C--:B------:R-:W-:Y:S02]  /*0d70*/  @!P0 LEA.HI.X R7, R21, R13.reuse, R16, 0x1, P3 ;  /* 0x0000000d15078211 */ /* 0x080fe400018f0c10 */
[----:B------:R-:W-:Y:S02]  /*0d80*/  @!P1 LEA.HI.X R9, R19, R13, R15, 0x1, P4 ;  /* 0x0000000d13099211 */ /* 0x000fe400020f0c0f */
[----:B------:R-:W-:Y:S01]  /*0d90*/  ISETP.GE.U32.AND P3, PT, R5, R2, PT ;  /* 0x000000020500720c */ /* 0x000fe20003f66070 */
[----:B------:R-:W2:Y:S01]  /*0da0*/  @!P0 LDG.E.U16 R20, desc[UR12][R6.64] ;  /* 0x0000000c06148981 */ /* 0x000ea2000c1e1500 */
[----:B------:R-:W-:-:S02]  /*0db0*/  @!P2 LEA R2, P4, R17, R12, 0x1 ;  /* 0x0000000c1102a211 */ /* 0x000fc400078808ff */
[----:B------:R-:W-:Y:S01]  /*0dc0*/  ISETP.GE.AND.EX P3, PT, R18, R3, PT, P3 ;  /* 0x000000031200720c */ /* 0x000fe20003f66330 */
[----:B------:R-:W3:Y:S01]  /*0dd0*/  @!P1 LDG.E.U16 R22, desc[UR12][R8.64] ;  /* 0x0000000c08169981 */ /* 0x000ee2000c1e1500 */
[----:B------:R-:W-:Y:S02]  /*0de0*/  PRMT R23, RZ, 0x7610, R23 ;  /* 0x00007610ff177816 */ /* 0x000fe40000000017 */
[----:B------:R-:W-:-:S05]  /*0df0*/  @!P2 LEA.HI.X R3, R17, R13, R14, 0x1, P4 ;  /* 0x0000000d1103a211 */ /* 0x000fca00020f0c0e */
[----:B------:R0:W4:Y:S04]  /*0e00*/  @!P2 LDG.E.U16 R23, desc[UR12][R2.64] ;  /* 0x0000000c0217a981 */ /* 0x000128000c1e1500 */
[----:B------:R-:W-:-:S04]  /*0e10*/  @!P3 LEA R12, P4, R5, R12, 0x1 ;  /* 0x0000000c050cb211 */ /* 0x000fc800078808ff */
[----:B------:R-:W-:-:S05]  /*0e20*/  @!P3 LEA.HI.X R13, R5, R13, R18, 0x1, P4 ;  /* 0x0000000d050db211 */ /* 0x000fca00020f0c12 */
[----:B------:R-:W5:Y:S01]  /*0e30*/  @!P3 LDG.E.U16 R4, desc[UR12][R12.64] ;  /* 0x0000000c0c04b981 */ /* 0x000f62000c1e1500 */
[----:B0-----:R-:W-:-:S04]  /*0e40*/  @!P0 LEA R2, P4, R21, R10, 0x1 ;  /* 0x0000000a15028211 */ /* 0x001fc800078808ff */
[----:B------:R-:W-:Y:S01]  /*0e50*/  @!P0 LEA.HI.X R3, R21, R11, R16, 0x1, P4 ;  /* 0x0000000b15038211 */ /* 0x000fe200020f0c10 */
[----:B--2---:R-:W-:Y:S02]  /*0e60*/  IMAD.U32 R20, R20, 0x10000, RZ ;  /* 0x0001000014147824 */ /* 0x004fe400078e00ff */
[----:B---3--:R-:W-:Y:S02]  /*0e70*/  IMAD.U32 R6, R22, 0x10000, RZ ;  /* 0x0001000016067824 */ /* 0x008fe400078e00ff */
[----:B------:R-:W0:Y:S01]  /*0e80*/  MUFU.LG2 R7, R20 ;  /* 0x0000001400077308 */ /* 0x000e220000000c00 */
[----:B----4-:R-:W-:-:S07]  /*0e90*/  IMAD.U32 R8, R23, 0x10000, RZ ;  /* 0x0001000017087824 */ /* 0x010fce00078e00ff */
[----:B------:R1:W2:Y:S08]  /*0ea0*/  MUFU.LG2 R9, R6 ;  /* 0x0000000600097308 */ /* 0x0002b00000000c00 */
[----:B------:R3:W4:Y:S01]  /*0eb0*/  MUFU.LG2 R25, R8 ;  /* 0x0000000800197308 */ /* 0x0007220000000c00 */
[----:B0-----:R-:W-:Y:S01]  /*0ec0*/  FMUL.FTZ R22, R0, R7 ;  /* 0x0000000700167220 */ /* 0x001fe20000410000 */
[----:B-1----:R-:W-:Y:S01]  /*0ed0*/  @!P1 LEA R6, P5, R19, R10, 0x1 ;  /* 0x0000000a13069211 */ /* 0x002fe200078a08ff */
[----:B-----5:R-:W-:-:S03]  /*0ee0*/  IMAD.U32 R4, R4, 0x10000, RZ ;  /* 0x0001000004047824 */ /* 0x020fc600078e00ff */
[----:B------:R-:W-:Y:S02]  /*0ef0*/  @!P1 LEA.HI.X R7, R19, R11, R15, 0x1, P5 ;  /* 0x0000000b13079211 */ /* 0x000fe400028f0c0f */
[----:B------:R-:W0:Y:S01]  /*0f00*/  MUFU.EX2 R22, R22 ;  /* 0x0000001600167308 */ /* 0x000e220000000800 */
[----:B--2---:R-:W-:Y:S01]  /*0f10*/  FMUL.FTZ R23, R0, R9 ;  /* 0x0000000900177220 */ /* 0x004fe20000410000 */
[----:B---3--:R-:W-:-:S04]  /*0f20*/  @!P2 LEA R8, P6, R17, R10, 0x1 ;  /* 0x0000000a1108a211 */ /* 0x008fc800078c08ff */
[----:B------:R-:W-:Y:S02]  /*0f30*/  @!P2 LEA.HI.X R9, R17, R11, R14, 0x1, P6 ;  /* 0x0000000b1109a211 */ /* 0x000fe400030f0c0e */
[----:B------:R-:W1:Y:S01]  /*0f40*/  MUFU.EX2 R23, R23 ;  /* 0x0000001700177308 */ /* 0x000e620000000800 */
[----:B----4-:R-:W-:-:S07]  /*0f50*/  FMUL.FTZ R25, R0, R25 ;  /* 0x0000001900197220 */ /* 0x010fce0000410000 */
[----:B------:R-:W2:Y:S01]  /*0f60*/  MUFU.EX2 R25, R25 ;  /* 0x0000001900197308 */ /* 0x000ea20000000800 */
[----:B0-----:R-:W-:-:S05]  /*0f70*/  F2FP.BF16.F32.PACK_AB R22, RZ, R22 ;  /* 0x00000016ff16723e */ /* 0x001fca00000010ff */
[----:B------:R0:W-:Y:S02]  /*0f80*/  @!P0 STG.E.U16 desc[UR12][R2.64], R22 ;  /* 0x0000001602008986 */ /* 0x0001e4000c10150c */
[----:B------:R-:W3:Y:S01]  /*0f90*/  MUFU.LG2 R13, R4 ;  /* 0x00000004000d7308 */ /* 0x000ee20000000c00 */
[----:B-1----:R-:W-:-:S05]  /*0fa0*/  F2FP.BF16.F32.PACK_AB R23, RZ, R23 ;  /* 0x00000017ff17723e */ /* 0x002fca00000010ff */
[----:B------:R0:W-:Y:S01]  /*0fb0*/  @!P1 STG.E.U16 desc[UR12][R6.64], R23 ;  /* 0x0000001706009986 */ /* 0x0001e2000c10150c */
[----:B--2---:R-:W-:-:S05]  /*0fc0*/  F2FP.BF16.F32.PACK_AB R25, RZ, R25 ;  /* 0x00000019ff19723e */ /* 0x004fca00000010ff */
[----:B------:R0:W-:Y:S01]  /*0fd0*/  @!P2 STG.E.U16 desc[UR12][R8.64], R25 ;  /* 0x000000190800a986 */ /* 0x0001e2000c10150c */
[----:B---3--:R-:W-:Y:S01]  /*0fe0*/  FMUL.FTZ R13, R0, R13 ;  /* 0x0000000d000d7220 */ /* 0x008fe20000410000 */
[----:B------:R-:W-:Y:S06]  /*0ff0*/  @P3 EXIT ;  /* 0x000000000000394d */ /* 0x000fec0003800000 */
[----:B------:R-:W1:Y:S01]  /*1000*/  MUFU.EX2 R13, R13 ;  /* 0x0000000d000d7308 */ /* 0x000e620000000800 */
[----:B0-----:R-:W-:-:S04]  /*1010*/  LEA R2, P0, R5, R10, 0x1 ;  /* 0x0000000a05027211 */ /* 0x001fc800078008ff */
[----:B------:R-:W-:Y:S02]  /*1020*/  LEA.HI.X R3, R5, R11, R18, 0x1, P0 ;  /* 0x0000000b05037211 */ /* 0x000fe400000f0c12 */
[----:B-1----:R-:W-:-:S05]  /*1030*/  F2FP.BF16.F32.PACK_AB R0, RZ, R13 ;  /* 0x0000000dff00723e */ /* 0x002fca00000010ff */
[----:B------:R-:W-:Y:S01]  /*1040*/  STG.E.U16 desc[UR12][R2.64], R0 ;  /* 0x0000000002007986 */ /* 0x000fe2000c10150c */
[----:B------:R-:W-:Y:S05]  /*1050*/  EXIT ;  /* 0x000000000000794d */ /* 0x000fea0003800000 */
.L_x_532:
[----:B------:R-:W0:Y:S02]  /*1060*/  S2R R9, SR_TID.X ;  /* 0x0000000000097919 */ /* 0x000e240000002100 */
[----:B0-----:R-:W-:-:S03]  /*1070*/  IMAD.WIDE.U32 R4, R9, 0x4, RZ ;  /* 0x0000000409047825 */ /* 0x001fc600078e00ff */
[----:B------:R-:W-:-:S04]  /*1080*/  ISETP.GE.U32.AND P0, PT, R4, R2, PT ;  /* 0x000000020400720c */ /* 0x000fc80003f06070 */
[----:B------:R-:W-:-:S13]  /*1090*/  ISETP.GE.AND.EX P0, PT, R5, R3, PT, P0 ;  /* 0x000000030500720c */ /* 0x000fda0003f06300 */
[----:B------:R-:W-:Y:S05]  /*10a0*/  @P0 EXIT ;  /* 0x000000000000094d */ /* 0x000fea0003800000 */
[----:B------:R-:W-:Y:S01]  /*10b0*/  IMAD.MOV.U32 R6, RZ, RZ, RZ ;  /* 0x000000ffff067224 */ /* 0x000fe200078e00ff */
[----:B------:R-:W0:Y:S06]  /*10c0*/  LDCU UR4, c[0x0][0x360] ;  /* 0x00006c00ff0477ac */ /* 0x000e2c0008000800 */
.L_x_535:
[C---:B------:R-:W-:Y:S01]  /*10d0*/  IMAD.SHL.U32 R15, R9.reuse, 0x8, RZ ;  /* 0x00000008090f7824 */ /* 0x040fe200078e00ff */
[----:B------:R-:W-:-:S04]  /*10e0*/  SHF.L.U64.HI R7, R9, 0x3, R6 ;  /* 0x0000000309077819 */ /* 0x000fc80000010206 */
[----:B-1----:R-:W-:-:S05]  /*10f0*/  IADD3 R4, P0, PT, R12, R15, RZ ;  /* 0x0000000f0c047210 */ /* 0x002fca0007f1e0ff */
[----:B------:R-:W-:-:S06]  /*1100*/  IMAD.X R5, R13, 0x1, R7, P0 ;  /* 0x000000010d057824 */ /* 0x000fcc00000e0607 */
[----:B------:R-:W3:Y:S02]  /*1110*/  LDG.E.64 R4, desc[UR12][R4.64] ;  /* 0x0000000c04047981 */ /* 0x000ee4000c1e1b00 */
[C---:B---3--:R-:W-:Y:S01]  /*1120*/  PRMT R8, R4.reuse, 0x7632, R8 ;  /* 0x0000763204087816 */ /* 0x048fe20000000008 */
[----:B------:R-:W-:Y:S01]  /*1130*/  IMAD.U32 R14, R4, 0x10000, RZ ;  /* 0x00010000040e7824 */ /* 0x000fe200078e00ff */
[----:B------:R-:W-:Y:S01]  /*1140*/  IADD3 R4, P0, PT, R10, R15, RZ ;  /* 0x0000000f0a047210 */ /* 0x000fe20007f1e0ff */
[C---:B------:R-:W-:Y:S02]  /*1150*/  IMAD.U32 R18, R5.reuse, 0x10000, RZ ;  /* 0x0001000005127824 */ /* 0x040fe400078e00ff */
[----:B------:R-:W-:Y:S01]  /*1160*/  IMAD.U32 R16, R8, 0x10000, RZ ;  /* 0x0001000008107824 */ /* 0x000fe200078e00ff */
[----:B------:R-:W-:Y:S01]  /*1170*/  PRMT R8, R5, 0x7632, R8 ;  /* 0x0000763205087816 */ /* 0x000fe20000000008 */
[----:B------:R-:W2:Y:S01]  /*1180*/  MUFU.LG2 R17, R14 ;  /* 0x0000000e00117308 */ /* 0x000ea20000000c00 */
[----:B------:R-:W-:Y:S01]  /*1190*/  IMAD.X R5, R11, 0x1, R7, P0 ;  /* 0x000000010b057824 */ /* 0x000fe200000e0607 */
[----:B0-----:R-:W-:-:S02]  /*11a0*/  IADD3 R9, P0, PT, R9, UR4, RZ ;  /* 0x0000000409097c10 */ /* 0x001fc4000ff1e0ff */
[----:B------:R-:W-:-:S03]  /*11b0*/  IMAD.U32 R20, R8, 0x10000, RZ ;  /* 0x0001000008147824 */ /* 0x000fc600078e00ff */
[C---:B------:R-:W-:Y:S01]  /*11c0*/  IMAD.SHL.U32 R7, R9.reuse, 0x4, RZ ;  /* 0x0000000409077824 */ /* 0x040fe200078e00ff */
[----:B------:R-:W0:Y:S01]  /*11d0*/  MUFU.LG2 R21, R18 ;  /* 0x0000001200157308 */ /* 0x000e220000000c00 */
[----:B------:R-:W-:Y:S01]  /*11e0*/  IMAD.X R6, RZ, RZ, R6, P0 ;  /* 0x000000ffff067224 */ /* 0x000fe200000e0606 */
[----:B------:R-:W-:Y:S02]  /*11f0*/  LOP3.LUT P0, RZ, R9, 0xffffc000, RZ, 0xc0, !PT ;  /* 0xffffc00009ff7812 */ /* 0x000fe4000780c0ff */
[----:B------:R-:W-:Y:S02]  /*1200*/  ISETP.LT.U32.AND P1, PT, R7, R2, PT ;  /* 0x000000020700720c */ /* 0x000fe40003f21070 */
[----:B------:R-:W-:Y:S02]  /*1210*/  LOP3.LUT P0, RZ, R6, 0x3fffffff, RZ, 0xc0, P0 ;  /* 0x3fffffff06ff7812 */ /* 0x000fe4000000c0ff */
[----:B------:R-:W1:Y:S01]  /*1220*/  MUFU.LG2 R19, R16 ;  /* 0x0000001000137308 */ /* 0x000e620000000c00 */
[----:B--2---:R-:W-:-:S07]  /*1230*/  FMUL.FTZ R17, R0, R17 ;  /* 0x0000001100117220 */ /* 0x004fce0000410000 */
[----:B------:R-:W2:Y:S01]  /*1240*/  MUFU.LG2 R23, R20 ;  /* 0x0000001400177308 */ /* 0x000ea20000000c00 */
[----:B0-----:R-:W-:-:S07]  /*1250*/  FMUL.FTZ R21, R0, R21 ;  /* 0x0000001500157220 */ /* 0x001fce0000410000 */
[----:B------:R-:W-:Y:S01]  /*1260*/  MUFU.EX2 R17, R17 ;  /* 0x0000001100117308 */ /* 0x000fe20000000800 */
[----:B-1----:R-:W-:-:S07]  /*1270*/  FMUL.FTZ R19, R0, R19 ;  /* 0x0000001300137220 */ /* 0x002fce0000410000 */
[----:B------:R-:W-:Y:S01]  /*1280*/  MUFU.EX2 R21, R21 ;  /* 0x0000001500157308 */ /* 0x000fe20000000800 */
[----:B--2---:R-:W-:-:S07]  /*1290*/  FMUL.FTZ R23, R0, R23 ;  /* 0x0000001700177220 */ /* 0x004fce0000410000 */
[----:B------:R-:W0:Y:S08]  /*12a0*/  MUFU.EX2 R8, R19 ;  /* 0x0000001300087308 */ /* 0x000e300000000800 */
[----:B------:R-:W1:Y:S01]  /*12b0*/  MUFU.EX2 R14, R23 ;  /* 0x00000017000e7308 */ /* 0x000e620000000800 */
[----:B0-----:R-:W-:Y:S02]  /*12c0*/  F2FP.BF16.F32.PACK_AB R24, R8, R17 ;  /* 0x000000110818723e */ /* 0x001fe400000010ff */
[----:B------:R-:W-:-:S04]  /*12d0*/  SHF.L.U64.HI R8, R9, 0x2, R6 ;  /* 0x0000000209087819 */ /* 0x000fc80000010206 */
[----:B------:R-:W-:Y:S02]  /*12e0*/  ISETP.LT.AND.EX P1, PT, R8, R3, PT, P1 ;  /* 0x000000030800720c */ /* 0x000fe40003f21310 */
[----:B-1----:R-:W-:-:S05]  /*12f0*/  F2FP.BF16.F32.PACK_AB R25, R14, R21 ;  /* 0x000000150e19723e */ /* 0x002fca00000010ff */
[----:B------:R1:W-:Y:S06]  /*1300*/  STG.E.64 desc[UR12][R4.64], R24 ;  /* 0x0000001804007986 */ /* 0x0003ec000c101b0c */
[----:B------:R-:W-:Y:S05]  /*1310*/  @!P0 BRA P1, `(.L_x_535) ;  /* 0xfffffffc006c8947 */ /* 0x000fea000083ffff */
[----:B------:R-:W-:Y:S05]  /*1320*/  EXIT ;  /* 0x000000000000794d */ /* 0x000fea0003800000 */
        .weak           $__internal_60_$__cuda_sm20_div_u16
        .type           $__internal_60_$__cuda_sm20_div_u16,@function
        .size           $__internal_60_$__cuda_sm20_div_u16,(.L_x_4256 - $__internal_60_$__cuda_sm20_div_u16)
$__internal_60_$__cuda_sm20_div_u16:
        /* <DEDUP_REMOVED lines=19> */
[----:B------:R-:W-:Y:S05]  /*1460*/  RET.REL.NODEC R6 `(_ZN2at6native61_GLOBAL__N__44eb8e94_28_ForeachBinaryOpScalarList_cu_dda10a6925multi_tensor_apply_kernelINS1_28TensorListScalarListMetadataIfLi2EEENS1_25BinaryOpScalarListFunctorIN3c108BFloat16ELi2ELi1ELi1EEEJNS1_13power_functorIfEEEEEvT_T0_DpT1_) ;  /* 0xffffffe806e47950 */ /* 0x000fea0003c3ffff */
.L_x_536:
        /* <DEDUP_REMOVED lines=9> */
.L_x_4256:


//--------------------- .text._ZN2at6native61_GLOBAL__N__44eb8e94_28_ForeachBinaryOpScalarList_cu_dda10a6925multi_tensor_apply_kernelINS1_28TensorListScalarListMetadataIfLi2EEENS1_25BinaryOpScalarListFunctorIN3c104HalfELi2ELi1ELi1EEEJNS1_13power_functorIfEEEEEvT_T0_DpT1_ --------------------------
	.section	.text._ZN2at6native61_GLOBAL__N__44eb8e94_28_ForeachBinaryOpScalarList_cu_dda10a6925multi_tensor_apply_kernelINS1_28TensorListScalarListMetadataIfLi2EEENS1_25BinaryOpScalarListFunctorIN3c104HalfELi2ELi1ELi1EEEJNS1_13power_functorIfEEEEEvT_T0_DpT1_,"ax",@progbits
	.align	128
.text._ZN2at6native61_GLOBAL__N__44eb8e94_28_ForeachBinaryOpScalarList_cu_dda10a6925multi_tensor_apply_kernelINS1_28TensorListScalarListMetadataIfLi2EEENS1_25BinaryOpScalarListFunctorIN3c104HalfELi2ELi1ELi1EEEJNS1_13power_functorIfEEEEEvT_T0_DpT1_:
        .type           _ZN2at6native61_GLOBAL__N__44eb8e94_28_ForeachBinaryOpScalarList_cu_dda10a6925multi_tensor_apply_kernelINS1_28TensorListScalarListMetadataIfLi2EEENS1_25BinaryOpScalarListFunctorIN3c104HalfELi2ELi1ELi1EEEJNS1_13power_functorIfEEEEEvT_T0_DpT1_,@function
        .size           _ZN2at6native61_GLOBAL__N__44eb8e94_28_ForeachBinaryOpScalarList_cu_dda10a6925multi_tensor_apply_kernelINS1_28TensorListScalarListMetadataIfLi2EEENS1_25BinaryOpScalarListFunctorIN3c104HalfELi2ELi1ELi1EEEJNS1_13power_functorIfEEEEEvT_T0_DpT1_,(.L_x_4258 - _ZN2at6native61_GLOBAL__N__44eb8e94_28_ForeachBinaryOpScalarList_cu_dda10a6925multi_tensor_apply_kernelINS1_28TensorListScalarListMetadataIfLi2EEENS1_25BinaryOpScalarListFunctorIN3c104HalfELi2ELi1ELi1EEEJNS1_13power_functorIfEEEEEvT_T0_DpT1_)
        .other          _ZN2at6native61_GLOBAL__N__44eb8e94_28_ForeachBinaryOpScalarList_cu_dda10a6925multi_tensor_apply_kernelINS1_28TensorListScalarListMetadataIfLi2EEENS1_25BinaryOpScalarListFunctorIN3c104HalfELi2ELi1ELi1EEEJNS1_13power_functorIfEEEEEvT_T0_DpT1_,@"STO_CUDA_ENTRY STV_DEFAULT"
_ZN2at6native61_GLOBAL__N__44eb8e94_28_ForeachBinaryOpScalarList_cu_dda10a6925multi_tensor_apply_kernelINS1_28TensorListScalarListMetadataIfLi2EEENS1_25BinaryOpScalarListFunctorIN3c104HalfELi2ELi1ELi1EEEJNS1_13power_functorIfEEEEEvT_T0_DpT1_:
        /* <DEDUP_REMOVED lines=41> */
[----:B--2---:R-:W-:Y:S05]  /*0290*/  CALL.REL.NOINC `($__internal_61_$__cuda_sm20_div_u16) ;  /* 0x00000010001c7944 */ /* 0x004fea0003c00000 */
        /* <DEDUP_REMOVED lines=13> */
.L_x_539:
        /* <DEDUP_REMOVED lines=34> */
[----:B--2---:R-:W-:-:S04]  /*0590*/  HADD2.F32 R22, -RZ, R22.H0_H0 ;  /* 0x20000016ff167230 */ /* 0x004fc80000004100 */
[----:B------:R-:W0:Y:S01]  /*05a0*/  MUFU.LG2 R15, R22 ;  /* 0x00000016000f7308 */ /* 0x000e220000000c00 */
[----:B---3--:R-:W-:-:S07]  /*05b0*/  HADD2.F32 R14, -RZ, R26.H0_H0 ;  /* 0x2000001aff0e7230 */ /* 0x008fce0000004100 */
[----:B------:R-:W1:Y:S01]  /*05c0*/  MUFU.LG2 R29, R14 ;  /* 0x0000000e001d7308 */ /* 0x000e620000000c00 */
[----:B0-----:R-:W-:Y:S01]  /*05d0*/  FMUL.FTZ R26, R0, R15 ;  /* 0x0000000f001a7220 */ /* 0x001fe20000410000 */
[----:B----4-:R-:W-:-:S06]  /*05e0*/  HADD2.F32 R16, -RZ, R16.H0_H0 ;  /* 0x20000010ff107230 */ /* 0x010fcc0000004100 */
[----:B------:R-:W0:Y:S01]  /*05f0*/  MUFU.EX2 R15, R26 ;  /* 0x0000001a000f7308 */ /* 0x000e220000000800 */
[----:B-----5:R-:W-:Y:S02]  /*0600*/  HADD2.F32 R28, -RZ, R20.H0_H0 ;  /* 0x20000014ff1c7230 */ /* 0x020fe40000004100 */
[----:B-1----:R-:W-:-:S05]  /*0610*/  FMUL.FTZ R29, R0, R29 ;  /* 0x0000001d001d7220 */ /* 0x002fca0000410000 */
[----:B------:R-:W1:Y:S08]  /*0620*/  MUFU.LG2 R19, R16 ;  /* 0x0000001000137308 */ /* 0x000e700000000c00 */
[----:B------:R2:W3:Y:S01]  /*0630*/  MUFU.LG2 R25, R28 ;  /* 0x0000001c00197308 */ /* 0x0004e20000000c00 */
[----:B0-----:R-:W-:-:S07]  /*0640*/  F2FP.F16.F32.PACK_AB R26, RZ, R15 ;  /* 0x0000000fff1a723e */ /* 0x001fce00000000ff */
        /* <DEDUP_REMOVED lines=12> */
[----:B0-----:R-:W-:Y:S02]  /*0710*/  F2FP.F16.F32.PACK_AB R20, RZ, R29 ;  /* 0x0000001dff14723e */ /* 0x001fe400000000ff */
[----:B------:R-:W-:Y:S02]  /*0720*/  @!P3 LEA.HI.X R9, R7, R11, R17, 0x1, P4 ;  /* 0x0000000b0709b211 */ /* 0x000fe400020f0c11 */
[----:B------:R-:W-:Y:S02]  /*0730*/  PRMT R27, R20, 0x7610, R27 ;  /* 0x00007610141b7816 */ /* 0x000fe4000000001b */
[----:B------:R-:W-:-:S02]  /*0740*/  IADD3 R23, P2, PT, R23, UR10, RZ ;  /* 0x0000000a17177c10 */ /* 0x000fc4000ff5e0ff */
[----:B-1----:R-:W-:Y:S01]  /*0750*/  F2FP.F16.F32.PACK_AB R22, RZ, R22 ;  /* 0x00000016ff16723e */ /* 0x002fe200000000ff */
        /* <DEDUP_REMOVED lines=8> */
[----:B---3--:R-:W-:-:S02]  /*07e0*/  F2FP.F16.F32.PACK_AB R16, RZ, R16 ;  /* 0x00000010ff10723e */ /* 0x008fc400000000ff */
        /* <DEDUP_REMOVED lines=34> */
[----:B--2---:R-:W-:-:S04]  /*0a10*/  HADD2.F32 R26, -RZ, R26.H0_H0 ;  /* 0x2000001aff1a7230 */ /* 0x004fc80000004100 */
[----:B-1----:R-:W0:Y:S01]  /*0a20*/  MUFU.LG2 R15, R26 ;  /* 0x0000001a000f7308 */ /* 0x002e220000000c00 */
[----:B---3--:R-:W-:Y:S02]  /*0a30*/  HADD2.F32 R28, -RZ, R28.H0_H0 ;  /* 0x2000001cff1c7230 */ /* 0x008fe40000004100 */
[----:B----4-:R-:W-:Y:S02]  /*0a40*/  HADD2.F32 R14, -RZ, R27.H0_H0 ;  /* 0x2000001bff0e7230 */ /* 0x010fe40000004100 */
[----:B-----5:R-:W-:-:S03]  /*0a50*/  HADD2.F32 R29, -RZ, R29.H0_H0 ;  /* 0x2000001dff1d7230 */ /* 0x020fc60000004100 */
        /* <DEDUP_REMOVED lines=16> */
[----:B0-----:R-:W-:Y:S02]  /*0b60*/  F2FP.F16.F32.PACK_AB R6, RZ, R19 ;  /* 0x00000013ff06723e */ /* 0x001fe400000000ff */
[----:B-1----:R-:W-:-:S02]  /*0b70*/  F2FP.F16.F32.PACK_AB R24, RZ, R24 ;  /* 0x00000018ff18723e */ /* 0x002fc400000000ff */
[----:B------:R-:W-:Y:S02]  /*0b80*/  @!P1 LEA.HI.X R19, R21, R11, R8, 0x1, P5 ;  /* 0x0000000b15139211 */ /* 0x000fe400028f0c08 */
[----:B--2---:R-:W-:Y:S02]  /*0b90*/  F2FP.F16.F32.PACK_AB R25, RZ, R25 ;  /* 0x00000019ff19723e */ /* 0x004fe400000000ff */
[----:B------:R-:W-:Y:S02]  /*0ba0*/  @!P0 LEA.HI.X R21, R9, R11, R22, 0x1, P6 ;  /* 0x0000000b09158211 */ /* 0x000fe400030f0c16 */
[----:B---3--:R-:W-:Y:S01]  /*0bb0*/  F2FP.F16.F32.PACK_AB R26, RZ, R26 ;  /* 0x0000001aff1a723e */ /* 0x008fe200000000ff */
[----:B------:R1:W-:Y:S04]  /*0bc0*/  @!P2 STG.E.U16 desc[UR12][R14.64], R6 ;  /* 0x000000060e00a986 */ /* 0x0003e8000c10150c */
[----:B------:R1:W-:Y:S04]  /*0bd0*/  @!P3 STG.E.U16 desc[UR12][R16.64], R24 ;  /* 0x000000181000b986 */ /* 0x0003e8000c10150c */
[----:B------:R1:W-:Y:S04]  /*0be0*/  @!P1 STG.E.U16 desc[UR12][R18.64], R25 ;  /* 0x0000001912009986 */ /* 0x0003e8000c10150c */
[----:B------:R1:W-:Y:S01]  /*0bf0*/  @!P0 STG.E.U16 desc[UR12][R20.64], R26 ;  /* 0x0000001a14008986 */ /* 0x0003e2000c10150c */
[----:B------:R-:W-:Y:S05]  /*0c00*/  BRA.U UP0, `(.L_x_539) ;  /* 0xfffffff500d87547 */ /* 0x000fea000b83ffff */
.L_x_538:
        /* <DEDUP_REMOVED lines=37> */
[----:B--2---:R-:W-:Y:S02]  /*0e60*/  HADD2.F32 R20, -RZ, R20.H0_H0 ;  /* 0x20000014ff147230 */ /* 0x004fe40000004100 */
[----:B---3--:R-:W-:Y:S02]  /*0e70*/  HADD2.F32 R6, -RZ, R22.H0_H0 ;  /* 0x20000016ff067230 */ /* 0x008fe40000004100 */
[----:B------:R-:W0:Y:S01]  /*0e80*/  MUFU.LG2 R7, R20 ;  /* 0x0000001400077308 */ /* 0x000e220000000c00 */
[----:B----4-:R-:W-:-:S07]  /*0e90*/  HADD2.F32 R8, -RZ, R23.H0_H0 ;  /* 0x20000017ff087230 */ /* 0x010fce0000004100 */
[----:B------:R1:W2:Y:S08]  /*0ea0*/  MUFU.LG2 R9, R6 ;  /* 0x0000000600097308 */ /* 0x0002b00000000c00 */
[----:B------:R3:W4:Y:S01]  /*0eb0*/  MUFU.LG2 R25, R8 ;  /* 0x0000000800197308 */ /* 0x0007220000000c00 */
[----:B0-----:R-:W-:Y:S01]  /*0ec0*/  FMUL.FTZ R22, R0, R7 ;  /* 0x0000000700167220 */ /* 0x001fe20000410000 */
[----:B-1----:R-:W-:Y:S01]  /*0ed0*/  @!P1 LEA R6, P5, R19, R10, 0x1 ;  /* 0x0000000a13069211 */ /* 0x002fe200078a08ff */
[----:B-----5:R-:W-:-:S03]  /*0ee0*/  HADD2.F32 R4, -RZ, R4.H0_H0 ;  /* 0x20000004ff047230 */ /* 0x020fc60000004100 */
        /* <DEDUP_REMOVED lines=8> */
[----:B0-----:R-:W-:-:S05]  /*0f70*/  F2FP.F16.F32.PACK_AB R22, RZ, R22 ;  /* 0x00000016ff16723e */ /* 0x001fca00000000ff */
[----:B------:R0:W-:Y:S02]  /*0f80*/  @!P0 STG.E.U16 desc[UR12][R2.64], R22 ;  /* 0x0000001602008986 */ /* 0x0001e4000c10150c */
[----:B------:R-:W3:Y:S01]  /*0f90*/  MUFU.LG2 R13, R4 ;  /* 0x00000004000d7308 */ /* 0x000ee20000000c00 */
[----:B-1----:R-:W-:-:S05]  /*0fa0*/  F2FP.F16.F32.PACK_AB R23, RZ, R23 ;  /* 0x00000017ff17723e */ /* 0x002fca00000000ff */
[----:B------:R0:W-:Y:S01]  /*0fb0*/  @!P1 STG.E.U16 desc[UR12][R6.64], R23 ;  /* 0x0000001706009986 */ /* 0x0001e2000c10150c */
[----:B--2---:R-:W-:-:S05]  /*0fc0*/  F2FP.F16.F32.PACK_AB R25, RZ, R25 ;  /* 0x00000019ff19723e */ /* 0x004fca00000000ff */
[----:B------:R0:W-:Y:S01]  /*0fd0*/  @!P2 STG.E.U16 desc[UR12][R8.64], R25 ;  /* 0x000000190800a986 */ /* 0x0001e2000c10150c */
[----:B---3--:R-:W-:Y:S01]  /*0fe0*/  FMUL.FTZ R13, R0, R13 ;  /* 0x0000000d000d7220 */ /* 0x008fe20000410000 */
[----:B------:R-:W-:Y:S06]  /*0ff0*/  @P3 EXIT ;  /* 0x000000000000394d */ /* 0x000fec0003800000 */
[----:B------:R-:W1:Y:S01]  /*1000*/  MUFU.EX2 R13, R13 ;  /* 0x0000000d000d7308 */ /* 0x000e620000000800 */
[----:B0-----:R-:W-:-:S04]  /*1010*/  LEA R2, P0, R5, R10, 0x1 ;  /* 0x0000000a05027211 */ /* 0x001fc800078008ff */
[----:B------:R-:W-:Y:S02]  /*1020*/  LEA.HI.X R3, R5, R11, R18, 0x1, P0 ;  /* 0x0000000b05037211 */ /* 0x000fe400000f0c12 */
[----:B-1----:R-:W-:-:S05]  /*1030*/  F2FP.F16.F32.PACK_AB R0, RZ, R13 ;  /* 0x0000000dff00723e */ /* 0x002fca00000000ff */
[----:B------:R-:W-:Y:S01]  /*1040*/  STG.E.U16 desc[UR12][R2.64], R0 ;  /* 0x0000000002007986 */ /* 0x000fe2000c10150c */
[----:B------:R-:W-:Y:S05]  /*1050*/  EXIT ;  /* 0x000000000000794d */ /* 0x000fea0003800000 */
.L_x_537:
[----:B------:R-:W0:Y:S02]  /*1060*/  S2R R9, SR_TID.X ;  /* 0x0000000000097919 */ /* 0x000e240000002100 */
[----:B0-----:R-:W-:-:S03]  /*1070*/  IMAD.WIDE.U32 R4, R9, 0x4, RZ ;  /* 0x0000000409047825 */ /* 0x001fc600078e00ff */
[----:B------:R-:W-:-:S04]  /*1080*/  ISETP.GE.U32.AND P0, PT, R4, R2, PT ;  /* 0x000000020400720c */ /* 0x000fc80003f06070 */
[----:B------:R-:W-:-:S13]  /*1090*/  ISETP.GE.AND.EX P0, PT, R5, R3, PT, P0 ;  /* 0x000000030500720c */ /* 0x000fda0003f06300 */
[----:B------:R-:W-:Y:S05]  /*10a0*/  @P0 EXIT ;  /* 0x000000000000094d */ /* 0x000fea0003800000 */
[----:B------:R-:W-:Y:S01]  /*10b0*/  IMAD.MOV.U32 R6, RZ, RZ, RZ ;  /* 0x000000ffff067224 */ /* 0x000fe200078e00ff */
[----:B------:R-:W0:Y:S06]  /*10c0*/  LDCU UR4, c[0x0][0x360] ;  /* 0x00006c00ff0477ac */ /* 0x000e2c0008000800 */
.L_x_540:
[C---:B------:R-:W-:Y:S01]  /*10d0*/  IMAD.SHL.U32 R15, R9.reuse, 0x8, RZ ;  /* 0x00000008090f7824 */ /* 0x040fe200078e00ff */
[----:B------:R-:W-:-:S04]  /*10e0*/  SHF.L.U64.HI R7, R9, 0x3, R6 ;  /* 0x0000000309077819 */ /* 0x000fc80000010206 */
[----:B------:R-:W-:-:S05]  /*10f0*/  IADD3 R4, P0, PT, R12, R15, RZ ;  /* 0x0000000f0c047210 */ /* 0x000fca0007f1e0ff */
[----:B------:R-:W-:-:S06]  /*1100*/  IMAD.X R5, R13, 0x1, R7, P0 ;  /* 0x000000010d057824 */ /* 0x000fcc00000e0607 */
[----:B------:R-:W3:Y:S02]  /*1110*/  LDG.E.64 R4, desc[UR12][R4.64] ;  /* 0x0000000c04047981 */ /* 0x000ee4000c1e1b00 */
[--C-:B---3--:R-:W-:Y:S02]  /*1120*/  HADD2.F32 R8, -RZ, R4.reuse.H0_H0 ;  /* 0x20000004ff087230 */ /* 0x108fe40000004100 */
[--C-:B------:R-:W-:Y:S02]  /*1130*/  HADD2.F32 R18, -RZ, R5.reuse.H0_H0 ;  /* 0x20000005ff127230 */ /* 0x100fe40000004100 */
[----:B------:R-:W-:Y:S01]  /*1140*/  HADD2.F32 R14, -RZ, R4.H1_H1 ;  /* 0x30000004ff0e7230 */ /* 0x000fe20000004100 */
[----:B------:R-:W2:Y:S01]  /*1150*/  MUFU.LG2 R17, R8 ;  /* 0x0000000800117308 */ /* 0x000ea20000000c00 */
[----:B------:R-:W-:Y:S01]  /*1160*/  HADD2.F32 R20, -RZ, R5.H1_H1 ;  /* 0x30000005ff147230 */ /* 0x000fe20000004100 */
[----:B------:R-:W-:-:S05]  /*1170*/  IADD3 R4, P0, PT, R10, R15, RZ ;  /* 0x0000000f0a047210 */ /* 0x000fca0007f1e0ff */
[----:B------:R-:W-:Y:S01]  /*1180*/  IMAD.X R5, R11, 0x1, R7, P0 ;  /* 0x000000010b057824 */ /* 0x000fe200000e0607 */
[----:B------:R-:W1:Y:S01]  /*1190*/  MUFU.LG2 R21, R18 ;  /* 0x0000001200157308 */ /* 0x000e620000000c00 */
[----:B0-----:R-:W-:-:S05]  /*11a0*/  IADD3 R9, P0, PT, R9, UR4, RZ ;  /* 0x0000000409097c10 */ /* 0x001fca000ff1e0ff */
[----:B------:R-:W-:Y:S02]  /*11b0*/  IMAD.SHL.U32 R7, R9, 0x4, RZ ;  /* 0x0000000409077824 */ /* 0x000fe400078e00ff */
[----:B------:R-:W0:Y:S01]  /*11c0*/  MUFU.LG2 R19, R14 ;  /* 0x0000000e00137308 */ /* 0x000e220000000c00 */
[----:B--2---:R-:W-:Y:S01]  /*11d0*/  FMUL.FTZ R17, R0, R17 ;  /* 0x0000001100117220 */ /* 0x004fe20000410000 */
[----:B------:R-:W-:Y:S01]  /*11e0*/  IMAD.X R6, RZ, RZ, R6, P0 ;  /* 0x000000ffff067224 */ /* 0x000fe200000e0606 */
[----:B------:R-:W-:Y:S02]  /*11f0*/  ISETP.LT.U32.AND P1, PT, R7, R2, PT ;  /* 0x000000020700720c */ /* 0x000fe40003f21070 */
[----:B------:R-:W-:-:S03]  /*1200*/  LOP3.LUT P0, RZ, R9, 0xffffc000, RZ, 0xc0, !PT ;  /* 0xffffc00009ff7812 */ /* 0x000fc6000780c0ff */
[----:B------:R-:W2:Y:S01]  /*1210*/  MUFU.LG2 R23, R20 ;  /* 0x0000001400177308 */ /* 0x000ea20000000c00 */
[----:B-1----:R-:W-:Y:S01]  /*1220*/  FMUL.FTZ R21, R0, R21 ;  /* 0x0000001500157220 */ /* 0x002fe20000410000 */
[----:B------:R-:W-:-:S06]  /*1230*/  LOP3.LUT P0, RZ, R6, 0x3fffffff, RZ, 0xc0, P0 ;  /* 0x3fffffff06ff7812 */ /* 0x000fcc000000c0ff */
[----:B------:R-:W-:Y:S01]  /*1240*/  MUFU.EX2 R17, R17 ;  /* 0x0000001100117308 */ /* 0x000fe20000000800 */
[----:B0-----:R-:W-:-:S07]  /*1250*/  FMUL.FTZ R19, R0, R19 ;  /* 0x0000001300137220 */ /* 0x001fce0000410000 */
[----:B------:R-:W0:Y:S01]  /*1260*/  MUFU.EX2 R16, R19 ;  /* 0x0000001300107308 */ /* 0x000e220000000800 */
[----:B--2---:R-:W-:-:S07]  /*1270*/  FMUL.FTZ R23, R0, R23 ;  /* 0x0000001700177220 */ /* 0x004fce0000410000 */
[----:B------:R-:W-:Y:S08]  /*1280*/  MUFU.EX2 R21, R21 ;  /* 0x0000001500157308 */ /* 0x000ff00000000800 */
[----:B------:R-:W1:Y:S01]  /*1290*/  MUFU.EX2 R8, R23 ;  /* 0x0000001700087308 */ /* 0x000e620000000800 */
[----:B0-----:R-:W-:Y:S02]  /*12a0*/  F2FP.F16.F32.PACK_AB R14, R16, R17 ;  /* 0x00000011100e723e */ /* 0x001fe400000000ff */
[----:B-1----:R-:W-:-:S02]  /*12b0*/  F2FP.F16.F32.PACK_AB R15, R8, R21 ;  /* 0x00000015080f723e */ /* 0x002fc400000000ff */
[----:B------:R-:W-:-:S03]  /*12c0*/  SHF.L.U64.HI R8, R9, 0x2, R6 ;  /* 0x0000000209087819 */ /* 0x000fc60000010206 */
[----:B------:R1:W-:Y:S01]  /*12d0*/  STG.E.64 desc[UR12][R4.64], R14 ;  /* 0x0000000e04007986 */ /* 0x0003e2000c101b0c */
[----:B------:R-:W-:-:S13]  /*12e0*/  ISETP.LT.AND.EX P1, PT, R8, R3, PT, P1 ;  /* 0x000000030800720c */ /* 0x000fda0003f21310 */
[----:B-1----:R-:W-:Y:S05]  /*12f0*/  @!P0 BRA P1, `(.L_x_540) ;  /* 0xfffffffc00748947 */ /* 0x002fea000083ffff */
[----:B------:R-:W-:Y:S05]  /*1300*/  EXIT ;  /* 0x000000000000794d */ /* 0x000fea0003800000 */
        .weak           $__internal_61_$__cuda_sm20_div_u16
        .type           $__internal_61_$__cuda_sm20_div_u16,@function
        .size           $__internal_61_$__cuda_sm20_div_u16,(.L_x_4258 - $__internal_61_$__cuda_sm20_div_u16)
$__internal_61_$__cuda_sm20_div_u16:
        /* <DEDUP_REMOVED lines=19> */
[----:B------:R-:W-:Y:S05]  /*1440*/  RET.REL.NODEC R6 `(_ZN2at6native61_GLOBAL__N__44eb8e94_28_ForeachBinaryOpScalarList_cu_dda10a6925multi_tensor_apply_kernelINS1_28TensorListScalarListMetadataIfLi2EEENS1_25BinaryOpScalarListFunctorIN3c104HalfELi2ELi1ELi1EEEJNS1_13power_functorIfEEEEEvT_T0_DpT1_) ;  /* 0xffffffe806ec7950 */ /* 0x000fea0003c3ffff */
.L_x_541:
        /* <DEDUP_REMOVED lines=11> */
.L_x_4258:


//--------------------- .text._ZN2at6native61_GLOBAL__N__44eb8e94_28_ForeachBinaryOpScalarList_cu_dda10a6925multi_tensor_apply_kernelINS1_28TensorListScalarListMetadataIN3c107complexIfEELi2EEENS1_25BinaryOpScalarListFunctorIS6_Li2ELi1ELi1EEEJNS1_13power_functorIS6_EEEEEvT_T0_DpT1_ --------------------------
	.section	.text._ZN2at6native61_GLOBAL__N__44eb8e94_28_ForeachBinaryOpScalarList_cu_dda10a6925multi_tensor_apply_kernelINS1_28TensorListScalarListMetadataIN3c107complexIfEELi2EEENS1_25BinaryOpScalarListFunctorIS6_Li2ELi1ELi1EEEJNS1_13power_functorIS6_EEEEEvT_T0_DpT1_,"ax",@progbits
	.align	128
.text._ZN2at6native61_GLOBAL__N__44eb8e94_28_ForeachBinaryOpScalarList_cu_dda10a6925multi_tensor_apply_kernelINS1_28TensorListScalarListMetadataIN3c107complexIfEELi2EEENS1_25BinaryOpScalarListFunctorIS6_Li2ELi1ELi1EEEJNS1_13power_functorIS6_EEEEEvT_T0_DpT1_:
        .type           _ZN2at6native61_GLOBAL__N__44eb8e94_28_ForeachBinaryOpScalarList_cu_dda10a6925multi_tensor_apply_kernelINS1_28TensorListScalarListMetadataIN3c107complexIfEELi2EEENS1_25BinaryOpScalarListFunctorIS6_Li2ELi1ELi1EEEJNS1_13power_functorIS6_EEEEEvT_T0_DpT1_,@function
        .size           _ZN2at6native61_GLOBAL__N__44eb8e94_28_ForeachBinaryOpScalarList_cu_dda10a6925multi_tensor_apply_kernelINS1_28TensorListScalarListMetadataIN3c107complexIfEELi2EEENS1_25BinaryOpScalarListFunctorIS6_Li2ELi1ELi1EEEJNS1_13power_functorIS6_EEEEEvT_T0_DpT1_,(.L_x_4260 - _ZN2at6native61_GLOBAL__N__44eb8e94_28_ForeachBinaryOpScalarList_cu_dda10a6925multi_tensor_apply_kernelINS1_28TensorListScalarListMetadataIN3c107complexIfEELi2EEENS1_25BinaryOpScalarListFunctorIS6_Li2ELi1ELi1EEEJNS1_13power_functorIS6_EEEEEvT_T0_DpT1_)
        .other          _ZN2at6native61_GLOBAL__N__44eb8e94_28_ForeachBinaryOpScalarList_cu_dda10a6925multi_tensor_apply_kernelINS1_28TensorListScalarListMetadataIN3c107complexIfEELi2EEENS1_25BinaryOpScalarListFunctorIS6_Li2ELi1ELi1EEEJNS1_13power_functorIS6_EEEEEvT_T0_DpT1_,@"STO_CUDA_ENTRY STV_DEFAULT"
_ZN2at6native61_GLOBAL__N__44eb8e94_28_ForeachBinaryOpScalarList_cu_dda10a6925multi_tensor_apply_kernelINS1_28TensorListScalarListMetadataIN3c107complexIfEELi2EEENS1_25BinaryOpScalarListFunctorIS6_Li2ELi1ELi1EEEJNS1_13power_functorIS6_EEEEEvT_T0_DpT1_:
        /* <DEDUP_REMOVED lines=25> */
[----:B------:R-:W0:Y:S01]  /*0190*/  S2R R23, SR_TID.X ;  /* 0x0000000000177919 */ /* 0x000e220000002100 */
[----:B------:R-:W-:Y:S01]  /*01a0*/  UISETP.LT.U32.AND UP0, UPT, UR15, 0x10000, UPT ;  /* 0x000100000f00788c */ /* 0x000fe2000bf01070 */
[----:B------:R-:W1:Y:S03]  /*01b0*/  LDCU UR10, c[0x0][0x360] ;  /* 0x00006c00ff0a77ac */ /* 0x000e660008000800 */
[----:B------:R-:W-:Y:S01]  /*01c0*/  UISETP.LT.U32.AND.EX UP0, UPT, UR4, URZ, UPT, UP0 ;  /* 0x000000ff0400728c */ /* 0x000fe2000bf01100 */
[----:B------:R-:W-:-:S03]  /*01d0*/  UMOV UR5, URZ ;  /* 0x000000ff00057c82 */ /* 0x000fc60008000000 */
[----:B------:R-:W-:Y:S02]  /*01e0*/  USEL UR14, UR4, URZ, UP0 ;  /* 0x000000ff040e7287 */ /* 0x000fe40008000000 */
[----:B------:R-:W-:Y:S01]  /*01f0*/  USEL UR11, UR15, 0x10000, UP0 ;  /* 0x000100000f0b7887 */ /* 0x000fe20008000000 */
[----:B------:R-:W-:-:S11]  /*0200*/  UMOV UR4, URZ ;  /* 0x000000ff00047c82 */ /* 0x000fd60008000000 */
.L_x_670:
[----:B0-----:R-:W-:Y:S02]  /*0210*/  IADD3 R0, P1, PT, R23, UR4, RZ ;  /* 0x0000000417007c10 */ /* 0x001fe4000ff3e0ff */
[----:B--2---:R-:W-:Y:S02]  /*0220*/  CS2R R8, SRZ ;  /* 0x0000000000087805 */ /* 0x004fe4000001ff00 */
[C---:B------:R-:W-:Y:S02]  /*0230*/  ISETP.GE.U32.AND P0, PT, R0.reuse, UR11, PT ;  /* 0x0000000b00007c0c */ /* 0x040fe4000bf06070 */
[----:B------:R-:W-:Y:S02]  /*0240*/  IADD3.X R3, PT, PT, RZ, UR5, RZ, P1, !PT ;  /* 0x00000005ff037c10 */ /* 0x000fe40008ffe4ff */
[----:B-1----:R-:W-:Y:S02]  /*0250*/  IADD3 R6, P2, PT, R0, UR10, RZ ;  /* 0x0000000a00067c10 */ /* 0x002fe4000ff5e0ff */
[----:B------:R-:W-:-:S02]  /*0260*/  ISETP.GE.U32.AND.EX P0, PT, R3, UR14, PT, P0 ;  /* 0x0000000e03007c0c */ /* 0x000fc4000bf06100 */
[----:B------:R-:W-:Y:S02]  /*0270*/  IADD3.X R7, PT, PT, RZ, R3, RZ, P2, !PT ;  /* 0x00000003ff077210 */ /* 0x000fe400017fe4ff */
[C---:B------:R-:W-:Y:S02]  /*0280*/  IADD3 R21, P2, PT, R6.reuse, UR10, RZ ;  /* 0x0000000a06157c10 */ /* 0x040fe4000ff5e0ff */
[----:B------:R-:W-:Y:S02]  /*0290*/  ISETP.GE.U32.AND P1, PT, R6, UR11, PT ;  /* 0x0000000b06007c0c */ /* 0x000fe4000bf26070 */
[----:B------:R-:W-:Y:S02]  /*02a0*/  IADD3 R19, P5, PT, R21, UR10, RZ ;  /* 0x0000000a15137c10 */ /* 0x000fe4000ffbe0ff */
[----:B------:R-:W-:Y:S02]  /*02b0*/  IADD3.X R20, PT, PT, RZ, R7, RZ, P2, !PT ;  /* 0x00000007ff147210 */ /* 0x000fe400017fe4ff */
[----:B------:R-:W-:-:S02]  /*02c0*/  ISETP.GE.U32.AND.EX P1, PT, R7, UR14, PT, P1 ;  /* 0x0000000e07007c0c */ /* 0x000fc4000bf26110 */
[C---:B------:R-:W-:Y:S02]  /*02d0*/  @!P0 LEA R4, P4, R0.reuse, UR6, 0x3 ;  /* 0x0000000600048c11 */ /* 0x040fe4000f8818ff */
[----:B------:R-:W-:Y:S02]  /*02e0*/  ISETP.GE.U32.AND P2, PT, R21, UR11, PT ;  /* 0x0000000b15007c0c */ /* 0x000fe4000bf46070 */
[----:B------:R-:W-:Y:S02]  /*02f0*/  ISETP.GE.U32.AND P3, PT, R19, UR11, PT ;  /* 0x0000000b13007c0c */ /* 0x000fe4000bf66070 */
[----:B------:R-:W-:Y:S02]  /*0300*/  IADD3.X R18, PT, PT, RZ, R20, RZ, P5, !PT ;  /* 0x00000014ff127210 */ /* 0x000fe40002ffe4ff */
[----:B------:R-:W-:Y:S02]  /*0310*/  @!P0 LEA.HI.X R5, R0, UR7, R3, 0x3, P4 ;  /* 0x0000000700058c11 */ /* 0x000fe4000a0f1c03 */
[----:B------:R-:W-:-:S02]  /*0320*/  ISETP.GE.U32.AND.EX P2, PT, R20, UR14, PT, P2 ;  /* 0x0000000e14007c0c */ /* 0x000fc4000bf46120 */
[----:B------:R-:W-:Y:S01]  /*0330*/  ISETP.GE.U32.AND.EX P3, PT, R18, UR14, PT, P3 ;  /* 0x0000000e12007c0c */ /* 0x000fe2000bf66130 */
[----:B------:R-:W2:Y:S01]  /*0340*/  @!P0 LDG.E.64 R8, desc[UR16][R4.64] ;  /* 0x0000001004088981 */ /* 0x000ea2000c1e1b00 */
[----:B------:R-:W-:-:S04]  /*0350*/  @!P1 LEA R2, P4, R6, UR6, 0x3 ;  /* 0x0000000606029c11 */ /* 0x000fc8000f8818ff */
[----:B------:R-:W-:Y:S02]  /*0360*/  @!P1 LEA.HI.X R3, R6, UR7, R7, 0x3, P4 ;  /* 0x0000000706039c11 */ /* 0x000fe4000a0f1c07 */
[----:B------:R-:W-:Y:S02]  /*0370*/  CS2R R12, SRZ ;  /* 0x00000000000c7805 */ /* 0x000fe4000001ff00 */
[----:B------:R-:W-:Y:S02]  /*0380*/  CS2R R10, SRZ ;  /* 0x00000000000a7805 */ /* 0x000fe4000001ff00 */
[----:B------:R-:W-:Y:S02]  /*0390*/  @!P2 LEA R6, P0, R21, UR6, 0x3 ;  /* 0x000000061506ac11 */ /* 0x000fe4000f8018ff */
[----:B------:R-:W-:Y:S02]  /*03a0*/  @!P3 LEA R16, P4, R19, UR6, 0x3 ;  /* 0x000000061310bc11 */ /* 0x000fe4000f8818ff */
[----:B------:R-:W-:-:S02]  /*03b0*/  @!P2 LEA.HI.X R7, R21, UR7, R20, 0x3, P0 ;  /* 0x000000071507ac11 */ /* 0x000fc400080f1c14 */
[----:B------:R-:W-:-:S03]  /*03c0*/  @!P3 LEA.HI.X R17, R19, UR7, R18, 0x3, P4 ;  /* 0x000000071311bc11 */ /* 0x000fc6000a0f1c12 */
[----:B------:R0:W5:Y:S04]  /*03d0*/  @!P2 LDG.E.64 R12, desc[UR16][R6.64] ;  /* 0x00000010060ca981 */ /* 0x000168000c1e1b00 */
[----:B------:R0:W5:Y:S01]  /*03e0*/  @!P3 LDG.E.64 R10, desc[UR16][R16.64] ;  /* 0x00000010100ab981 */ /* 0x000162000c1e1b00 */
[----:B------:R-:W-:-:S06]  /*03f0*/  CS2R R14, SRZ ;  /* 0x00000000000e7805 */ /* 0x000fcc000001ff00 */
[----:B------:R0:W5:Y:S01]  /*0400*/  @!P1 LDG.E.64 R14, desc[UR16][R2.64] ;  /* 0x00000010020e9981 */ /* 0x000162000c1e1b00 */
[----:B------:R-:W-:Y:S01]  /*0410*/  BSSY.RECONVERGENT B2, `(.L_x_543) ;  /* 0x0000247000027945 */ /* 0x000fe20003800200 */
[----:B--2---:R-:W-:Y:S02]  /*0420*/  FSETP.NAN.FTZ.AND P1, PT, R8, R8, PT ;  /* 0x000000080800720b */ /* 0x004fe40003f38000 */
[----:B------:R-:W-:-:S13]  /*0430*/  FSETP.NAN.FTZ.AND P0, PT, R9, R9, PT ;  /* 0x000000090900720b */ /* 0x000fda0003f18000 */
[----:B0-----:R-:W-:Y:S05]  /*0440*/  @!P0 BRA !P1, `(.L_x_544) ;  /* 0x0000000000e88947 */ /* 0x001fea0004800000 */
[C---:B------:R-:W-:Y:S01]  /*0450*/  FSETP.GEU.FTZ.AND P0, PT, |R8|.reuse, 1.084202172485504434e-19, PT ;  /* 0x200000000800780b */ /* 0x040fe20003f1e200 */
[----:B------:R-:W-:Y:S01]  /*0460*/  FADD.FTZ R17, |R8|, -RZ ;  /* 0x800000ff08117221 */ /* 0x000fe20000010200 */
[C---:B------:R-:W-:Y:S01]  /*0470*/  FSETP.GEU.FTZ.AND P1, PT, |R9|.reuse, 1.084202172485504434e-19, PT ;  /* 0x200000000900780b */ /* 0x040fe20003f3e200 */
[C---:B------:R-:W-:Y:S01]  /*0480*/  FADD.FTZ R6, |R9|.reuse, -RZ ;  /* 0x800000ff09067221 */ /* 0x040fe20000010200 */
[----:B------:R-:W-:Y:S01]  /*0490*/  FSETP.GT.FTZ.AND P2, PT, |R9|, |R8|, PT ;  /* 0x400000080900720b */ /* 0x000fe20003f54200 */
[----:B------:R-:W-:Y:S01]  /*04a0*/  BSSY.RECONVERGENT B3, `(.L_x_545) ;  /* 0x0000018000037945 */ /* 0x000fe20003800200 */
[----:B------:R-:W-:Y:S02]  /*04b0*/  PLOP3.LUT P0, PT, P0, P1, PT, 0xf8, 0x8f ;  /* 0x00000000008f781c */ /* 0x000fe40000703f70 */
[----:B------:R-:W-:Y:S02]  /*04c0*/  FSEL R25, R6, R17, P2 ;  /* 0x0000001106197208 */ /* 0x000fe40001000000 */
[----:B------:R-:W-:-:S02]  /*04d0*/  FSEL R17, R17, R6, P2 ;  /* 0x0000000611117208 */ /* 0x000fc40001000000 */
[----:B------:R-:W0:Y:S07]  /*04e0*/  MUFU.RCP R4, R25 ;  /* 0x0000001900047308 */ /* 0x000e2e0000001000 */
[C---:B------:R-:W-:Y:S01]  /*04f0*/  @!P0 FMUL.FTZ R2, R9.reuse, 4 ;  /* 0x4080000009028820 */ /* 0x040fe20000410000 */
[----:B------:R-:W-:Y:S01]  /*0500*/  @!P0 FMUL.FTZ R0, R8, 4 ;  /* 0x4080000008008820 */ /* 0x000fe20000410000 */
[----:B------:R-:W-:Y:S02]  /*0510*/  @P0 FMUL.FTZ R5, R9, R9 ;  /* 0x0000000909050220 */ /* 0x000fe40000410000 */
[----:B------:R-:W-:-:S04]  /*0520*/  @!P0 FMUL.FTZ R3, R2, R2 ;  /* 0x0000000202038220 */ /* 0x000fc80000410000 */
[----:B------:R-:W-:-:S04]  /*0530*/  @!P0 FFMA.FTZ R3, R0, R0, R3 ;  /* 0x0000000000038223 */ /* 0x000fc80000010003 */
[----:B------:R-:W-:Y:S01]  /*0540*/  @!P0 FMUL.FTZ R3, R3, 0.0625 ;  /* 0x3d80000003038820 */ /* 0x000fe20000410000 */
[----:B------:R-:W-:Y:S01]  /*0550*/  @P0 FFMA.FTZ R3, R8, R8, R5 ;  /* 0x0000000808030223 */ /* 0x000fe20000010005 */
[----:B------:R-:W-:Y:S01]  /*0560*/  FCHK P0, R17, R25 ;  /* 0x0000001911007302 */ /* 0x000fe20000000000 */
[----:B0-----:R-:W-:-:S04]  /*0570*/  FFMA R5, -R25, R4, 1 ;  /* 0x3f80000019057423 */ /* 0x001fc80000000104 */
[----:B------:R-:W-:-:S03]  /*0580*/  FFMA R4, R4, R5, R4 ;  /* 0x0000000504047223 */ /* 0x000fc60000000004 */
[----:B------:R-:W0:Y:S01]  /*0590*/  MUFU.LG2 R3, R3 ;  /* 0x0000000300037308 */ /* 0x000e220000000c00 */
[----:B------:R-:W-:-:S04]  /*05a0*/  FFMA R5, R17, R4, RZ ;  /* 0x0000000411057223 */ /* 0x000fc800000000ff */
[----:B------:R-:W-:-:S04]  /*05b0*/  FFMA R0, -R25, R5, R17 ;  /* 0x0000000519007223 */ /* 0x000fc80000000111 */
[----:B------:R-:W-:Y:S01]  /*05c0*/  FFMA R0, R4, R0, R5 ;  /* 0x0000000004007223 */ /* 0x000fe20000000005 */
[----:B0-----:R-:W-:Y:S01]  /*05d0*/  FMUL.FTZ R24, R3, 0.69314718246459960938 ;  /* 0x3f31721803187820 */ /* 0x001fe20000410000 */
[----:B------:R-:W-:Y:S06]  /*05e0*/  @!P0 BRA `(.L_x_546) ;  /* 0x00000000000c8947 */ /* 0x000fec0003800000 */
[----:B------:R-:W-:Y:S02]  /*05f0*/  MOV R0, R25 ;  /* 0x0000001900007202 */ /* 0x000fe40000000f00 */
[----:B------:R-:W-:-:S07]  /*0600*/  MOV R2, 0x620 ;  /* 0x0000062000027802 */ /* 0x000fce0000000f00 */
[----:B-----5:R-:W-:Y:S05]  /*0610*/  CALL.REL.NOINC `($__internal_62_$__cuda_sm3x_div_rn_ftz_f32_slowpath) ;  /* 0x0000014000c87944 */ /* 0x020fea0003c00000 */
.L_x_546:
[----:B------:R-:W-:Y:S05]  /*0620*/  BSYNC.RECONVERGENT B3 ;  /* 0x0000000000037941 */ /* 0x000fea0003800200 */
.L_x_545:
[----:B------:R-:W-:Y:S02]  /*0630*/  HFMA2 R3, -RZ, RZ, 0.89990234375, 10328 ;  /* 0x3b33710bff037431 */ /* 0x000fe400000001ff */
[----:B------:R-:W-:Y:S01]  /*0640*/  FMUL.FTZ R2, R0, R0 ;  /* 0x0000000000027220 */ /* 0x000fe20000410000 */
[----:B------:R-:W-:Y:S02]  /*0650*/  MOV R5, 0x3f6ee581 ;  /* 0x3f6ee58100057802 */ /* 0x000fe40000000f00 */
[C---:B------:R-:W-:Y:S02]  /*0660*/  ISETP.GE.AND P0, PT, R8.reuse, RZ, PT ;  /* 0x000000ff0800720c */ /* 0x040fe40003f06270 */
[C---:B------:R-:W-:Y:S01]  /*0670*/  FSETP.NEU.FTZ.AND P3, PT, |R8|.reuse, |R9|, PT ;  /* 0x400000090800720b */ /* 0x040fe20003f7d200 */
[----:B------:R-:W-:Y:S01]  /*0680*/  FADD.FTZ R8, |R8|, |R9| ;  /* 0x4000000908087221 */ /* 0x000fe20000010200 */
[----:B------:R-:W-:Y:S01]  /*0690*/  FSETP.NEU.FTZ.AND P1, PT, R25, RZ, PT ;  /* 0x000000ff1900720b */ /* 0x000fe20003f3d000 */
[----:B------:R-:W-:-:S04]  /*06a0*/  FFMA.FTZ R3, R2, R3, -0.015681877732276916504 ;  /* 0xbc80774802037423 */ /* 0x000fc80000010003 */
[----:B------:R-:W-:-:S04]  /*06b0*/  FFMA.FTZ R3, R2, R3, 0.042200751602649688721 ;  /* 0x3d2cdab202037423 */ /* 0x000fc80000010003 */
[----:B------:R-:W-:-:S04]  /*06c0*/  FFMA.FTZ R3, R2, R3, -0.074792981147766113281 ;  /* 0xbd992d1002037423 */ /* 0x000fc80000010003 */
[----:B------:R-:W-:-:S04]  /*06d0*/  FFMA.FTZ R3, R2, R3, 0.10640415549278259277 ;  /* 0x3dd9ea6c02037423 */ /* 0x000fc80000010003 */
[----:B------:R-:W-:-:S04]  /*06e0*/  FFMA.FTZ R3, R2, R3, -0.14207722246646881104 ;  /* 0xbe117cb102037423 */ /* 0x000fc80000010003 */
[----:B------:R-:W-:-:S04]  /*06f0*/  FFMA.FTZ R3, R2, R3, 0.19993925094604492188 ;  /* 0x3e4cbce002037423 */ /* 0x000fc80000010003 */
[----:B------:R-:W-:-:S04]  /*0700*/  FFMA.FTZ R3, R2, R3, -0.33333197236061096191 ;  /* 0xbeaaaa7d02037423 */ /* 0x000fc80000010003 */
[----:B------:R-:W-:-:S04]  /*0710*/  FMUL.FTZ R3, R2, R3 ;  /* 0x0000000302037220 */ /* 0x000fc80000410000 */
[----:B------:R-:W-:-:S04]  /*0720*/  FFMA.FTZ R0, R3, R0, R0 ;  /* 0x0000000003007223 */ /* 0x000fc80000010000 */
[C---:B------:R-:W-:Y:S01]  /*0730*/  FFMA.FTZ R3, R5.reuse, 1.6832555532455444336, -R0 ;  /* 0x3fd774eb05037823 */ /* 0x040fe20000010800 */
[----:B------:R-:W-:-:S04]  /*0740*/  FSEL R5, R5, 1.8663789033889770508, P2 ;  /* 0x3feee58105057808 */ /* 0x000fc80001000000 */
[----:B------:R-:W-:Y:S01]  /*0750*/  FSEL R2, R3, R0, P2 ;  /* 0x0000000003027208 */ /* 0x000fe20001000000 */
[----:B------:R-:W-:-:S04]  /*0760*/  @!P2 FADD.FTZ R0, -R0, -RZ ;  /* 0x800000ff0000a221 */ /* 0x000fc80000010100 */
[----:B------:R-:W-:Y:S01]  /*0770*/  @!P0 FFMA.FTZ R2, R5, 1.6832555532455444336, R0 ;  /* 0x3fd774eb05028823 */ /* 0x000fe20000010000 */
[----:B------:R-:W-:-:S05]  /*0780*/  HFMA2 R0, -RZ, RZ, 2.04296875, -15.78125 ;  /* 0x4016cbe4ff007431 */ /* 0x000fca00000001ff */
[----:B------:R-:W-:Y:S02]  /*0790*/  @!P3 FSEL R2, R0, 0.78539818525314331055, !P0 ;  /* 0x3f490fdb0002b808 */ /* 0x000fe40004000000 */
[----:B------:R-:W-:Y:S02]  /*07a0*/  @!P1 FSEL R2, RZ, 3.1415927410125732422, P0 ;  /* 0x40490fdbff029808 */ /* 0x000fe40000000000 */
[----:B------:R-:W-:Y:S02]  /*07b0*/  FSETP.NAN.FTZ.AND P0, PT, |R8|, |R8|, PT ;  /* 0x400000080800720b */ /* 0x000fe40003f18200 */
[----:B------:R-:W-:-:S04]  /*07c0*/  LOP3.LUT R9, R2, 0x80000000, R9, 0xb8, !PT ;  /* 0x8000000002097812 */ /* 0x000fc800078eb809 */
[----:B------:R-:W-:Y:S01]  /*07d0*/  FSEL R8, R8, R9, P0 ;  /* 0x0000000908087208 */ /* 0x000fe20000000000 */
[----:B------:R-:W-:Y:S06]  /*07e0*/  BRA `(.L_x_547) ;  /* 0x0000002000247947 */ /* 0x000fec0003800000 */
.L_x_544:
[C---:B------:R-:W-:Y:S01]  /*07f0*/  FADD.FTZ R0, |R8|.reuse, -RZ ;  /* 0x800000ff08007221 */ /* 0x040fe20000010200 */
[----:B------:R-:W-:Y:S01]  /*0800*/  FADD.FTZ R5, |R9|, -RZ ;  /* 0x800000ff09057221 */ /* 0x000fe20000010200 */
[----:B------:R-:W-:-:S04]  /*0810*/  FSETP.GEU.FTZ.AND P1, PT, |R8|, |R9|, PT ;  /* 0x400000090800720b */ /* 0x000fc80003f3e200 */
[----:B------:R-:W-:Y:S02]  /*0820*/  FSEL R17, R0, R5, !P1 ;  /* 0x0000000500117208 */ /* 0x000fe40004800000 */
[----:B------:R-:W-:Y:S02]  /*0830*/  P2R R25, PR, RZ, 0x2 ;  /* 0x00000002ff197803 */ /* 0x000fe40000000000 */
[----:B------:R-:W-:Y:S02]  /*0840*/  FSETP.GT.FTZ.AND P0, PT, R17, 9.99999979021476795361e+33, PT ;  /* 0x77f684df1100780b */ /* 0x000fe40003f14000 */
[----:B------:R-:W-:-:S11]  /*0850*/  FSEL R26, R5, R0, !P1 ;  /* 0x00000000051a7208 */ /* 0x000fd60004800000 */
[----:B------:R-:W-:Y:S05]  /*0860*/  @!P0 BRA `(.L_x_548) ;  /* 0x0000000000fc8947 */ /* 0x000fea0003800000 */
[----:B------:R-:W-:Y:S01]  /*0870*/  FMUL.FTZ R0, R8, 0.36787945032119750977 ;  /* 0x3ebc5ab208007820 */ /* 0x000fe20000410000 */
[----:B------:R-:W-:Y:S01]  /*0880*/  FMUL.FTZ R2, R9, 0.36787945032119750977 ;  /* 0x3ebc5ab209027820 */ /* 0x000fe20000410000 */
[----:B------:R-:W-:Y:S02]  /*0890*/  BSSY.RECONVERGENT B3, `(.L_x_549) ;  /* 0x000001f000037945 */ /* 0x000fe40003800200 */
[----:B------:R-:W-:Y:S01]  /*08a0*/  FADD.FTZ R0, |R0|, -RZ ;  /* 0x800000ff00007221 */ /* 0x000fe20000010200 */
[----:B------:R-:W-:-:S05]  /*08b0*/  FADD.FTZ R3, |R2|, -RZ ;  /* 0x800000ff02037221 */ /* 0x000fca0000010200 */
[CC--:B------:R-:W-:Y:S02]  /*08c0*/  VIMNMX R2, PT, PT, R0.reuse, R3.reuse, !PT ;  /* 0x0000000300027248 */ /* 0x0c0fe40007fe0100 */
[----:B------:R-:W-:Y:S02]  /*08d0*/  VIMNMX R0, PT, PT, R0, R3, PT ;  /* 0x0000000300007248 */ /* 0x000fe40003fe0100 */
[----:B------:R-:W-:Y:S02]  /*08e0*/  LOP3.LUT R4, R2, 0xfe000000, RZ, 0xc0, !PT ;  /* 0xfe00000002047812 */ /* 0x000fe400078ec0ff */
[----:B------:R-:W-:Y:S02]  /*08f0*/  FSETP.NEU.FTZ.AND P0, PT, R0, RZ, PT ;  /* 0x000000ff0000720b */ /* 0x000fe40003f1d000 */
[----:B------:R-:W-:-:S05]  /*0900*/  LOP3.LUT R3, R4, 0x7e800000, RZ, 0x3c, !PT ;  /* 0x7e80000004037812 */ /* 0x000fca00078e3cff */
[-C--:B------:R-:W-:Y:S01]  /*0910*/  FMUL.FTZ R5, R0, R3.reuse ;  /* 0x0000000300057220 */ /* 0x080fe20000410000 */
[----:B------:R-:W-:-:S03]  /*0920*/  FMUL.FTZ R3, R2, R3 ;  /* 0x0000000302037220 */ /* 0x000fc60000410000 */
[----:B------:R-:W-:Y:S02]  /*0930*/  FMUL.FTZ R6, R5, R5 ;  /* 0x0000000505067220 */ /* 0x000fe40000410000 */
[----:B------:R-:W-:Y:S02]  /*0940*/  MUFU.RCP R5, R26 ;  /* 0x0000001a00057308 */ /* 0x000fe40000001000 */
[----:B------:R-:W-:Y:S01]  /*0950*/  FFMA.FTZ R6, R3, R3, R6 ;  /* 0x0000000303067223 */ /* 0x000fe20000010006 */
[----:B------:R-:W-:-:S05]  /*0960*/  LOP3.LUT R3, R4, 0x800000, RZ, 0xfc, !PT ;  /* 0x0080000004037812 */ /* 0x000fca00078efcff */
[----:B------:R-:W0:Y:S02]  /*0970*/  MUFU.SQRT R6, R6 ;  /* 0x0000000600067308 */ /* 0x000e240000002000 */
[----:B0-----:R-:W-:Y:S01]  /*0980*/  @P0 FMUL.FTZ R2, R6, R3 ;  /* 0x0000000306020220 */ /* 0x001fe20000410000 */
[----:B------:R-:W-:Y:S01]  /*0990*/  FSETP.NEU.FTZ.AND P0, PT, R0, +INF , PT ;  /* 0x7f8000000000780b */ /* 0x000fe20003f1d000 */
[----:B------:R-:W-:-:S03]  /*09a0*/  FFMA R0, -R26, R5, 1 ;  /* 0x3f8000001a007423 */ /* 0x000fc60000000105 */
[----:B------:R-:W-:Y:S01]  /*09b0*/  FSEL R2, R2, +INF , P0 ;  /* 0x7f80000002027808 */ /* 0x000fe20000000000 */
[----:B------:R-:W-:Y:S01]  /*09c0*/  FFMA R0, R5, R0, R5 ;  /* 0x0000000005007223 */ /* 0x000fe20000000005 */
[----:B------:R-:W-:-:S03]  /*09d0*/  MOV R5, 0x3f800000 ;  /* 0x3f80000000057802 */ /* 0x000fc60000000f00 */
[----:B------:R-:W-:Y:S01]  /*09e0*/  FFMA R3, R17, R0, RZ ;  /* 0x0000000011037223 */ /* 0x000fe200000000ff */
[----:B------:R-:W0:Y:S03]  /*09f0*/  MUFU.LG2 R2, R2 ;  /* 0x0000000200027308 */ /* 0x000e260000000c00 */
[----:B------:R-:W-:-:S04]  /*0a00*/  FFMA R4, -R26, R3, R17 ;  /* 0x000000031a047223 */ /* 0x000fc80000000111 */
[----:B------:R-:W-:Y:S01]  /*0a10*/  FFMA R0, R0, R4, R3 ;  /* 0x0000000400007223 */ /* 0x000fe20000000003 */
[----:B------:R-:W1:Y:S01]  /*0a20*/  FCHK P0, R17, R26 ;  /* 0x0000001a11007302 */ /* 0x000e620000000000 */
[----:B0-----:R-:W-:Y:S01]  /*0a30*/  FFMA.FTZ R24, R2, 0.69314718246459960938, R5 ;  /* 0x3f31721802187823 */ /* 0x001fe20000010005 */
[----:B-1----:R-:W-:Y:S06]  /*0a40*/  @!P0 BRA `(.L_x_550) ;  /* 0x00000000000c8947 */ /* 0x002fec0003800000 */
[----:B------:R-:W-:Y:S02]  /*0a50*/  MOV R0, R26 ;  /* 0x0000001a00007202 */ /* 0x000fe40000000f00 */
[----:B------:R-:W-:-:S07]  /*0a60*/  MOV R2, 0xa80 ;  /* 0x00000a8000027802 */ /* 0x000fce0000000f00 */
[----:B-----5:R-:W-:Y:S05]  /*0a70*/  CALL.REL.NOINC `($__internal_62_$__cuda_sm3x_div_rn_ftz_f32_slowpath) ;  /* 0x0000013c00b07944 */ /* 0x020fea0003c00000 */
.L_x_550:
[----:B------:R-:W-:Y:S05]  /*0a80*/  BSYNC.RECONVERGENT B3 ;  /* 0x0000000000037941 */ /* 0x000fea0003800200 */
.L_x_549:
[----:B------:R-:W-:Y:S02]  /*0a90*/  HFMA2 R3, -RZ, RZ, 0.89990234375, 10328 ;  /* 0x3b33710bff037431 */ /* 0x000fe400000001ff */
[----:B------:R-:W-:Y:S01]  /*0aa0*/  FMUL.FTZ R2, R0, R0 ;  /* 0x0000000000027220 */ /* 0x000fe20000410000 */
[----:B------:R-:W-:Y:S02]  /*0ab0*/  ISETP.NE.AND P3, PT, R25, RZ, PT ;  /* 0x000000ff1900720c */ /* 0x000fe40003f65270 */
[----:B------:R-:W-:Y:S02]  /*0ac0*/  MOV R5, 0x3f6ee581 ;  /* 0x3f6ee58100057802 */ /* 0x000fe40000000f00 */
[C---:B------:R-:W-:Y:S02]  /*0ad0*/  ISETP.GE.AND P1, PT, R8.reuse, RZ, PT ;  /* 0x000000ff0800720c */ /* 0x040fe40003f26270 */
[----:B------:R-:W-:Y:S01]  /*0ae0*/  FSETP.NEU.FTZ.AND P2, PT, |R8|, |R9|, PT ;  /* 0x400000090800720b */ /* 0x000fe20003f5d200 */
[----:B------:R-:W-:Y:S01]  /*0af0*/  FFMA.FTZ R3, R2, R3, -0.015681877732276916504 ;  /* 0xbc80774802037423 */ /* 0x000fe20000010003 */
[----:B------:R-:W-:-:S03]  /*0b00*/  FSETP.NEU.FTZ.AND P0, PT, R26, RZ, PT ;  /* 0x000000ff1a00720b */ /* 0x000fc60003f1d000 */
        /* <DEDUP_REMOVED lines=9> */
[----:B------:R-:W-:-:S04]  /*0ba0*/  FSEL R5, R5, 1.8663789033889770508, !P3 ;  /* 0x3feee58105057808 */ /* 0x000fc80005800000 */
[----:B------:R-:W-:Y:S01]  /*0bb0*/  FSEL R2, R3, R0, !P3 ;  /* 0x0000000003027208 */ /* 0x000fe20005800000 */
[----:B------:R-:W-:Y:S01]  /*0bc0*/  @P3 FADD.FTZ R0, -R0, -RZ ;  /* 0x800000ff00003221 */ /* 0x000fe20000010100 */
[----:B------:R-:W-:-:S03]  /*0bd0*/  FADD.FTZ R3, |R8|, |R9| ;  /* 0x4000000908037221 */ /* 0x000fc60000010200 */
        /* <DEDUP_REMOVED lines=8> */
.L_x_548:
[----:B------:R-:W-:-:S13]  /*0c60*/  FSETP.NEU.FTZ.AND P0, PT, R26, 1, PT ;  /* 0x3f8000001a00780b */ /* 0x000fda0003f1d000 */
[----:B------:R-:W-:Y:S05]  /*0c70*/  @P0 BRA `(.L_x_551) ;  /* 0x0000000400c40947 */ /* 0x000fea0003800000 */
[----:B------:R-:W-:-:S13]  /*0c80*/  FSETP.GEU.FTZ.AND P0, PT, R17, 9.999999682655225389e-20, PT ;  /* 0x1fec1e4a1100780b */ /* 0x000fda0003f1e000 */
[----:B------:R-:W-:Y:S05]  /*0c90*/  @P0 BRA `(.L_x_552) ;  /* 0x0000000000a80947 */ /* 0x000fea0003800000 */
[----:B------:R-:W-:Y:S01]  /*0ca0*/  MOV R3, 0x3f800000 ;  /* 0x3f80000000037802 */ /* 0x000fe20000000f00 */
[----:B------:R-:W0:Y:S01]  /*0cb0*/  FCHK P0, R17, 1 ;  /* 0x3f80000011007902 */ /* 0x000e220000000000 */
[----:B------:R-:W-:Y:S01]  /*0cc0*/  FMUL.FTZ R24, R17, 0.5 ;  /* 0x3f00000011187820 */ /* 0x000fe20000410000 */
[----:B------:R-:W-:Y:S02]  /*0cd0*/  BSSY.RECONVERGENT B3, `(.L_x_553) ;  /* 0x000000b000037945 */ /* 0x000fe40003800200 */
[----:B------:R-:W-:Y:S01]  /*0ce0*/  FFMA R0, R3, -R3, 1 ;  /* 0x3f80000003007423 */ /* 0x000fe20000000803 */
[----:B------:R-:W-:-:S03]  /*0cf0*/  FMUL.FTZ R24, R17, R24 ;  /* 0x0000001811187220 */ /* 0x000fc60000410000 */
[----:B------:R-:W-:-:S04]  /*0d00*/  FFMA R0, R0, R3, 1 ;  /* 0x3f80000000007423 */ /* 0x000fc80000000003 */
[----:B------:R-:W-:-:S04]  /*0d10*/  FFMA R2, R17, R0, RZ ;  /* 0x0000000011027223 */ /* 0x000fc800000000ff */
[----:B------:R-:W-:-:S04]  /*0d20*/  FFMA R3, R2, -1, R17 ;  /* 0xbf80000002037823 */ /* 0x000fc80000000011 */
[----:B------:R-:W-:Y:S01]  /*0d30*/  FFMA R0, R0, R3, R2 ;  /* 0x0000000300007223 */ /* 0x000fe20000000002 */
[----:B0-----:R-:W-:Y:S06]  /*0d40*/  @!P0 BRA `(.L_x_554) ;  /* 0x00000000000c8947 */ /* 0x001fec0003800000 */
[----:B------:R-:W-:Y:S01]  /*0d50*/  HFMA2 R0, -RZ, RZ, 1.875, 0 ;  /* 0x3f800000ff007431 */ /* 0x000fe200000001ff */
[----:B------:R-:W-:-:S07]  /*0d60*/  MOV R2, 0xd80 ;  /* 0x00000d8000027802 */ /* 0x000fce0000000f00 */
[----:B-----5:R-:W-:Y:S05]  /*0d70*/  CALL.REL.NOINC `($__internal_62_$__cuda_sm3x_div_rn_ftz_f32_slowpath) ;  /* 0x0000013800f07944 */ /* 0x020fea0003c00000 */
.L_x_554:
[----:B------:R-:W-:Y:S05]  /*0d80*/  BSYNC.RECONVERGENT B3 ;  /* 0x0000000000037941 */ /* 0x000fea0003800200 */
.L_x_553:
[----:B------:R-:W-:Y:S01]  /*0d90*/  MOV R3, 0x3b33710b ;  /* 0x3b33710b00037802 */ /* 0x000fe20000000f00 */
[----:B------:R-:W-:Y:S01]  /*0da0*/  FMUL.FTZ R2, R0, R0 ;  /* 0x0000000000027220 */ /* 0x000fe20000410000 */
[----:B------:R-:W-:Y:S01]  /*0db0*/  HFMA2 R5, -RZ, RZ, 1.857421875, -1409 ;  /* 0x3f6ee581ff057431 */ /* 0x000fe200000001ff */
[----:B------:R-:W-:Y:S02]  /*0dc0*/  ISETP.NE.AND P2, PT, R25, RZ, PT ;  /* 0x000000ff1900720c */ /* 0x000fe40003f45270 */
[----:B------:R-:W-:Y:S01]  /*0dd0*/  FFMA.FTZ R3, R2, R3, -0.015681877732276916504 ;  /* 0xbc80774802037423 */ /* 0x000fe20000010003 */
[C---:B------:R-:W-:Y:S02]  /*0de0*/  ISETP.GE.AND P0, PT, R8.reuse, RZ, PT ;  /* 0x000000ff0800720c */ /* 0x040fe40003f06270 */
[----:B------:R-:W-:Y:S01]  /*0df0*/  FSETP.NEU.FTZ.AND P1, PT, |R8|, |R9|, PT ;  /* 0x400000090800720b */ /* 0x000fe20003f3d200 */
        /* <DEDUP_REMOVED lines=14> */
[----:B------:R-:W-:-:S04]  /*0ee0*/  MOV R0, 0x4016cbe4 ;  /* 0x4016cbe400007802 */ /* 0x000fc80000000f00 */
[----:B------:R-:W-:Y:S02]  /*0ef0*/  @!P1 FSEL R2, R0, 0.78539818525314331055, !P0 ;  /* 0x3f490fdb00029808 */ /* 0x000fe40004000000 */
[----:B------:R-:W-:Y:S02]  /*0f00*/  FSETP.NAN.FTZ.AND P0, PT, |R3|, |R3|, PT ;  /* 0x400000030300720b */ /* 0x000fe40003f18200 */
[----:B------:R-:W-:-:S04]  /*0f10*/  LOP3.LUT R2, R2, 0x80000000, R9, 0xb8, !PT ;  /* 0x8000000002027812 */ /* 0x000fc800078eb809 */
[----:B------:R-:W-:Y:S01]  /*0f20*/  FSEL R8, R3, R2, P0 ;  /* 0x0000000203087208 */ /* 0x000fe20000000000 */
[----:B------:R-:W-:Y:S06]  /*0f30*/  BRA `(.L_x_547) ;  /* 0x0000001800507947 */ /* 0x000fec0003800000 */
.L_x_552:
[----:B------:R-:W-:Y:S01]  /*0f40*/  FMUL.FTZ R0, R17, R17 ;  /* 0x0000001111007220 */ /* 0x000fe20000410000 */
[----:B------:R-:W-:Y:S01]  /*0f50*/  MOV R7, 0x3d39bf78 ;  /* 0x3d39bf7800077802 */ /* 0x000fe20000000f00 */
[----:B------:R-:W0:Y:S01]  /*0f60*/  FCHK P2, R17, 1 ;  /* 0x3f80000011007902 */ /* 0x000e220000040000 */
[----:B------:R-:W-:Y:S01]  /*0f70*/  BSSY.RECONVERGENT B3, `(.L_x_555) ;  /* 0x0000026000037945 */ /* 0x000fe20003800200 */
[C---:B------:R-:W-:Y:S01]  /*0f80*/  FADD.FTZ.RZ R2, R0.reuse, 1 ;  /* 0x3f80000000027421 */ /* 0x040fe2000001c000 */
[----:B------:R-:W-:-:S04]  /*0f90*/  ISETP.GE.U32.AND P0, PT, R0, 0x7f800000, PT ;  /* 0x7f8000000000780c */ /* 0x000fc80003f06070 */
[----:B------:R-:W-:Y:S02]  /*0fa0*/  IADD3 R2, PT, PT, R2, -0x3f400000, RZ ;  /* 0xc0c0000002027810 */ /* 0x000fe40007ffe0ff */
[----:B------:R-:W-:Y:S02]  /*0fb0*/  ISETP.GT.AND P1, PT, R0, -0x40800000, P0 ;  /* 0xbf8000000000780c */ /* 0x000fe40000724270 */
[----:B------:R-:W-:Y:S01]  /*0fc0*/  LOP3.LUT R3, R2, 0xff800000, RZ, 0xc0, !PT ;  /* 0xff80000002037812 */ /* 0x000fe200078ec0ff */
[----:B------:R-:W-:-:S03]  /*0fd0*/  HFMA2 R2, -RZ, RZ, 1.875, 0 ;  /* 0x3f800000ff027431 */ /* 0x000fc600000001ff */
[----:B------:R-:W-:Y:S02]  /*0fe0*/  IADD3 R5, PT, PT, -R3, 0x40800000, RZ ;  /* 0x4080000003057810 */ /* 0x000fe40007ffe1ff */
[-C--:B------:R-:W-:Y:S02]  /*0ff0*/  IADD3 R4, PT, PT, R0, -R3.reuse, RZ ;  /* 0x8000000300047210 */ /* 0x080fe40007ffe0ff */
[----:B------:R-:W-:Y:S01]  /*1000*/  I2FP.F32.S32 R3, R3 ;  /* 0x0000000300037245 */ /* 0x000fe20000201400 */
[----:B------:R-:W-:-:S04]  /*1010*/  FFMA.FTZ R5, R5, 0.25, -R2 ;  /* 0x3e80000005057823 */ /* 0x000fc80000010802 */
[----:B------:R-:W-:Y:S01]  /*1020*/  FMUL.FTZ R3, R3, 1.1920928955078125e-07 ;  /* 0x3400000003037820 */ /* 0x000fe20000410000 */
[----:B------:R-:W-:-:S04]  /*1030*/  FADD.FTZ R4, R4, R5 ;  /* 0x0000000504047221 */ /* 0x000fc80000010000 */
[----:B------:R-:W-:Y:S01]  /*1040*/  FFMA.FTZ R5, R4, -R7, 0.10546888411045074463 ;  /* 0x3dd8001204057423 */ /* 0x000fe20000010807 */
[----:B------:R-:W-:-:S03]  /*1050*/  FFMA R7, R2, -R2, 1 ;  /* 0x3f80000002077423 */ /* 0x000fc60000000802 */
[----:B------:R-:W-:Y:S01]  /*1060*/  FFMA.FTZ R5, R4, R5, -0.13229703903198242188 ;  /* 0xbe0778e004057423 */ /* 0x000fe20000010005 */
[----:B------:R-:W-:-:S03]  /*1070*/  FFMA R2, R7, R2, 1 ;  /* 0x3f80000007027423 */ /* 0x000fc60000000002 */
[----:B------:R-:W-:-:S04]  /*1080*/  FFMA.FTZ R5, R4, R5, 0.14491446316242218018 ;  /* 0x3e14647504057423 */ /* 0x000fc80000010005 */
[----:B------:R-:W-:-:S04]  /*1090*/  FFMA.FTZ R5, R4, R5, -0.16641564667224884033 ;  /* 0xbe2a68dd04057423 */ /* 0x000fc80000010005 */
[----:B------:R-:W-:-:S04]  /*10a0*/  FFMA.FTZ R5, R4, R5, 0.19988867640495300293 ;  /* 0x3e4caf9e04057423 */ /* 0x000fc80000010005 */
[----:B------:R-:W-:-:S04]  /*10b0*/  FFMA.FTZ R5, R4, R5, -0.25000196695327758789 ;  /* 0xbe80004204057423 */ /* 0x000fc80000010005 */
[----:B------:R-:W-:-:S04]  /*10c0*/  FFMA.FTZ R5, R4, R5, 0.33333510160446166992 ;  /* 0x3eaaaae604057423 */ /* 0x000fc80000010005 */
[----:B------:R-:W-:-:S04]  /*10d0*/  FFMA.FTZ R5, R4, R5, -0.5 ;  /* 0xbf00000004057423 */ /* 0x000fc80000010005 */
[----:B------:R-:W-:-:S04]  /*10e0*/  FMUL.FTZ R5, R4, R5 ;  /* 0x0000000504057220 */ /* 0x000fc80000410000 */
[----:B------:R-:W-:Y:S01]  /*10f0*/  FFMA.FTZ R4, R4, R5, R4 ;  /* 0x0000000504047223 */ /* 0x000fe20000010004 */
[----:B------:R-:W-:-:S03]  /*1100*/  @P0 MOV R5, 0x7f800000 ;  /* 0x7f80000000050802 */ /* 0x000fc60000000f00 */
[----:B------:R-:W-:Y:S01]  /*1110*/  FFMA.FTZ R3, R3, 0.69314718246459960938, R4 ;  /* 0x3f31721803037823 */ /* 0x000fe20000010004 */
[----:B------:R-:W-:Y:S01]  /*1120*/  FFMA R4, R17, R2, RZ ;  /* 0x0000000211047223 */ /* 0x000fe200000000ff */
[C---:B------:R-:W-:Y:S01]  /*1130*/  @P1 FFMA.FTZ R3, R0.reuse, R5, +INF ;  /* 0x7f80000000031423 */ /* 0x040fe20000010005 */
[----:B------:R-:W-:Y:S02]  /*1140*/  @P0 FSETP.NEU.FTZ.AND P1, PT, R0, RZ, PT ;  /* 0x000000ff0000020b */ /* 0x000fe40003f3d000 */
[----:B------:R-:W-:Y:S02]  /*1150*/  FFMA R5, R4, -1, R17 ;  /* 0xbf80000004057823 */ /* 0x000fe40000000011 */
[----:B------:R-:W-:Y:S02]  /*1160*/  @P0 FSEL R3, R3, -RZ, P1 ;  /* 0x800000ff03030208 */ /* 0x000fe40000800000 */
[----:B------:R-:W-:-:S03]  /*1170*/  FFMA R0, R2, R5, R4 ;  /* 0x0000000502007223 */ /* 0x000fc60000000004 */
[----:B------:R-:W-:Y:S01]  /*1180*/  FMUL.FTZ R24, R3, 0.5 ;  /* 0x3f00000003187820 */ /* 0x000fe20000410000 */
[----:B0-----:R-:W-:Y:S06]  /*1190*/  @!P2 BRA `(.L_x_556) ;  /* 0x00000000000ca947 */ /* 0x001fec0003800000 */
[----:B------:R-:W-:Y:S02]  /*11a0*/  MOV R0, 0x3f800000 ;  /* 0x3f80000000007802 */ /* 0x000fe40000000f00 */
[----:B------:R-:W-:-:S07]  /*11b0*/  MOV R2, 0x11d0 ;  /* 0x000011d000027802 */ /* 0x000fce0000000f00 */
[----:B-----5:R-:W-:Y:S05]  /*11c0*/  CALL.REL.NOINC `($__internal_62_$__cuda_sm3x_div_rn_ftz_f32_slowpath) ;  /* 0x0000013400dc7944 */ /* 0x020fea0003c00000 */
.L_x_556:
[----:B------:R-:W-:Y:S05]  /*11d0*/  BSYNC.RECONVERGENT B3 ;  /* 0x0000000000037941 */ /* 0x000fea0003800200 */
.L_x_555:
[----:B------:R-:W-:Y:S02]  /*11e0*/  HFMA2 R3, -RZ, RZ, 0.89990234375, 10328 ;  /* 0x3b33710bff037431 */ /* 0x000fe400000001ff */
[----:B------:R-:W-:Y:S01]  /*11f0*/  FMUL.FTZ R2, R0, R0 ;  /* 0x0000000000027220 */ /* 0x000fe20000410000 */
[----:B------:R-:W-:Y:S02]  /*1200*/  ISETP.NE.AND P2, PT, R25, RZ, PT ;  /* 0x000000ff1900720c */ /* 0x000fe40003f45270 */
[----:B------:R-:W-:Y:S02]  /*1210*/  MOV R5, 0x3f6ee581 ;  /* 0x3f6ee58100057802 */ /* 0x000fe40000000f00 */
[C---:B------:R-:W-:Y:S02]  /*1220*/  ISETP.GE.AND P0, PT, R8.reuse, RZ, PT ;  /* 0x000000ff0800720c */ /* 0x040fe40003f06270 */
[----:B------:R-:W-:Y:S01]  /*1230*/  FSETP.NEU.FTZ.AND P1, PT, |R8|, |R9|, PT ;  /* 0x400000090800720b */ /* 0x000fe20003f3d200 */
        /* <DEDUP_REMOVED lines=17> */
[----:B------:R-:W-:Y:S02]  /*1350*/  FSETP.NAN.FTZ.AND P0, PT, |R3|, |R3|, PT ;  /* 0x400000030300720b */ /* 0x000fe40003f18200 */
[----:B------:R-:W-:-:S04]  /*1360*/  LOP3.LUT R2, R2, 0x80000000, R9, 0xb8, !PT ;  /* 0x8000000002027812 */ /* 0x000fc800078eb809 */
[----:B------:R-:W-:Y:S01]  /*1370*/  FSEL R8, R3, R2, P0 ;  /* 0x0000000203087208 */ /* 0x000fe20000000000 */
[----:B------:R-:W-:Y:S06]  /*1380*/  BRA `(.L_x_547) ;  /* 0x00000014003c7947 */ /* 0x000fec0003800000 */
.L_x_551:
[CC--:B------:R-:W-:Y:S02]  /*1390*/  FMNMX.FTZ R2, R26.reuse, R17.reuse, PT ;  /* 0x000000111a027209 */ /* 0x0c0fe40003810000 */
[----:B------:R-:W-:Y:S02]  /*13a0*/  FMNMX.FTZ R3, R26, R17, !PT ;  /* 0x000000111a037209 */ /* 0x000fe40007810000 */
[----:B------:R-:W-:Y:S02]  /*13b0*/  FSETP.GEU.FTZ.AND P0, PT, R2, 9.9999999747524270788e-07, PT ;  /* 0x358637bd0200780b */ /* 0x000fe40003f1e000 */
[----:B------:R-:W-:-:S13]  /*13c0*/  FSETP.GT.FTZ.AND P1, PT, R3, 1000000, PT ;  /* 0x497424000300780b */ /* 0x000fda0003f34000 */
[----:B------:R-:W-:Y:S05]  /*13d0*/  @P0 BRA !P1, `(.L_x_557) ;  /* 0x0000000000e80947 */ /* 0x000fea0004800000 */
[CC--:B------:R-:W-:Y:S01]  /*13e0*/  VIMNMX R2, PT, PT, R0.reuse, R5.reuse, !PT ;  /* 0x0000000500027248 */ /* 0x0c0fe20007fe0100 */
[----:B------:R-:W-:Y:S01]  /*13f0*/  BSSY.RECONVERGENT B3, `(.L_x_558) ;  /* 0x000001b000037945 */ /* 0x000fe20003800200 */
[----:B------:R-:W-:Y:S02]  /*1400*/  VIMNMX R0, PT, PT, R0, R5, PT ;  /* 0x0000000500007248 */ /* 0x000fe40003fe0100 */
[----:B------:R-:W-:Y:S02]  /*1410*/  LOP3.LUT R3, R2, 0xfe000000, RZ, 0xc0, !PT ;  /* 0xfe00000002037812 */ /* 0x000fe400078ec0ff */
[----:B------:R-:W-:Y:S02]  /*1420*/  FSETP.NEU.FTZ.AND P0, PT, R0, RZ, PT ;  /* 0x000000ff0000720b */ /* 0x000fe40003f1d000 */
[C---:B------:R-:W-:Y:S02]  /*1430*/  LOP3.LUT R5, R3.reuse, 0x7e800000, RZ, 0x3c, !PT ;  /* 0x7e80000003057812 */ /* 0x040fe400078e3cff */
[----:B------:R-:W-:-:S03]  /*1440*/  LOP3.LUT R3, R3, 0x800000, RZ, 0xfc, !PT ;  /* 0x0080000003037812 */ /* 0x000fc600078efcff */
[-C--:B------:R-:W-:Y:S01]  /*1450*/  FMUL.FTZ R4, R0, R5.reuse ;  /* 0x0000000500047220 */ /* 0x080fe20000410000 */
[----:B------:R-:W-:-:S03]  /*1460*/  FMUL.FTZ R5, R2, R5 ;  /* 0x0000000502057220 */ /* 0x000fc60000410000 */
[----:B------:R-:W-:-:S04]  /*1470*/  FMUL.FTZ R4, R4, R4 ;  /* 0x0000000404047220 */ /* 0x000fc80000410000 */
[----:B------:R-:W-:Y:S02]  /*1480*/  FFMA.FTZ R4, R5, R5, R4 ;  /* 0x0000000505047223 */ /* 0x000fe40000010004 */
[----:B------:R-:W-:Y:S08]  /*1490*/  MUFU.RCP R5, R26 ;  /* 0x0000001a00057308 */ /* 0x000ff00000001000 */
[----:B------:R-:W0:Y:S02]  /*14a0*/  MUFU.SQRT R4, R4 ;  /* 0x0000000400047308 */ /* 0x000e240000002000 */
[----:B0-----:R-:W-:Y:S01]  /*14b0*/  @P0 FMUL.FTZ R2, R4, R3 ;  /* 0x0000000304020220 */ /* 0x001fe20000410000 */
[----:B------:R-:W-:Y:S01]  /*14c0*/  FSETP.NEU.FTZ.AND P0, PT, R0, +INF , PT ;  /* 0x7f8000000000780b */ /* 0x000fe20003f1d000 */
[----:B------:R-:W-:-:S03]  /*14d0*/  FFMA R0, -R26, R5, 1 ;  /* 0x3f8000001a007423 */ /* 0x000fc60000000105 */
[----:B------:R-:W-:Y:S01]  /*14e0*/  FSEL R2, R2, +INF , P0 ;  /* 0x7f80000002027808 */ /* 0x000fe20000000000 */
[----:B------:R-:W-:-:S04]  /*14f0*/  FFMA R0, R5, R0, R5 ;  /* 0x0000000005007223 */ /* 0x000fc80000000005 */
[----:B------:R-:W-:Y:S01]  /*1500*/  FFMA R3, R17, R0, RZ ;  /* 0x0000000011037223 */ /* 0x000fe200000000ff */
[----:B------:R-:W0:Y:S03]  /*1510*/  MUFU.LG2 R2, R2 ;  /* 0x0000000200027308 */ /* 0x000e260000000c00 */
[----:B------:R-:W-:-:S04]  /*1520*/  FFMA R4, -R26, R3, R17 ;  /* 0x000000031a047223 */ /* 0x000fc80000000111 */
[----:B------:R-:W-:Y:S01]  /*1530*/  FFMA R0, R0, R4, R3 ;  /* 0x0000000400007223 */ /* 0x000fe20000000003 */
[----:B------:R-:W1:Y:S01]  /*1540*/  FCHK P0, R17, R26 ;  /* 0x0000001a11007302 */ /* 0x000e620000000000 */
[----:B0-----:R-:W-:Y:S01]  /*1550*/  FMUL.FTZ R24, R2, 0.69314718246459960938 ;  /* 0x3f31721802187820 */ /* 0x001fe20000410000 */
[----:B-1----:R-:W-:Y:S06]  /*1560*/  @!P0 BRA `(.L_x_559) ;  /* 0x00000000000c8947 */ /* 0x002fec0003800000 */
[----:B------:R-:W-:Y:S02]  /*1570*/  MOV R0, R26 ;  /* 0x0000001a00007202 */ /* 0x000fe40000000f00 */
[----:B------:R-:W-:-:S07]  /*1580*/  MOV R2, 0x15a0 ;  /* 0x000015a000027802 */ /* 0x000fce0000000f00 */
[----:B-----5:R-:W-:Y:S05]  /*1590*/  CALL.REL.NOINC `($__internal_62_$__cuda_sm3x_div_rn_ftz_f32_slowpath) ;  /* 0x0000013000e87944 */ /* 0x020fea0003c00000 */
.L_x_559:
[----:B------:R-:W-:Y:S05]  /*15a0*/  BSYNC.RECONVERGENT B3 ;  /* 0x0000000000037941 */ /* 0x000fea0003800200 */
.L_x_558:
        /* <DEDUP_REMOVED lines=29> */
.L_x_557:
[----:B------:R-:W-:-:S13]  /*1780*/  FSETP.GE.FTZ.AND P0, PT, R26, 1, PT ;  /* 0x3f8000001a00780b */ /* 0x000fda0003f16000 */
[----:B------:R-:W-:Y:S05]  /*1790*/  @!P0 BRA `(.L_x_560) ;  /* 0x00000004002c8947 */ /* 0x000fea0003800000 */
[C---:B------:R-:W-:Y:S01]  /*17a0*/  FADD.FTZ R0, R26.reuse, -1 ;  /* 0xbf8000001a007421 */ /* 0x040fe20000010000 */
[----:B------:R-:W-:Y:S01]  /*17b0*/  FADD.FTZ R3, R26, 1 ;  /* 0x3f8000001a037421 */ /* 0x000fe20000010000 */
[----:B------:R-:W-:Y:S01]  /*17c0*/  MOV R5, 0x3f800000 ;  /* 0x3f80000000057802 */ /* 0x000fe20000000f00 */
[----:B------:R-:W-:Y:S01]  /*17d0*/  HFMA2 R7, -RZ, RZ, 1.3056640625, -1.8671875 ;  /* 0x3d39bf78ff077431 */ /* 0x000fe200000001ff */
[----:B------:R-:W-:Y:S01]  /*17e0*/  FCHK P2, R17, R26 ;  /* 0x0000001a11007302 */ /* 0x000fe20000040000 */
[----:B------:R-:W-:Y:S01]  /*17f0*/  FMUL.FTZ R0, R0, R3 ;  /* 0x0000000300007220 */ /* 0x000fe20000410000 */
[----:B------:R-:W-:Y:S03]  /*1800*/  BSSY.RECONVERGENT B3, `(.L_x_561) ;  /* 0x0000027000037945 */ /* 0x000fe60003800200 */
[----:B------:R-:W-:-:S04]  /*1810*/  FFMA.FTZ R0, R17, R17, R0 ;  /* 0x0000001111007223 */ /* 0x000fc80000010000 */
[C---:B------:R-:W-:Y:S01]  /*1820*/  FADD.FTZ.RZ R2, R0.reuse, 1 ;  /* 0x3f80000000027421 */ /* 0x040fe2000001c000 */
[----:B------:R-:W-:-:S04]  /*1830*/  ISETP.GE.U32.AND P0, PT, R0, 0x7f800000, PT ;  /* 0x7f8000000000780c */ /* 0x000fc80003f06070 */
[----:B------:R-:W-:Y:S02]  /*1840*/  IADD3 R2, PT, PT, R2, -0x3f400000, RZ ;  /* 0xc0c0000002027810 */ /* 0x000fe40007ffe0ff */
[----:B------:R-:W-:Y:S02]  /*1850*/  ISETP.GT.AND P1, PT, R0, -0x40800000, P0 ;  /* 0xbf8000000000780c */ /* 0x000fe40000724270 */
[----:B------:R-:W-:-:S04]  /*1860*/  LOP3.LUT R3, R2, 0xff800000, RZ, 0xc0, !PT ;  /* 0xff80000002037812 */ /* 0x000fc800078ec0ff */
[----:B------:R-:W-:Y:S02]  /*1870*/  IADD3 R4, PT, PT, -R3, 0x40800000, RZ ;  /* 0x4080000003047810 */ /* 0x000fe40007ffe1ff */
[-C--:B------:R-:W-:Y:S02]  /*1880*/  IADD3 R2, PT, PT, R0, -R3.reuse, RZ ;  /* 0x8000000300027210 */ /* 0x080fe40007ffe0ff */
[----:B------:R-:W-:Y:S01]  /*1890*/  I2FP.F32.S32 R3, R3 ;  /* 0x0000000300037245 */ /* 0x000fe20000201400 */
[----:B------:R-:W-:-:S04]  /*18a0*/  FFMA.FTZ R5, R4, 0.25, -R5 ;  /* 0x3e80000004057823 */ /* 0x000fc80000010805 */
[----:B------:R-:W-:Y:S01]  /*18b0*/  FADD.FTZ R2, R2, R5 ;  /* 0x0000000502027221 */ /* 0x000fe20000010000 */
[----:B------:R-:W-:-:S03]  /*18c0*/  FMUL.FTZ R3, R3, 1.1920928955078125e-07 ;  /* 0x3400000003037820 */ /* 0x000fc60000410000 */
[C---:B------:R-:W-:Y:S02]  /*18d0*/  FFMA.FTZ R5, R2.reuse, -R7, 0.10546888411045074463 ;  /* 0x3dd8001202057423 */ /* 0x040fe40000010807 */
[----:B------:R-:W0:Y:S02]  /*18e0*/  MUFU.RCP R7, R26 ;  /* 0x0000001a00077308 */ /* 0x000e240000001000 */
[----:B------:R-:W-:-:S04]  /*18f0*/  FFMA.FTZ R5, R2, R5, -0.13229703903198242188 ;  /* 0xbe0778e002057423 */ /* 0x000fc80000010005 */
[----:B------:R-:W-:-:S04]  /*1900*/  FFMA.FTZ R5, R2, R5, 0.14491446316242218018 ;  /* 0x3e14647502057423 */ /* 0x000fc80000010005 */
[----:B------:R-:W-:-:S04]  /*1910*/  FFMA.FTZ R5, R2, R5, -0.16641564667224884033 ;  /* 0xbe2a68dd02057423 */ /* 0x000fc80000010005 */
[----:B------:R-:W-:Y:S01]  /*1920*/  FFMA.FTZ R5, R2, R5, 0.19988867640495300293 ;  /* 0x3e4caf9e02057423 */ /* 0x000fe20000010005 */
[----:B0-----:R-:W-:-:S03]  /*1930*/  FFMA R4, -R26, R7, 1 ;  /* 0x3f8000001a047423 */ /* 0x001fc60000000107 */
[----:B------:R-:W-:Y:S01]  /*1940*/  FFMA.FTZ R5, R2, R5, -0.25000196695327758789 ;  /* 0xbe80004202057423 */ /* 0x000fe20000010005 */
[----:B------:R-:W-:-:S03]  /*1950*/  FFMA R4, R7, R4, R7 ;  /* 0x0000000407047223 */ /* 0x000fc60000000007 */
        /* <DEDUP_REMOVED lines=9> */
[----:B------:R-:W-:Y:S02]  /*19f0*/  FFMA R0, -R26, R3, R17 ;  /* 0x000000031a007223 */ /* 0x000fe40000000111 */
[----:B------:R-:W-:Y:S02]  /*1a00*/  @P0 FSEL R2, R2, -RZ, P1 ;  /* 0x800000ff02020208 */ /* 0x000fe40000800000 */
[----:B------:R-:W-:-:S03]  /*1a10*/  FFMA R0, R4, R0, R3 ;  /* 0x0000000004007223 */ /* 0x000fc60000000003 */
[----:B------:R-:W-:Y:S01]  /*1a20*/  FMUL.FTZ R24, R2, 0.5 ;  /* 0x3f00000002187820 */ /* 0x000fe20000410000 */
[----:B------:R-:W-:Y:S06]  /*1a30*/  @!P2 BRA `(.L_x_562) ;  /* 0x00000000000ca947 */ /* 0x000fec0003800000 */
[----:B------:R-:W-:Y:S02]  /*1a40*/  MOV R0, R26 ;  /* 0x0000001a00007202 */ /* 0x000fe40000000f00 */
[----:B------:R-:W-:-:S07]  /*1a50*/  MOV R2, 0x1a70 ;  /* 0x00001a7000027802 */ /* 0x000fce0000000f00 */
[----:B-----5:R-:W-:Y:S05]  /*1a60*/  CALL.REL.NOINC `($__internal_62_$__cuda_sm3x_div_rn_ftz_f32_slowpath) ;  /* 0x0000012c00b47944 */ /* 0x020fea0003c00000 */
.L_x_562:
[----:B------:R-:W-:Y:S05]  /*1a70*/  BSYNC.RECONVERGENT B3 ;  /* 0x0000000000037941 */ /* 0x000fea0003800200 */
.L_x_561:
        /* <DEDUP_REMOVED lines=29> */
.L_x_560:
[----:B------:R-:W-:-:S04]  /*1c50*/  FMUL.FTZ R3, R17, R17 ;  /* 0x0000001111037220 */ /* 0x000fc80000410000 */
[----:B------:R-:W-:-:S05]  /*1c60*/  FFMA.FTZ R2, R26, R26, R3 ;  /* 0x0000001a1a027223 */ /* 0x000fca0000010003 */
[----:B------:R-:W-:-:S13]  /*1c70*/  FSETP.GTU.FTZ.AND P0, PT, R2, 0.69999998807907104492, PT ;  /* 0x3f3333330200780b */ /* 0x000fda0003f1c000 */
[----:B------:R-:W-:Y:S05]  /*1c80*/  @P0 BRA `(.L_x_563) ;  /* 0x0000000000b00947 */ /* 0x000fea0003800000 */
[----:B------:R-:W0:Y:S01]  /*1c90*/  MUFU.RCP R3, R26 ;  /* 0x0000001a00037308 */ /* 0x000e220000001000 */
[----:B------:R-:W-:Y:S07]  /*1ca0*/  BSSY.RECONVERGENT B3, `(.L_x_564) ;  /* 0x000000d000037945 */ /* 0x000fee0003800200 */
[----:B------:R-:W1:Y:S08]  /*1cb0*/  MUFU.LG2 R24, R2 ;  /* 0x0000000200187308 */ /* 0x000e700000000c00 */
[----:B------:R-:W2:Y:S01]  /*1cc0*/  FCHK P0, R17, R26 ;  /* 0x0000001a11007302 */ /* 0x000ea20000000000 */
[----:B0-----:R-:W-:-:S04]  /*1cd0*/  FFMA R0, -R26, R3, 1 ;  /* 0x3f8000001a007423 */ /* 0x001fc80000000103 */
[----:B------:R-:W-:-:S04]  /*1ce0*/  FFMA R0, R3, R0, R3 ;  /* 0x0000000003007223 */ /* 0x000fc80000000003 */
[----:B------:R-:W-:Y:S01]  /*1cf0*/  FFMA R3, R17, R0, RZ ;  /* 0x0000000011037223 */ /* 0x000fe200000000ff */
[----:B-1----:R-:W-:-:S03]  /*1d00*/  FMUL.FTZ.D2 R24, R24, 0.69314718246459960938 ;  /* 0x3f31721818187820 */ /* 0x002fc60000310000 */
[----:B------:R-:W-:-:S04]  /*1d10*/  FFMA R4, -R26, R3, R17 ;  /* 0x000000031a047223 */ /* 0x000fc80000000111 */
[----:B------:R-:W-:Y:S01]  /*1d20*/  FFMA R0, R0, R4, R3 ;  /* 0x0000000400007223 */ /* 0x000fe20000000003 */
[----:B--2---:R-:W-:Y:S06]  /*1d30*/  @!P0 BRA `(.L_x_565) ;  /* 0x00000000000c8947 */ /* 0x004fec0003800000 */
[----:B------:R-:W-:Y:S02]  /*1d40*/  MOV R0, R26 ;  /* 0x0000001a00007202 */ /* 0x000fe40000000f00 */
[----:B------:R-:W-:-:S07]  /*1d50*/  MOV R2, 0x1d70 ;  /* 0x00001d7000027802 */ /* 0x000fce0000000f00 */
[----:B-----5:R-:W-:Y:S05]  /*1d60*/  CALL.REL.NOINC `($__internal_62_$__cuda_sm3x_div_rn_ftz_f32_slowpath) ;  /* 0x0000012800f47944 */ /* 0x020fea0003c00000 */
.L_x_565:
[----:B------:R-:W-:Y:S05]  /*1d70*/  BSYNC.RECONVERGENT B3 ;  /* 0x0000000000037941 */ /* 0x000fea0003800200 */
.L_x_564:
        /* <DEDUP_REMOVED lines=29> */
.L_x_563:
[----:B------:R-:W-:Y:S01]  /*1f50*/  LOP3.LUT R7, R26, 0xffff0000, RZ, 0xc0, !PT ;  /* 0xffff00001a077812 */ /* 0x000fe200078ec0ff */
[----:B------:R-:W-:Y:S01]  /*1f60*/  BSSY.RECONVERGENT B0, `(.L_x_566) ;  /* 0x000003f000007945 */ /* 0x000fe20003800200 */
[----:B------:R-:W-:-:S03]  /*1f70*/  LOP3.LUT R16, R17, 0xffff0000, RZ, 0xc0, !PT ;  /* 0xffff000011107812 */ /* 0x000fc600078ec0ff */
[--C-:B------:R-:W-:Y:S01]  /*1f80*/  FADD.FTZ R3, R26, -R7.reuse ;  /* 0x800000071a037221 */ /* 0x100fe20000010000 */
[----:B------:R-:W-:Y:S01]  /*1f90*/  FMUL.FTZ R33, R7, R7 ;  /* 0x0000000707217220 */ /* 0x000fe20000410000 */
[--C-:B------:R-:W-:Y:S01]  /*1fa0*/  FADD.FTZ R2, R17, -R16.reuse ;  /* 0x8000001011027221 */ /* 0x100fe20000010000 */
[----:B------:R-:W-:Y:S01]  /*1fb0*/  FADD.FTZ R7, R7, R7 ;  /* 0x0000000707077221 */ /* 0x000fe20000010000 */
[C---:B------:R-:W-:Y:S01]  /*1fc0*/  FMUL.FTZ R0, R16.reuse, R16 ;  /* 0x0000001010007220 */ /* 0x040fe20000410000 */
[----:B------:R-:W-:Y:S01]  /*1fd0*/  LOP3.LUT R4, R3, 0xffff0000, RZ, 0xc0, !PT ;  /* 0xffff000003047812 */ /* 0x000fe200078ec0ff */
[----:B------:R-:W-:Y:S01]  /*1fe0*/  FADD.FTZ R16, R16, R16 ;  /* 0x0000001010107221 */ /* 0x000fe20000010000 */
[----:B------:R-:W-:-:S03]  /*1ff0*/  LOP3.LUT R31, R2, 0xffff0000, RZ, 0xc0, !PT ;  /* 0xffff0000021f7812 */ /* 0x000fc600078ec0ff */
[--C-:B------:R-:W-:Y:S01]  /*2000*/  FADD.FTZ R22, R3, -R4.reuse ;  /* 0x8000000403167221 */ /* 0x100fe20000010000 */
[----:B------:R-:W-:Y:S01]  /*2010*/  FADD.FTZ R29, R4, R4 ;  /* 0x00000004041d7221 */ /* 0x000fe20000010000 */
[--C-:B------:R-:W-:Y:S01]  /*2020*/  FADD.FTZ R27, R2, -R31.reuse ;  /* 0x8000001f021b7221 */ /* 0x100fe20000010000 */
[C---:B------:R-:W-:Y:S01]  /*2030*/  FADD.FTZ R24, R31.reuse, R31 ;  /* 0x0000001f1f187221 */ /* 0x040fe20000010000 */
[CC--:B------:R-:W-:Y:S01]  /*2040*/  FMUL.FTZ R2, R4.reuse, R7.reuse ;  /* 0x0000000704027220 */ /* 0x0c0fe20000410000 */
[----:B------:R-:W-:Y:S01]  /*2050*/  FMUL.FTZ R3, R4, R4 ;  /* 0x0000000404037220 */ /* 0x000fe20000410000 */
[C---:B------:R-:W-:Y:S01]  /*2060*/  FMUL.FTZ R6, R22.reuse, R7 ;  /* 0x0000000716067220 */ /* 0x040fe20000410000 */
[-C--:B------:R-:W-:Y:S01]  /*2070*/  FMUL.FTZ R4, R31, R16.reuse ;  /* 0x000000101f047220 */ /* 0x080fe20000410000 */
[C---:B------:R-:W-:Y:S01]  /*2080*/  FMUL.FTZ R7, R27.reuse, R16 ;  /* 0x000000101b077220 */ /* 0x040fe20000410000 */
[C---:B------:R-:W-:Y:S01]  /*2090*/  FMUL.FTZ R16, R22.reuse, R29 ;  /* 0x0000001d16107220 */ /* 0x040fe20000410000 */
[----:B------:R-:W-:Y:S01]  /*20a0*/  FMUL.FTZ R24, R27, R24 ;  /* 0x000000181b187220 */ /* 0x000fe20000410000 */
[----:B------:R-:W-:Y:S01]  /*20b0*/  FMUL.FTZ R5, R31, R31 ;  /* 0x0000001f1f057220 */ /* 0x000fe20000410000 */
[----:B------:R-:W-:Y:S01]  /*20c0*/  FMUL.FTZ R22, R22, R22 ;  /* 0x0000001616167220 */ /* 0x000fe20000410000 */
[----:B------:R-:W-:-:S07]  /*20d0*/  FMUL.FTZ R27, R27, R27 ;  /* 0x0000001b1b1b7220 */ /* 0x000fce0000410000 */
.L_x_567:
[----:B------:R-:W-:-:S04]  /*20e0*/  FSETP.GEU.FTZ.AND P0, PT, R33, R0, PT ;  /* 0x000000002100720b */ /* 0x000fc80003f1e000 */
[----:B------:R-:W-:Y:S02]  /*20f0*/  FSEL R31, R0, R33, P0 ;  /* 0x00000021001f7208 */ /* 0x000fe40000000000 */
[----:B------:R-:W-:Y:S02]  /*2100*/  FSEL R33, R33, R0, P0 ;  /* 0x0000000021217208 */ /* 0x000fe40000000000 */
        /* <DEDUP_REMOVED lines=17> */
[----:B------:R-:W-:Y:S02]  /*2220*/  PLOP3.LUT P4, PT, P6, P4, P5, 0x80, 0x0 ;  /* 0x000000000000781c */ /* 0x000fe40003789050 */
[CC--:B------:R-:W-:Y:S02]  /*2230*/  FSETP.GEU.FTZ.AND P5, PT, R31.reuse, R16.reuse, PT ;  /* 0x000000101f00720b */ /* 0x0c0fe40003fbe000 */
[----:B------:R-:W-:Y:S02]  /*2240*/  FSEL R6, R28, R7, P6 ;  /* 0x000000071c067208 */ /* 0x000fe40003000000 */
[----:B------:R-:W-:Y:S02]  /*2250*/  FSEL R29, R16, R31, P5 ;  /* 0x0000001f101d7208 */ /* 0x000fe40002800000 */
[----:B------:R-:W-:-:S02]  /*2260*/  FSEL R7, R31, R16, P5 ;  /* 0x000000101f077208 */ /* 0x000fc40002800000 */
[----:B------:R-:W-:-:S04]  /*2270*/  FSETP.GEU.FTZ.AND P6, PT, R29, R24, PT ;  /* 0x000000181d00720b */ /* 0x000fc80003fde000 */
[----:B------:R-:W-:Y:S02]  /*2280*/  FSEL R31, R24, R29, P6 ;  /* 0x0000001d181f7208 */ /* 0x000fe40003000000 */
[----:B------:R-:W-:Y:S02]  /*2290*/  PLOP3.LUT P4, PT, P6, P4, P5, 0x80, 0x0 ;  /* 0x000000000000781c */ /* 0x000fe40003789050 */
[----:B------:R-:W-:Y:S02]  /*22a0*/  FSETP.GEU.FTZ.AND P5, PT, R31, R22, PT ;  /* 0x000000161f00720b */ /* 0x000fe40003fbe000 */
[----:B------:R-:W-:Y:S02]  /*22b0*/  FSEL R16, R29, R24, P6 ;  /* 0x000000181d107208 */ /* 0x000fe40003000000 */
[----:B------:R-:W-:Y:S02]  /*22c0*/  FSEL R28, R22, R31, P5 ;  /* 0x0000001f161c7208 */ /* 0x000fe40002800000 */
[----:B------:R-:W-:-:S02]  /*22d0*/  FSEL R24, R31, R22, P5 ;  /* 0x000000161f187208 */ /* 0x000fc40002800000 */
[----:B------:R-:W-:-:S04]  /*22e0*/  FSETP.GEU.FTZ.AND P6, PT, R28, R27, PT ;  /* 0x0000001b1c00720b */ /* 0x000fc80003fde000 */
[----:B------:R-:W-:Y:S02]  /*22f0*/  PLOP3.LUT P4, PT, P6, P4, P5, 0x80, 0x0 ;  /* 0x000000000000781c */ /* 0x000fe40003789050 */
[----:B------:R-:W-:Y:S02]  /*2300*/  FSEL R22, R28, R27, P6 ;  /* 0x0000001b1c167208 */ /* 0x000fe40003000000 */
[----:B------:R-:W-:Y:S02]  /*2310*/  PLOP3.LUT P4, PT, P4, P3, P2, 0x80, 0x0 ;  /* 0x000000000000781c */ /* 0x000fe40002787020 */
[----:B------:R-:W-:Y:S02]  /*2320*/  FSEL R27, R27, R28, P6 ;  /* 0x0000001c1b1b7208 */ /* 0x000fe40003000000 */
[----:B------:R-:W-:-:S13]  /*2330*/  PLOP3.LUT P4, PT, P4, P1, P0, 0x80, 0x0 ;  /* 0x000000000000781c */ /* 0x000fda0002783000 */
[----:B------:R-:W-:Y:S05]  /*2340*/  @!P4 BRA `(.L_x_567) ;  /* 0xfffffffc0064c947 */ /* 0x000fea000383ffff */
[----:B------:R-:W-:Y:S05]  /*2350*/  BSYNC.RECONVERGENT B0 ;  /* 0x0000000000007941 */ /* 0x000fea0003800200 */
.L_x_566:
[----:B------:R-:W-:Y:S01]  /*2360*/  FADD.FTZ R33, R33, -1 ;  /* 0xbf80000021217421 */ /* 0x000fe20000010000 */
[----:B------:R-:W-:Y:S01]  /*2370*/  FCHK P2, R17, R26 ;  /* 0x0000001a11007302 */ /* 0x000fe20000040000 */
[----:B------:R-:W-:Y:S02]  /*2380*/  BSSY.RECONVERGENT B3, `(.L_x_568) ;  /* 0x0000033000037945 */ /* 0x000fe40003800200 */
[----:B------:R-:W-:-:S04]  /*2390*/  FADD.FTZ R33, R0, R33 ;  /* 0x0000002100217221 */ /* 0x000fc80000010000 */
[----:B------:R-:W-:-:S04]  /*23a0*/  FADD.FTZ R33, R2, R33 ;  /* 0x0000002102217221 */ /* 0x000fc80000010000 */
[----:B------:R-:W-:-:S04]  /*23b0*/  FADD.FTZ R4, R4, R33 ;  /* 0x0000002104047221 */ /* 0x000fc80000010000 */
[----:B------:R-:W-:-:S04]  /*23c0*/  FADD.FTZ R4, R3, R4 ;  /* 0x0000000403047221 */ /* 0x000fc80000010000 */
[----:B------:R-:W-:Y:S01]  /*23d0*/  FADD.FTZ R5, R5, R4 ;  /* 0x0000000405057221 */ /* 0x000fe20000010000 */
[----:B------:R-:W-:-:S03]  /*23e0*/  MOV R4, 0x3e800000 ;  /* 0x3e80000000047802 */ /* 0x000fc60000000f00 */
[----:B------:R-:W-:Y:S01]  /*23f0*/  FADD.FTZ R6, R6, R5 ;  /* 0x0000000506067221 */ /* 0x000fe20000010000 */
[----:B------:R-:W-:-:S03]  /*2400*/  HFMA2 R5, -RZ, RZ, 1.3056640625, -1.8671875 ;  /* 0x3d39bf78ff057431 */ /* 0x000fc600000001ff */
[----:B------:R-:W-:-:S04]  /*2410*/  FADD.FTZ R7, R7, R6 ;  /* 0x0000000607077221 */ /* 0x000fc80000010000 */
[----:B------:R-:W-:-:S04]  /*2420*/  FADD.FTZ R7, R16, R7 ;  /* 0x0000000710077221 */ /* 0x000fc80000010000 */
[----:B------:R-:W-:-:S04]  /*2430*/  FADD.FTZ R7, R24, R7 ;  /* 0x0000000718077221 */ /* 0x000fc80000010000 */
[----:B------:R-:W-:-:S04]  /*2440*/  FADD.FTZ R22, R22, R7 ;  /* 0x0000000716167221 */ /* 0x000fc80000010000 */
[----:B------:R-:W-:-:S04]  /*2450*/  FADD.FTZ R27, R27, R22 ;  /* 0x000000161b1b7221 */ /* 0x000fc80000010000 */
        /* <DEDUP_REMOVED lines=8> */
[----:B------:R-:W-:-:S04]  /*24e0*/  FFMA.FTZ R3, R3, R4, -1 ;  /* 0xbf80000003037423 */ /* 0x000fc80000010004 */
        /* <DEDUP_REMOVED lines=11> */
[----:B------:R-:W-:Y:S01]  /*25a0*/  FFMA.FTZ R3, R2, R3, 0.33333510160446166992 ;  /* 0x3eaaaae602037423 */ /* 0x000fe20000010003 */
[----:B------:R-:W-:-:S03]  /*25b0*/  FFMA R5, R17, R4, RZ ;  /* 0x0000000411057223 */ /* 0x000fc600000000ff */
[----:B------:R-:W-:-:S04]  /*25c0*/  FFMA.FTZ R3, R2, R3, -0.5 ;  /* 0xbf00000002037423 */ /* 0x000fc80000010003 */
[----:B------:R-:W-:-:S04]  /*25d0*/  FMUL.FTZ R3, R2, R3 ;  /* 0x0000000302037220 */ /* 0x000fc80000410000 */
[----:B------:R-:W-:Y:S01]  /*25e0*/  FFMA.FTZ R3, R2, R3, R2 ;  /* 0x0000000302037223 */ /* 0x000fe20000010002 */
[----:B------:R-:W-:-:S03]  /*25f0*/  @P0 MOV R2, 0x7f800000 ;  /* 0x7f80000000020802 */ /* 0x000fc60000000f00 */
[----:B------:R-:W-:Y:S01]  /*2600*/  FFMA.FTZ R3, R0, 0.69314718246459960938, R3 ;  /* 0x3f31721800037823 */ /* 0x000fe20000010003 */
[----:B------:R-:W-:Y:S01]  /*2610*/  FFMA R0, -R26, R5, R17 ;  /* 0x000000051a007223 */ /* 0x000fe20000000111 */
[C---:B------:R-:W-:Y:S01]  /*2620*/  @P1 FFMA.FTZ R3, R27.reuse, R2, +INF ;  /* 0x7f8000001b031423 */ /* 0x040fe20000010002 */
[----:B------:R-:W-:Y:S02]  /*2630*/  @P0 FSETP.NEU.FTZ.AND P1, PT, R27, RZ, PT ;  /* 0x000000ff1b00020b */ /* 0x000fe40003f3d000 */
[----:B------:R-:W-:Y:S02]  /*2640*/  FFMA R0, R4, R0, R5 ;  /* 0x0000000004007223 */ /* 0x000fe40000000005 */
[----:B------:R-:W-:-:S05]  /*2650*/  @P0 FSEL R3, R3, -RZ, P1 ;  /* 0x800000ff03030208 */ /* 0x000fca0000800000 */
[----:B------:R-:W-:Y:S01]  /*2660*/  FMUL.FTZ R24, R3, 0.5 ;  /* 0x3f00000003187820 */ /* 0x000fe20000410000 */
[----:B------:R-:W-:Y:S06]  /*2670*/  @!P2 BRA `(.L_x_569) ;  /* 0x00000000000ca947 */ /* 0x000fec0003800000 */
[----:B------:R-:W-:Y:S02]  /*2680*/  MOV R0, R26 ;  /* 0x0000001a00007202 */ /* 0x000fe40000000f00 */
[----:B------:R-:W-:-:S07]  /*2690*/  MOV R2, 0x26b0 ;  /* 0x000026b000027802 */ /* 0x000fce0000000f00 */
[----:B-----5:R-:W-:Y:S05]  /*26a0*/  CALL.REL.NOINC `($__internal_62_$__cuda_sm3x_div_rn_ftz_f32_slowpath) ;  /* 0x0000012000a47944 */ /* 0x020fea0003c00000 */
.L_x_569:
[----:B------:R-:W-:Y:S05]  /*26b0*/  BSYNC.RECONVERGENT B3 ;  /* 0x0000000000037941 */ /* 0x000fea0003800200 */
.L_x_568:
        /* <DEDUP_REMOVED lines=27> */
[----:B------:R-:W-:-:S07]  /*2870*/  FSEL R8, R3, R2, P0 ;  /* 0x0000000203087208 */ /* 0x000fce0000000000 */
.L_x_547:
[----:B------:R-:W-:Y:S05]  /*2880*/  BSYNC.RECONVERGENT B2 ;  /* 0x0000000000027941 */ /* 0x000fea0003800200 */
.L_x_543:
[C---:B------:R-:W-:Y:S01]  /*2890*/  FMUL.FTZ R9, R8.reuse, UR12 ;  /* 0x0000000c08097c20 */ /* 0x040fe20008410000 */
[----:B------:R-:W-:Y:S01]  /*28a0*/  FMUL.FTZ R3, R8, UR13 ;  /* 0x0000000d08037c20 */ /* 0x000fe20008410000 */
[----:B------:R-:W-:Y:S02]  /*28b0*/  BSSY.RECONVERGENT B0, `(.L_x_570) ;  /* 0x0000038000007945 */ /* 0x000fe40003800200 */
[C---:B------:R-:W-:Y:S01]  /*28c0*/  FFMA.FTZ R9, R24.reuse, UR13, R9 ;  /* 0x0000000d18097c23 */ /* 0x040fe20008010009 */
[----:B------:R-:W-:-:S04]  /*28d0*/  FFMA.FTZ R3, R24, UR12, -R3 ;  /* 0x0000000c18037c23 */ /* 0x000fc80008010803 */
[----:B------:R-:W-:-:S13]  /*28e0*/  LOP3.LUT P0, R2, R9, 0x7fffffff, RZ, 0xc0, !PT ;  /* 0x7fffffff09027812 */ /* 0x000fda000780c0ff */
[----:B------:R-:W-:-:S06]  /*28f0*/  @!P0 FMUL.FTZ R8, R3, 1.4426950216293334961 ;  /* 0x3fb8aa3b03088820 */ /* 0x000fcc0000410000 */
[----:B------:R-:W0:Y:S01]  /*2900*/  @!P0 MUFU.EX2 R8, R8 ;  /* 0x0000000800088308 */ /* 0x000e220000000800 */
[----:B------:R-:W-:Y:S05]  /*2910*/  @!P0 BRA `(.L_x_571) ;  /* 0x0000000000c48947 */ /* 0x000fea0003800000 */
[----:B------:R-:W-:-:S13]  /*2920*/  LOP3.LUT P0, R4, R3, 0x7fffffff, RZ, 0xc0, !PT ;  /* 0x7fffffff03047812 */ /* 0x000fda000780c0ff */
[----:B------:R-:W-:-:S04]  /*2930*/  @!P0 FMUL.RZ R0, R9, 0.15915493667125701904 ;  /* 0x3e22f98309008820 */ /* 0x000fc8000040c000 */
[----:B------:R1:W2:Y:S08]  /*2940*/  @!P0 MUFU.SIN R9, R0 ;  /* 0x0000000000098308 */ /* 0x0002b00000000400 */
[----:B0-----:R1:W3:Y:S01]  /*2950*/  @!P0 MUFU.COS R8, R0 ;  /* 0x0000000000088308 */ /* 0x0012e20000000000 */
[----:B------:R-:W-:Y:S05]  /*2960*/  @!P0 BRA `(.L_x_571) ;  /* 0x0000000000b08947 */ /* 0x000fea0003800000 */
[----:B------:R-:W-:-:S13]  /*2970*/  ISETP.GE.U32.AND P0, PT, R2, 0x7f800000, PT ;  /* 0x7f8000000200780c */ /* 0x000fda0003f06070 */
[----:B------:R-:W-:Y:S05]  /*2980*/  @!P0 BRA `(.L_x_572) ;  /* 0x0000000000208947 */ /* 0x000fea0003800000 */
[----:B------:R-:W-:-:S13]  /*2990*/  ISETP.NE.AND P1, PT, R4, 0x7f800000, PT ;  /* 0x7f8000000400780c */ /* 0x000fda0003f25270 */
[----:B--2---:R-:W-:Y:S01]  /*29a0*/  @P1 FADD.FTZ R9, R9, -R9 ;  /* 0x8000000909091221 */ /* 0x004fe20000010000 */
[----:B------:R-:W-:-:S03]  /*29b0*/  @!P1 ISETP.GT.AND P0, PT, R3, -0x1, PT ;  /* 0xffffffff0300980c */ /* 0x000fc60003f04270 */
[----:B-1----:R-:W-:Y:S01]  /*29c0*/  @!P1 FADD.FTZ R0, R9, -R9 ;  /* 0x8000000909009221 */ /* 0x002fe20000010000 */
[----:B---3--:R-:W-:Y:S02]  /*29d0*/  @P1 MOV R8, R9 ;  /* 0x0000000900081202 */ /* 0x008fe40000000f00 */
[----:B------:R-:W-:Y:S02]  /*29e0*/  @!P1 FSEL R8, R3, RZ, P0 ;  /* 0x000000ff03089208 */ /* 0x000fe40000000000 */
[----:B------:R-:W-:Y:S01]  /*29f0*/  @!P1 FSEL R9, R0, RZ, P0 ;  /* 0x000000ff00099208 */ /* 0x000fe20000000000 */
[----:B------:R-:W-:Y:S06]  /*2a00*/  BRA `(.L_x_571) ;  /* 0x0000000000887947 */ /* 0x000fec0003800000 */
.L_x_572:
[----:B-1----:R-:W-:-:S04]  /*2a10*/  IADD3 R0, PT, PT, R3, -0x42b17218, RZ ;  /* 0xbd4e8de803007810 */ /* 0x002fc80007ffe0ff */
[----:B------:R-:W-:-:S13]  /*2a20*/  ISETP.GT.U32.AND P0, PT, R0, 0x8e8e5c, PT ;  /* 0x008e8e5c0000780c */ /* 0x000fda0003f04070 */
[----:B------:R-:W-:Y:S05]  /*2a30*/  @P0 BRA `(.L_x_573) ;  /* 0x0000000000600947 */ /* 0x000fea0003800000 */
[----:B------:R-:W-:Y:S01]  /*2a40*/  FADD.FTZ R0, R3, -162.88958740234375 ;  /* 0xc322e3bc03007421 */ /* 0x000fe20000010000 */
[----:B--2---:R-:W-:-:S03]  /*2a50*/  FMUL.RZ R9, R9, 0.15915493667125701904 ;  /* 0x3e22f98309097820 */ /* 0x004fc6000040c000 */
[----:B------:R-:W-:Y:S01]  /*2a60*/  FMUL.FTZ R0, R0, 1.4426950216293334961 ;  /* 0x3fb8aa3b00007820 */ /* 0x000fe20000410000 */
[----:B------:R-:W-:Y:S08]  /*2a70*/  MUFU.COS R5, R9 ;  /* 0x0000000900057308 */ /* 0x000ff00000000000 */
[----:B------:R-:W0:Y:S08]  /*2a80*/  MUFU.EX2 R0, R0 ;  /* 0x0000000000007308 */ /* 0x000e300000000800 */
[----:B------:R-:W1:Y:S01]  /*2a90*/  MUFU.SIN R7, R9 ;  /* 0x0000000900077308 */ /* 0x000e620000000400 */
[----:B0-----:R-:W-:-:S02]  /*2aa0*/  LEA.HI R2, R0, 0xffffffed, RZ, 0x9 ;  /* 0xffffffed00027811 */ /* 0x001fc400078f48ff */
[----:B------:R-:W-:Y:S02]  /*2ab0*/  LOP3.LUT R0, R0, 0x7fffff, RZ, 0xc0, !PT ;  /* 0x007fffff00007812 */ /* 0x000fe400078ec0ff */
[----:B------:R-:W-:Y:S02]  /*2ac0*/  LOP3.LUT R3, R2, 0xffff, RZ, 0xc0, !PT ;  /* 0x0000ffff02037812 */ /* 0x000fe400078ec0ff */
[----:B------:R-:W-:Y:S02]  /*2ad0*/  LOP3.LUT R0, R0, 0x7f000000, RZ, 0xfc, !PT ;  /* 0x7f00000000007812 */ /* 0x000fe400078efcff */
[----:B------:R-:W-:-:S03]  /*2ae0*/  LEA.HI R3, R3, R2, RZ, 0x11 ;  /* 0x0000000203037211 */ /* 0x000fc600078f88ff */
[-C--:B------:R-:W-:Y:S01]  /*2af0*/  FMUL.FTZ R4, R5, R0.reuse ;  /* 0x0000000005047220 */ /* 0x080fe20000410000 */
[----:B------:R-:W-:Y:S01]  /*2b00*/  PRMT R3, R3, 0x9910, RZ ;  /* 0x0000991003037816 */ /* 0x000fe200000000ff */
[----:B-1----:R-:W-:-:S03]  /*2b10*/  FMUL.FTZ R0, R7, R0 ;  /* 0x0000000007007220 */ /* 0x002fc60000410000 */
[----:B------:R-:W-:-:S04]  /*2b20*/  SHF.R.S32.HI R3, RZ, 0x1, R3 ;  /* 0x00000001ff037819 */ /* 0x000fc80000011403 */
[----:B------:R-:W-:-:S04]  /*2b30*/  PRMT R3, R3, 0x9910, RZ ;  /* 0x0000991003037816 */ /* 0x000fc800000000ff */
[----:B------:R-:W-:Y:S02]  /*2b40*/  IADD3 R2, PT, PT, R2, -R3, RZ ;  /* 0x8000000302027210 */ /* 0x000fe40007ffe0ff */
[----:B------:R-:W-:Y:S02]  /*2b50*/  LEA R3, R3, 0x3f800000, 0x17 ;  /* 0x3f80000003037811 */ /* 0x000fe400078eb8ff */
[----:B------:R-:W-:-:S03]  /*2b60*/  LEA R2, R2, 0x3f800000, 0x17 ;  /* 0x3f80000002027811 */ /* 0x000fc600078eb8ff */
[C---:B------:R-:W-:Y:S01]  /*2b70*/  FMUL.FTZ R5, R3.reuse, R4 ;  /* 0x0000000403057220 */ /* 0x040fe20000410000 */
[----:B------:R-:W-:-:S03]  /*2b80*/  FMUL.FTZ R3, R3, R0 ;  /* 0x0000000003037220 */ /* 0x000fc60000410000 */
[C---:B---3--:R-:W-:Y:S01]  /*2b90*/  FMUL.FTZ R8, R2.reuse, R5 ;  /* 0x0000000502087220 */ /* 0x048fe20000410000 */
[----:B------:R-:W-:Y:S01]  /*2ba0*/  FMUL.FTZ R9, R2, R3 ;  /* 0x0000000302097220 */ /* 0x000fe20000410000 */
[----:B------:R-:W-:Y:S06]  /*2bb0*/  BRA `(.L_x_571) ;  /* 0x00000000001c7947 */ /* 0x000fec0003800000 */
.L_x_573:
[----:B------:R-:W-:Y:S01]  /*2bc0*/  FMUL.FTZ R3, R3, 1.4426950216293334961 ;  /* 0x3fb8aa3b03037820 */ /* 0x000fe20000410000 */
[----:B--2---:R-:W-:-:S04]  /*2bd0*/  FMUL.RZ R0, R9, 0.15915493667125701904 ;  /* 0x3e22f98309007820 */ /* 0x004fc8000040c000 */
[----:B---3--:R-:W-:Y:S08]  /*2be0*/  MUFU.COS R8, R0 ;  /* 0x0000000000087308 */ /* 0x008ff00000000000 */
[----:B------:R-:W0:Y:S08]  /*2bf0*/  MUFU.EX2 R3, R3 ;  /* 0x0000000300037308 */ /* 0x000e300000000800 */
[----:B------:R-:W1:Y:S01]  /*2c00*/  MUFU.SIN R2, R0 ;  /* 0x0000000000027308 */ /* 0x000e620000000400 */
[C---:B0-----:R-:W-:Y:S01]  /*2c10*/  FMUL.FTZ R8, R3.reuse, R8 ;  /* 0x0000000803087220 */ /* 0x041fe20000410000 */
[----:B-1----:R-:W-:-:S07]  /*2c20*/  FMUL.FTZ R9, R3, R2 ;  /* 0x0000000203097220 */ /* 0x002fce0000410000 */
.L_x_571:
[----:B------:R-:W-:Y:S05]  /*2c30*/  BSYNC.RECONVERGENT B0 ;  /* 0x0000000000007941 */ /* 0x000fea0003800200 */
.L_x_570:
[----:B-----5:R-:W-:Y:S01]  /*2c40*/  FSETP.NAN.FTZ.AND P0, PT, R14, R14, PT ;  /* 0x0000000e0e00720b */ /* 0x020fe20003f18000 */
[----:B------:R-:W-:Y:S01]  /*2c50*/  BSSY.RECONVERGENT B2, `(.L_x_574) ;  /* 0x0000249000027945 */ /* 0x000fe20003800200 */
[----:B------:R-:W-:-:S04]  /*2c60*/  FSETP.NAN.FTZ.AND P1, PT, R15, R15, PT ;  /* 0x0000000f0f00720b */ /* 0x000fc80003f38000 */
[----:B------:R-:W-:-:S13]  /*2c70*/  PLOP3.LUT P0, PT, P0, P1, PT, 0xf8, 0x8f ;  /* 0x00000000008f781c */ /* 0x000fda0000703f70 */
[----:B------:R-:W-:Y:S05]  /*2c80*/  @P0 BRA `(.L_x_575) ;  /* 0x0000002000300947 */ /* 0x000fea0003800000 */
[C---:B-1----:R-:W-:Y:S01]  /*2c90*/  FADD.FTZ R0, |R14|.reuse, -RZ ;  /* 0x800000ff0e007221 */ /* 0x042fe20000010200 */
[----:B------:R-:W-:Y:S01]  /*2ca0*/  FADD.FTZ R5, |R15|, -RZ ;  /* 0x800000ff0f057221 */ /* 0x000fe20000010200 */
[----:B------:R-:W-:-:S04]  /*2cb0*/  FSETP.GEU.FTZ.AND P1, PT, |R14|, |R15|, PT ;  /* 0x4000000f0e00720b */ /* 0x000fc80003f3e200 */
[----:B------:R-:W-:Y:S02]  /*2cc0*/  FSEL R17, R0, R5, !P1 ;  /* 0x0000000500117208 */ /* 0x000fe40004800000 */
[----:B------:R-:W-:Y:S02]  /*2cd0*/  P2R R25, PR, RZ, 0x2 ;  /* 0x00000002ff197803 */ /* 0x000fe40000000000 */
[----:B------:R-:W-:Y:S02]  /*2ce0*/  FSETP.GT.FTZ.AND P0, PT, R17, 9.99999979021476795361e+33, PT ;  /* 0x77f684df1100780b */ /* 0x000fe40003f14000 */
[----:B------:R-:W-:-:S11]  /*2cf0*/  FSEL R26, R5, R0, !P1 ;  /* 0x00000000051a7208 */ /* 0x000fd60004800000 */
[----:B------:R-:W-:Y:S05]  /*2d00*/  @P0 BRA `(.L_x_576) ;  /* 0x0000001c00140947 */ /* 0x000fea0003800000 */
[----:B------:R-:W-:-:S13]  /*2d10*/  FSETP.NEU.FTZ.AND P0, PT, R26, 1, PT ;  /* 0x3f8000001a00780b */ /* 0x000fda0003f1d000 */
[----:B------:R-:W-:Y:S05]  /*2d20*/  @!P0 BRA `(.L_x_577) ;  /* 0x0000001400448947 */ /* 0x000fea0003800000 */
[CC--:B------:R-:W-:Y:S02]  /*2d30*/  FMNMX.FTZ R2, R26.reuse, R17.reuse, PT ;  /* 0x000000111a027209 */ /* 0x0c0fe40003810000 */
[----:B------:R-:W-:Y:S02]  /*2d40*/  FMNMX.FTZ R3, R26, R17, !PT ;  /* 0x000000111a037209 */ /* 0x000fe40007810000 */
[----:B------:R-:W-:Y:S02]  /*2d50*/  FSETP.GEU.FTZ.AND P1, PT, R2, 9.9999999747524270788e-07, PT ;  /* 0x358637bd0200780b */ /* 0x000fe40003f3e000 */
[----:B------:R-:W-:-:S04]  /*2d60*/  FSETP.GT.FTZ.AND P0, PT, R3, 1000000, PT ;  /* 0x497424000300780b */ /* 0x000fc80003f14000 */
[----:B------:R-:W-:-:S13]  /*2d70*/  PLOP3.LUT P0, PT, P0, P1, PT, 0xf2, 0x2f ;  /* 0x00000000002f781c */ /* 0x000fda0000703e72 */
[----:B------:R-:W-:Y:S05]  /*2d80*/  @P0 BRA `(.L_x_578) ;  /* 0x0000001000440947 */ /* 0x000fea0003800000 */
[----:B------:R-:W-:-:S13]  /*2d90*/  FSETP.GE.FTZ.AND P0, PT, R26, 1, PT ;  /* 0x3f8000001a00780b */ /* 0x000fda0003f16000 */
[----:B------:R-:W-:Y:S05]  /*2da0*/  @!P0 BRA `(.L_x_579) ;  /* 0x00000004002c8947 */ /* 0x000fea0003800000 */
[C---:B------:R-:W-:Y:S01]  /*2db0*/  FADD.FTZ R0, R26.reuse, -1 ;  /* 0xbf8000001a007421 */ /* 0x040fe20000010000 */
[----:B------:R-:W-:Y:S01]  /*2dc0*/  FADD.FTZ R3, R26, 1 ;  /* 0x3f8000001a037421 */ /* 0x000fe20000010000 */
[----:B------:R-:W-:Y:S01]  /*2dd0*/  HFMA2 R5, -RZ, RZ, 1.625, 0 ;  /* 0x3e800000ff057431 */ /* 0x000fe200000001ff */
[----:B------:R-:W-:Y:S01]  /*2de0*/  MOV R7, 0x3d39bf78 ;  /* 0x3d39bf7800077802 */ /* 0x000fe20000000f00 */
[----:B------:R-:W-:Y:S01]  /*2df0*/  BSSY.RECONVERGENT B3, `(.L_x_580) ;  /* 0x0000029000037945 */ /* 0x000fe20003800200 */
[----:B------:R-:W-:-:S04]  /*2e00*/  FMUL.FTZ R0, R0, R3 ;  /* 0x0000000300007220 */ /* 0x000fc80000410000 */
        /* <DEDUP_REMOVED lines=9> */
[----:B------:R-:W-:Y:S01]  /*2ea0*/  FFMA.FTZ R5, R4, R5, -1 ;  /* 0xbf80000004057423 */ /* 0x000fe20000010005 */
[----:B------:R-:W-:-:S03]  /*2eb0*/  @P1 FSETP.NEU.FTZ.AND P2, PT, R0, RZ, PT ;  /* 0x000000ff0000120b */ /* 0x000fc60003f5d000 */
[----:B------:R-:W-:Y:S01]  /*2ec0*/  FADD.FTZ R2, R2, R5 ;  /* 0x0000000502027221 */ /* 0x000fe20000010000 */
[----:B------:R-:W-:-:S03]  /*2ed0*/  FMUL.FTZ R3, R3, 1.1920928955078125e-07 ;  /* 0x3400000003037820 */ /* 0x000fc60000410000 */
[C---:B------:R-:W-:Y:S02]  /*2ee0*/  FFMA.FTZ R5, R2.reuse, -R7, 0.10546888411045074463 ;  /* 0x3dd8001202057423 */ /* 0x040fe40000010807 */
[----:B------:R-:W1:Y:S02]  /*2ef0*/  MUFU.RCP R7, R26 ;  /* 0x0000001a00077308 */ /* 0x000e640000001000 */
[----:B------:R-:W-:-:S04]  /*2f00*/  FFMA.FTZ R5, R2, R5, -0.13229703903198242188 ;  /* 0xbe0778e002057423 */ /* 0x000fc80000010005 */
[----:B------:R-:W-:-:S04]  /*2f10*/  FFMA.FTZ R5, R2, R5, 0.14491446316242218018 ;  /* 0x3e14647502057423 */ /* 0x000fc80000010005 */
[----:B------:R-:W-:-:S04]  /*2f20*/  FFMA.FTZ R5, R2, R5, -0.16641564667224884033 ;  /* 0xbe2a68dd02057423 */ /* 0x000fc80000010005 */
[----:B------:R-:W-:Y:S01]  /*2f30*/  FFMA.FTZ R5, R2, R5, 0.19988867640495300293 ;  /* 0x3e4caf9e02057423 */ /* 0x000fe20000010005 */
[----:B-1----:R-:W-:-:S03]  /*2f40*/  FFMA R4, -R26, R7, 1 ;  /* 0x3f8000001a047423 */ /* 0x002fc60000000107 */
        /* <DEDUP_REMOVED lines=9> */
[----:B------:R-:W-:Y:S01]  /*2fe0*/  @P0 FFMA.FTZ R2, R0, R5, +INF ;  /* 0x7f80000000020423 */ /* 0x000fe20000010005 */
[----:B------:R-:W1:Y:S02]  /*2ff0*/  FCHK P0, R17, R26 ;  /* 0x0000001a11007302 */ /* 0x000e640000000000 */
[----:B------:R-:W-:Y:S02]  /*3000*/  FFMA R0, -R26, R3, R17 ;  /* 0x000000031a007223 */ /* 0x000fe40000000111 */
[----:B------:R-:W-:Y:S02]  /*3010*/  @P1 FSEL R2, R2, -RZ, P2 ;  /* 0x800000ff02021208 */ /* 0x000fe40001000000 */
[----:B------:R-:W-:-:S03]  /*3020*/  FFMA R0, R4, R0, R3 ;  /* 0x0000000004007223 */ /* 0x000fc60000000003 */
[----:B------:R-:W-:Y:S01]  /*3030*/  FMUL.FTZ R24, R2, 0.5 ;  /* 0x3f00000002187820 */ /* 0x000fe20000410000 */
[----:B-1----:R-:W-:Y:S06]  /*3040*/  @!P0 BRA `(.L_x_581) ;  /* 0x00000000000c8947 */ /* 0x002fec0003800000 */
[----:B------:R-:W-:Y:S02]  /*3050*/  MOV R0, R26 ;  /* 0x0000001a00007202 */ /* 0x000fe40000000f00 */
[----:B------:R-:W-:-:S07]  /*3060*/  MOV R2, 0x3080 ;  /* 0x0000308000027802 */ /* 0x000fce0000000f00 */
[----:B0-23--:R-:W-:Y:S05]  /*3070*/  CALL.REL.NOINC `($__internal_62_$__cuda_sm3x_div_rn_ftz_f32_slowpath) ;  /* 0x0000011800307944 */ /* 0x00dfea0003c00000 */
.L_x_581:
[----:B------:R-:W-:Y:S05]  /*3080*/  BSYNC.RECONVERGENT B3 ;  /* 0x0000000000037941 */ /* 0x000fea0003800200 */
.L_x_580:
[----:B------:R-:W-:Y:S02]  /*3090*/  HFMA2 R3, -RZ, RZ, 0.89990234375, 10328 ;  /* 0x3b33710bff037431 */ /* 0x000fe400000001ff */
[----:B------:R-:W-:Y:S01]  /*30a0*/  FMUL.FTZ R2, R0, R0 ;  /* 0x0000000000027220 */ /* 0x000fe20000410000 */
[----:B------:R-:W-:Y:S02]  /*30b0*/  ISETP.NE.AND P3, PT, R25, RZ, PT ;  /* 0x000000ff1900720c */ /* 0x000fe40003f65270 */
[----:B------:R-:W-:Y:S02]  /*30c0*/  MOV R5, 0x3f6ee581 ;  /* 0x3f6ee58100057802 */ /* 0x000fe40000000f00 */
[C---:B------:R-:W-:Y:S02]  /*30d0*/  ISETP.GE.AND P0, PT, R14.reuse, RZ, PT ;  /* 0x000000ff0e00720c */ /* 0x040fe40003f06270 */
[C---:B------:R-:W-:Y:S01]  /*30e0*/  FSETP.NEU.FTZ.AND P2, PT, |R14|.reuse, |R15|, PT ;  /* 0x4000000f0e00720b */ /* 0x040fe20003f5d200 */
[----:B------:R-:W-:Y:S01]  /*30f0*/  FADD.FTZ R14, |R14|, |R15| ;  /* 0x4000000f0e0e7221 */ /* 0x000fe20000010200 */
        /* <DEDUP_REMOVED lines=13> */
[----:B------:R-:W-:-:S04]  /*31d0*/  @P3 FADD.FTZ R0, -R0, -RZ ;  /* 0x800000ff00003221 */ /* 0x000fc80000010100 */
        /* <DEDUP_REMOVED lines=8> */
.L_x_579:
[----:B------:R-:W-:-:S04]  /*3260*/  FMUL.FTZ R3, R17, R17 ;  /* 0x0000001111037220 */ /* 0x000fc80000410000 */
[----:B------:R-:W-:-:S05]  /*3270*/  FFMA.FTZ R3, R26, R26, R3 ;  /* 0x0000001a1a037223 */ /* 0x000fca0000010003 */
[----:B------:R-:W-:-:S13]  /*3280*/  FSETP.GTU.FTZ.AND P0, PT, R3, 0.69999998807907104492, PT ;  /* 0x3f3333330300780b */ /* 0x000fda0003f1c000 */
[----:B------:R-:W-:Y:S05]  /*3290*/  @P0 BRA `(.L_x_583) ;  /* 0x0000000000b00947 */ /* 0x000fea0003800000 */
[----:B------:R-:W1:Y:S01]  /*32a0*/  MUFU.RCP R5, R26 ;  /* 0x0000001a00057308 */ /* 0x000e620000001000 */
[----:B------:R-:W-:Y:S07]  /*32b0*/  BSSY.RECONVERGENT B3, `(.L_x_584) ;  /* 0x000000d000037945 */ /* 0x000fee0003800200 */
[----:B------:R-:W4:Y:S08]  /*32c0*/  MUFU.LG2 R24, R3 ;  /* 0x0000000300187308 */ /* 0x000f300000000c00 */
[----:B------:R-:W5:Y:S01]  /*32d0*/  FCHK P0, R17, R26 ;  /* 0x0000001a11007302 */ /* 0x000f620000000000 */
[----:B-1----:R-:W-:-:S04]  /*32e0*/  FFMA R0, -R26, R5, 1 ;  /* 0x3f8000001a007423 */ /* 0x002fc80000000105 */
[----:B------:R-:W-:-:S04]  /*32f0*/  FFMA R0, R5, R0, R5 ;  /* 0x0000000005007223 */ /* 0x000fc80000000005 */
[----:B------:R-:W-:Y:S01]  /*3300*/  FFMA R5, R17, R0, RZ ;  /* 0x0000000011057223 */ /* 0x000fe200000000ff */
[----:B----4-:R-:W-:-:S03]  /*3310*/  FMUL.FTZ.D2 R24, R24, 0.69314718246459960938 ;  /* 0x3f31721818187820 */ /* 0x010fc60000310000 */
[----:B------:R-:W-:-:S04]  /*3320*/  FFMA R2, -R26, R5, R17 ;  /* 0x000000051a027223 */ /* 0x000fc80000000111 */
[----:B------:R-:W-:Y:S01]  /*3330*/  FFMA R0, R0, R2, R5 ;  /* 0x0000000200007223 */ /* 0x000fe20000000005 */
[----:B-----5:R-:W-:Y:S06]  /*3340*/  @!P0 BRA `(.L_x_585) ;  /* 0x00000000000c8947 */ /* 0x020fec0003800000 */
[----:B------:R-:W-:Y:S02]  /*3350*/  MOV R0, R26 ;  /* 0x0000001a00007202 */ /* 0x000fe40000000f00 */
[----:B------:R-:W-:-:S07]  /*3360*/  MOV R2, 0x3380 ;  /* 0x0000338000027802 */ /* 0x000fce0000000f00 */
[----:B0-23--:R-:W-:Y:S05]  /*3370*/  CALL.REL.NOINC `($__internal_62_$__cuda_sm3x_div_rn_ftz_f32_slowpath) ;  /* 0x0000011400707944 */ /* 0x00dfea0003c00000 */
.L_x_585:
[----:B------:R-:W-:Y:S05]  /*3380*/  BSYNC.RECONVERGENT B3 ;  /* 0x0000000000037941 */ /* 0x000fea0003800200 */
.L_x_584:
        /* <DEDUP_REMOVED lines=29> */
.L_x_583:
        /* <DEDUP_REMOVED lines=25> */
.L_x_587:
        /* <DEDUP_REMOVED lines=40> */
.L_x_586:
        /* <DEDUP_REMOVED lines=52> */
[----:B0-23--:R-:W-:Y:S05]  /*3cb0*/  CALL.REL.NOINC `($__internal_62_$__cuda_sm3x_div_rn_ftz_f32_slowpath) ;  /* 0x0000010c00207944 */ /* 0x00dfea0003c00000 */
.L_x_589:
[----:B------:R-:W-:Y:S05]  /*3cc0*/  BSYNC.RECONVERGENT B3 ;  /* 0x0000000000037941 */ /* 0x000fea0003800200 */
.L_x_588:
        /* <DEDUP_REMOVED lines=29> */
.L_x_578:
        /* <DEDUP_REMOVED lines=12> */
[----:B------:R-:W1:Y:S02]  /*3f60*/  MUFU.SQRT R4, R4 ;  /* 0x0000000400047308 */ /* 0x000e640000002000 */
[----:B-1----:R-:W-:Y:S01]  /*3f70*/  @P0 FMUL.FTZ R2, R4, R3 ;  /* 0x0000000304020220 */ /* 0x002fe20000410000 */
[----:B------:R-:W-:Y:S01]  /*3f80*/  FSETP.NEU.FTZ.AND P0, PT, R0, +INF , PT ;  /* 0x7f8000000000780b */ /* 0x000fe20003f1d000 */
[----:B------:R-:W-:-:S03]  /*3f90*/  FFMA R0, -R26, R5, 1 ;  /* 0x3f8000001a007423 */ /* 0x000fc60000000105 */
[----:B------:R-:W-:Y:S01]  /*3fa0*/  FSEL R2, R2, +INF , P0 ;  /* 0x7f80000002027808 */ /* 0x000fe20000000000 */
[----:B------:R-:W-:-:S04]  /*3fb0*/  FFMA R0, R5, R0, R5 ;  /* 0x0000000005007223 */ /* 0x000fc80000000005 */
[----:B------:R-:W-:Y:S01]  /*3fc0*/  FFMA R3, R17, R0, RZ ;  /* 0x0000000011037223 */ /* 0x000fe200000000ff */
[----:B------:R-:W1:Y:S03]  /*3fd0*/  MUFU.LG2 R2, R2 ;  /* 0x0000000200027308 */ /* 0x000e660000000c00 */
[----:B------:R-:W-:-:S04]  /*3fe0*/  FFMA R4, -R26, R3, R17 ;  /* 0x000000031a047223 */ /* 0x000fc80000000111 */
[----:B------:R-:W-:Y:S01]  /*3ff0*/  FFMA R0, R0, R4, R3 ;  /* 0x0000000400007223 */ /* 0x000fe20000000003 */
[----:B------:R-:W4:Y:S01]  /*4000*/  FCHK P0, R17, R26 ;  /* 0x0000001a11007302 */ /* 0x000f220000000000 */
[----:B-1----:R-:W-:Y:S01]  /*4010*/  FMUL.FTZ R24, R2, 0.69314718246459960938 ;  /* 0x3f31721802187820 */ /* 0x002fe20000410000 */
[----:B----4-:R-:W-:Y:S06]  /*4020*/  @!P0 BRA `(.L_x_591) ;  /* 0x00000000000c8947 */ /* 0x010fec0003800000 */
[----:B------:R-:W-:Y:S02]  /*4030*/  MOV R0, R26 ;  /* 0x0000001a00007202 */ /* 0x000fe40000000f00 */
[----:B------:R-:W-:-:S07]  /*4040*/  MOV R2, 0x4060 ;  /* 0x0000406000027802 */ /* 0x000fce0000000f00 */
[----:B0-23--:R-:W-:Y:S05]  /*4050*/  CALL.REL.NOINC `($__internal_62_$__cuda_sm3x_div_rn_ftz_f32_slowpath) ;  /* 0x0000010800387944 */ /* 0x00dfea0003c00000 */
.L_x_591:
[----:B------:R-:W-:Y:S05]  /*4060*/  BSYNC.RECONVERGENT B3 ;  /* 0x0000000000037941 */ /* 0x000fea0003800200 */
.L_x_590:
        /* <DEDUP_REMOVED lines=29> */
.L_x_577:
[----:B------:R-:W-:-:S13]  /*4240*/  FSETP.GEU.FTZ.AND P0, PT, R17, 9.999999682655225389e-20, PT ;  /* 0x1fec1e4a1100780b */ /* 0x000fda0003f1e000 */
[----:B------:R-:W-:Y:S05]  /*4250*/  @!P0 BRA `(.L_x_592) ;  /* 0x0000000400188947 */ /* 0x000fea0003800000 */
[----:B------:R-:W-:Y:S01]  /*4260*/  FMUL.FTZ R0, R17, R17 ;  /* 0x0000001111007220 */ /* 0x000fe20000410000 */
[----:B------:R-:W-:Y:S01]  /*4270*/  MOV R5, 0x3e800000 ;  /* 0x3e80000000057802 */ /* 0x000fe20000000f00 */
[----:B------:R-:W-:Y:S01]  /*4280*/  HFMA2 R7, -RZ, RZ, 1.3056640625, -1.8671875 ;  /* 0x3d39bf78ff077431 */ /* 0x000fe200000001ff */
[----:B------:R-:W-:Y:S01]  /*4290*/  BSSY.RECONVERGENT B3, `(.L_x_593) ;  /* 0x0000027000037945 */ /* 0x000fe20003800200 */
        /* <DEDUP_REMOVED lines=12> */
[----:B------:R-:W-:Y:S01]  /*4360*/  FFMA.FTZ R5, R2, -R7, 0.10546888411045074463 ;  /* 0x3dd8001202057423 */ /* 0x000fe20000010807 */
[----:B------:R-:W-:-:S03]  /*4370*/  MOV R7, 0x3f800000 ;  /* 0x3f80000000077802 */ /* 0x000fc60000000f00 */
[C---:B------:R-:W-:Y:S02]  /*4380*/  FFMA.FTZ R5, R2.reuse, R5, -0.13229703903198242188 ;  /* 0xbe0778e002057423 */ /* 0x040fe40000010005 */
[----:B------:R-:W-:Y:S02]  /*4390*/  FFMA R4, R7, -1, R7 ;  /* 0xbf80000007047823 */ /* 0x000fe40000000007 */
[----:B------:R-:W-:Y:S02]  /*43a0*/  FFMA.FTZ R5, R2, R5, 0.14491446316242218018 ;  /* 0x3e14647502057423 */ /* 0x000fe40000010005 */
[----:B------:R-:W-:Y:S02]  /*43b0*/  FFMA R4, R4, R7, 1 ;  /* 0x3f80000004047423 */ /* 0x000fe40000000007 */
        /* <DEDUP_REMOVED lines=11> */
[----:B------:R-:W1:Y:S02]  /*4470*/  FCHK P0, R17, 1 ;  /* 0x3f80000011007902 */ /* 0x000e640000000000 */
[----:B------:R-:W-:Y:S02]  /*4480*/  FFMA R0, R3, -1, R17 ;  /* 0xbf80000003007823 */ /* 0x000fe40000000011 */
[----:B------:R-:W-:Y:S02]  /*4490*/  @P1 FSEL R2, R2, -RZ, P2 ;  /* 0x800000ff02021208 */ /* 0x000fe40001000000 */
[----:B------:R-:W-:-:S03]  /*44a0*/  FFMA R0, R4, R0, R3 ;  /* 0x0000000004007223 */ /* 0x000fc60000000003 */
[----:B------:R-:W-:Y:S01]  /*44b0*/  FMUL.FTZ R24, R2, 0.5 ;  /* 0x3f00000002187820 */ /* 0x000fe20000410000 */
[----:B-1----:R-:W-:Y:S06]  /*44c0*/  @!P0 BRA `(.L_x_594) ;  /* 0x00000000000c8947 */ /* 0x002fec0003800000 */
[----:B------:R-:W-:Y:S02]  /*44d0*/  MOV R0, 0x3f800000 ;  /* 0x3f80000000007802 */ /* 0x000fe40000000f00 */
[----:B------:R-:W-:-:S07]  /*44e0*/  MOV R2, 0x4500 ;  /* 0x0000450000027802 */ /* 0x000fce0000000f00 */
[----:B0-23--:R-:W-:Y:S05]  /*44f0*/  CALL.REL.NOINC `($__internal_62_$__cuda_sm3x_div_rn_ftz_f32_slowpath) ;  /* 0x0000010400107944 */ /* 0x00dfea0003c00000 */
.L_x_594:
[----:B------:R-:W-:Y:S05]  /*4500*/  BSYNC.RECONVERGENT B3 ;  /* 0x0000000000037941 */ /* 0x000fea0003800200 */
.L_x_593:
        /* <DEDUP_REMOVED lines=27> */
.L_x_592:
[----:B------:R-:W-:Y:S01]  /*46c0*/  MOV R0, 0x3f800000 ;  /* 0x3f80000000007802 */ /* 0x000fe20000000f00 */
[----:B------:R-:W1:Y:S01]  /*46d0*/  FCHK P0, R17, 1 ;  /* 0x3f80000011007902 */ /* 0x000e620000000000 */
[C---:B------:R-:W-:Y:S01]  /*46e0*/  FMUL.FTZ R24, R17.reuse, 0.5 ;  /* 0x3f00000011187820 */ /* 0x040fe20000410000 */
[----:B------:R-:W-:Y:S02]  /*46f0*/  BSSY.RECONVERGENT B3, `(.L_x_595) ;  /* 0x000000b000037945 */ /* 0x000fe40003800200 */
[----:B------:R-:W-:Y:S01]  /*4700*/  FFMA R3, R0, -R0, 1 ;  /* 0x3f80000000037423 */ /* 0x000fe20000000800 */
[----:B------:R-:W-:-:S03]  /*4710*/  FMUL.FTZ R24, R17, R24 ;  /* 0x0000001811187220 */ /* 0x000fc60000410000 */
[----:B------:R-:W-:-:S04]  /*4720*/  FFMA R0, R3, R0, 1 ;  /* 0x3f80000003007423 */ /* 0x000fc80000000000 */
[----:B------:R-:W-:-:S04]  /*4730*/  FFMA R2, R0, R17, RZ ;  /* 0x0000001100027223 */ /* 0x000fc800000000ff */
[----:B------:R-:W-:-:S04]  /*4740*/  FFMA R3, R2, -1, R17 ;  /* 0xbf80000002037823 */ /* 0x000fc80000000011 */
[----:B------:R-:W-:Y:S01]  /*4750*/  FFMA R0, R0, R3, R2 ;  /* 0x0000000300007223 */ /* 0x000fe20000000002 */
[----:B-1----:R-:W-:Y:S06]  /*4760*/  @!P0 BRA `(.L_x_596) ;  /* 0x00000000000c8947 */ /* 0x002fec0003800000 */
[----:B------:R-:W-:Y:S01]  /*4770*/  HFMA2 R0, -RZ, RZ, 1.875, 0 ;  /* 0x3f800000ff007431 */ /* 0x000fe200000001ff */
[----:B------:R-:W-:-:S07]  /*4780*/  MOV R2, 0x47a0 ;  /* 0x000047a000027802 */ /* 0x000fce0000000f00 */
[----:B0-23--:R-:W-:Y:S05]  /*4790*/  CALL.REL.NOINC `($__internal_62_$__cuda_sm3x_div_rn_ftz_f32_slowpath) ;  /* 0x0000010000687944 */ /* 0x00dfea0003c00000 */
.L_x_596:
[----:B------:R-:W-:Y:S05]  /*47a0*/  BSYNC.RECONVERGENT B3 ;  /* 0x0000000000037941 */ /* 0x000fea0003800200 */
.L_x_595:
        /* <DEDUP_REMOVED lines=27> */
.L_x_576:
        /* <DEDUP_REMOVED lines=16> */
[----:B------:R-:W1:Y:S02]  /*4a60*/  MUFU.SQRT R6, R6 ;  /* 0x0000000600067308 */ /* 0x000e640000002000 */
[----:B-1----:R-:W-:Y:S01]  /*4a70*/  @P0 FMUL.FTZ R2, R6, R3 ;  /* 0x0000000306020220 */ /* 0x002fe20000410000 */
[----:B------:R-:W-:Y:S01]  /*4a80*/  FSETP.NEU.FTZ.AND P0, PT, R0, +INF , PT ;  /* 0x7f8000000000780b */ /* 0x000fe20003f1d000 */
[----:B------:R-:W-:Y:S01]  /*4a90*/  FFMA R0, -R26, R5, 1 ;  /* 0x3f8000001a007423 */ /* 0x000fe20000000105 */
[----:B------:R-:W-:Y:S02]  /*4aa0*/  HFMA2 R3, -RZ, RZ, 1.875, 0 ;  /* 0x3f800000ff037431 */ /* 0x000fe400000001ff */
[----:B------:R-:W-:Y:S01]  /*4ab0*/  FSEL R2, R2, +INF , P0 ;  /* 0x7f80000002027808 */ /* 0x000fe20000000000 */
[----:B------:R-:W-:-:S04]  /*4ac0*/  FFMA R0, R5, R0, R5 ;  /* 0x0000000005007223 */ /* 0x000fc80000000005 */
[----:B------:R-:W-:Y:S01]  /*4ad0*/  FFMA R5, R17, R0, RZ ;  /* 0x0000000011057223 */ /* 0x000fe200000000ff */
[----:B------:R-:W1:Y:S03]  /*4ae0*/  MUFU.LG2 R2, R2 ;  /* 0x0000000200027308 */ /* 0x000e660000000c00 */
[----:B------:R-:W-:-:S04]  /*4af0*/  FFMA R4, -R26, R5, R17 ;  /* 0x000000051a047223 */ /* 0x000fc80000000111 */
[----:B------:R-:W-:Y:S01]  /*4b00*/  FFMA R0, R0, R4, R5 ;  /* 0x0000000400007223 */ /* 0x000fe20000000005 */
[----:B------:R-:W4:Y:S01]  /*4b10*/  FCHK P0, R17, R26 ;  /* 0x0000001a11007302 */ /* 0x000f220000000000 */
[----:B-1----:R-:W-:Y:S01]  /*4b20*/  FFMA.FTZ R24, R2, 0.69314718246459960938, R3 ;  /* 0x3f31721802187823 */ /* 0x002fe20000010003 */
[----:B----4-:R-:W-:Y:S06]  /*4b30*/  @!P0 BRA `(.L_x_598) ;  /* 0x00000000000c8947 */ /* 0x010fec0003800000 */
[----:B------:R-:W-:Y:S02]  /*4b40*/  MOV R0, R26 ;  /* 0x0000001a00007202 */ /* 0x000fe40000000f00 */
[----:B------:R-:W-:-:S07]  /*4b50*/  MOV R2, 0x4b70 ;  /* 0x00004b7000027802 */ /* 0x000fce0000000f00 */
[----:B0-23--:R-:W-:Y:S05]  /*4b60*/  CALL.REL.NOINC `($__internal_62_$__cuda_sm3x_div_rn_ftz_f32_slowpath) ;  /* 0x000000fc00747944 */ /* 0x00dfea0003c00000 */
.L_x_598:
[----:B------:R-:W-:Y:S05]  /*4b70*/  BSYNC.RECONVERGENT B3 ;  /* 0x0000000000037941 */ /* 0x000fea0003800200 */
.L_x_597:
[----:B------:R-:W-:Y:S01]  /*4b80*/  MOV R3, 0x3b33710b ;  /* 0x3b33710b00037802 */ /* 0x000fe20000000f00 */
[----:B------:R-:W-:Y:S01]  /*4b90*/  FMUL.FTZ R2, R0, R0 ;  /* 0x0000000000027220 */ /* 0x000fe20000410000 */
[----:B------:R-:W-:Y:S01]  /*4ba0*/  HFMA2 R5, -RZ, RZ, 1.857421875, -1409 ;  /* 0x3f6ee581ff057431 */ /* 0x000fe200000001ff */
[----:B------:R-:W-:Y:S02]  /*4bb0*/  ISETP.NE.AND P3, PT, R25, RZ, PT ;  /* 0x000000ff1900720c */ /* 0x000fe40003f65270 */
[----:B------:R-:W-:Y:S01]  /*4bc0*/  FFMA.FTZ R3, R2, R3, -0.015681877732276916504 ;  /* 0xbc80774802037423 */ /* 0x000fe20000010003 */
[C---:B------:R-:W-:Y:S02]  /*4bd0*/  ISETP.GE.AND P0, PT, R14.reuse, RZ, PT ;  /* 0x000000ff0e00720c */ /* 0x040fe40003f06270 */
[----:B------:R-:W-:Y:S01]  /*4be0*/  FSETP.NEU.FTZ.AND P2, PT, |R14|, |R15|, PT ;  /* 0x4000000f0e00720b */ /* 0x000fe20003f5d200 */
[----:B------:R-:W-:Y:S01]  /*4bf0*/  FFMA.FTZ R3, R2, R3, 0.042200751602649688721 ;  /* 0x3d2cdab202037423 */ /* 0x000fe20000010003 */
[----:B------:R-:W-:-:S03]  /*4c00*/  FSETP.NEU.FTZ.AND P1, PT, R26, RZ, PT ;  /* 0x000000ff1a00720b */ /* 0x000fc60003f3d000 */
        /* <DEDUP_REMOVED lines=15> */
[----:B------:R-:W-:Y:S02]  /*4d00*/  @!P1 FSEL R2, RZ, 3.1415927410125732422, P0 ;  /* 0x40490fdbff029808 */ /* 0x000fe40000000000 */
[----:B------:R-:W-:Y:S02]  /*4d10*/  FSETP.NAN.FTZ.AND P0, PT, |R3|, |R3|, PT ;  /* 0x400000030300720b */ /* 0x000fe40003f18200 */
[----:B------:R-:W-:-:S04]  /*4d20*/  LOP3.LUT R2, R2, 0x80000000, R15, 0xb8, !PT ;  /* 0x8000000002027812 */ /* 0x000fc800078eb80f */
[----:B------:R-:W-:Y:S01]  /*4d30*/  FSEL R14, R3, R2, P0 ;  /* 0x00000002030e7208 */ /* 0x000fe20000000000 */
[----:B------:R-:W-:Y:S06]  /*4d40*/  BRA `(.L_x_582) ;  /* 0x0000000000e47947 */ /* 0x000fec0003800000 */
.L_x_575:
        /* <DEDUP_REMOVED lines=9> */
[----:B------:R-:W4:Y:S07]  /*4de0*/  MUFU.RCP R4, R25 ;  /* 0x0000001900047308 */ /* 0x000f2e0000001000 */
[C---:B------:R-:W-:Y:S01]  /*4df0*/  @P0 FMUL.FTZ R2, R15.reuse, 4 ;  /* 0x408000000f020820 */ /* 0x040fe20000410000 */
[----:B-1----:R-:W-:Y:S01]  /*4e00*/  @P0 FMUL.FTZ R0, R14, 4 ;  /* 0x408000000e000820 */ /* 0x002fe20000410000 */
[----:B------:R-:W-:Y:S02]  /*4e10*/  @!P0 FMUL.FTZ R3, R15, R15 ;  /* 0x0000000f0f038220 */ /* 0x000fe40000410000 */
[----:B------:R-:W-:-:S02]  /*4e20*/  @P0 FMUL.FTZ R5, R2, R2 ;  /* 0x0000000202050220 */ /* 0x000fc40000410000 */
[----:B------:R-:W-:Y:S02]  /*4e30*/  @!P0 FFMA.FTZ R3, R14, R14, R3 ;  /* 0x0000000e0e038223 */ /* 0x000fe40000010003 */
[----:B------:R-:W-:-:S04]  /*4e40*/  @P0 FFMA.FTZ R5, R0, R0, R5 ;  /* 0x0000000000050223 */ /* 0x000fc80000010005 */
[----:B------:R-:W-:Y:S01]  /*4e50*/  @P0 FMUL.FTZ R3, R5, 0.0625 ;  /* 0x3d80000005030820 */ /* 0x000fe20000410000 */
[----:B------:R-:W-:Y:S01]  /*4e60*/  FCHK P0, R17, R25 ;  /* 0x0000001911007302 */ /* 0x000fe20000000000 */
[----:B----4-:R-:W-:-:S04]  /*4e70*/  FFMA R5, -R25, R4, 1 ;  /* 0x3f80000019057423 */ /* 0x010fc80000000104 */
[----:B------:R-:W-:-:S03]  /*4e80*/  FFMA R4, R4, R5, R4 ;  /* 0x0000000504047223 */ /* 0x000fc60000000004 */
[----:B------:R-:W1:Y:S01]  /*4e90*/  MUFU.LG2 R3, R3 ;  /* 0x0000000300037308 */ /* 0x000e620000000c00 */
[----:B------:R-:W-:-:S04]  /*4ea0*/  FFMA R5, R17, R4, RZ ;  /* 0x0000000411057223 */ /* 0x000fc800000000ff */
[----:B------:R-:W-:-:S04]  /*4eb0*/  FFMA R0, -R25, R5, R17 ;  /* 0x0000000519007223 */ /* 0x000fc80000000111 */
[----:B------:R-:W-:Y:S01]  /*4ec0*/  FFMA R0, R4, R0, R5 ;  /* 0x0000000004007223 */ /* 0x000fe20000000005 */
[----:B-1----:R-:W-:Y:S01]  /*4ed0*/  FMUL.FTZ R24, R3, 0.69314718246459960938 ;  /* 0x3f31721803187820 */ /* 0x002fe20000410000 */
[----:B------:R-:W-:Y:S06]  /*4ee0*/  @!P0 BRA `(.L_x_600) ;  /* 0x00000000000c8947 */ /* 0x000fec0003800000 */
[----:B------:R-:W-:Y:S02]  /*4ef0*/  MOV R0, R25 ;  /* 0x0000001900007202 */ /* 0x000fe40000000f00 */
[----:B------:R-:W-:-:S07]  /*4f00*/  MOV R2, 0x4f20 ;  /* 0x00004f2000027802 */ /* 0x000fce0000000f00 */
[----:B0-23--:R-:W-:Y:S05]  /*4f10*/  CALL.REL.NOINC `($__internal_62_$__cuda_sm3x_div_rn_ftz_f32_slowpath) ;  /* 0x000000f800887944 */ /* 0x00dfea0003c00000 */
.L_x_600:
[----:B------:R-:W-:Y:S05]  /*4f20*/  BSYNC.RECONVERGENT B3 ;  /* 0x0000000000037941 */ /* 0x000fea0003800200 */
.L_x_599:
[----:B------:R-:W-:Y:S02]  /*4f30*/  HFMA2 R3, -RZ, RZ, 0.89990234375, 10328 ;  /* 0x3b33710bff037431 */ /* 0x000fe400000001ff */
[----:B------:R-:W-:Y:S01]  /*4f40*/  FMUL.FTZ R2, R0, R0 ;  /* 0x0000000000027220 */ /* 0x000fe20000410000 */
[----:B------:R-:W-:Y:S02]  /*4f50*/  MOV R5, 0x3f6ee581 ;  /* 0x3f6ee58100057802 */ /* 0x000fe40000000f00 */
[C---:B------:R-:W-:Y:S02]  /*4f60*/  ISETP.GE.AND P1, PT, R14.reuse, RZ, PT ;  /* 0x000000ff0e00720c */ /* 0x040fe40003f26270 */
[----:B------:R-:W-:Y:S02]  /*4f70*/  FSETP.NEU.FTZ.AND P3, PT, |R14|, |R15|, PT ;  /* 0x4000000f0e00720b */ /* 0x000fe40003f7d200 */
        /* <DEDUP_REMOVED lines=13> */
[----:B------:R-:W-:Y:S01]  /*5050*/  @!P2 FADD.FTZ R0, -R0, -RZ ;  /* 0x800000ff0000a221 */ /* 0x000fe20000010100 */
        /* <DEDUP_REMOVED lines=8> */
.L_x_582:
[----:B------:R-:W-:Y:S05]  /*50e0*/  BSYNC.RECONVERGENT B2 ;  /* 0x0000000000027941 */ /* 0x000fea0003800200 */
.L_x_574:
[C---:B------:R-:W-:Y:S01]  /*50f0*/  FMUL.FTZ R15, R14.reuse, UR12 ;  /* 0x0000000c0e0f7c20 */ /* 0x040fe20008410000 */
[----:B------:R-:W-:Y:S01]  /*5100*/  FMUL.FTZ R3, R14, UR13 ;  /* 0x0000000d0e037c20 */ /* 0x000fe20008410000 */
[----:B------:R-:W-:Y:S02]  /*5110*/  BSSY.RECONVERGENT B0, `(.L_x_601) ;  /* 0x0000039000007945 */ /* 0x000fe40003800200 */
[C---:B------:R-:W-:Y:S01]  /*5120*/  FFMA.FTZ R15, R24.reuse, UR13, R15 ;  /* 0x0000000d180f7c23 */ /* 0x040fe2000801000f */
[----:B------:R-:W-:-:S04]  /*5130*/  FFMA.FTZ R24, R24, UR12, -R3 ;  /* 0x0000000c18187c23 */ /* 0x000fc80008010803 */
[----:B------:R-:W-:-:S13]  /*5140*/  LOP3.LUT P0, R0, R15, 0x7fffffff, RZ, 0xc0, !PT ;  /* 0x7fffffff0f007812 */ /* 0x000fda000780c0ff */
[----:B------:R-:W-:Y:S05]  /*5150*/  @!P0 BRA `(.L_x_602) ;  /* 0x0000000000c88947 */ /* 0x000fea0003800000 */
[----:B------:R-:W-:-:S13]  /*5160*/  LOP3.LUT P0, R2, R24, 0x7fffffff, RZ, 0xc0, !PT ;  /* 0x7fffffff18027812 */ /* 0x000fda000780c0ff */
[----:B------:R-:W-:Y:S05]  /*5170*/  @!P0 BRA `(.L_x_603) ;  /* 0x0000000000b08947 */ /* 0x000fea0003800000 */
[----:B------:R-:W-:-:S13]  /*5180*/  ISETP.GT.U32.AND P0, PT, R0, 0x7f7fffff, PT ;  /* 0x7f7fffff0000780c */ /* 0x000fda0003f04070 */
[----:B------:R-:W-:Y:S05]  /*5190*/  @P0 BRA `(.L_x_604) ;  /* 0x0000000000880947 */ /* 0x000fea0003800000 */
[----:B------:R-:W-:-:S04]  /*51a0*/  IADD3 R0, PT, PT, R24, -0x42b17218, RZ ;  /* 0xbd4e8de818007810 */ /* 0x000fc80007ffe0ff */
[----:B------:R-:W-:-:S13]  /*51b0*/  ISETP.GE.U32.AND P0, PT, R0, 0x8e8e5d, PT ;  /* 0x008e8e5d0000780c */ /* 0x000fda0003f06070 */
[----:B------:R-:W-:Y:S01]  /*51c0*/  @P0 FMUL.FTZ R0, R24, 1.4426950216293334961 ;  /* 0x3fb8aa3b18000820 */ /* 0x000fe20000410000 */
[----:B------:R-:W-:-:S04]  /*51d0*/  @P0 FMUL.RZ R2, R15, 0.15915493667125701904 ;  /* 0x3e22f9830f020820 */ /* 0x000fc8000040c000 */
[----:B------:R-:W-:Y:S08]  /*51e0*/  @P0 MUFU.SIN R5, R2 ;  /* 0x0000000200050308 */ /* 0x000ff00000000400 */
[----:B------:R-:W1:Y:S08]  /*51f0*/  @P0 MUFU.EX2 R0, R0 ;  /* 0x0000000000000308 */ /* 0x000e700000000800 */
[----:B------:R-:W4:Y:S01]  /*5200*/  @P0 MUFU.COS R3, R2 ;  /* 0x0000000200030308 */ /* 0x000f220000000000 */
[C---:B-1----:R-:W-:Y:S01]  /*5210*/  @P0 FMUL.FTZ R15, R0.reuse, R5 ;  /* 0x00000005000f0220 */ /* 0x042fe20000410000 */
[----:B----4-:R-:W-:Y:S01]  /*5220*/  @P0 FMUL.FTZ R14, R0, R3 ;  /* 0x00000003000e0220 */ /* 0x010fe20000410000 */
[----:B------:R-:W-:Y:S06]  /*5230*/  @P0 BRA `(.L_x_605) ;  /* 0x0000000000980947 */ /* 0x000fec0003800000 */
[----:B------:R-:W-:Y:S01]  /*5240*/  FADD.FTZ R0, R24, -162.88958740234375 ;  /* 0xc322e3bc18007421 */ /* 0x000fe20000010000 */
[----:B------:R-:W-:-:S03]  /*5250*/  FMUL.RZ R15, R15, 0.15915493667125701904 ;  /* 0x3e22f9830f0f7820 */ /* 0x000fc6000040c000 */
[----:B------:R-:W-:Y:S01]  /*5260*/  FMUL.FTZ R0, R0, 1.4426950216293334961 ;  /* 0x3fb8aa3b00007820 */ /* 0x000fe20000410000 */
[----:B------:R-:W-:Y:S08]  /*5270*/  MUFU.COS R5, R15 ;  /* 0x0000000f00057308 */ /* 0x000ff00000000000 */
[----:B------:R-:W1:Y:S08]  /*5280*/  MUFU.EX2 R0, R0 ;  /* 0x0000000000007308 */ /* 0x000e700000000800 */
[----:B------:R-:W4:Y:S01]  /*5290*/  MUFU.SIN R7, R15 ;  /* 0x0000000f00077308 */ /* 0x000f220000000400 */
[----:B-1----:R-:W-:-:S02]  /*52a0*/  LEA.HI R2, R0, 0xffffffed, RZ, 0x9 ;  /* 0xffffffed00027811 */ /* 0x002fc400078f48ff */
[----:B------:R-:W-:Y:S02]  /*52b0*/  LOP3.LUT R0, R0, 0x7fffff, RZ, 0xc0, !PT ;  /* 0x007fffff00007812 */ /* 0x000fe400078ec0ff */
[----:B------:R-:W-:Y:S02]  /*52c0*/  LOP3.LUT R3, R2, 0xffff, RZ, 0xc0, !PT ;  /* 0x0000ffff02037812 */ /* 0x000fe400078ec0ff */
[----:B------:R-:W-:Y:S02]  /*52d0*/  LOP3.LUT R0, R0, 0x7f000000, RZ, 0xfc, !PT ;  /* 0x7f00000000007812 */ /* 0x000fe400078efcff */
[----:B------:R-:W-:-:S03]  /*52e0*/  LEA.HI R3, R3, R2, RZ, 0x11 ;  /* 0x0000000203037211 */ /* 0x000fc600078f88ff */
[-C--:B------:R-:W-:Y:S01]  /*52f0*/  FMUL.FTZ R4, R5, R0.reuse ;  /* 0x0000000005047220 */ /* 0x080fe20000410000 */
[----:B------:R-:W-:Y:S01]  /*5300*/  PRMT R3, R3, 0x9910, RZ ;  /* 0x0000991003037816 */ /* 0x000fe200000000ff */
[----:B----4-:R-:W-:-:S03]  /*5310*/  FMUL.FTZ R0, R7, R0 ;  /* 0x0000000007007220 */ /* 0x010fc60000410000 */
[----:B------:R-:W-:-:S04]  /*5320*/  SHF.R.S32.HI R3, RZ, 0x1, R3 ;  /* 0x00000001ff037819 */ /* 0x000fc80000011403 */
[----:B------:R-:W-:-:S04]  /*5330*/  PRMT R3, R3, 0x9910, RZ ;  /* 0x0000991003037816 */ /* 0x000fc800000000ff */
[----:B------:R-:W-:Y:S02]  /*5340*/  IADD3 R2, PT, PT, R2, -R3, RZ ;  /* 0x8000000302027210 */ /* 0x000fe40007ffe0ff */
[----:B------:R-:W-:Y:S02]  /*5350*/  LEA R3, R3, 0x3f800000, 0x17 ;  /* 0x3f80000003037811 */ /* 0x000fe400078eb8ff */
[----:B------:R-:W-:-:S03]  /*5360*/  LEA R2, R2, 0x3f800000, 0x17 ;  /* 0x3f80000002027811 */ /* 0x000fc600078eb8ff */
[C---:B------:R-:W-:Y:S01]  /*5370*/  FMUL.FTZ R5, R3.reuse, R4 ;  /* 0x0000000403057220 */ /* 0x040fe20000410000 */
[----:B------:R-:W-:-:S03]  /*5380*/  FMUL.FTZ R3, R3, R0 ;  /* 0x0000000003037220 */ /* 0x000fc60000410000 */
[C---:B------:R-:W-:Y:S01]  /*5390*/  FMUL.FTZ R14, R2.reuse, R5 ;  /* 0x00000005020e7220 */ /* 0x040fe20000410000 */
[----:B------:R-:W-:Y:S01]  /*53a0*/  FMUL.FTZ R15, R2, R3 ;  /* 0x00000003020f7220 */ /* 0x000fe20000410000 */
[----:B------:R-:W-:Y:S06]  /*53b0*/  BRA `(.L_x_605) ;  /* 0x0000000000387947 */ /* 0x000fec0003800000 */
.L_x_604:
[----:B------:R-:W-:-:S13]  /*53c0*/  ISETP.NE.AND P1, PT, R2, 0x7f800000, PT ;  /* 0x7f8000000200780c */ /* 0x000fda0003f25270 */
[----:B------:R-:W-:Y:S01]  /*53d0*/  @P1 FADD.FTZ R15, R15, -R15 ;  /* 0x8000000f0f0f1221 */ /* 0x000fe20000010000 */
[----:B------:R-:W-:-:S03]  /*53e0*/  @!P1 ISETP.GT.AND P0, PT, R24, -0x1, PT ;  /* 0xffffffff1800980c */ /* 0x000fc60003f04270 */
[----:B------:R-:W-:Y:S01]  /*53f0*/  @!P1 FADD.FTZ R0, R15, -R15 ;  /* 0x8000000f0f009221 */ /* 0x000fe20000010000 */
[----:B------:R-:W-:Y:S02]  /*5400*/  @P1 MOV R14, R15 ;  /* 0x0000000f000e1202 */ /* 0x000fe40000000f00 */
[----:B------:R-:W-:Y:S02]  /*5410*/  @!P1 FSEL R14, R24, RZ, P0 ;  /* 0x000000ff180e9208 */ /* 0x000fe40000000000 */
[----:B------:R-:W-:Y:S01]  /*5420*/  @!P1 FSEL R15, R0, RZ, P0 ;  /* 0x000000ff000f9208 */ /* 0x000fe20000000000 */
[----:B------:R-:W-:Y:S06]  /*5430*/  BRA `(.L_x_605) ;  /* 0x0000000000187947 */ /* 0x000fec0003800000 */
.L_x_603:
[----:B------:R-:W-:-:S04]  /*5440*/  FMUL.RZ R0, R15, 0.15915493667125701904 ;  /* 0x3e22f9830f007820 */ /* 0x000fc8000040c000 */
[----:B------:R1:W4:Y:S08]  /*5450*/  MUFU.COS R14, R0 ;  /* 0x00000000000e7308 */ /* 0x0003300000000000 */
[----:B------:R1:W0:Y:S01]  /*5460*/  MUFU.SIN R15, R0 ;  /* 0x00000000000f7308 */ /* 0x0002220000000400 */
[----:B------:R-:W-:Y:S05]  /*5470*/  BRA `(.L_x_605) ;  /* 0x0000000000087947 */ /* 0x000fea0003800000 */
.L_x_602:
[----:B------:R-:W-:-:S06]  /*5480*/  FMUL.FTZ R14, R24, 1.4426950216293334961 ;  /* 0x3fb8aa3b180e7820 */ /* 0x000fcc0000410000 */
[----:B------:R-:W1:Y:S02]  /*5490*/  MUFU.EX2 R14, R14 ;  /* 0x0000000e000e7308 */ /* 0x000e640000000800 */
.L_x_605:
[----:B------:R-:W-:Y:S05]  /*54a0*/  BSYNC.RECONVERGENT B0 ;  /* 0x0000000000007941 */ /* 0x000fea0003800200 */
.L_x_601:
[----:B------:R-:W-:Y:S01]  /*54b0*/  FSETP.NAN.FTZ.AND P0, PT, R12, R12, PT ;  /* 0x0000000c0c00720b */ /* 0x000fe20003f18000 */
        /* <DEDUP_REMOVED lines=24> */
[----:B------:R-:W-:Y:S01]  /*5640*/  HFMA2 R5, -RZ, RZ, 1.875, 0 ;  /* 0x3f800000ff057431 */ /* 0x000fe200000001ff */
        /* <DEDUP_REMOVED lines=12> */
[----:B------:R-:W-:Y:S01]  /*5710*/  FFMA.FTZ R5, R4, 0.25, -R5 ;  /* 0x3e80000004057823 */ /* 0x000fe20000010805 */
        /* <DEDUP_REMOVED lines=28> */
[----:B0-234-:R-:W-:Y:S05]  /*58e0*/  CALL.REL.NOINC `($__internal_62_$__cuda_sm3x_div_rn_ftz_f32_slowpath) ;  /* 0x000000f000147944 */ /* 0x01dfea0003c00000 */
.L_x_613:
[----:B------:R-:W-:Y:S05]  /*58f0*/  BSYNC.RECONVERGENT B3 ;  /* 0x0000000000037941 */ /* 0x000fea0003800200 */
.L_x_612:
        /* <DEDUP_REMOVED lines=29> */
.L_x_611:
[----:B------:R-:W-:-:S04]  /*5ad0*/  FMUL.FTZ R3, R17, R17 ;  /* 0x0000001111037220 */ /* 0x000fc80000410000 */
[----:B------:R-:W-:-:S05]  /*5ae0*/  FFMA.FTZ R3, R26, R26, R3 ;  /* 0x0000001a1a037223 */ /* 0x000fca0000010003 */
[----:B------:R-:W-:-:S13]  /*5af0*/  FSETP.GTU.FTZ.AND P0, PT, R3, 0.69999998807907104492, PT ;  /* 0x3f3333330300780b */ /* 0x000fda0003f1c000 */
[----:B------:R-:W-:Y:S05]  /*5b00*/  @P0 BRA `(.L_x_615) ;  /* 0x0000000000b00947 */ /* 0x000fea0003800000 */
[----:B------:R-:W1:Y:S01]  /*5b10*/  MUFU.RCP R5, R26 ;  /* 0x0000001a00057308 */ /* 0x000e620000001000 */
[----:B------:R-:W-:Y:S07]  /*5b20*/  BSSY.RECONVERGENT B3, `(.L_x_616) ;  /* 0x000000d000037945 */ /* 0x000fee0003800200 */
[----:B------:R-:W5:Y:S08]  /*5b30*/  MUFU.LG2 R24, R3 ;  /* 0x0000000300187308 */ /* 0x000f700000000c00 */
[----:B------:R-:W0:Y:S01]  /*5b40*/  FCHK P0, R17, R26 ;  /* 0x0000001a11007302 */ /* 0x000e220000000000 */
[----:B-1----:R-:W-:-:S04]  /*5b50*/  FFMA R0, -R26, R5, 1 ;  /* 0x3f8000001a007423 */ /* 0x002fc80000000105 */
[----:B------:R-:W-:-:S04]  /*5b60*/  FFMA R0, R5, R0, R5 ;  /* 0x0000000005007223 */ /* 0x000fc80000000005 */
[----:B------:R-:W-:Y:S01]  /*5b70*/  FFMA R5, R17, R0, RZ ;  /* 0x0000000011057223 */ /* 0x000fe200000000ff */
[----:B-----5:R-:W-:-:S03]  /*5b80*/  FMUL.FTZ.D2 R24, R24, 0.69314718246459960938 ;  /* 0x3f31721818187820 */ /* 0x020fc60000310000 */
[----:B------:R-:W-:-:S04]  /*5b90*/  FFMA R2, -R26, R5, R17 ;  /* 0x000000051a027223 */ /* 0x000fc80000000111 */
[----:B------:R-:W-:Y:S01]  /*5ba0*/  FFMA R0, R0, R2, R5 ;  /* 0x0000000200007223 */ /* 0x000fe20000000005 */
[----:B0-----:R-:W-:Y:S06]  /*5bb0*/  @!P0 BRA `(.L_x_617) ;  /* 0x00000000000c8947 */ /* 0x001fec0003800000 */
[----:B------:R-:W-:Y:S02]  /*5bc0*/  MOV R0, R26 ;  /* 0x0000001a00007202 */ /* 0x000fe40000000f00 */
[----:B------:R-:W-:-:S07]  /*5bd0*/  MOV R2, 0x5bf0 ;  /* 0x00005bf000027802 */ /* 0x000fce0000000f00 */
[----:B--234-:R-:W-:Y:S05]  /*5be0*/  CALL.REL.NOINC `($__internal_62_$__cuda_sm3x_div_rn_ftz_f32_slowpath) ;  /* 0x000000ec00547944 */ /* 0x01cfea0003c00000 */
.L_x_617:
[----:B------:R-:W-:Y:S05]  /*5bf0*/  BSYNC.RECONVERGENT B3 ;  /* 0x0000000000037941 */ /* 0x000fea0003800200 */
.L_x_616:
        /* <DEDUP_REMOVED lines=29> */
.L_x_615:
        /* <DEDUP_REMOVED lines=25> */
.L_x_619:
        /* <DEDUP_REMOVED lines=40> */
.L_x_618:
        /* <DEDUP_REMOVED lines=52> */
[----:B0-234-:R-:W-:Y:S05]  /*6520*/  CALL.REL.NOINC `($__internal_62_$__cuda_sm3x_div_rn_ftz_f32_slowpath) ;  /* 0x000000e400047944 */ /* 0x01dfea0003c00000 */
.L_x_621:
[----:B------:R-:W-:Y:S05]  /*6530*/  BSYNC.RECONVERGENT B3 ;  /* 0x0000000000037941 */ /* 0x000fea0003800200 */
.L_x_620:
        /* <DEDUP_REMOVED lines=29> */
.L_x_610:
        /* <DEDUP_REMOVED lines=22> */
[----:B------:R-:W5:Y:S01]  /*6870*/  FCHK P0, R17, R26 ;  /* 0x0000001a11007302 */ /* 0x000f620000000000 */
[----:B-1----:R-:W-:Y:S01]  /*6880*/  FMUL.FTZ R24, R2, 0.69314718246459960938 ;  /* 0x3f31721802187820 */ /* 0x002fe20000410000 */
[----:B-----5:R-:W-:Y:S06]  /*6890*/  @!P0 BRA `(.L_x_623) ;  /* 0x00000000000c8947 */ /* 0x020fec0003800000 */
[----:B------:R-:W-:Y:S02]  /*68a0*/  MOV R0, R26 ;  /* 0x0000001a00007202 */ /* 0x000fe40000000f00 */
[----:B------:R-:W-:-:S07]  /*68b0*/  MOV R2, 0x68d0 ;  /* 0x000068d000027802 */ /* 0x000fce0000000f00 */
[----:B0-234-:R-:W-:Y:S05]  /*68c0*/  CALL.REL.NOINC `($__internal_62_$__cuda_sm3x_div_rn_ftz_f32_slowpath) ;  /* 0x000000e0001c7944 */ /* 0x01dfea0003c00000 */
.L_x_623:
[----:B------:R-:W-:Y:S05]  /*68d0*/  BSYNC.RECONVERGENT B3 ;  /* 0x0000000000037941 */ /* 0x000fea0003800200 */
.L_x_622:
        /* <DEDUP_REMOVED lines=29> */
.L_x_609:
[----:B------:R-:W-:-:S13]  /*6ab0*/  FSETP.GEU.FTZ.AND P0, PT, R17, 9.999999682655225389e-20, PT ;  /* 0x1fec1e4a1100780b */ /* 0x000fda0003f1e000 */
[----:B------:R-:W-:Y:S05]  /*6ac0*/  @!P0 BRA `(.L_x_624) ;  /* 0x0000000400188947 */ /* 0x000fea0003800000 */
[----:B------:R-:W-:Y:S01]  /*6ad0*/  FMUL.FTZ R2, R17, R17 ;  /* 0x0000001111027220 */ /* 0x000fe20000410000 */
[----:B------:R-:W-:Y:S01]  /*6ae0*/  MOV R5, 0x3e800000 ;  /* 0x3e80000000057802 */ /* 0x000fe20000000f00 */
[----:B------:R-:W-:Y:S01]  /*6af0*/  HFMA2 R7, -RZ, RZ, 1.3056640625, -1.8671875 ;  /* 0x3d39bf78ff077431 */ /* 0x000fe200000001ff */
[----:B------:R-:W-:Y:S01]  /*6b00*/  MOV R6, 0x3f800000 ;  /* 0x3f80000000067802 */ /* 0x000fe20000000f00 */
[C---:B------:R-:W-:Y:S01]  /*6b10*/  FADD.FTZ.RZ R0, R2.reuse, 1 ;  /* 0x3f80000002007421 */ /* 0x040fe2000001c000 */
[----:B------:R-:W-:Y:S01]  /*6b20*/  ISETP.GE.U32.AND P1, PT, R2, 0x7f800000, PT ;  /* 0x7f8000000200780c */ /* 0x000fe20003f26070 */
[----:B------:R-:W-:Y:S03]  /*6b30*/  BSSY.RECONVERGENT B3, `(.L_x_625) ;  /* 0x0000024000037945 */ /* 0x000fe60003800200 */
[----:B------:R-:W-:Y:S02]  /*6b40*/  IADD3 R0, PT, PT, R0, -0x3f400000, RZ ;  /* 0xc0c0000000007810 */ /* 0x000fe40007ffe0ff */
[----:B------:R-:W-:-:S02]  /*6b50*/  ISETP.GT.AND P0, PT, R2, -0x40800000, P1 ;  /* 0xbf8000000200780c */ /* 0x000fc40000f04270 */
        /* <DEDUP_REMOVED lines=9> */
[----:B------:R-:W-:-:S03]  /*6bf0*/  FFMA R7, R6, -1, R6 ;  /* 0xbf80000006077823 */ /* 0x000fc60000000006 */
[----:B------:R-:W-:-:S04]  /*6c00*/  FFMA.FTZ R5, R0, R5, -0.13229703903198242188 ;  /* 0xbe0778e000057423 */ /* 0x000fc80000010005 */
        /* <DEDUP_REMOVED lines=8> */
[----:B------:R-:W-:Y:S01]  /*6c90*/  @P1 MOV R5, 0x7f800000 ;  /* 0x7f80000000051802 */ /* 0x000fe20000000f00 */
[----:B------:R-:W-:Y:S02]  /*6ca0*/  FFMA R0, R7, R6, 1 ;  /* 0x3f80000007007423 */ /* 0x000fe40000000006 */
[----:B------:R-:W-:Y:S02]  /*6cb0*/  FFMA.FTZ R3, R3, 0.69314718246459960938, R4 ;  /* 0x3f31721803037823 */ /* 0x000fe40000010004 */
[----:B------:R-:W-:Y:S01]  /*6cc0*/  @P0 FFMA.FTZ R3, R2, R5, +INF ;  /* 0x7f80000002030423 */ /* 0x000fe20000010005 */
[----:B------:R-:W1:Y:S01]  /*6cd0*/  FCHK P0, R17, 1 ;  /* 0x3f80000011007902 */ /* 0x000e620000000000 */
[----:B------:R-:W-:-:S03]  /*6ce0*/  FFMA R4, R0, R17, RZ ;  /* 0x0000001100047223 */ /* 0x000fc600000000ff */
[----:B------:R-:W-:Y:S01]  /*6cf0*/  @P1 FSEL R3, R3, -RZ, P2 ;  /* 0x800000ff03031208 */ /* 0x000fe20001000000 */
[----:B------:R-:W-:-:S04]  /*6d00*/  FFMA R5, R4, -1, R17 ;  /* 0xbf80000004057823 */ /* 0x000fc80000000011 */
[----:B------:R-:W-:Y:S01]  /*6d10*/  FFMA R0, R0, R5, R4 ;  /* 0x0000000500007223 */ /* 0x000fe20000000004 */
[----:B------:R-:W-:Y:S01]  /*6d20*/  FMUL.FTZ R24, R3, 0.5 ;  /* 0x3f00000003187820 */ /* 0x000fe20000410000 */
[----:B-1----:R-:W-:Y:S06]  /*6d30*/  @!P0 BRA `(.L_x_626) ;  /* 0x00000000000c8947 */ /* 0x002fec0003800000 */
[----:B------:R-:W-:Y:S02]  /*6d40*/  MOV R0, 0x3f800000 ;  /* 0x3f80000000007802 */ /* 0x000fe40000000f00 */
[----:B------:R-:W-:-:S07]  /*6d50*/  MOV R2, 0x6d70 ;  /* 0x00006d7000027802 */ /* 0x000fce0000000f00 */
[----:B0-234-:R-:W-:Y:S05]  /*6d60*/  CALL.REL.NOINC `($__internal_62_$__cuda_sm3x_div_rn_ftz_f32_slowpath) ;  /* 0x000000d800f47944 */ /* 0x01dfea0003c00000 */
.L_x_626:
[----:B------:R-:W-:Y:S05]  /*6d70*/  BSYNC.RECONVERGENT B3 ;  /* 0x0000000000037941 */ /* 0x000fea0003800200 */
.L_x_625:
        /* <DEDUP_REMOVED lines=27> */
.L_x_624:
        /* <DEDUP_REMOVED lines=13> */
[----:B0-234-:R-:W-:Y:S05]  /*7000*/  CALL.REL.NOINC `($__internal_62_$__cuda_sm3x_div_rn_ftz_f32_slowpath) ;  /* 0x000000d8004c7944 */ /* 0x01dfea0003c00000 */
.L_x_628:
[----:B------:R-:W-:Y:S05]  /*7010*/  BSYNC.RECONVERGENT B3 ;  /* 0x0000000000037941 */ /* 0x000fea0003800200 */
.L_x_627:
        /* <DEDUP_REMOVED lines=27> */
.L_x_608:
        /* <DEDUP_REMOVED lines=27> */
[----:B------:R-:W5:Y:S01]  /*7380*/  FCHK P0, R17, R26 ;  /* 0x0000001a11007302 */ /* 0x000f620000000000 */
[----:B-1----:R-:W-:Y:S01]  /*7390*/  FFMA.FTZ R24, R2, 0.69314718246459960938, R3 ;  /* 0x3f31721802187823 */ /* 0x002fe20000010003 */
[----:B-----5:R-:W-:Y:S06]  /*73a0*/  @!P0 BRA `(.L_x_630) ;  /* 0x00000000000c8947 */ /* 0x020fec0003800000 */
[----:B------:R-:W-:Y:S02]  /*73b0*/  MOV R0, R26 ;  /* 0x0000001a00007202 */ /* 0x000fe40000000f00 */
[----:B------:R-:W-:-:S07]  /*73c0*/  MOV R2, 0x73e0 ;  /* 0x000073e000027802 */ /* 0x000fce0000000f00 */
[----:B0-234-:R-:W-:Y:S05]  /*73d0*/  CALL.REL.NOINC `($__internal_62_$__cuda_sm3x_div_rn_ftz_f32_slowpath) ;  /* 0x000000d400587944 */ /* 0x01dfea0003c00000 */
.L_x_630:
[----:B------:R-:W-:Y:S05]  /*73e0*/  BSYNC.RECONVERGENT B3 ;  /* 0x0000000000037941 */ /* 0x000fea0003800200 */
.L_x_629:
        /* <DEDUP_REMOVED lines=29> */
.L_x_607:
        /* <DEDUP_REMOVED lines=9> */
[----:B------:R-:W5:Y:S07]  /*7650*/  MUFU.RCP R4, R25 ;  /* 0x0000001900047308 */ /* 0x000f6e0000001000 */
        /* <DEDUP_REMOVED lines=8> */
[----:B-----5:R-:W-:-:S04]  /*76e0*/  FFMA R5, -R25, R4, 1 ;  /* 0x3f80000019057423 */ /* 0x020fc80000000104 */
        /* <DEDUP_REMOVED lines=9> */
[----:B0-234-:R-:W-:Y:S05]  /*7780*/  CALL.REL.NOINC `($__internal_62_$__cuda_sm3x_div_rn_ftz_f32_slowpath) ;  /* 0x000000d0006c7944 */ /* 0x01dfea0003c00000 */
.L_x_632:
[----:B------:R-:W-:Y:S05]  /*7790*/  BSYNC.RECONVERGENT B3 ;  /* 0x0000000000037941 */ /* 0x000fea0003800200 */
.L_x_631:
        /* <DEDUP_REMOVED lines=27> */
.L_x_614:
[----:B------:R-:W-:Y:S05]  /*7950*/  BSYNC.RECONVERGENT B2 ;  /* 0x0000000000027941 */ /* 0x000fea0003800200 */
.L_x_606:
        /* <DEDUP_REMOVED lines=17> */
[----:B------:R-:W5:Y:S01]  /*7a70*/  @P0 MUFU.COS R3, R2 ;  /* 0x0000000200030308 */ /* 0x000f620000000000 */
[C---:B-1----:R-:W-:Y:S01]  /*7a80*/  @P0 FMUL.FTZ R13, R0.reuse, R5 ;  /* 0x00000005000d0220 */ /* 0x042fe20000410000 */
[----:B-----5:R-:W-:Y:S01]  /*7a90*/  @P0 FMUL.FTZ R12, R0, R3 ;  /* 0x00000003000c0220 */ /* 0x020fe20000410000 */
[----:B------:R-:W-:Y:S06]  /*7aa0*/  @P0 BRA `(.L_x_637) ;  /* 0x0000000000980947 */ /* 0x000fec0003800000 */
[----:B------:R-:W-:Y:S01]  /*7ab0*/  FADD.FTZ R0, R24, -162.88958740234375 ;  /* 0xc322e3bc18007421 */ /* 0x000fe20000010000 */
[----:B------:R-:W-:-:S03]  /*7ac0*/  FMUL.RZ R13, R13, 0.15915493667125701904 ;  /* 0x3e22f9830d0d7820 */ /* 0x000fc6000040c000 */
[----:B------:R-:W-:Y:S01]  /*7ad0*/  FMUL.FTZ R0, R0, 1.4426950216293334961 ;  /* 0x3fb8aa3b00007820 */ /* 0x000fe20000410000 */
[----:B------:R-:W-:Y:S08]  /*7ae0*/  MUFU.COS R5, R13 ;  /* 0x0000000d00057308 */ /* 0x000ff00000000000 */
[----:B------:R-:W1:Y:S08]  /*7af0*/  MUFU.EX2 R0, R0 ;  /* 0x0000000000007308 */ /* 0x000e700000000800 */
[----:B------:R-:W5:Y:S01]  /*7b00*/  MUFU.SIN R7, R13 ;  /* 0x0000000d00077308 */ /* 0x000f620000000400 */
[----:B-1----:R-:W-:-:S02]  /*7b10*/  LEA.HI R2, R0, 0xffffffed, RZ, 0x9 ;  /* 0xffffffed00027811 */ /* 0x002fc400078f48ff */
[----:B------:R-:W-:Y:S02]  /*7b20*/  LOP3.LUT R0, R0, 0x7fffff, RZ, 0xc0, !PT ;  /* 0x007fffff00007812 */ /* 0x000fe400078ec0ff */
[----:B------:R-:W-:Y:S02]  /*7b30*/  LOP3.LUT R3, R2, 0xffff, RZ, 0xc0, !PT ;  /* 0x0000ffff02037812 */ /* 0x000fe400078ec0ff */
[----:B------:R-:W-:Y:S02]  /*7b40*/  LOP3.LUT R0, R0, 0x7f000000, RZ, 0xfc, !PT ;  /* 0x7f00000000007812 */ /* 0x000fe400078efcff */
[----:B------:R-:W-:-:S03]  /*7b50*/  LEA.HI R3, R3, R2, RZ, 0x11 ;  /* 0x0000000203037211 */ /* 0x000fc600078f88ff */
[-C--:B------:R-:W-:Y:S01]  /*7b60*/  FMUL.FTZ R4, R5, R0.reuse ;  /* 0x0000000005047220 */ /* 0x080fe20000410000 */
[----:B------:R-:W-:Y:S01]  /*7b70*/  PRMT R3, R3, 0x9910, RZ ;  /* 0x0000991003037816 */ /* 0x000fe200000000ff */
[----:B-----5:R-:W-:-:S03]  /*7b80*/  FMUL.FTZ R0, R7, R0 ;  /* 0x0000000007007220 */ /* 0x020fc60000410000 */
        /* <DEDUP_REMOVED lines=10> */
.L_x_636:
        /* <DEDUP_REMOVED lines=8> */
.L_x_635:
[----:B------:R-:W-:-:S04]  /*7cb0*/  FMUL.RZ R0, R13, 0.15915493667125701904 ;  /* 0x3e22f9830d007820 */ /* 0x000fc8000040c000 */
[----:B------:R1:W0:Y:S08]  /*7cc0*/  MUFU.COS R12, R0 ;  /* 0x00000000000c7308 */ /* 0x0002300000000000 */
[----:B------:R1:W0:Y:S01]  /*7cd0*/  MUFU.SIN R13, R0 ;  /* 0x00000000000d7308 */ /* 0x0002220000000400 */
[----:B------:R-:W-:Y:S05]  /*7ce0*/  BRA `(.L_x_637) ;  /* 0x0000000000087947 */ /* 0x000fea0003800000 */
.L_x_634:
[----:B------:R-:W-:-:S06]  /*7cf0*/  FMUL.FTZ R12, R24, 1.4426950216293334961 ;  /* 0x3fb8aa3b180c7820 */ /* 0x000fcc0000410000 */
[----:B------:R-:W1:Y:S02]  /*7d00*/  MUFU.EX2 R12, R12 ;  /* 0x0000000c000c7308 */ /* 0x000e640000000800 */
.L_x_637:
[----:B------:R-:W-:Y:S05]  /*7d10*/  BSYNC.RECONVERGENT B0 ;  /* 0x0000000000007941 */ /* 0x000fea0003800200 */
.L_x_633:
        /* <DEDUP_REMOVED lines=68> */
.L_x_645:
[----:B------:R-:W-:Y:S05]  /*8160*/  BSYNC.RECONVERGENT B3 ;  /* 0x0000000000037941 */ /* 0x000fea0003800200 */
.L_x_644:
        /* <DEDUP_REMOVED lines=29> */
.L_x_643:
        /* <DEDUP_REMOVED lines=18> */
.L_x_649:
[----:B------:R-:W-:Y:S05]  /*8460*/  BSYNC.RECONVERGENT B3 ;  /* 0x0000000000037941 */ /* 0x000fea0003800200 */
.L_x_648:
        /* <DEDUP_REMOVED lines=29> */
.L_x_647:
        /* <DEDUP_REMOVED lines=25> */
.L_x_651:
        /* <DEDUP_REMOVED lines=28> */
[C---:B------:R-:W-:Y:S02]  /*8990*/  FSETP.GEU.FTZ.AND P5, PT, R28.reuse, R22, PT ;  /* 0x000000161c00720b */ /* 0x040fe40003fbe000 */
[----:B------:R-:W-:Y:S02]  /*89a0*/  FSEL R16, R29, R24, P6 ;  /* 0x000000181d107208 */ /* 0x000fe40003000000 */
[----:B------:R-:W-:Y:S02]  /*89b0*/  FSEL R24, R28, R22, P5 ;  /* 0x000000161c187208 */ /* 0x000fe40002800000 */
[----:B------:R-:W-:-:S04]  /*89c0*/  FSEL R28, R22, R28, P5 ;  /* 0x0000001c161c7208 */ /* 0x000fc80002800000 */
        /* <DEDUP_REMOVED lines=8> */
.L_x_650:
        /* <DEDUP_REMOVED lines=53> */
.L_x_653:
[----:B------:R-:W-:Y:S05]  /*8da0*/  BSYNC.RECONVERGENT B3 ;  /* 0x0000000000037941 */ /* 0x000fea0003800200 */
.L_x_652:
        /* <DEDUP_REMOVED lines=29> */
.L_x_642:
        /* <DEDUP_REMOVED lines=28> */
.L_x_655:
[----:B------:R-:W-:Y:S05]  /*9140*/  BSYNC.RECONVERGENT B3 ;  /* 0x0000000000037941 */ /* 0x000fea0003800200 */
.L_x_654:
        /* <DEDUP_REMOVED lines=29> */
.L_x_641:
        /* <DEDUP_REMOVED lines=44> */
.L_x_658:
[----:B------:R-:W-:Y:S05]  /*95e0*/  BSYNC.RECONVERGENT B3 ;  /* 0x0000000000037941 */ /* 0x000fea0003800200 */
.L_x_657:
        /* <DEDUP_REMOVED lines=27> */
.L_x_656:
        /* <DEDUP_REMOVED lines=14> */
.L_x_660:
[----:B------:R-:W-:Y:S05]  /*9880*/  BSYNC.RECONVERGENT B3 ;  /* 0x0000000000037941 */ /* 0x000fea0003800200 */
.L_x_659:
        /* <DEDUP_REMOVED lines=27> */
.L_x_640:
        /* <DEDUP_REMOVED lines=33> */
.L_x_662:
[----:B------:R-:W-:Y:S05]  /*9c50*/  BSYNC.RECONVERGENT B3 ;  /* 0x0000000000037941 */ /* 0x000fea0003800200 */
.L_x_661:
        /* <DEDUP_REMOVED lines=29> */
.L_x_639:
        /* <DEDUP_REMOVED lines=29> */
.L_x_664:
[----:B------:R-:W-:Y:S05]  /*a000*/  BSYNC.RECONVERGENT B3 ;  /* 0x0000000000037941 */ /* 0x000fea0003800200 */
.L_x_663:
        /* <DEDUP_REMOVED lines=27> */
.L_x_646:
[----:B------:R-:W-:Y:S05]  /*a1c0*/  BSYNC.RECONVERGENT B2 ;  /* 0x0000000000027941 */ /* 0x000fea0003800200 */
.L_x_638:
        /* <DEDUP_REMOVED lines=24> */
[----:B------:R-:W-:Y:S08]  /*a350*/  MUFU.SIN R11, R7 ;  /* 0x00000007000b7308 */ /* 0x000ff00000000400 */
[----:B------:R-:W1:Y:S02]  /*a360*/  MUFU.EX2 R0, R0 ;  /* 0x0000000000007308 */ /* 0x000e640000000800 */
[----:B-1----:R-:W-:-:S02]  /*a370*/  LEA.HI R2, R0, 0xffffffed, RZ, 0x9 ;  /* 0xffffffed00027811 */ /* 0x002fc400078f48ff */
[----:B------:R-:W-:Y:S02]  /*a380*/  LOP3.LUT R0, R0, 0x7fffff, RZ, 0xc0, !PT ;  /* 0x007fffff00007812 */ /* 0x000fe400078ec0ff */
[----:B------:R-:W-:Y:S02]  /*a390*/  LOP3.LUT R5, R2, 0xffff, RZ, 0xc0, !PT ;  /* 0x0000ffff02057812 */ /* 0x000fe400078ec0ff */
[----:B------:R-:W-:Y:S02]  /*a3a0*/  LOP3.LUT R0, R0, 0x7f000000, RZ, 0xfc, !PT ;  /* 0x7f00000000007812 */ /* 0x000fe400078efcff */
[----:B------:R-:W-:Y:S02]  /*a3b0*/  LEA.HI R3, R5, R2, RZ, 0x11 ;  /* 0x0000000205037211 */ /* 0x000fe400078f88ff */
[----:B------:R-:W1:Y:S01]  /*a3c0*/  MUFU.COS R5, R7 ;  /* 0x0000000700057308 */ /* 0x000e620000000000 */
[----:B------:R-:W-:Y:S01]  /*a3d0*/  FMUL.FTZ R6, R11, R0 ;  /* 0x000000000b067220 */ /* 0x000fe20000410000 */
[----:B------:R-:W-:-:S04]  /*a3e0*/  PRMT R3, R3, 0x9910, RZ ;  /* 0x0000991003037816 */ /* 0x000fc800000000ff */
[----:B------:R-:W-:-:S04]  /*a3f0*/  SHF.R.S32.HI R3, RZ, 0x1, R3 ;  /* 0x00000001ff037819 */ /* 0x000fc80000011403 */
[----:B------:R-:W-:-:S04]  /*a400*/  PRMT R3, R3, 0x9910, RZ ;  /* 0x0000991003037816 */ /* 0x000fc800000000ff */
[----:B------:R-:W-:Y:S02]  /*a410*/  IADD3 R2, PT, PT, R2, -R3, RZ ;  /* 0x8000000302027210 */ /* 0x000fe40007ffe0ff */
[----:B------:R-:W-:Y:S01]  /*a420*/  LEA R3, R3, 0x3f800000, 0x17 ;  /* 0x3f80000003037811 */ /* 0x000fe200078eb8ff */
[----:B-1----:R-:W-:Y:S01]  /*a430*/  FMUL.FTZ R4, R5, R0 ;  /* 0x0000000005047220 */ /* 0x002fe20000410000 */
[----:B------:R-:W-:-:S03]  /*a440*/  LEA R0, R2, 0x3f800000, 0x17 ;  /* 0x3f80000002007811 */ /* 0x000fc600078eb8ff */
[C---:B------:R-:W-:Y:S01]  /*a450*/  FMUL.FTZ R5, R3.reuse, R4 ;  /* 0x0000000403057220 */ /* 0x040fe20000410000 */
[----:B------:R-:W-:-:S03]  /*a460*/  FMUL.FTZ R3, R3, R6 ;  /* 0x0000000603037220 */ /* 0x000fc60000410000 */
[C---:B------:R-:W-:Y:S01]  /*a470*/  FMUL.FTZ R2, R0.reuse, R5 ;  /* 0x0000000500027220 */ /* 0x040fe20000410000 */
[----:B------:R-:W-:Y:S01]  /*a480*/  FMUL.FTZ R3, R0, R3 ;  /* 0x0000000300037220 */ /* 0x000fe20000410000 */
[----:B------:R-:W-:Y:S06]  /*a490*/  BRA `(.L_x_669) ;  /* 0x0000000000387947 */ /* 0x000fec0003800000 */
.L_x_668:
        /* <DEDUP_REMOVED lines=8> */
.L_x_667:
[----:B------:R-:W-:-:S04]  /*a520*/  FMUL.RZ R0, R3, 0.15915493667125701904 ;  /* 0x3e22f98303007820 */ /* 0x000fc8000040c000 */
[----:B------:R1:W0:Y:S08]  /*a530*/  MUFU.COS R2, R0 ;  /* 0x0000000000027308 */ /* 0x0002300000000000 */
[----:B------:R1:W0:Y:S01]  /*a540*/  MUFU.SIN R3, R0 ;  /* 0x0000000000037308 */ /* 0x0002220000000400 */
[----:B------:R-:W-:Y:S05]  /*a550*/  BRA `(.L_x_669) ;  /* 0x0000000000087947 */ /* 0x000fea0003800000 */
.L_x_666:
[----:B------:R-:W-:-:S06]  /*a560*/  FMUL.FTZ R2, R24, 1.4426950216293334961 ;  /* 0x3fb8aa3b18027820 */ /* 0x000fcc0000410000 */
[----:B------:R-:W1:Y:S02]  /*a570*/  MUFU.EX2 R2, R2 ;  /* 0x0000000200027308 */ /* 0x000e640000000800 */
.L_x_669:
[----:B------:R-:W-:Y:S05]  /*a580*/  BSYNC.RECONVERGENT B0 ;  /* 0x0000000000007941 */ /* 0x000fea0003800200 */
.L_x_665:
[----:B------:R-:W-:Y:S01]  /*a590*/  IADD3 R5, P1, PT, R23, UR4, RZ ;  /* 0x0000000417057c10 */ /* 0x000fe2000ff3e0ff */
[----:B------:R-:W-:Y:S01]  /*a5a0*/  ULEA UR4, UP0, UR10, UR4, 0x2 ;  /* 0x000000040a047291 */ /* 0x000fe2000f8010ff */
[----:B------:R-:W-:Y:S02]  /*a5b0*/  ISETP.GE.U32.AND P2, PT, R19, UR11, PT ;  /* 0x0000000b13007c0c */ /* 0x000fe4000bf46070 */
[C---:B------:R-:W-:Y:S02]  /*a5c0*/  ISETP.GE.U32.AND P0, PT, R5.reuse, UR11, PT ;  /* 0x0000000b05007c0c */ /* 0x040fe4000bf06070 */
[----:B------:R-:W-:Y:S01]  /*a5d0*/  IADD3.X R6, PT, PT, RZ, UR5, RZ, P1, !PT ;  /* 0x00000005ff067c10 */ /* 0x000fe20008ffe4ff */
[----:B------:R-:W-:Y:S01]  /*a5e0*/  UIADD3.X UR5, UPT, UPT, URZ, UR5, URZ, UP0, !UPT ;  /* 0x00000005ff057290 */ /* 0x000fe200087fe4ff */
[----:B-1----:R-:W-:Y:S01]  /*a5f0*/  IADD3 R0, P4, PT, R5, UR10, RZ ;  /* 0x0000000a05007c10 */ /* 0x002fe2000ff9e0ff */
[----:B------:R-:W-:Y:S01]  /*a600*/  UISETP.GE.U32.AND UP0, UPT, UR4, UR11, UPT ;  /* 0x0000000b0400728c */ /* 0x000fe2000bf06070 */
[----:B------:R-:W-:-:S02]  /*a610*/  ISETP.GE.U32.AND.EX P0, PT, R6, UR14, PT, P0 ;  /* 0x0000000e06007c0c */ /* 0x000fc4000bf06100 */
[----:B------:R-:W-:Y:S01]  /*a620*/  ISETP.GE.U32.AND P3, PT, R0, UR11, PT ;  /* 0x0000000b00007c0c */ /* 0x000fe2000bf66070 */
[----:B------:R-:W-:Y:S01]  /*a630*/  UISETP.GE.U32.AND.EX UP0, UPT, UR5, UR14, UPT, UP0 ;  /* 0x0000000e0500728c */ /* 0x000fe2000bf06100 */
[----:B------:R-:W-:Y:S02]  /*a640*/  IADD3.X R17, PT, PT, RZ, R6, RZ, P4, !PT ;  /* 0x00000006ff117210 */ /* 0x000fe400027fe4ff */
[----:B------:R-:W-:Y:S02]  /*a650*/  ISETP.GE.U32.AND P1, PT, R21, UR11, PT ;  /* 0x0000000b15007c0c */ /* 0x000fe4000bf26070 */
[----:B------:R-:W-:Y:S02]  /*a660*/  ISETP.GE.U32.AND.EX P3, PT, R17, UR14, PT, P3 ;  /* 0x0000000e11007c0c */ /* 0x000fe4000bf66130 */
[----:B------:R-:W-:Y:S02]  /*a670*/  ISETP.GE.U32.AND.EX P1, PT, R20, UR14, PT, P1 ;  /* 0x0000000e14007c0c */ /* 0x000fe4000bf26110 */
[----:B------:R-:W-:-:S02]  /*a680*/  ISETP.GE.U32.AND.EX P2, PT, R18, UR14, PT, P2 ;  /* 0x0000000e12007c0c */ /* 0x000fc4000bf46120 */
[----:B------:R-:W-:-:S04]  /*a690*/  @!P0 LEA R4, P4, R5, UR8, 0x3 ;  /* 0x0000000805048c11 */ /* 0x000fc8000f8818ff */
[----:B------:R-:W-:-:S03]  /*a6a0*/  @!P0 LEA.HI.X R5, R5, UR9, R6, 0x3, P4 ;  /* 0x0000000905058c11 */ /* 0x000fc6000a0f1c06 */
[C---:B------:R-:W-:Y:S02]  /*a6b0*/  @!P3 LEA R16, P4, R0.reuse, UR8, 0x3 ;  /* 0x000000080010bc11 */ /* 0x040fe4000f8818ff */
[----:B------:R-:W-:Y:S01]  /*a6c0*/  @!P1 LEA R6, P5, R21, UR8, 0x3 ;  /* 0x0000000815069c11 */ /* 0x000fe2000f8a18ff */
[----:B0-23--:R2:W-:Y:S01]  /*a6d0*/  @!P0 STG.E.64 desc[UR16][R4.64], R8 ;  /* 0x0000000804008986 */ /* 0x00d5e2000c101b10 */
[----:B------:R-:W-:Y:S02]  /*a6e0*/  @!P2 LEA R10, P6, R19, UR8, 0x3 ;  /* 0x00000008130aac11 */ /* 0x000fe4000f8c18ff */
[----:B------:R-:W-:Y:S02]  /*a6f0*/  @!P3 LEA.HI.X R17, R0, UR9, R17, 0x3, P4 ;  /* 0x000000090011bc11 */ /* 0x000fe4000a0f1c11 */
[----:B------:R-:W-:Y:S02]  /*a700*/  @!P1 LEA.HI.X R7, R21, UR9, R20, 0x3, P5 ;  /* 0x0000000915079c11 */ /* 0x000fe4000a8f1c14 */
[----:B------:R-:W-:Y:S01]  /*a710*/  @!P2 LEA.HI.X R11, R19, UR9, R18, 0x3, P6 ;  /* 0x00000009130bac11 */ /* 0x000fe2000b0f1c12 */
[----:B----4-:R2:W-:Y:S04]  /*a720*/  @!P3 STG.E.64 desc[UR16][R16.64], R14 ;  /* 0x0000000e1000b986 */ /* 0x0105e8000c101b10 */
[----:B------:R2:W-:Y:S04]  /*a730*/  @!P1 STG.E.64 desc[UR16][R6.64], R12 ;  /* 0x0000000c06009986 */ /* 0x0005e8000c101b10 */
[----:B------:R2:W-:Y:S01]  /*a740*/  @!P2 STG.E.64 desc[UR16][R10.64], R2 ;  /* 0x000000020a00a986 */ /* 0x0005e2000c101b10 */
[----:B------:R-:W-:Y:S05]  /*a750*/  BRA.U !UP0, `(.L_x_670) ;  /* 0xffffff5908ac7547 */ /* 0x000fea000b83ffff */
[----:B------:R-:W-:Y:S05]  /*a760*/  EXIT ;  /* 0x000000000000794d */ /* 0x000fea0003800000 */
.L_x_542:
[----:B------:R-:W1:Y:S02]  /*a770*/  S2R R21, SR_TID.X ;  /* 0x0000000000157919 */ /* 0x000e640000002100 */
[----:B-1----:R-:W-:-:S03]  /*a780*/  IMAD.WIDE.U32 R2, R21, 0x4, RZ ;  /* 0x0000000415027825 */ /* 0x002fc600078e00ff */
[----:B------:R-:W-:-:S04]  /*a790*/  ISETP.GE.U32.AND P0, PT, R2, UR15, PT ;  /* 0x0000000f02007c0c */ /* 0x000fc8000bf06070 */
[----:B------:R-:W-:-:S13]  /*a7a0*/  ISETP.GE.AND.EX P0, PT, R3, UR4, PT, P0 ;  /* 0x0000000403007c0c */ /* 0x000fda000bf06300 */
[----:B0-----:R-:W-:Y:S05]  /*a7b0*/  @P0 EXIT ;  /* 0x000000000000094d */ /* 0x001fea0003800000 */
[----:B------:R-:W-:Y:S01]  /*a7c0*/  HFMA2 R20, -RZ, RZ, 0, 0 ;  /* 0x00000000ff147431 */ /* 0x000fe200000001ff */
[----:B------:R-:W0:Y:S06]  /*a7d0*/  LDCU UR5, c[0x0][0x360] ;  /* 0x00006c00ff0577ac */ /* 0x000e2c0008000800 */
.L_x_798:
[C---:B------:R-:W-:Y:S02]  /*a7e0*/  SHF.L.U32 R18, R21.reuse, 0x5, RZ ;  /* 0x0000000515127819 */ /* 0x040fe400000006ff */
[----:B------:R-:W-:Y:S02]  /*a7f0*/  SHF.L.U64.HI R19, R21, 0x5, R20 ;  /* 0x0000000515137819 */ /* 0x000fe40000010214 */
[----:B------:R-:W-:-:S04]  /*a800*/  IADD3 R8, P0, PT, R18, UR6, RZ ;  /* 0x0000000612087c10 */ /* 0x000fc8000ff1e0ff */
[----:B------:R-:W-:-:S06]  /*a810*/  IADD3.X R9, PT, PT, R19, UR7, RZ, P0, !PT ;  /* 0x0000000713097c10 */ /* 0x000fcc00087fe4ff */
[----:B------:R-:W2:Y:S01]  /*a820*/  LDG.E.ENL2.256 R8, R12, desc[UR16][R8.64] ;  /* 0xfe000010080c797e */ /* 0x000ea20008121908 */
[----:B------:R-:W-:Y:S01]  /*a830*/  BSSY.RECONVERGENT B2, `(.L_x_671) ;  /* 0x0000242000027945 */ /* 0x000fe20003800200 */
[----:B--2---:R-:W-:Y:S02]  /*a840*/  FSETP.NAN.FTZ.AND P1, PT, R12, R12, PT ;  /* 0x0000000c0c00720b */ /* 0x004fe40003f38000 */
[----:B------:R-:W-:-:S13]  /*a850*/  FSETP.NAN.FTZ.AND P0, PT, R13, R13, PT ;  /* 0x0000000d0d00720b */ /* 0x000fda0003f18000 */
[----:B------:R-:W-:Y:S05]  /*a860*/  @!P0 BRA !P1, `(.L_x_672) ;  /* 0x0000000000e88947 */ /* 0x000fea0004800000 */
        /* <DEDUP_REMOVED lines=9> */
[----:B------:R-:W1:Y:S07]  /*a900*/  MUFU.RCP R7, R24 ;  /* 0x0000001800077308 */ /* 0x000e6e0000001000 */
[C---:B------:R-:W-:Y:S01]  /*a910*/  @!P0 FMUL.FTZ R2, R13.reuse, 4 ;  /* 0x408000000d028820 */ /* 0x040fe20000410000 */
[----:B------:R-:W-:Y:S01]  /*a920*/  @!P0 FMUL.FTZ R0, R12, 4 ;  /* 0x408000000c008820 */ /* 0x000fe20000410000 */
[----:B------:R-:W-:Y:S02]  /*a930*/  @P0 FMUL.FTZ R5, R13, R13 ;  /* 0x0000000d0d050220 */ /* 0x000fe40000410000 */
[----:B------:R-:W-:-:S04]  /*a940*/  @!P0 FMUL.FTZ R3, R2, R2 ;  /* 0x0000000202038220 */ /* 0x000fc80000410000 */
[----:B------:R-:W-:Y:S01]  /*a950*/  @!P0 FFMA.FTZ R3, R0, R0, R3 ;  /* 0x0000000000038223 */ /* 0x000fe20000010003 */
[----:B-1----:R-:W-:-:S03]  /*a960*/  FFMA R0, -R24, R7, 1 ;  /* 0x3f80000018007423 */ /* 0x002fc60000000107 */
[----:B------:R-:W-:Y:S01]  /*a970*/  @!P0 FMUL.FTZ R3, R3, 0.0625 ;  /* 0x3d80000003038820 */ /* 0x000fe20000410000 */
[----:B------:R-:W-:Y:S01]  /*a980*/  @P0 FFMA.FTZ R3, R12, R12, R5 ;  /* 0x0000000c0c030223 */ /* 0x000fe20000010005 */
[----:B------:R-:W-:Y:S01]  /*a990*/  FCHK P0, R17, R24 ;  /* 0x0000001811007302 */ /* 0x000fe20000000000 */
[----:B------:R-:W-:-:S04]  /*a9a0*/  FFMA R0, R7, R0, R7 ;  /* 0x0000000007007223 */ /* 0x000fc80000000007 */
[----:B------:R-:W-:-:S03]  /*a9b0*/  FFMA R5, R17, R0, RZ ;  /* 0x0000000011057223 */ /* 0x000fc600000000ff */
[----:B------:R-:W1:Y:S01]  /*a9c0*/  MUFU.LG2 R3, R3 ;  /* 0x0000000300037308 */ /* 0x000e620000000c00 */
[----:B------:R-:W-:-:S04]  /*a9d0*/  FFMA R2, -R24, R5, R17 ;  /* 0x0000000518027223 */ /* 0x000fc80000000111 */
[----:B------:R-:W-:Y:S01]  /*a9e0*/  FFMA R0, R0, R2, R5 ;  /* 0x0000000200007223 */ /* 0x000fe20000000005 */
[----:B-1----:R-:W-:Y:S01]  /*a9f0*/  FMUL.FTZ R23, R3, 0.69314718246459960938 ;  /* 0x3f31721803177820 */ /* 0x002fe20000410000 */
[----:B------:R-:W-:Y:S06]  /*aa00*/  @!P0 BRA `(.L_x_674) ;  /* 0x00000000000c8947 */ /* 0x000fec0003800000 */
[----:B------:R-:W-:Y:S02]  /*aa10*/  MOV R0, R24 ;  /* 0x0000001800007202 */ /* 0x000fe40000000f00 */
[----:B------:R-:W-:-:S07]  /*aa20*/  MOV R2, 0xaa40 ;  /* 0x0000aa4000027802 */ /* 0x000fce0000000f00 */
[----:B0-----:R-:W-:Y:S05]  /*aa30*/  CALL.REL.NOINC `($__internal_62_$__cuda_sm3x_div_rn_ftz_f32_slowpath) ;  /* 0x0000009c00c07944 */ /* 0x001fea0003c00000 */
.L_x_674:
[----:B0-----:R-:W-:Y:S05]  /*aa40*/  BSYNC.RECONVERGENT B3 ;  /* 0x0000000000037941 */ /* 0x001fea0003800200 */
.L_x_673:
        /* <DEDUP_REMOVED lines=28> */
.L_x_672:
[C---:B------:R-:W-:Y:S01]  /*ac10*/  FADD.FTZ R0, |R12|.reuse, -RZ ;  /* 0x800000ff0c007221 */ /* 0x040fe20000010200 */
[----:B------:R-:W-:Y:S01]  /*ac20*/  FADD.FTZ R5, |R13|, -RZ ;  /* 0x800000ff0d057221 */ /* 0x000fe20000010200 */
[----:B------:R-:W-:-:S04]  /*ac30*/  FSETP.GEU.FTZ.AND P2, PT, |R12|, |R13|, PT ;  /* 0x4000000d0c00720b */ /* 0x000fc80003f5e200 */
[----:B------:R-:W-:Y:S02]  /*ac40*/  FSEL R17, R0, R5, !P2 ;  /* 0x0000000500117208 */ /* 0x000fe40005000000 */
[----:B------:R-:W-:Y:S02]  /*ac50*/  FSEL R24, R5, R0, !P2 ;  /* 0x0000000005187208 */ /* 0x000fe40005000000 */
[----:B------:R-:W-:-:S13]  /*ac60*/  FSETP.GT.FTZ.AND P0, PT, R17, 9.99999979021476795361e+33, PT ;  /* 0x77f684df1100780b */ /* 0x000fda0003f14000 */
[----:B------:R-:W-:Y:S05]  /*ac70*/  @!P0 BRA `(.L_x_676) ;  /* 0x0000000000f88947 */ /* 0x000fea0003800000 */
[----:B------:R-:W-:Y:S01]  /*ac80*/  FMUL.FTZ R0, R12, 0.36787945032119750977 ;  /* 0x3ebc5ab20c007820 */ /* 0x000fe20000410000 */
[----:B------:R-:W-:Y:S01]  /*ac90*/  FMUL.FTZ R2, R13, 0.36787945032119750977 ;  /* 0x3ebc5ab20d027820 */ /* 0x000fe20000410000 */
[----:B------:R-:W-:Y:S01]  /*aca0*/  MOV R23, 0x3f800000 ;  /* 0x3f80000000177802 */ /* 0x000fe20000000f00 */
[----:B------:R-:W-:Y:S01]  /*acb0*/  BSSY.RECONVERGENT B3, `(.L_x_677) ;  /* 0x000001e000037945 */ /* 0x000fe20003800200 */
        /* <DEDUP_REMOVED lines=23> */
[----:B------:R-:W2:Y:S01]  /*ae30*/  FCHK P0, R17, R24 ;  /* 0x0000001811007302 */ /* 0x000ea20000000000 */
[----:B-1----:R-:W-:Y:S01]  /*ae40*/  FFMA.FTZ R23, R2, 0.69314718246459960938, R23 ;  /* 0x3f31721802177823 */ /* 0x002fe20000010017 */
[----:B--2---:R-:W-:Y:S06]  /*ae50*/  @!P0 BRA `(.L_x_678) ;  /* 0x00000000000c8947 */ /* 0x004fec0003800000 */
[----:B------:R-:W-:Y:S02]  /*ae60*/  MOV R0, R24 ;  /* 0x0000001800007202 */ /* 0x000fe40000000f00 */
[----:B------:R-:W-:-:S07]  /*ae70*/  MOV R2, 0xae90 ;  /* 0x0000ae9000027802 */ /* 0x000fce0000000f00 */
[----:B0-----:R-:W-:Y:S05]  /*ae80*/  CALL.REL.NOINC `($__internal_62_$__cuda_sm3x_div_rn_ftz_f32_slowpath) ;  /* 0x0000009800ac7944 */ /* 0x001fea0003c00000 */
.L_x_678:
[----:B0-----:R-:W-:Y:S05]  /*ae90*/  BSYNC.RECONVERGENT B3 ;  /* 0x0000000000037941 */ /* 0x001fea0003800200 */
.L_x_677:
        /* <DEDUP_REMOVED lines=28> */
.L_x_676:
[----:B------:R-:W-:-:S13]  /*b060*/  FSETP.NEU.FTZ.AND P0, PT, R24, 1, PT ;  /* 0x3f8000001800780b */ /* 0x000fda0003f1d000 */
[----:B------:R-:W-:Y:S05]  /*b070*/  @P0 BRA `(.L_x_679) ;  /* 0x0000000400bc0947 */ /* 0x000fea0003800000 */
[----:B------:R-:W-:-:S13]  /*b080*/  FSETP.GEU.FTZ.AND P0, PT, R17, 9.999999682655225389e-20, PT ;  /* 0x1fec1e4a1100780b */ /* 0x000fda0003f1e000 */
[----:B------:R-:W-:Y:S05]  /*b090*/  @P0 BRA `(.L_x_680) ;  /* 0x0000000000a40947 */ /* 0x000fea0003800000 */
[----:B------:R-:W-:Y:S01]  /*b0a0*/  MOV R0, 0x3f800000 ;  /* 0x3f80000000007802 */ /* 0x000fe20000000f00 */
[----:B------:R-:W1:Y:S01]  /*b0b0*/  FCHK P0, R17, 1 ;  /* 0x3f80000011007902 */ /* 0x000e620000000000 */
[----:B------:R-:W-:Y:S03]  /*b0c0*/  BSSY.RECONVERGENT B3, `(.L_x_681) ;  /* 0x000000c000037945 */ /* 0x000fe60003800200 */
[----:B------:R-:W-:-:S04]  /*b0d0*/  FFMA R3, R0, -R0, 1 ;  /* 0x3f80000000037423 */ /* 0x000fc80000000800 */
[----:B------:R-:W-:Y:S01]  /*b0e0*/  FFMA R4, R3, R0, 1 ;  /* 0x3f80000003047423 */ /* 0x000fe20000000000 */
[----:B------:R-:W-:-:S03]  /*b0f0*/  FMUL.FTZ R0, R17, 0.5 ;  /* 0x3f00000011007820 */ /* 0x000fc60000410000 */
[C---:B------:R-:W-:Y:S01]  /*b100*/  FFMA R2, R17.reuse, R4, RZ ;  /* 0x0000000411027223 */ /* 0x040fe200000000ff */
[----:B------:R-:W-:-:S03]  /*b110*/  FMUL.FTZ R23, R17, R0 ;  /* 0x0000000011177220 */ /* 0x000fc60000410000 */
[----:B------:R-:W-:-:S04]  /*b120*/  FFMA R3, R2, -1, R17 ;  /* 0xbf80000002037823 */ /* 0x000fc80000000011 */
[----:B------:R-:W-:Y:S01]  /*b130*/  FFMA R0, R3, R4, R2 ;  /* 0x0000000403007223 */ /* 0x000fe20000000002 */
[----:B-1----:R-:W-:Y:S06]  /*b140*/  @!P0 BRA `(.L_x_682) ;  /* 0x00000000000c8947 */ /* 0x002fec0003800000 */
[----:B------:R-:W-:Y:S01]  /*b150*/  HFMA2 R0, -RZ, RZ, 1.875, 0 ;  /* 0x3f800000ff007431 */ /* 0x000fe200000001ff */
[----:B------:R-:W-:-:S07]  /*b160*/  MOV R2, 0xb180 ;  /* 0x0000b18000027802 */ /* 0x000fce0000000f00 */
[----:B0-----:R-:W-:Y:S05]  /*b170*/  CALL.REL.NOINC `($__internal_62_$__cuda_sm3x_div_rn_ftz_f32_slowpath) ;  /* 0x0000009400f07944 */ /* 0x001fea0003c00000 */
.L_x_682:
[----:B0-----:R-:W-:Y:S05]  /*b180*/  BSYNC.RECONVERGENT B3 ;  /* 0x0000000000037941 */ /* 0x001fea0003800200 */
.L_x_681:
[----:B------:R-:W-:Y:S01]  /*b190*/  MOV R3, 0x3b33710b ;  /* 0x3b33710b00037802 */ /* 0x000fe20000000f00 */
[----:B------:R-:W-:Y:S01]  /*b1a0*/  FMUL.FTZ R2, R0, R0 ;  /* 0x0000000000027220 */ /* 0x000fe20000410000 */
[----:B------:R-:W-:Y:S01]  /*b1b0*/  HFMA2 R5, -RZ, RZ, 1.857421875, -1409 ;  /* 0x3f6ee581ff057431 */ /* 0x000fe200000001ff */
[----:B------:R-:W-:Y:S02]  /*b1c0*/  ISETP.GE.AND P0, PT, R12, RZ, PT ;  /* 0x000000ff0c00720c */ /* 0x000fe40003f06270 */
[----:B------:R-:W-:Y:S01]  /*b1d0*/  FFMA.FTZ R3, R2, R3, -0.015681877732276916504 ;  /* 0xbc80774802037423 */ /* 0x000fe20000010003 */
[----:B------:R-:W-:-:S03]  /*b1e0*/  FSETP.NEU.FTZ.AND P1, PT, |R12|, |R13|, PT ;  /* 0x4000000d0c00720b */ /* 0x000fc60003f3d200 */
        /* <DEDUP_REMOVED lines=20> */
.L_x_680:
[----:B------:R-:W-:Y:S01]  /*b330*/  FMUL.FTZ R0, R17, R17 ;  /* 0x0000001111007220 */ /* 0x000fe20000410000 */
[----:B------:R-:W-:Y:S01]  /*b340*/  MOV R7, 0x3d39bf78 ;  /* 0x3d39bf7800077802 */ /* 0x000fe20000000f00 */
[----:B------:R-:W1:Y:S01]  /*b350*/  FCHK P3, R17, 1 ;  /* 0x3f80000011007902 */ /* 0x000e620000060000 */
        /* <DEDUP_REMOVED lines=27> */
[-C--:B------:R-:W-:Y:S01]  /*b510*/  FFMA R4, R17, R2.reuse, RZ ;  /* 0x0000000211047223 */ /* 0x080fe200000000ff */
[C---:B------:R-:W-:Y:S01]  /*b520*/  @P1 FFMA.FTZ R3, R0.reuse, R5, +INF ;  /* 0x7f80000000031423 */ /* 0x040fe20000010005 */
[----:B------:R-:W-:Y:S02]  /*b530*/  @P0 FSETP.NEU.FTZ.AND P1, PT, R0, RZ, PT ;  /* 0x000000ff0000020b */ /* 0x000fe40003f3d000 */
[----:B------:R-:W-:Y:S02]  /*b540*/  FFMA R5, R4, -1, R17 ;  /* 0xbf80000004057823 */ /* 0x000fe40000000011 */
[----:B------:R-:W-:Y:S02]  /*b550*/  @P0 FSEL R3, R3, -RZ, P1 ;  /* 0x800000ff03030208 */ /* 0x000fe40000800000 */
[----:B------:R-:W-:-:S03]  /*b560*/  FFMA R0, R5, R2, R4 ;  /* 0x0000000205007223 */ /* 0x000fc60000000004 */
[----:B------:R-:W-:Y:S01]  /*b570*/  FMUL.FTZ R23, R3, 0.5 ;  /* 0x3f00000003177820 */ /* 0x000fe20000410000 */
[----:B-1----:R-:W-:Y:S06]  /*b580*/  @!P3 BRA `(.L_x_684) ;  /* 0x00000000000cb947 */ /* 0x002fec0003800000 */
[----:B------:R-:W-:Y:S02]  /*b590*/  MOV R0, 0x3f800000 ;  /* 0x3f80000000007802 */ /* 0x000fe40000000f00 */
[----:B------:R-:W-:-:S07]  /*b5a0*/  MOV R2, 0xb5c0 ;  /* 0x0000b5c000027802 */ /* 0x000fce0000000f00 */
[----:B0-----:R-:W-:Y:S05]  /*b5b0*/  CALL.REL.NOINC `($__internal_62_$__cuda_sm3x_div_rn_ftz_f32_slowpath) ;  /* 0x0000009000e07944 */ /* 0x001fea0003c00000 */
.L_x_684:
[----:B0-----:R-:W-:Y:S05]  /*b5c0*/  BSYNC.RECONVERGENT B3 ;  /* 0x0000000000037941 */ /* 0x001fea0003800200 */
.L_x_683:
[----:B------:R-:W-:Y:S02]  /*b5d0*/  HFMA2 R3, -RZ, RZ, 0.89990234375, 10328 ;  /* 0x3b33710bff037431 */ /* 0x000fe400000001ff */
[----:B------:R-:W-:Y:S01]  /*b5e0*/  FMUL.FTZ R2, R0, R0 ;  /* 0x0000000000027220 */ /* 0x000fe20000410000 */
        /* <DEDUP_REMOVED lines=24> */
.L_x_679:
        /* <DEDUP_REMOVED lines=28> */
[----:B-1----:R-:W-:Y:S01]  /*b930*/  FMUL.FTZ R23, R2, 0.69314718246459960938 ;  /* 0x3f31721802177820 */ /* 0x002fe20000410000 */
[----:B--2---:R-:W-:Y:S06]  /*b940*/  @!P0 BRA `(.L_x_687) ;  /* 0x00000000000c8947 */ /* 0x004fec0003800000 */
[----:B------:R-:W-:Y:S02]  /*b950*/  MOV R0, R24 ;  /* 0x0000001800007202 */ /* 0x000fe40000000f00 */
[----:B------:R-:W-:-:S07]  /*b960*/  MOV R2, 0xb980 ;  /* 0x0000b98000027802 */ /* 0x000fce0000000f00 */
[----:B0-----:R-:W-:Y:S05]  /*b970*/  CALL.REL.NOINC `($__internal_62_$__cuda_sm3x_div_rn_ftz_f32_slowpath) ;  /* 0x0000008c00f07944 */ /* 0x001fea0003c00000 */
.L_x_687:
[----:B0-----:R-:W-:Y:S05]  /*b980*/  BSYNC.RECONVERGENT B3 ;  /* 0x0000000000037941 */ /* 0x001fea0003800200 */
.L_x_686:
        /* <DEDUP_REMOVED lines=28> */
.L_x_685:
        /* <DEDUP_REMOVED lines=46> */
[----:B0-----:R-:W-:Y:S05]  /*be30*/  CALL.REL.NOINC `($__internal_62_$__cuda_sm3x_div_rn_ftz_f32_slowpath) ;  /* 0x0000008800c07944 */ /* 0x001fea0003c00000 */
.L_x_690:
[----:B0-----:R-:W-:Y:S05]  /*be40*/  BSYNC.RECONVERGENT B3 ;  /* 0x0000000000037941 */ /* 0x001fea0003800200 */
.L_x_689:
        /* <DEDUP_REMOVED lines=28> */
.L_x_688:
[----:B------:R-:W-:-:S04]  /*c010*/  FMUL.FTZ R3, R17, R17 ;  /* 0x0000001111037220 */ /* 0x000fc80000410000 */
[----:B------:R-:W-:-:S05]  /*c020*/  FFMA.FTZ R2, R24, R24, R3 ;  /* 0x0000001818027223 */ /* 0x000fca0000010003 */
[----:B------:R-:W-:-:S13]  /*c030*/  FSETP.GTU.FTZ.AND P0, PT, R2, 0.69999998807907104492, PT ;  /* 0x3f3333330200780b */ /* 0x000fda0003f1c000 */
[----:B------:R-:W-:Y:S05]  /*c040*/  @P0 BRA `(.L_x_691) ;  /* 0x0000000000ac0947 */ /* 0x000fea0003800000 */
[----:B------:R-:W1:Y:S01]  /*c050*/  MUFU.RCP R3, R24 ;  /* 0x0000001800037308 */ /* 0x000e620000001000 */
[----:B------:R-:W-:Y:S07]  /*c060*/  BSSY.RECONVERGENT B3, `(.L_x_692) ;  /* 0x000000d000037945 */ /* 0x000fee0003800200 */
[----:B------:R-:W2:Y:S08]  /*c070*/  MUFU.LG2 R23, R2 ;  /* 0x0000000200177308 */ /* 0x000eb00000000c00 */
[----:B------:R-:W3:Y:S01]  /*c080*/  FCHK P0, R17, R24 ;  /* 0x0000001811007302 */ /* 0x000ee20000000000 */
[----:B-1----:R-:W-:-:S04]  /*c090*/  FFMA R0, -R24, R3, 1 ;  /* 0x3f80000018007423 */ /* 0x002fc80000000103 */
[----:B------:R-:W-:-:S04]  /*c0a0*/  FFMA R0, R3, R0, R3 ;  /* 0x0000000003007223 */ /* 0x000fc80000000003 */
[----:B------:R-:W-:Y:S01]  /*c0b0*/  FFMA R3, R17, R0, RZ ;  /* 0x0000000011037223 */ /* 0x000fe200000000ff */
[----:B--2---:R-:W-:-:S03]  /*c0c0*/  FMUL.FTZ.D2 R23, R23, 0.69314718246459960938 ;  /* 0x3f31721817177820 */ /* 0x004fc60000310000 */
[----:B------:R-:W-:-:S04]  /*c0d0*/  FFMA R4, -R24, R3, R17 ;  /* 0x0000000318047223 */ /* 0x000fc80000000111 */
[----:B------:R-:W-:Y:S01]  /*c0e0*/  FFMA R0, R0, R4, R3 ;  /* 0x0000000400007223 */ /* 0x000fe20000000003 */
[----:B---3--:R-:W-:Y:S06]  /*c0f0*/  @!P0 BRA `(.L_x_693) ;  /* 0x00000000000c8947 */ /* 0x008fec0003800000 */
[----:B------:R-:W-:Y:S02]  /*c100*/  MOV R0, R24 ;  /* 0x0000001800007202 */ /* 0x000fe40000000f00 */
[----:B------:R-:W-:-:S07]  /*c110*/  MOV R2, 0xc130 ;  /* 0x0000c13000027802 */ /* 0x000fce0000000f00 */
[----:B0-----:R-:W-:Y:S05]  /*c120*/  CALL.REL.NOINC `($__internal_62_$__cuda_sm3x_div_rn_ftz_f32_slowpath) ;  /* 0x0000008800047944 */ /* 0x001fea0003c00000 */
.L_x_693:
[----:B0-----:R-:W-:Y:S05]  /*c130*/  BSYNC.RECONVERGENT B3 ;  /* 0x0000000000037941 */ /* 0x001fea0003800200 */
.L_x_692:
        /* <DEDUP_REMOVED lines=28> */
.L_x_691:
[----:B------:R-:W-:Y:S01]  /*c300*/  LOP3.LUT R3, R24, 0xffff0000, RZ, 0xc0, !PT ;  /* 0xffff000018037812 */ /* 0x000fe200078ec0ff */
[----:B------:R-:W-:Y:S01]  /*c310*/  BSSY.RECONVERGENT B0, `(.L_x_694) ;  /* 0x0000040000007945 */ /* 0x000fe20003800200 */
[----:B------:R-:W-:-:S03]  /*c320*/  LOP3.LUT R2, R17, 0xffff0000, RZ, 0xc0, !PT ;  /* 0xffff000011027812 */ /* 0x000fc600078ec0ff */
[--C-:B------:R-:W-:Y:S01]  /*c330*/  FADD.FTZ R25, R24, -R3.reuse ;  /* 0x8000000318197221 */ /* 0x100fe20000010000 */
[----:B------:R-:W-:Y:S01]  /*c340*/  FADD.FTZ R22, R3, R3 ;  /* 0x0000000303167221 */ /* 0x000fe20000010000 */
[--C-:B------:R-:W-:Y:S01]  /*c350*/  FADD.FTZ R7, R17, -R2.reuse ;  /* 0x8000000211077221 */ /* 0x100fe20000010000 */
[C---:B------:R-:W-:Y:S01]  /*c360*/  FADD.FTZ R23, R2.reuse, R2 ;  /* 0x0000000202177221 */ /* 0x040fe20000010000 */
[----:B------:R-:W-:Y:S01]  /*c370*/  FMUL.FTZ R6, R3, R3 ;  /* 0x0000000303067220 */ /* 0x000fe20000410000 */
[----:B------:R-:W-:Y:S01]  /*c380*/  LOP3.LUT R0, R25, 0xffff0000, RZ, 0xc0, !PT ;  /* 0xffff000019007812 */ /* 0x000fe200078ec0ff */
[----:B------:R-:W-:Y:S01]  /*c390*/  FMUL.FTZ R5, R2, R2 ;  /* 0x0000000202057220 */ /* 0x000fe20000410000 */
[----:B------:R-:W-:-:S03]  /*c3a0*/  LOP3.LUT R16, R7, 0xffff0000, RZ, 0xc0, !PT ;  /* 0xffff000007107812 */ /* 0x000fc600078ec0ff */
[--C-:B------:R-:W-:Y:S01]  /*c3b0*/  FADD.FTZ R25, R25, -R0.reuse ;  /* 0x8000000019197221 */ /* 0x100fe20000010000 */
[----:B------:R-:W-:Y:S01]  /*c3c0*/  FADD.FTZ R28, R0, R0 ;  /* 0x00000000001c7221 */ /* 0x000fe20000010000 */
[--C-:B------:R-:W-:Y:S01]  /*c3d0*/  FADD.FTZ R7, R7, -R16.reuse ;  /* 0x8000001007077221 */ /* 0x100fe20000010000 */
[----:B------:R-:W-:Y:S01]  /*c3e0*/  FADD.FTZ R26, R16, R16 ;  /* 0x00000010101a7221 */ /* 0x000fe20000010000 */
[C---:B------:R-:W-:Y:S01]  /*c3f0*/  FMUL.FTZ R4, R0.reuse, R22 ;  /* 0x0000001600047220 */ /* 0x040fe20000410000 */
[----:B------:R-:W-:Y:S01]  /*c400*/  FMUL.FTZ R3, R0, R0 ;  /* 0x0000000000037220 */ /* 0x000fe20000410000 */
[CC--:B------:R-:W-:Y:S01]  /*c410*/  FMUL.FTZ R2, R16.reuse, R23.reuse ;  /* 0x0000001710027220 */ /* 0x0c0fe20000410000 */
[----:B------:R-:W-:Y:S01]  /*c420*/  FMUL.FTZ R0, R16, R16 ;  /* 0x0000001010007220 */ /* 0x000fe20000410000 */
[----:B------:R-:W-:Y:S01]  /*c430*/  FMUL.FTZ R16, R25, R22 ;  /* 0x0000001619107220 */ /* 0x000fe20000410000 */
[----:B------:R-:W-:Y:S01]  /*c440*/  FMUL.FTZ R23, R7, R23 ;  /* 0x0000001707177220 */ /* 0x000fe20000410000 */
[----:B------:R-:W-:Y:S01]  /*c450*/  FMUL.FTZ R22, R25, R28 ;  /* 0x0000001c19167220 */ /* 0x000fe20000410000 */
[----:B------:R-:W-:Y:S01]  /*c460*/  FMUL.FTZ R26, R7, R26 ;  /* 0x0000001a071a7220 */ /* 0x000fe20000410000 */
[----:B------:R-:W-:Y:S01]  /*c470*/  FMUL.FTZ R25, R25, R25 ;  /* 0x0000001919197220 */ /* 0x000fe20000410000 */
[----:B------:R-:W-:-:S07]  /*c480*/  FMUL.FTZ R7, R7, R7 ;  /* 0x0000000707077220 */ /* 0x000fce0000410000 */
.L_x_695:
        /* <DEDUP_REMOVED lines=37> */
[----:B------:R-:W-:Y:S02]  /*c6e0*/  PLOP3.LUT P4, PT, P4, P1, P0, 0x80, 0x0 ;  /* 0x000000000000781c */ /* 0x000fe40002783000 */
[----:B------:R-:W-:-:S11]  /*c6f0*/  MOV R7, R27 ;  /* 0x0000001b00077202 */ /* 0x000fd60000000f00 */
[----:B------:R-:W-:Y:S05]  /*c700*/  @!P4 BRA `(.L_x_695) ;  /* 0xfffffffc0060c947 */ /* 0x000fea000383ffff */
[----:B0-----:R-:W-:Y:S05]  /*c710*/  BSYNC.RECONVERGENT B0 ;  /* 0x0000000000007941 */ /* 0x001fea0003800200 */
.L_x_694:
[----:B------:R-:W-:Y:S01]  /*c720*/  FADD.FTZ R6, R6, -1 ;  /* 0xbf80000006067421 */ /* 0x000fe20000010000 */
[----:B------:R-:W-:Y:S01]  /*c730*/  FCHK P3, R17, R24 ;  /* 0x0000001811007302 */ /* 0x000fe20000060000 */
[----:B------:R-:W-:Y:S01]  /*c740*/  BSSY.RECONVERGENT B3, `(.L_x_696) ;  /* 0x0000035000037945 */ /* 0x000fe20003800200 */
[----:B------:R-:W-:Y:S01]  /*c750*/  FSETP.GEU.FTZ.AND P2, PT, |R12|, |R13|, PT ;  /* 0x4000000d0c00720b */ /* 0x000fe20003f5e200 */
[----:B------:R-:W-:-:S04]  /*c760*/  FADD.FTZ R5, R5, R6 ;  /* 0x0000000605057221 */ /* 0x000fc80000010000 */
[----:B------:R-:W-:Y:S01]  /*c770*/  FADD.FTZ R5, R4, R5 ;  /* 0x0000000504057221 */ /* 0x000fe20000010000 */
[----:B------:R-:W-:-:S03]  /*c780*/  HFMA2 R4, -RZ, RZ, 1.625, 0 ;  /* 0x3e800000ff047431 */ /* 0x000fc600000001ff */
[----:B------:R-:W-:Y:S01]  /*c790*/  FADD.FTZ R2, R2, R5 ;  /* 0x0000000502027221 */ /* 0x000fe20000010000 */
[----:B------:R-:W-:-:S03]  /*c7a0*/  MOV R5, 0x3d39bf78 ;  /* 0x3d39bf7800057802 */ /* 0x000fc60000000f00 */
[----:B------:R-:W-:-:S04]  /*c7b0*/  FADD.FTZ R3, R3, R2 ;  /* 0x0000000203037221 */ /* 0x000fc80000010000 */
[----:B------:R-:W-:-:S04]  /*c7c0*/  FADD.FTZ R3, R0, R3 ;  /* 0x0000000300037221 */ /* 0x000fc80000010000 */
[----:B------:R-:W-:-:S04]  /*c7d0*/  FADD.FTZ R16, R16, R3 ;  /* 0x0000000310107221 */ /* 0x000fc80000010000 */
        /* <DEDUP_REMOVED lines=41> */
[----:B------:R-:W-:Y:S05]  /*ca70*/  CALL.REL.NOINC `($__internal_62_$__cuda_sm3x_div_rn_ftz_f32_slowpath) ;  /* 0x0000007c00b07944 */ /* 0x000fea0003c00000 */
[----:B------:R-:W-:-:S07]  /*ca80*/  MOV R2, R0 ;  /* 0x0000000000027202 */ /* 0x000fce0000000f00 */
.L_x_697:
[----:B------:R-:W-:Y:S05]  /*ca90*/  BSYNC.RECONVERGENT B3 ;  /* 0x0000000000037941 */ /* 0x000fea0003800200 */
.L_x_696:
        /* <DEDUP_REMOVED lines=27> */
.L_x_675:
[----:B------:R-:W-:Y:S05]  /*cc50*/  BSYNC.RECONVERGENT B2 ;  /* 0x0000000000027941 */ /* 0x000fea0003800200 */
.L_x_671:
        /* <DEDUP_REMOVED lines=24> */
.L_x_700:
        /* <DEDUP_REMOVED lines=27> */
.L_x_701:
[----:B------:R-:W-:Y:S01]  /*cf90*/  FMUL.FTZ R23, R23, 1.4426950216293334961 ;  /* 0x3fb8aa3b17177820 */ /* 0x000fe20000410000 */
[----:B--2---:R-:W-:-:S04]  /*cfa0*/  FMUL.RZ R0, R13, 0.15915493667125701904 ;  /* 0x3e22f9830d007820 */ /* 0x004fc8000040c000 */
[----:B---3--:R-:W-:Y:S08]  /*cfb0*/  MUFU.COS R12, R0 ;  /* 0x00000000000c7308 */ /* 0x008ff00000000000 */
[----:B------:R-:W0:Y:S08]  /*cfc0*/  MUFU.EX2 R23, R23 ;  /* 0x0000001700177308 */ /* 0x000e300000000800 */
[----:B------:R-:W1:Y:S01]  /*cfd0*/  MUFU.SIN R2, R0 ;  /* 0x0000000000027308 */ /* 0x000e620000000400 */
[C---:B0-----:R-:W-:Y:S01]  /*cfe0*/  FMUL.FTZ R12, R23.reuse, R12 ;  /* 0x0000000c170c7220 */ /* 0x041fe20000410000 */
[----:B-1----:R-:W-:-:S07]  /*cff0*/  FMUL.FTZ R13, R23, R2 ;  /* 0x00000002170d7220 */ /* 0x002fce0000410000 */
.L_x_699:
[----:B------:R-:W-:Y:S05]  /*d000*/  BSYNC.RECONVERGENT B0 ;  /* 0x0000000000007941 */ /* 0x000fea0003800200 */
.L_x_698:
        /* <DEDUP_REMOVED lines=9> */
[----:B------:R-:W-:Y:S02]  /*d0a0*/  FSEL R24, R5, R0, !P2 ;  /* 0x0000000005187208 */ /* 0x000fe40005000000 */
[----:B------:R-:W-:-:S13]  /*d0b0*/  FSETP.GT.FTZ.AND P0, PT, R17, 9.99999979021476795361e+33, PT ;  /* 0x77f684df1100780b */ /* 0x000fda0003f14000 */
        /* <DEDUP_REMOVED lines=56> */
.L_x_709:
[----:B------:R-:W-:Y:S05]  /*d440*/  BSYNC.RECONVERGENT B3 ;  /* 0x0000000000037941 */ /* 0x000fea0003800200 */
.L_x_708:
        /* <DEDUP_REMOVED lines=28> */
.L_x_707:
        /* <DEDUP_REMOVED lines=18> */
.L_x_713:
[----:B------:R-:W-:Y:S05]  /*d730*/  BSYNC.RECONVERGENT B3 ;  /* 0x0000000000037941 */ /* 0x000fea0003800200 */
.L_x_712:
        /* <DEDUP_REMOVED lines=28> */
.L_x_711:
        /* <DEDUP_REMOVED lines=25> */
.L_x_715:
        /* <DEDUP_REMOVED lines=40> */
[----:B------:R-:W-:Y:S05]  /*dd10*/  BSYNC.RECONVERGENT B0 ;  /* 0x0000000000007941 */ /* 0x000fea0003800200 */
.L_x_714:
        /* <DEDUP_REMOVED lines=53> */
[----:B0-23--:R-:W-:Y:S05]  /*e070*/  CALL.REL.NOINC `($__internal_62_$__cuda_sm3x_div_rn_ftz_f32_slowpath) ;  /* 0x0000006800307944 */ /* 0x00dfea0003c00000 */
[----:B------:R-:W-:-:S07]  /*e080*/  MOV R2, R0 ;  /* 0x0000000000027202 */ /* 0x000fce0000000f00 */
.L_x_717:
[----:B------:R-:W-:Y:S05]  /*e090*/  BSYNC.RECONVERGENT B3 ;  /* 0x0000000000037941 */ /* 0x000fea0003800200 */
.L_x_716:
        /* <DEDUP_REMOVED lines=28> */
.L_x_706:
        /* <DEDUP_REMOVED lines=28> */
.L_x_719:
[----:B------:R-:W-:Y:S05]  /*e420*/  BSYNC.RECONVERGENT B3 ;  /* 0x0000000000037941 */ /* 0x000fea0003800200 */
.L_x_718:
        /* <DEDUP_REMOVED lines=28> */
.L_x_705:
        /* <DEDUP_REMOVED lines=15> */
[----:B------:R-:W-:Y:S02]  /*e6e0*/  MOV R4, 0x3f800000 ;  /* 0x3f80000000047802 */ /* 0x000fe40000000f00 */
[----:B------:R-:W-:Y:S01]  /*e6f0*/  @P1 FSETP.NEU.FTZ.AND P3, PT, R0, RZ, PT ;  /* 0x000000ff0000120b */ /* 0x000fe20003f7d000 */
[----:B------:R-:W-:Y:S01]  /*e700*/  FADD.FTZ R2, R2, R5 ;  /* 0x0000000502027221 */ /* 0x000fe20000010000 */
[----:B------:R-:W-:-:S03]  /*e710*/  FMUL.FTZ R3, R3, 1.1920928955078125e-07 ;  /* 0x3400000003037820 */ /* 0x000fc60000410000 */
[----:B------:R-:W-:Y:S01]  /*e720*/  FFMA.FTZ R5, R2, -R7, 0.10546888411045074463 ;  /* 0x3dd8001202057423 */ /* 0x000fe20000010807 */
[----:B------:R-:W-:-:S03]  /*e730*/  FFMA R7, R4, -1, R4 ;  /* 0xbf80000004077823 */ /* 0x000fc60000000004 */
[----:B------:R-:W-:Y:S01]  /*e740*/  FFMA.FTZ R5, R2, R5, -0.13229703903198242188 ;  /* 0xbe0778e002057423 */ /* 0x000fe20000010005 */
[----:B------:R-:W-:-:S03]  /*e750*/  FFMA R6, R7, R4, 1 ;  /* 0x3f80000007067423 */ /* 0x000fc60000000004 */
[----:B------:R-:W-:Y:S01]  /*e760*/  FFMA.FTZ R5, R2, R5, 0.14491446316242218018 ;  /* 0x3e14647502057423 */ /* 0x000fe20000010005 */
[----:B------:R-:W-:-:S03]  /*e770*/  FFMA R4, R17, R6, RZ ;  /* 0x0000000611047223 */ /* 0x000fc600000000ff */
        /* <DEDUP_REMOVED lines=9> */
[----:B------:R-:W-:Y:S01]  /*e810*/  FFMA R3, R4, -1, R17 ;  /* 0xbf80000004037823 */ /* 0x000fe20000000011 */
[----:B------:R-:W-:Y:S01]  /*e820*/  @P0 FFMA.FTZ R2, R0, R5, +INF ;  /* 0x7f80000000020423 */ /* 0x000fe20000010005 */
[----:B------:R-:W1:Y:S02]  /*e830*/  FCHK P0, R17, 1 ;  /* 0x3f80000011007902 */ /* 0x000e640000000000 */
[----:B------:R-:W-:Y:S02]  /*e840*/  FFMA R0, R3, R6, R4 ;  /* 0x0000000603007223 */ /* 0x000fe40000000004 */
[----:B------:R-:W-:-:S05]  /*e850*/  @P1 FSEL R2, R2, -RZ, P3 ;  /* 0x800000ff02021208 */ /* 0x000fca0001800000 */
[----:B------:R-:W-:Y:S01]  /*e860*/  FMUL.FTZ R23, R2, 0.5 ;  /* 0x3f00000002177820 */ /* 0x000fe20000410000 */
[----:B-1----:R-:W-:Y:S06]  /*e870*/  @!P0 BRA `(.L_x_722) ;  /* 0x00000000000c8947 */ /* 0x002fec0003800000 */
[----:B------:R-:W-:Y:S02]  /*e880*/  MOV R0, 0x3f800000 ;  /* 0x3f80000000007802 */ /* 0x000fe40000000f00 */
[----:B------:R-:W-:-:S07]  /*e890*/  MOV R2, 0xe8b0 ;  /* 0x0000e8b000027802 */ /* 0x000fce0000000f00 */
[----:B0-23--:R-:W-:Y:S05]  /*e8a0*/  CALL.REL.NOINC `($__internal_62_$__cuda_sm3x_div_rn_ftz_f32_slowpath) ;  /* 0x0000006000247944 */ /* 0x00dfea0003c00000 */
.L_x_722:
[----:B------:R-:W-:Y:S05]  /*e8b0*/  BSYNC.RECONVERGENT B3 ;  /* 0x0000000000037941 */ /* 0x000fea0003800200 */
.L_x_721:
        /* <DEDUP_REMOVED lines=26> */
.L_x_720:
        /* <DEDUP_REMOVED lines=13> */
[----:B0-23--:R-:W-:Y:S05]  /*eb30*/  CALL.REL.NOINC `($__internal_62_$__cuda_sm3x_div_rn_ftz_f32_slowpath) ;  /* 0x0000005c00807944 */ /* 0x00dfea0003c00000 */
.L_x_724:
[----:B------:R-:W-:Y:S05]  /*eb40*/  BSYNC.RECONVERGENT B3 ;  /* 0x0000000000037941 */ /* 0x000fea0003800200 */
.L_x_723:
        /* <DEDUP_REMOVED lines=26> */
.L_x_704:
[----:B------:R-:W-:Y:S01]  /*ecf0*/  FMUL.FTZ R0, R14, 0.36787945032119750977 ;  /* 0x3ebc5ab20e007820 */ /* 0x000fe20000410000 */
[----:B------:R-:W-:Y:S01]  /*ed00*/  FMUL.FTZ R2, R15, 0.36787945032119750977 ;  /* 0x3ebc5ab20f027820 */ /* 0x000fe20000410000 */
[----:B------:R-:W-:Y:S01]  /*ed10*/  HFMA2 R23, -RZ, RZ, 1.875, 0 ;  /* 0x3f800000ff177431 */ /* 0x000fe200000001ff */
        /* <DEDUP_REMOVED lines=30> */
.L_x_726:
[----:B------:R-:W-:Y:S05]  /*ef00*/  BSYNC.RECONVERGENT B3 ;  /* 0x0000000000037941 */ /* 0x000fea0003800200 */
.L_x_725:
[----:B------:R-:W-:Y:S01]  /*ef10*/  MOV R3, 0x3b33710b ;  /* 0x3b33710b00037802 */ /* 0x000fe20000000f00 */
[----:B------:R-:W-:Y:S01]  /*ef20*/  FMUL.FTZ R2, R0, R0 ;  /* 0x0000000000027220 */ /* 0x000fe20000410000 */
[----:B------:R-:W-:Y:S01]  /*ef30*/  HFMA2 R5, -RZ, RZ, 1.857421875, -1409 ;  /* 0x3f6ee581ff057431 */ /* 0x000fe200000001ff */
[----:B------:R-:W-:Y:S02]  /*ef40*/  ISETP.GE.AND P0, PT, R14, RZ, PT ;  /* 0x000000ff0e00720c */ /* 0x000fe40003f06270 */
[----:B------:R-:W-:Y:S01]  /*ef50*/  FFMA.FTZ R3, R2, R3, -0.015681877732276916504 ;  /* 0xbc80774802037423 */ /* 0x000fe20000010003 */
[----:B------:R-:W-:Y:S02]  /*ef60*/  FSETP.NEU.FTZ.AND P3, PT, |R14|, |R15|, PT ;  /* 0x4000000f0e00720b */ /* 0x000fe40003f7d200 */
[----:B------:R-:W-:Y:S01]  /*ef70*/  FSETP.NEU.FTZ.AND P1, PT, R24, RZ, PT ;  /* 0x000000ff1800720b */ /* 0x000fe20003f3d000 */
        /* <DEDUP_REMOVED lines=21> */
.L_x_703:
        /* <DEDUP_REMOVED lines=15> */
[----:B------:R-:W-:Y:S01]  /*f1c0*/  @P0 FFMA.FTZ R5, R0, R0, R5 ;  /* 0x0000000000050223 */ /* 0x000fe20000010005 */
[----:B----4-:R-:W-:-:S03]  /*f1d0*/  FFMA R0, -R24, R7, 1 ;  /* 0x3f80000018007423 */ /* 0x010fc60000000107 */
[----:B------:R-:W-:Y:S01]  /*f1e0*/  @P0 FMUL.FTZ R3, R5, 0.0625 ;  /* 0x3d80000005030820 */ /* 0x000fe20000410000 */
        /* <DEDUP_REMOVED lines=10> */
[----:B0-23--:R-:W-:Y:S05]  /*f290*/  CALL.REL.NOINC `($__internal_62_$__cuda_sm3x_div_rn_ftz_f32_slowpath) ;  /* 0x0000005400a87944 */ /* 0x00dfea0003c00000 */
.L_x_728:
[----:B------:R-:W-:Y:S05]  /*f2a0*/  BSYNC.RECONVERGENT B3 ;  /* 0x0000000000037941 */ /* 0x000fea0003800200 */
.L_x_727:
        /* <DEDUP_REMOVED lines=27> */
.L_x_710:
[----:B------:R-:W-:Y:S05]  /*f460*/  BSYNC.RECONVERGENT B2 ;  /* 0x0000000000027941 */ /* 0x000fea0003800200 */
.L_x_702:
        /* <DEDUP_REMOVED lines=45> */
.L_x_732:
        /* <DEDUP_REMOVED lines=8> */
.L_x_731:
[----:B------:R-:W-:-:S04]  /*f7c0*/  FMUL.RZ R0, R15, 0.15915493667125701904 ;  /* 0x3e22f9830f007820 */ /* 0x000fc8000040c000 */
[----:B------:R1:W4:Y:S08]  /*f7d0*/  MUFU.COS R14, R0 ;  /* 0x00000000000e7308 */ /* 0x0003300000000000 */
[----:B------:R1:W0:Y:S01]  /*f7e0*/  MUFU.SIN R15, R0 ;  /* 0x00000000000f7308 */ /* 0x0002220000000400 */
[----:B------:R-:W-:Y:S05]  /*f7f0*/  BRA `(.L_x_733) ;  /* 0x0000000000087947 */ /* 0x000fea0003800000 */
.L_x_730:
[----:B------:R-:W-:-:S06]  /*f800*/  FMUL.FTZ R14, R23, 1.4426950216293334961 ;  /* 0x3fb8aa3b170e7820 */ /* 0x000fcc0000410000 */
[----:B------:R-:W1:Y:S02]  /*f810*/  MUFU.EX2 R14, R14 ;  /* 0x0000000e000e7308 */ /* 0x000e640000000800 */
.L_x_733:
[----:B------:R-:W-:Y:S05]  /*f820*/  BSYNC.RECONVERGENT B0 ;  /* 0x0000000000007941 */ /* 0x000fea0003800200 */
.L_x_729:
        /* <DEDUP_REMOVED lines=67> */
.L_x_741:
[----:B------:R-:W-:Y:S05]  /*fc60*/  BSYNC.RECONVERGENT B3 ;  /* 0x0000000000037941 */ /* 0x000fea0003800200 */
.L_x_740:
        /* <DEDUP_REMOVED lines=28> */
.L_x_739:
        /* <DEDUP_REMOVED lines=18> */
.L_x_745:
[----:B------:R-:W-:Y:S05]  /*ff50*/  BSYNC.RECONVERGENT B3 ;  /* 0x0000000000037941 */ /* 0x000fea0003800200 */
.L_x_744:
        /* <DEDUP_REMOVED lines=28> */
.L_x_743:
        /* <DEDUP_REMOVED lines=25> */
.L_x_747:
        /* <DEDUP_REMOVED lines=41> */
.L_x_746:
        /* <DEDUP_REMOVED lines=53> */
[----:B0-234-:R-:W-:Y:S05]  /*10890*/  CALL.REL.NOINC `($__internal_62_$__cuda_sm3x_div_rn_ftz_f32_slowpath) ;  /* 0x0000004000287944 */ /* 0x01dfea0003c00000 */
[----:B------:R-:W-:-:S07]  /*108a0*/  MOV R2, R0 ;  /* 0x0000000000027202 */ /* 0x000fce0000000f00 */
.L_x_749:
[----:B------:R-:W-:Y:S05]  /*108b0*/  BSYNC.RECONVERGENT B3 ;  /* 0x0000000000037941 */ /* 0x000fea0003800200 */
.L_x_748:
        /* <DEDUP_REMOVED lines=28> */
.L_x_738:
        /* <DEDUP_REMOVED lines=28> */
.L_x_751:
[----:B------:R-:W-:Y:S05]  /*10c40*/  BSYNC.RECONVERGENT B3 ;  /* 0x0000000000037941 */ /* 0x000fea0003800200 */
.L_x_750:
        /* <DEDUP_REMOVED lines=28> */
.L_x_737:
        /* <DEDUP_REMOVED lines=43> */
[----:B0-234-:R-:W-:Y:S05]  /*110c0*/  CALL.REL.NOINC `($__internal_62_$__cuda_sm3x_div_rn_ftz_f32_slowpath) ;  /* 0x00000038001c7944 */ /* 0x01dfea0003c00000 */
.L_x_754:
[----:B------:R-:W-:Y:S05]  /*110d0*/  BSYNC.RECONVERGENT B3 ;  /* 0x0000000000037941 */ /* 0x000fea0003800200 */
.L_x_753:
        /* <DEDUP_REMOVED lines=26> */
.L_x_752:
        /* <DEDUP_REMOVED lines=13> */
[----:B0-234-:R-:W-:Y:S05]  /*11350*/  CALL.REL.NOINC `($__internal_62_$__cuda_sm3x_div_rn_ftz_f32_slowpath) ;  /* 0x0000003400787944 */ /* 0x01dfea0003c00000 */
.L_x_756:
[----:B------:R-:W-:Y:S05]  /*11360*/  BSYNC.RECONVERGENT B3 ;  /* 0x0000000000037941 */ /* 0x000fea0003800200 */
.L_x_755:
        /* <DEDUP_REMOVED lines=26> */
.L_x_736:
        /* <DEDUP_REMOVED lines=33> */
.L_x_758:
[----:B------:R-:W-:Y:S05]  /*11720*/  BSYNC.RECONVERGENT B3 ;  /* 0x0000000000037941 */ /* 0x000fea0003800200 */
.L_x_757:
        /* <DEDUP_REMOVED lines=28> */
.L_x_735:
        /* <DEDUP_REMOVED lines=15> */
[----:B------:R-:W-:Y:S01]  /*119e0*/  @P0 FFMA.FTZ R5, R0, R0, R5 ;  /* 0x0000000000050223 */ /* 0x000fe20000010005 */
[----:B-----5:R-:W-:-:S03]  /*119f0*/  FFMA R0, -R24, R7, 1 ;  /* 0x3f80000018007423 */ /* 0x020fc60000000107 */
        /* <DEDUP_REMOVED lines=11> */
[----:B0-234-:R-:W-:Y:S05]  /*11ab0*/  CALL.REL.NOINC `($__internal_62_$__cuda_sm3x_div_rn_ftz_f32_slowpath) ;  /* 0x0000002c00a07944 */ /* 0x01dfea0003c00000 */
.L_x_760:
[----:B------:R-:W-:Y:S05]  /*11ac0*/  BSYNC.RECONVERGENT B3 ;  /* 0x0000000000037941 */ /* 0x000fea0003800200 */
.L_x_759:
        /* <DEDUP_REMOVED lines=27> */
.L_x_742:
[----:B------:R-:W-:Y:S05]  /*11c80*/  BSYNC.RECONVERGENT B2 ;  /* 0x0000000000027941 */ /* 0x000fea0003800200 */
.L_x_734:
        /* <DEDUP_REMOVED lines=45> */
.L_x_764:
        /* <DEDUP_REMOVED lines=8> */
.L_x_763:
[----:B------:R-:W-:-:S04]  /*11fe0*/  FMUL.RZ R0, R9, 0.15915493667125701904 ;  /* 0x3e22f98309007820 */ /* 0x000fc8000040c000 */
[----:B------:R1:W0:Y:S08]  /*11ff0*/  MUFU.COS R8, R0 ;  /* 0x0000000000087308 */ /* 0x0002300000000000 */
[----:B------:R1:W0:Y:S01]  /*12000*/  MUFU.SIN R9, R0 ;  /* 0x0000000000097308 */ /* 0x0002220000000400 */
[----:B------:R-:W-:Y:S05]  /*12010*/  BRA `(.L_x_765) ;  /* 0x0000000000087947 */ /* 0x000fea0003800000 */
.L_x_762:
[----:B------:R-:W-:-:S06]  /*12020*/  FMUL.FTZ R8, R23, 1.4426950216293334961 ;  /* 0x3fb8aa3b17087820 */ /* 0x000fcc0000410000 */
[----:B------:R-:W1:Y:S02]  /*12030*/  MUFU.EX2 R8, R8 ;  /* 0x0000000800087308 */ /* 0x000e640000000800 */
.L_x_765:
[----:B------:R-:W-:Y:S05]  /*12040*/  BSYNC.RECONVERGENT B0 ;  /* 0x0000000000007941 */ /* 0x000fea0003800200 */
.L_x_761:
        /* <DEDUP_REMOVED lines=67> */
.L_x_773:
[----:B------:R-:W-:Y:S05]  /*12480*/  BSYNC.RECONVERGENT B3 ;  /* 0x0000000000037941 */ /* 0x000fea0003800200 */
.L_x_772:
        /* <DEDUP_REMOVED lines=28> */
.L_x_771:
        /* <DEDUP_REMOVED lines=18> */
.L_x_777:
[----:B------:R-:W-:Y:S05]  /*12770*/  BSYNC.RECONVERGENT B3 ;  /* 0x0000000000037941 */ /* 0x000fea0003800200 */
.L_x_776:
        /* <DEDUP_REMOVED lines=28> */
.L_x_775:
        /* <DEDUP_REMOVED lines=25> */
.L_x_779:
        /* <DEDUP_REMOVED lines=41> */
.L_x_778:
        /* <DEDUP_REMOVED lines=55> */
.L_x_781:
[----:B------:R-:W-:Y:S05]  /*130d0*/  BSYNC.RECONVERGENT B3 ;  /* 0x0000000000037941 */ /* 0x000fea0003800200 */
.L_x_780:
        /* <DEDUP_REMOVED lines=28> */
.L_x_770:
        /* <DEDUP_REMOVED lines=28> */
.L_x_783:
[----:B------:R-:W-:Y:S05]  /*13460*/  BSYNC.RECONVERGENT B3 ;  /* 0x0000000000037941 */ /* 0x000fea0003800200 */
.L_x_782:
        /* <DEDUP_REMOVED lines=28> */
.L_x_769:
        /* <DEDUP_REMOVED lines=44> */
.L_x_786:
[----:B------:R-:W-:Y:S05]  /*138f0*/  BSYNC.RECONVERGENT B3 ;  /* 0x0000000000037941 */ /* 0x000fea0003800200 */
.L_x_785:
        /* <DEDUP_REMOVED lines=26> */
.L_x_784:
        /* <DEDUP_REMOVED lines=14> */
.L_x_788:
[----:B------:R-:W-:Y:S05]  /*13b80*/  BSYNC.RECONVERGENT B3 ;  /* 0x0000000000037941 */ /* 0x000fea0003800200 */
.L_x_787:
        /* <DEDUP_REMOVED lines=26> */
.L_x_768:
        /* <DEDUP_REMOVED lines=33> */
.L_x_790:
[----:B------:R-:W-:Y:S05]  /*13f40*/  BSYNC.RECONVERGENT B3 ;  /* 0x0000000000037941 */ /* 0x000fea0003800200 */
.L_x_789:
        /* <DEDUP_REMOVED lines=28> */
.L_x_767:
        /* <DEDUP_REMOVED lines=29> */
.L_x_792:
[----:B------:R-:W-:Y:S05]  /*142e0*/  BSYNC.RECONVERGENT B3 ;  /* 0x0000000000037941 */ /* 0x000fea0003800200 */
.L_x_791:
        /* <DEDUP_REMOVED lines=27> */
.L_x_774:
[----:B------:R-:W-:Y:S05]  /*144a0*/  BSYNC.RECONVERGENT B2 ;  /* 0x0000000000027941 */ /* 0x000fea0003800200 */
.L_x_766:
        /* <DEDUP_REMOVED lines=45> */
.L_x_796:
        /* <DEDUP_REMOVED lines=8> */
.L_x_795:
[----:B------:R-:W-:-:S04]  /*14800*/  FMUL.RZ R0, R11, 0.15915493667125701904 ;  /* 0x3e22f9830b007820 */ /* 0x000fc8000040c000 */
[----:B------:R1:W0:Y:S08]  /*14810*/  MUFU.COS R10, R0 ;  /* 0x00000000000a7308 */ /* 0x0002300000000000 */
[----:B------:R1:W0:Y:S01]  /*14820*/  MUFU.SIN R11, R0 ;  /* 0x00000000000b7308 */ /* 0x0002220000000400 */
[----:B------:R-:W-:Y:S05]  /*14830*/  BRA `(.L_x_797) ;  /* 0x0000000000087947 */ /* 0x000fea0003800000 */
.L_x_794:
[----:B------:R-:W-:-:S06]  /*14840*/  FMUL.FTZ R10, R23, 1.4426950216293334961 ;  /* 0x3fb8aa3b170a7820 */ /* 0x000fcc0000410000 */
[----:B------:R-:W1:Y:S02]  /*14850*/  MUFU.EX2 R10, R10 ;  /* 0x0000000a000a7308 */ /* 0x000e640000000800 */
.L_x_797:
[----:B------:R-:W-:Y:S05]  /*14860*/  BSYNC.RECONVERGENT B0 ;  /* 0x0000000000007941 */ /* 0x000fea0003800200 */
.L_x_793:
[----:B------:R-:W-:-:S04]  /*14870*/  IADD3 R18, P0, PT, R18, UR8, RZ ;  /* 0x0000000812127c10 */ /* 0x000fc8000ff1e0ff */
[----:B------:R-:W-:Y:S02]  /*14880*/  IADD3.X R19, PT, PT, R19, UR9, RZ, P0, !PT ;  /* 0x0000000913137c10 */ /* 0x000fe400087fe4ff */
[----:B------:R-:W-:-:S03]  /*14890*/  IADD3 R21, P0, PT, R21, UR5, RZ ;  /* 0x0000000515157c10 */ /* 0x000fc6000ff1e0ff */
[----:B01234-:R1:W-:Y:S01]  /*148a0*/  STG.E.ENL2.256 desc[UR16][R18.64], R12, R8 ;  /* 0xf800000c1208797f */ /* 0x01f3e2000f121810 */
[C---:B------:R-:W-:Y:S02]  /*148b0*/  SHF.L.U32 R0, R21.reuse, 0x2, RZ ;  /* 0x0000000215007819 */ /* 0x040fe400000006ff */
[----:B------:R-:W-:Y:S02]  /*148c0*/  IADD3.X R20, PT, PT, RZ, R20, RZ, P0, !PT ;  /* 0x00000014ff147210 */ /* 0x000fe400007fe4ff */
[----:B------:R-:W-:Y:S02]  /*148d0*/  ISETP.LT.U32.AND P1, PT, R0, UR15, PT ;  /* 0x0000000f00007c0c */ /* 0x000fe4000bf21070 */
[C---:B------:R-:W-:Y:S02]  /*148e0*/  LOP3.LUT P0, RZ, R21.reuse, 0xffffc000, RZ, 0xc0, !PT ;  /* 0xffffc00015ff7812 */ /* 0x040fe4000780c0ff */
[----:B------:R-:W-:Y:S02]  /*148f0*/  SHF.L.U64.HI R0, R21, 0x2, R20 ;  /* 0x0000000215007819 */ /* 0x000fe40000010214 */
[----:B------:R-:W-:-:S02]  /*14900*/  LOP3.LUT P0, RZ, R20, 0x3fffffff, RZ, 0xc0, P0 ;  /* 0x3fffffff14ff7812 */ /* 0x000fc4000000c0ff */
[----:B------:R-:W-:-:S13]  /*14910*/  ISETP.LT.AND.EX P1, PT, R0, UR4, PT, P1 ;  /* 0x0000000400007c0c */ /* 0x000fda000bf21310 */
[----:B-1----:R-:W-:Y:S05]  /*14920*/  @!P0 BRA P1, `(.L_x_798) ;  /* 0xffffff5c00ac8947 */ /* 0x002fea000083ffff */
[----:B------:R-:W-:Y:S05]  /*14930*/  EXIT ;  /* 0x000000000000794d */ /* 0x000fea0003800000 */
        .weak           $__internal_62_$__cuda_sm3x_div_rn_ftz_f32_slowpath
        .type           $__internal_62_$__cuda_sm3x_div_rn_ftz_f32_slowpath,@function
        .size           $__internal_62_$__cuda_sm3x_div_rn_ftz_f32_slowpath,(.L_x_4260 - $__internal_62_$__cuda_sm3x_div_rn_ftz_f32_slowpath)
$__internal_62_$__cuda_sm3x_div_rn_ftz_f32_slowpath:
[----:B------:R-:W-:Y:S01]  /*14940*/  SHF.R.U32.HI R3, RZ, 0x17, R0 ;  /* 0x00000017ff037819 */ /* 0x000fe20000011600 */
[----:B------:R-:W-:Y:S01]  /*14950*/  BSSY.RECONVERGENT B0, `(.L_x_799) ;  /* 0x0000046000007945 */ /* 0x000fe20003800200 */
[----:B------:R-:W-:-:S03]  /*14960*/  SHF.R.U32.HI R4, RZ, 0x17, R17 ;  /* 0x00000017ff047819 */ /* 0x000fc60000011611 */
[----:B------:R-:W-:Y:S01]  /*14970*/  BSSY.RELIABLE B1, `(.L_x_800) ;  /* 0x000001d000017945 */ /* 0x000fe20003800100 */
[----:B------:R-:W-:Y:S02]  /*14980*/  LOP3.LUT R3, R3, 0xff, RZ, 0xc0, !PT ;  /* 0x000000ff03037812 */ /* 0x000fe400078ec0ff */
[----:B------:R-:W-:Y:S02]  /*14990*/  LOP3.LUT R4, R4, 0xff, RZ, 0xc0, !PT ;  /* 0x000000ff04047812 */ /* 0x000fe400078ec0ff */
[----:B------:R-:W-:Y:S02]  /*149a0*/  IADD3 R5, PT, PT, R3, -0x1, RZ ;  /* 0xffffffff03057810 */ /* 0x000fe40007ffe0ff */
[----:B------:R-:W-:Y:S02]  /*149b0*/  IADD3 R6, PT, PT, R4, -0x1, RZ ;  /* 0xffffffff04067810 */ /* 0x000fe40007ffe0ff */
[----:B------:R-:W-:-:S04]  /*149c0*/  ISETP.GT.U32.AND P0, PT, R5, 0xfd, PT ;  /* 0x000000fd0500780c */ /* 0x000fc80003f04070 */
[----:B------:R-:W-:-:S13]  /*149d0*/  ISETP.GT.U32.OR P0, PT, R6, 0xfd, P0 ;  /* 0x000000fd0600780c */ /* 0x000fda0000704470 */
[----:B------:R-:W-:Y:S05]  /*149e0*/  @!P0 BRA `(.L_x_801) ;  /* 0x0000000000548947 */ /* 0x000fea0003800000 */
[----:B------:R-:W-:Y:S02]  /*149f0*/  FSETP.GTU.FTZ.AND P1, PT, |R17|, +INF , PT ;  /* 0x7f8000001100780b */ /* 0x000fe40003f3c200 */
[----:B------:R-:W-:-:S04]  /*14a00*/  FSETP.GTU.FTZ.AND P0, PT, |R0|, +INF , PT ;  /* 0x7f8000000000780b */ /* 0x000fc80003f1c200 */
[----:B------:R-:W-:-:S13]  /*14a10*/  PLOP3.LUT P0, PT, P1, P0, PT, 0xf8, 0x8f ;  /* 0x00000000008f781c */ /* 0x000fda0000f01f70 */
[----:B------:R-:W-:Y:S05]  /*14a20*/  @P0 BREAK.RELIABLE B1 ;  /* 0x0000000000010942 */ /* 0x000fea0003800100 */
[----:B------:R-:W-:Y:S05]  /*14a30*/  @P0 BRA `(.L_x_802) ;  /* 0x0000000000d80947 */ /* 0x000fea0003800000 */
[C---:B------:R-:W-:Y:S02]  /*14a40*/  FSETP.NEU.FTZ.AND P0, PT, R17.reuse, RZ, PT ;  /* 0x000000ff1100720b */ /* 0x040fe40003f1d000 */
[----:B------:R-:W-:Y:S02]  /*14a50*/  FSETP.NEU.FTZ.AND P4, PT, R0, RZ, PT ;  /* 0x000000ff0000720b */ /* 0x000fe40003f9d000 */
[----:B------:R-:W-:-:S11]  /*14a60*/  FSETP.NEU.FTZ.AND P6, PT, R17, RZ, PT ;  /* 0x000000ff1100720b */ /* 0x000fd60003fdd000 */
[----:B------:R-:W-:Y:S05]  /*14a70*/  @!P4 BREAK.RELIABLE !P0, B1 ;  /* 0x000000000001c942 */ /* 0x000fea0004000100 */
[----:B------:R-:W-:Y:S05]  /*14a80*/  @!P4 BRA !P0, `(.L_x_803) ;  /* 0x0000000000bcc947 */ /* 0x000fea0004000000 */
[C---:B------:R-:W-:Y:S02]  /*14a90*/  FSETP.NEU.FTZ.AND P0, PT, |R17|.reuse, +INF , PT ;  /* 0x7f8000001100780b */ /* 0x040fe40003f1d200 */
[----:B------:R-:W-:Y:S02]  /*14aa0*/  FSETP.NEU.FTZ.AND P3, PT, |R0|, +INF , PT ;  /* 0x7f8000000000780b */ /* 0x000fe40003f7d200 */
[----:B------:R-:W-:-:S11]  /*14ab0*/  FSETP.NEU.FTZ.AND P5, PT, |R17|, +INF , PT ;  /* 0x7f8000001100780b */ /* 0x000fd60003fbd200 */
[----:B------:R-:W-:Y:S05]  /*14ac0*/  @!P3 BREAK.RELIABLE !P0, B1 ;  /* 0x000000000001b942 */ /* 0x000fea0004000100 */
[----:B------:R-:W-:Y:S05]  /*14ad0*/  @!P3 BRA !P0, `(.L_x_803) ;  /* 0x0000000000a8b947 */ /* 0x000fea0004000000 */
[----:B------:R-:W-:-:S13]  /*14ae0*/  PLOP3.LUT P0, PT, P3, P6, PT, 0x2f, 0xf2 ;  /* 0x0000000000f2781c */ /* 0x000fda0001f0c577 */
[----:B------:R-:W-:Y:S05]  /*14af0*/  @P0 BREAK.RELIABLE B1 ;  /* 0x0000000000010942 */ /* 0x000fea0003800100 */
[----:B------:R-:W-:Y:S05]  /*14b00*/  @P0 BRA `(.L_x_804) ;  /* 0x0000000000940947 */ /* 0x000fea0003800000 */
[----:B------:R-:W-:-:S13]  /*14b10*/  PLOP3.LUT P0, PT, P5, P4, PT, 0x2f, 0xf2 ;  /* 0x0000000000f2781c */ /* 0x000fda0002f08577 */
[----:B------:R-:W-:Y:S05]  /*14b20*/  @P0 BREAK.RELIABLE B1 ;  /* 0x0000000000010942 */ /* 0x000fea0003800100 */
[----:B------:R-:W-:Y:S05]  /*14b30*/  @P0 BRA `(.L_x_805) ;  /* 0x00000000007c0947 */ /* 0x000fea0003800000 */
.L_x_801:
[----:B------:R-:W-:Y:S05]  /*14b40*/  BSYNC.RELIABLE B1 ;  /* 0x0000000000017941 */ /* 0x000fea0003800100 */
.L_x_800:
[----:B------:R-:W-:Y:S01]  /*14b50*/  IADD3 R3, PT, PT, R3, -0x7f, RZ ;  /* 0xffffff8103037810 */ /* 0x000fe20007ffe0ff */
[----:B------:R-:W-:Y:S01]  /*14b60*/  BSSY.RECONVERGENT B1, `(.L_x_806) ;  /* 0x000001b000017945 */ /* 0x000fe20003800200 */
[----:B------:R-:W-:-:S03]  /*14b70*/  IADD3 R4, PT, PT, R4, -0x7f, RZ ;  /* 0xffffff8104047810 */ /* 0x000fc60007ffe0ff */
[----:B------:R-:W-:Y:S01]  /*14b80*/  IMAD R22, R3, -0x800000, R0 ;  /* 0xff80000003167824 */ /* 0x000fe200078e0200 */
[C---:B------:R-:W-:Y:S01]  /*14b90*/  IADD3 R3, PT, PT, R4.reuse, -R3, RZ ;  /* 0x8000000304037210 */ /* 0x040fe20007ffe0ff */
[----:B------:R-:W-:Y:S02]  /*14ba0*/  IMAD R0, R4, -0x800000, R17 ;  /* 0xff80000004007824 */ /* 0x000fe400078e0211 */
[----:B------:R-:W0:Y:S01]  /*14bb0*/  MUFU.RCP R6, R22 ;  /* 0x0000001600067308 */ /* 0x000e220000001000 */
[----:B------:R-:W-:-:S04]  /*14bc0*/  FADD.FTZ R5, -R22, -RZ ;  /* 0x800000ff16057221 */ /* 0x000fc80000010100 */
[----:B0-----:R-:W-:-:S04]  /*14bd0*/  FFMA R7, R6, R5, 1 ;  /* 0x3f80000006077423 */ /* 0x001fc80000000005 */
[----:B------:R-:W-:-:S04]  /*14be0*/  FFMA R7, R6, R7, R6 ;  /* 0x0000000706077223 */ /* 0x000fc80000000006 */
[----:B------:R-:W-:-:S04]  /*14bf0*/  FFMA R6, R0, R7, RZ ;  /* 0x0000000700067223 */ /* 0x000fc800000000ff */
[----:B------:R-:W-:-:S04]  /*14c00*/  FFMA R16, R5, R6, R0 ;  /* 0x0000000605107223 */ /* 0x000fc80000000000 */
[----:B------:R-:W-:-:S04]  /*14c10*/  FFMA R17, R7, R16, R6 ;  /* 0x0000001007117223 */ /* 0x000fc80000000006 */
[----:B------:R-:W-:-:S04]  /*14c20*/  FFMA R0, R5, R17, R0 ;  /* 0x0000001105007223 */ /* 0x000fc80000000000 */
[----:B------:R-:W-:-:S05]  /*14c30*/  FFMA.FTZ R0, R7, R0, R17 ;  /* 0x0000000007007223 */ /* 0x000fca0000010011 */
[----:B------:R-:W-:-:S04]  /*14c40*/  SHF.R.U32.HI R5, RZ, 0x17, R0 ;  /* 0x00000017ff057819 */ /* 0x000fc80000011600 */
[----:B------:R-:W-:-:S04]  /*14c50*/  LOP3.LUT R4, R5, 0xff, RZ, 0xc0, !PT ;  /* 0x000000ff05047812 */ /* 0x000fc800078ec0ff */
[----:B------:R-:W-:-:S04]  /*14c60*/  IADD3 R4, PT, PT, R4, R3, RZ ;  /* 0x0000000304047210 */ /* 0x000fc80007ffe0ff */
[----:B------:R-:W-:-:S04]  /*14c70*/  IADD3 R5, PT, PT, R4, -0x1, RZ ;  /* 0xffffffff04057810 */ /* 0x000fc80007ffe0ff */
[----:B------:R-:W-:-:S13]  /*14c80*/  ISETP.GE.U32.AND P0, PT, R5, 0xfe, PT ;  /* 0x000000fe0500780c */ /* 0x000fda0003f06070 */
[----:B------:R-:W-:Y:S05]  /*14c90*/  @!P0 BRA `(.L_x_807) ;  /* 0x0000000000188947 */ /* 0x000fea0003800000 */
[----:B------:R-:W-:Y:S02]  /*14ca0*/  ISETP.GT.AND P0, PT, R4, 0xfe, PT ;  /* 0x000000fe0400780c */ /* 0x000fe40003f04270 */
[----:B------:R-:W-:-:S11]  /*14cb0*/  LOP3.LUT R3, R0, 0x80000000, RZ, 0xc0, !PT ;  /* 0x8000000000037812 */ /* 0x000fd600078ec0ff */
[----:B------:R-:W-:-:S04]  /*14cc0*/  @!P0 ISETP.GE.AND P1, PT, R4, 0x1, PT ;  /* 0x000000010400880c */ /* 0x000fc80003f26270 */
[C---:B------:R-:W-:Y:S02]  /*14cd0*/  @!P0 SEL R0, R3.reuse, R0, !P1 ;  /* 0x0000000003008207 */ /* 0x040fe40004800000 */
[----:B------:R-:W-:Y:S01]  /*14ce0*/  @P0 LOP3.LUT R0, R3, 0x7f800000, RZ, 0xfc, !PT ;  /* 0x7f80000003000812 */ /* 0x000fe200078efcff */
[----:B------:R-:W-:Y:S06]  /*14cf0*/  BRA `(.L_x_808) ;  /* 0x0000000000047947 */ /* 0x000fec0003800000 */
.L_x_807:
[----:B------:R-:W-:-:S07]  /*14d00*/  LEA R0, R3, R0, 0x17 ;  /* 0x0000000003007211 */ /* 0x000fce00078eb8ff */
.L_x_808:
[----:B------:R-:W-:Y:S05]  /*14d10*/  BSYNC.RECONVERGENT B1 ;  /* 0x0000000000017941 */ /* 0x000fea0003800200 */
.L_x_806:
[----:B------:R-:W-:Y:S05]  /*14d20*/  BRA `(.L_x_809) ;  /* 0x0000000000207947 */ /* 0x000fea0003800000 */
.L_x_805:
[----:B------:R-:W-:-:S04]  /*14d30*/  LOP3.LUT R17, R0, 0x80000000, R17, 0x48, !PT ;  /* 0x8000000000117812 */ /* 0x000fc800078e4811 */
[----:B------:R-:W-:Y:S01]  /*14d40*/  LOP3.LUT R0, R17, 0x7f800000, RZ, 0xfc, !PT ;  /* 0x7f80000011007812 */ /* 0x000fe200078efcff */
[----:B------:R-:W-:Y:S06]  /*14d50*/  BRA `(.L_x_809) ;  /* 0x0000000000147947 */ /* 0x000fec0003800000 */
.L_x_804:
[----:B------:R-:W-:Y:S01]  /*14d60*/  LOP3.LUT R0, R0, 0x80000000, R17, 0x48, !PT ;  /* 0x8000000000007812 */ /* 0x000fe200078e4811 */
[----:B------:R-:W-:Y:S06]  /*14d70*/  BRA `(.L_x_809) ;  /* 0x00000000000c7947 */ /* 0x000fec0003800000 */
.L_x_803:
[----:B------:R-:W0:Y:S01]  /*14d80*/  MUFU.RSQ R0, -QNAN ;  /* 0xffc0000000007908 */ /* 0x000e220000001400 */
[----:B------:R-:W-:Y:S05]  /*14d90*/  BRA `(.L_x_809) ;  /* 0x0000000000047947 */ /* 0x000fea0003800000 */
.L_x_802:
[----:B------:R-:W-:-:S07]  /*14da0*/  FADD.FTZ R0, R17, R0 ;  /* 0x0000000011007221 */ /* 0x000fce0000010000 */
.L_x_809:
[----:B------:R-:W-:Y:S05]  /*14db0*/  BSYNC.RECONVERGENT B0 ;  /* 0x0000000000007941 */ /* 0x000fea0003800200 */
.L_x_799:
[----:B------:R-:W-:-:S04]  /*14dc0*/  HFMA2 R3, -RZ, RZ, 0, 0 ;  /* 0x00000000ff037431 */ /* 0x000fc800000001ff */
[----:B0-----:R-:W-:Y:S05]  /*14dd0*/  RET.REL.NODEC R2 `(_ZN2at6native61_GLOBAL__N__44eb8e94_28_ForeachBinaryOpScalarList_cu_dda10a6925multi_tensor_apply_kernelINS1_28TensorListScalarListMetadataIN3c107complexIfEELi2EEENS1_25BinaryOpScalarListFunctorIS6_Li2ELi1ELi1EEEJNS1_13power_functorIS6_EEEEEvT_T0_DpT1_) ;  /* 0xfffffeb002887950 */ /* 0x001fea0003c3ffff */
.L_x_810:
        /* <DEDUP_REMOVED lines=10> */
.L_x_4260:


//--------------------- .text._ZN2at6native61_GLOBAL__N__44eb8e94_28_ForeachBinaryOpScalarList_cu_dda10a6925multi_tensor_apply_kernelINS1_28TensorListScalarListMetadataIN3c107complexIdEELi2EEENS1_25BinaryOpScalarListFunctorIS6_Li2ELi1ELi1EEEJNS1_13power_functorIS6_EEEEEvT_T0_DpT1_ --------------------------
	.section	.text._ZN2at6native61_GLOBAL__N__44eb8e94_28_ForeachBinaryOpScalarList_cu_dda10a6925multi_tensor_apply_kernelINS1_28TensorListScalarListMetadataIN3c107complexIdEELi2EEENS1_25BinaryOpScalarListFunctorIS6_Li2ELi1ELi1EEEJNS1_13power_functorIS6_EEEEEvT_T0_DpT1_,"ax",@progbits
	.align	128
.text._ZN2at6native61_GLOBAL__N__44eb8e94_28_ForeachBinaryOpScalarList_cu_dda10a6925multi_tensor_apply_kernelINS1_28TensorListScalarListMetadataIN3c107complexIdEELi2EEENS1_25BinaryOpScalarListFunctorIS6_Li2ELi1ELi1EEEJNS1_13power_functorIS6_EEEEEvT_T0_DpT1_:
        .type           _ZN2at6native61_GLOBAL__N__44eb8e94_28_ForeachBinaryOpScalarList_cu_dda10a6925multi_tensor_apply_kernelINS1_28TensorListScalarListMetadataIN3c107complexIdEELi2EEENS1_25BinaryOpScalarListFunctorIS6_Li2ELi1ELi1EEEJNS1_13power_functorIS6_EEEEEvT_T0_DpT1_,@function
        .size           _ZN2at6native61_GLOBAL__N__44eb8e94_28_ForeachBinaryOpScalarList_cu_dda10a6925multi_tensor_apply_kernelINS1_28TensorListScalarListMetadataIN3c107complexIdEELi2EEENS1_25BinaryOpScalarListFunctorIS6_Li2ELi1ELi1EEEJNS1_13power_functorIS6_EEEEEvT_T0_DpT1_,(.L_x_4262 - _ZN2at6native61_GLOBAL__N__44eb8e94_28_ForeachBinaryOpScalarList_cu_dda10a6925multi_tensor_apply_kernelINS1_28TensorListScalarListMetadataIN3c107complexIdEELi2EEENS1_25BinaryOpScalarListFunctorIS6_Li2ELi1ELi1EEEJNS1_13power_functorIS6_EEEEEvT_T0_DpT1_)
        .other          _ZN2at6native61_GLOBAL__N__44eb8e94_28_ForeachBinaryOpScalarList_cu_dda10a6925multi_tensor_apply_kernelINS1_28TensorListScalarListMetadataIN3c107complexIdEELi2EEENS1_25BinaryOpScalarListFunctorIS6_Li2ELi1ELi1EEEJNS1_13power_functorIS6_EEEEEvT_T0_DpT1_,@"STO_CUDA_ENTRY STV_DEFAULT"
_ZN2at6native61_GLOBAL__N__44eb8e94_28_ForeachBinaryOpScalarList_cu_dda10a6925multi_tensor_apply_kernelINS1_28TensorListScalarListMetadataIN3c107complexIdEELi2EEENS1_25BinaryOpScalarListFunctorIS6_Li2ELi1ELi1EEEJNS1_13power_functorIS6_EEEEEvT_T0_DpT1_:
[----:B------:R-:W0:Y:S08]  /*0000*/  LDC R1, c[0x0][0x37c] ;  /* 0x0000df00ff017b82 */ /* 0x000e300000000800 */
[----:B------:R-:W1:Y:S01]  /*0010*/  S2UR UR4, SR_CTAID.X ;  /* 0x00000000000479c3 */ /* 0x000e620000002500 */
[----:B0-----:R-:W-:Y:S01]  /*0020*/  VIADD R1, R1, 0xffffffd8 ;  /* 0xffffffd801017836 */ /* 0x001fe20000000000 */
[----:B------:R-:W0:Y:S01]  /*0030*/  LDCU.64 UR14, c[0x0][0x358] ;  /* 0x00006b00ff0e77ac */ /* 0x000e220008000a00 */
[----:B-1----:R-:W1:Y:S01]  /*0040*/  LDCU.U8 UR5, c[0x0][UR4+0xce0] ;  /* 0x00019c00040577ac */ /* 0x002e620008000000 */
[----:B------:R-:W-:-:S12]  /*0050*/  UIMAD UR4, UR4, 0x3, UR4 ;  /* 0x00000003040478a4 */ /* 0x000fd8000f8e0204 */
[----:B------:R-:W2:Y:S01]  /*0060*/  LDCU UR11, c[0x0][UR4+0xe20] ;  /* 0x0001c400040b77ac */ /* 0x000ea20008000800 */
[----:B-1----:R-:W-:-:S12]  /*0070*/  USHF.L.U32 UR10, UR5, 0x3, URZ ;  /* 0x00000003050a7899 */ /* 0x002fd800080006ff */
[----:B------:R-:W1:Y:S01]  /*0080*/  LDCU.64 UR4, c[0x0][UR10+0x740] ;  /* 0x0000e8000a0477ac */ /* 0x000e620008000a00 */
[----:B------:R-:W3:Y:S01]  /*0090*/  LDCU.64 UR6, c[0x0][UR10+0x560] ;  /* 0x0000ac000a0677ac */ /* 0x000ee20008000a00 */
[----:B------:R-:W4:Y:S01]  /*00a0*/  LDCU.64 UR8, c[0x0][UR10+0x380] ;  /* 0x000070000a0877ac */ /* 0x000f220008000a00 */
[----:B------:R-:W-:Y:S02]  /*00b0*/  UIADD3 UR10, UPT, UPT, UR10, UR10, URZ ;  /* 0x0000000a0a0a7290 */ /* 0x000fe4000fffe0ff */
[----:B--2---:R-:W-:Y:S02]  /*00c0*/  UIMAD.WIDE UR12, UR11, 0x10000, URZ ;  /* 0x000100000b0c78a5 */ /* 0x004fe4000f8e02ff */
[----:B-1----:R-:W-:Y:S02]  /*00d0*/  ULOP3.LUT UR16, UR4, 0x3, URZ, 0xc0, !UPT ;  /* 0x0000000304107892 */ /* 0x002fe4000f8ec0ff */
[----:B------:R-:W-:Y:S02]  /*00e0*/  UIADD3 UR17, UP1, UPT, UR4, -UR12, URZ ;  /* 0x8000000c04117290 */ /* 0x000fe4000ff3e0ff */
[----:B---3--:R-:W-:-:S02]  /*00f0*/  UIMAD.WIDE UR6, UR11, 0x100000, UR6 ;  /* 0x001000000b0678a5 */ /* 0x008fc4000f8e0206 */
[----:B------:R-:W-:Y:S02]  /*0100*/  UIADD3.X UR4, UPT, UPT, UR5, ~UR13, URZ, UP1, !UPT ;  /* 0x8000000d05047290 */ /* 0x000fe40008ffe4ff */
[----:B----4-:R-:W-:Y:S02]  /*0110*/  UIMAD.WIDE UR8, UR11, 0x100000, UR8 ;  /* 0x001000000b0878a5 */ /* 0x010fe4000f8e0208 */
[----:B------:R-:W-:Y:S01]  /*0120*/  ULOP3.LUT UR16, UR16, 0x3f, UR6, 0xf8, !UPT ;  /* 0x0000003f10107892 */ /* 0x000fe2000f8ef806 */
[----:B------:R-:W1:Y:S03]  /*0130*/  LDCU.64 UR10, c[0x0][UR10+0x928] ;  /* 0x000125000a0a77ac */ /* 0x000e660008000a00 */
[----:B------:R-:W-:-:S04]  /*0140*/  ULOP3.LUT UP0, URZ, UR16, 0x3f, UR8, 0xf8, !UPT ;  /* 0x0000003f10ff7892 */ /* 0x000fc8000f80f808 */
[----:B------:R-:W-:-:S09]  /*0150*/  ULOP3.LUT UP0, URZ, URZ, URZ, URZ, 0xfc, UP0 ;  /* 0x000000ffffff7292 */ /* 0x000fd2000800fcff */
[----:B0-----:R-:W-:Y:S05]  /*0160*/  BRA.U !UP0, `(.L_x_811) ;  /* 0x0000028108cc7547 */ /* 0x001fea000b800000 */
[----:B------:R-:W-:-:S04]  /*0170*/  UISETP.GE.U32.AND UP0, UPT, UR17, 0x1, UPT ;  /* 0x000000011100788c */ /* 0x000fc8000bf06070 */
[----:B------:R-:W-:-:S06]  /*0180*/  UISETP.GE.AND.EX UP0, UPT, UR4, URZ, UPT, UP0 ;  /* 0x000000ff0400728c */ /* 0x000fcc000bf06300 */
[----:B------:R-:W-:-:S13]  /*0190*/  PLOP3.LUT P0, PT, PT, PT, UP0, 0x80, 0x8 ;  /* 0x000000000008781c */ /* 0x000fda0003f0f008 */
[----:B-1----:R-:W-:Y:S05]  /*01a0*/  @!P0 EXIT ;  /* 0x000000000000894d */ /* 0x002fea0003800000 */
        /* <DEDUP_REMOVED lines=8> */
.L_x_1206:
[----:B0-----:R-:W-:Y:S02]  /*0230*/  IADD3 R0, P0, PT, R0, UR4, RZ ;  /* 0x0000000400007c10 */ /* 0x001fe4000ff1e0ff */
[----:B------:R-:W-:Y:S02]  /*0240*/  CS2R R10, SRZ ;  /* 0x00000000000a7805 */ /* 0x000fe4000001ff00 */
[----:B--2---:R-:W-:Y:S02]  /*0250*/  CS2R R8, SRZ ;  /* 0x0000000000087805 */ /* 0x004fe4000001ff00 */
[C---:B-1----:R-:W-:Y:S01]  /*0260*/  IADD3 R5, P1, PT, R0.reuse, UR18, RZ ;  /* 0x0000001200057c10 */ /* 0x042fe2000ff3e0ff */
[----:B------:R-:W-:Y:S01]  /*0270*/  IMAD.X R3, RZ, RZ, UR5, P0 ;  /* 0x00000005ff037e24 */ /* 0x000fe200080e06ff */
[----:B------:R-:W-:Y:S02]  /*0280*/  ISETP.GE.U32.AND P0, PT, R0, UR19, PT ;  /* 0x0000001300007c0c */ /* 0x000fe4000bf06070 */
[----:B------:R-:W-:Y:S01]  /*0290*/  IADD3 R7, P2, PT, R5, UR18, RZ ;  /* 0x0000001205077c10 */ /* 0x000fe2000ff5e0ff */
[----:B------:R-:W-:Y:S01]  /*02a0*/  IMAD.X R14, RZ, RZ, R3, P1 ;  /* 0x000000ffff0e7224 */ /* 0x000fe200008e0603 */
[----:B------:R-:W-:-:S02]  /*02b0*/  ISETP.GE.U32.AND.EX P0, PT, R3, UR20, PT, P0 ;  /* 0x0000001403007c0c */ /* 0x000fc4000bf06100 */
[C---:B------:R-:W-:Y:S01]  /*02c0*/  IADD3 R13, P4, PT, R7.reuse, UR18, RZ ;  /* 0x00000012070d7c10 */ /* 0x040fe2000ff9e0ff */
[----:B------:R-:W-:Y:S01]  /*02d0*/  IMAD.X R16, RZ, RZ, R14, P2 ;  /* 0x000000ffff107224 */ /* 0x000fe200010e060e */
[----:B------:R-:W-:Y:S02]  /*02e0*/  ISETP.GE.U32.AND P2, PT, R7, UR19, PT ;  /* 0x0000001307007c0c */ /* 0x000fe4000bf46070 */
[----:B------:R-:W-:Y:S01]  /*02f0*/  ISETP.GE.U32.AND P3, PT, R13, UR19, PT ;  /* 0x000000130d007c0c */ /* 0x000fe2000bf66070 */
[----:B------:R-:W-:Y:S01]  /*0300*/  IMAD.X R18, RZ, RZ, R16, P4 ;  /* 0x000000ffff127224 */ /* 0x000fe200020e0610 */
[----:B------:R-:W-:Y:S02]  /*0310*/  ISETP.GE.U32.AND.EX P2, PT, R16, UR20, PT, P2 ;  /* 0x0000001410007c0c */ /* 0x000fe4000bf46120 */
[----:B------:R-:W-:Y:S02]  /*0320*/  CS2R R30, SRZ ;  /* 0x00000000001e7805 */ /* 0x000fe4000001ff00 */
[----:B------:R-:W-:-:S02]  /*0330*/  CS2R R28, SRZ ;  /* 0x00000000001c7805 */ /* 0x000fc4000001ff00 */
[----:B------:R-:W-:Y:S02]  /*0340*/  CS2R R26, SRZ ;  /* 0x00000000001a7805 */ /* 0x000fe4000001ff00 */
[----:B------:R-:W-:Y:S02]  /*0350*/  ISETP.GE.U32.AND.EX P3, PT, R18, UR20, PT, P3 ;  /* 0x0000001412007c0c */ /* 0x000fe4000bf66130 */
[C---:B------:R-:W-:Y:S02]  /*0360*/  @!P0 LEA R2, P4, R0.reuse, UR8, 0x4 ;  /* 0x0000000800028c11 */ /* 0x040fe4000f8820ff */
[----:B------:R-:W-:Y:S02]  /*0370*/  CS2R R24, SRZ ;  /* 0x0000000000187805 */ /* 0x000fe4000001ff00 */
[----:B------:R-:W-:Y:S02]  /*0380*/  ISETP.GE.U32.AND P1, PT, R5, UR19, PT ;  /* 0x0000001305007c0c */ /* 0x000fe4000bf26070 */
[----:B------:R-:W-:-:S02]  /*0390*/  @!P0 LEA.HI.X R3, R0, UR9, R3, 0x4, P4 ;  /* 0x0000000900038c11 */ /* 0x000fc4000a0f2403 */
[----:B------:R-:W-:Y:S02]  /*03a0*/  ISETP.GE.U32.AND.EX P1, PT, R14, UR20, PT, P1 ;  /* 0x000000140e007c0c */ /* 0x000fe4000bf26110 */
[----:B------:R-:W-:Y:S01]  /*03b0*/  @!P2 LEA R6, P5, R7, UR8, 0x4 ;  /* 0x000000080706ac11 */ /* 0x000fe2000f8a20ff */
[----:B------:R-:W2:Y:S01]  /*03c0*/  @!P0 LDG.E.128 R8, desc[UR14][R2.64] ;  /* 0x0000000e02088981 */ /* 0x000ea2000c1e1d00 */
[----:B------:R-:W-:Y:S02]  /*03d0*/  @!P3 LEA R12, P6, R13, UR8, 0x4 ;  /* 0x000000080d0cbc11 */ /* 0x000fe4000f8c20ff */
[----:B------:R-:W-:Y:S02]  /*03e0*/  @!P2 LEA.HI.X R7, R7, UR9, R16, 0x4, P5 ;  /* 0x000000090707ac11 */ /* 0x000fe4000a8f2410 */
[----:B------:R-:W-:-:S03]  /*03f0*/  @!P3 LEA.HI.X R13, R13, UR9, R18, 0x4, P6 ;  /* 0x000000090d0dbc11 */ /* 0x000fc6000b0f2412 */
[----:B------:R0:W5:Y:S02]  /*0400*/  @!P2 LDG.E.128 R28, desc[UR14][R6.64] ;  /* 0x0000000e061ca981 */ /* 0x000164000c1e1d00 */
[C---:B------:R-:W-:Y:S02]  /*0410*/  @!P1 LEA R4, P4, R5.reuse, UR8, 0x4 ;  /* 0x0000000805049c11 */ /* 0x040fe4000f8820ff */
[----:B------:R0:W5:Y:S01]  /*0420*/  @!P3 LDG.E.128 R24, desc[UR14][R12.64] ;  /* 0x0000000e0c18b981 */ /* 0x000162000c1e1d00 */
[----:B------:R-:W-:Y:S02]  /*0430*/  CS2R R18, SRZ ;  /* 0x0000000000127805 */ /* 0x000fe4000001ff00 */
[----:B------:R-:W-:Y:S02]  /*0440*/  CS2R R16, SRZ ;  /* 0x0000000000107805 */ /* 0x000fe4000001ff00 */
[----:B------:R-:W-:-:S05]  /*0450*/  @!P1 LEA.HI.X R5, R5, UR9, R14, 0x4, P4 ;  /* 0x0000000905059c11 */ /* 0x000fca000a0f240e */
[----:B------:R0:W5:Y:S01]  /*0460*/  @!P1 LDG.E.128 R16, desc[UR14][R4.64] ;  /* 0x0000000e04109981 */ /* 0x000162000c1e1d00 */
[----:B------:R-:W-:Y:S01]  /*0470*/  BSSY.RECONVERGENT B1, `(.L_x_812) ;  /* 0x000079e000017945 */ /* 0x000fe20003800200 */
[----:B--2---:R-:W-:Y:S02]  /*0480*/  DSETP.NAN.AND P0, PT, R10, R10, PT ;  /* 0x0000000a0a00722a */ /* 0x004fe40003f08000 */
[----:B------:R-:W-:-:S14]  /*0490*/  DSETP.NUM.AND P1, PT, R8, R8, PT ;  /* 0x000000080800722a */ /* 0x000fdc0003f27000 */
[----:B0-----:R-:W-:Y:S05]  /*04a0*/  @!P0 BRA P1, `(.L_x_813) ;  /* 0x0000000c00508947 */ /* 0x001fea0000800000 */
[----:B------:R-:W-:Y:S01]  /*04b0*/  DSETP.GEU.AND P0, PT, |R10|, 1.4916681462400413487e-154, PT ;  /* 0x200000000a00742a */ /* 0x000fe20003f0e200 */
[----:B------:R-:W-:Y:S01]  /*04c0*/  BSSY.RECONVERGENT B0, `(.L_x_814) ;  /* 0x000005a000007945 */ /* 0x000fe20003800200 */
[----:B------:R-:W-:-:S04]  /*04d0*/  IMAD.MOV.U32 R23, RZ, RZ, -0x3ff ;  /* 0xfffffc01ff177424 */ /* 0x000fc800078e00ff */
[----:B------:R-:W-:-:S14]  /*04e0*/  DSETP.GEU.OR P0, PT, |R8|, 1.4916681462400413487e-154, P0 ;  /* 0x200000000800742a */ /* 0x000fdc000070e600 */
[----:B------:R-:W-:Y:S02]  /*04f0*/  @!P0 DMUL R4, R10, 4 ;  /* 0x401000000a048828 */ /* 0x000fe40000000000 */
[----:B------:R-:W-:-:S06]  /*0500*/  @!P0 DMUL R2, R8, 4 ;  /* 0x4010000008028828 */ /* 0x000fcc0000000000 */
[----:B------:R-:W-:-:S08]  /*0510*/  @!P0 DMUL R4, R4, R4 ;  /* 0x0000000404048228 */ /* 0x000fd00000000000 */
[----:B------:R-:W-:Y:S02]  /*0520*/  @!P0 DFMA R4, R2, R2, R4 ;  /* 0x000000020204822b */ /* 0x000fe40000000004 */
[----:B------:R-:W-:-:S06]  /*0530*/  @P0 DMUL R2, R10, R10 ;  /* 0x0000000a0a020228 */ /* 0x000fcc0000000000 */
[----:B------:R-:W-:Y:S02]  /*0540*/  @!P0 DMUL R4, R4, 0.0625 ;  /* 0x3fb0000004048828 */ /* 0x000fe40000000000 */
[----:B------:R-:W-:-:S10]  /*0550*/  @P0 DFMA R4, R8, R8, R2 ;  /* 0x000000080804022b */ /* 0x000fd40000000002 */
[----:B------:R-:W-:Y:S01]  /*0560*/  ISETP.GT.AND P0, PT, R5, 0xfffff, PT ;  /* 0x000fffff0500780c */ /* 0x000fe20003f04270 */
[----:B------:R-:W-:Y:S02]  /*0570*/  IMAD.MOV.U32 R0, RZ, RZ, R5 ;  /* 0x000000ffff007224 */ /* 0x000fe400078e0005 */
[----:B------:R-:W-:-:S10]  /*0580*/  IMAD.MOV.U32 R2, RZ, RZ, R4 ;  /* 0x000000ffff027224 */ /* 0x000fd400078e0004 */
[----:B------:R-:W-:Y:S01]  /*0590*/  @!P0 DMUL R4, R4, 1.80143985094819840000e+16 ;  /* 0x4350000004048828 */ /* 0x000fe20000000000 */
[----:B------:R-:W-:-:S09]  /*05a0*/  @!P0 IMAD.MOV.U32 R23, RZ, RZ, -0x435 ;  /* 0xfffffbcbff178424 */ /* 0x000fd200078e00ff */
[----:B------:R-:W-:Y:S02]  /*05b0*/  @!P0 IMAD.MOV.U32 R0, RZ, RZ, R5 ;  /* 0x000000ffff008224 */ /* 0x000fe400078e0005 */
[----:B------:R-:W-:Y:S02]  /*05c0*/  @!P0 IMAD.MOV.U32 R2, RZ, RZ, R4 ;  /* 0x000000ffff028224 */ /* 0x000fe400078e0004 */
[----:B------:R-:W-:-:S05]  /*05d0*/  VIADD R3, R0, 0xffffffff ;  /* 0xffffffff00037836 */ /* 0x000fca0000000000 */
[----:B------:R-:W-:-:S13]  /*05e0*/  ISETP.GT.U32.AND P1, PT, R3, 0x7feffffe, PT ;  /* 0x7feffffe0300780c */ /* 0x000fda0003f24070 */
[----:B------:R-:W-:Y:S05]  /*05f0*/  @P1 BRA `(.L_x_815) ;  /* 0x0000000400001947 */ /* 0x000fea0003800000 */
[C---:B------:R-:W-:Y:S01]  /*0600*/  LOP3.LUT R3, R0.reuse, 0xfffff, RZ, 0xc0, !PT ;  /* 0x000fffff00037812 */ /* 0x040fe200078ec0ff */
[----:B------:R-:W-:Y:S01]  /*0610*/  IMAD.MOV.U32 R4, RZ, RZ, RZ ;  /* 0x000000ffff047224 */ /* 0x000fe200078e00ff */
[----:B------:R-:W-:Y:S01]  /*0620*/  UMOV UR12, 0x3ae80f1e ;  /* 0x3ae80f1e000c7882 */ /* 0x000fe20000000000 */
[----:B------:R-:W-:Y:S01]  /*0630*/  IMAD.MOV.U32 R20, RZ, RZ, -0x748574fc ;  /* 0x8b7a8b04ff147424 */ /* 0x000fe200078e00ff */
[----:B------:R-:W-:Y:S01]  /*0640*/  LOP3.LUT R3, R3, 0x3ff00000, RZ, 0xfc, !PT ;  /* 0x3ff0000003037812 */ /* 0x000fe200078efcff */
[----:B------:R-:W-:Y:S01]  /*0650*/  IMAD.MOV.U32 R21, RZ, RZ, 0x3ed0ee25 ;  /* 0x3ed0ee25ff157424 */ /* 0x000fe200078e00ff */
[----:B------:R-:W-:Y:S01]  /*0660*/  UMOV UR13, 0x3eb1380b ;  /* 0x3eb1380b000d7882 */ /* 0x000fe20000000000 */
[----:B------:R-:W-:Y:S01]  /*0670*/  LEA.HI R23, R0, R23, RZ, 0xc ;  /* 0x0000001700177211 */ /* 0x000fe200078f60ff */
[----:B------:R-:W-:Y:S01]  /*0680*/  UMOV UR16, 0x80000000 ;  /* 0x8000000000107882 */ /* 0x000fe20000000000 */
[----:B------:R-:W-:Y:S01]  /*0690*/  ISETP.GE.U32.AND P0, PT, R3, 0x3ff6a09f, PT ;  /* 0x3ff6a09f0300780c */ /* 0x000fe20003f06070 */
[----:B------:R-:W-:-:S12]  /*06a0*/  UMOV UR17, 0x43300000 ;  /* 0x4330000000117882 */ /* 0x000fd80000000000 */
[----:B------:R-:W-:Y:S02]  /*06b0*/  @P0 VIADD R5, R3, 0xfff00000 ;  /* 0xfff0000003050836 */ /* 0x000fe40000000000 */
[----:B------:R-:W-:Y:S02]  /*06c0*/  @P0 VIADD R23, R23, 0x1 ;  /* 0x0000000117170836 */ /* 0x000fe40000000000 */
[----:B------:R-:W-:-:S03]  /*06d0*/  @P0 IMAD.MOV.U32 R3, RZ, RZ, R5 ;  /* 0x000000ffff030224 */ /* 0x000fc600078e0005 */
[----:B------:R-:W-:Y:S01]  /*06e0*/  LOP3.LUT R22, R23, 0x80000000, RZ, 0x3c, !PT ;  /* 0x8000000017167812 */ /* 0x000fe200078e3cff */
[----:B------:R-:W-:Y:S02]  /*06f0*/  IMAD.MOV.U32 R23, RZ, RZ, 0x43300000 ;  /* 0x43300000ff177424 */ /* 0x000fe400078e00ff */
[C---:B------:R-:W-:Y:S02]  /*0700*/  DADD R14, R2.reuse, 1 ;  /* 0x3ff00000020e7429 */ /* 0x040fe40000000000 */
[----:B------:R-:W-:Y:S02]  /*0710*/  DADD R12, R2, -1 ;  /* 0xbff00000020c7429 */ /* 0x000fe40000000000 */
[----:B------:R-:W-:Y:S01]  /*0720*/  DADD R22, R22, -UR16 ;  /* 0x8000001016167e29 */ /* 0x000fe20008000000 */
[----:B------:R-:W-:Y:S01]  /*0730*/  UMOV UR16, 0xfefa39ef ;  /* 0xfefa39ef00107882 */ /* 0x000fe20000000000 */
[----:B------:R-:W0:Y:S01]  /*0740*/  MUFU.RCP64H R5, R15 ;  /* 0x0000000f00057308 */ /* 0x000e220000001800 */
[----:B------:R-:W-:Y:S01]  /*0750*/  UMOV UR17, 0x3fe62e42 ;  /* 0x3fe62e4200117882 */ /* 0x000fe20000000000 */
[----:B0-----:R-:W-:-:S08]  /*0760*/  DFMA R6, -R14, R4, 1 ;  /* 0x3ff000000e06742b */ /* 0x001fd00000000104 */
[----:B------:R-:W-:-:S08]  /*0770*/  DFMA R6, R6, R6, R6 ;  /* 0x000000060606722b */ /* 0x000fd00000000006 */
[----:B------:R-:W-:-:S08]  /*0780*/  DFMA R4, R4, R6, R4 ;  /* 0x000000060404722b */ /* 0x000fd00000000004 */
[----:B------:R-:W-:-:S08]  /*0790*/  DMUL R2, R12, R4 ;  /* 0x000000040c027228 */ /* 0x000fd00000000000 */
[----:B------:R-:W-:-:S08]  /*07a0*/  DFMA R2, R12, R4, R2 ;  /* 0x000000040c02722b */ /* 0x000fd00000000002 */
[----:B------:R-:W-:-:S08]  /*07b0*/  DMUL R6, R2, R2 ;  /* 0x0000000202067228 */ /* 0x000fd00000000000 */
[----:B------:R-:W-:Y:S01]  /*07c0*/  DFMA R14, R6, UR12, R20 ;  /* 0x0000000c060e7c2b */ /* 0x000fe20008000014 */
[----:B------:R-:W-:Y:S01]  /*07d0*/  UMOV UR12, 0x9f02676f ;  /* 0x9f02676f000c7882 */ /* 0x000fe20000000000 */
[----:B------:R-:W-:Y:S01]  /*07e0*/  UMOV UR13, 0x3ef3b266 ;  /* 0x3ef3b266000d7882 */ /* 0x000fe20000000000 */
[----:B------:R-:W-:-:S05]  /*07f0*/  DADD R20, R12, -R2 ;  /* 0x000000000c147229 */ /* 0x000fca0000000802 */
[----:B------:R-:W-:Y:S01]  /*0800*/  DFMA R14, R6, R14, UR12 ;  /* 0x0000000c060e7e2b */ /* 0x000fe2000800000e */
[----:B------:R-:W-:Y:S01]  /*0810*/  UMOV UR12, 0xa9ab0956 ;  /* 0xa9ab0956000c7882 */ /* 0x000fe20000000000 */
[----:B------:R-:W-:Y:S01]  /*0820*/  UMOV UR13, 0x3f1745cb ;  /* 0x3f1745cb000d7882 */ /* 0x000fe20000000000 */
[----:B------:R-:W-:-:S05]  /*0830*/  DADD R20, R20, R20 ;  /* 0x0000000014147229 */ /* 0x000fca0000000014 */
[----:B------:R-:W-:Y:S01]  /*0840*/  DFMA R14, R6, R14, UR12 ;  /* 0x0000000c060e7e2b */ /* 0x000fe2000800000e */
[----:B------:R-:W-:Y:S01]  /*0850*/  UMOV UR12, 0x2d1b5154 ;  /* 0x2d1b5154000c7882 */ /* 0x000fe20000000000 */
[----:B------:R-:W-:Y:S01]  /*0860*/  UMOV UR13, 0x3f3c71c7 ;  /* 0x3f3c71c7000d7882 */ /* 0x000fe20000000000 */
[----:B------:R-:W-:Y:S02]  /*0870*/  DFMA R20, R12, -R2, R20 ;  /* 0x800000020c14722b */ /* 0x000fe40000000014 */
[----:B------:R-:W-:-:S03]  /*0880*/  DFMA R12, R22, UR16, R2 ;  /* 0x00000010160c7c2b */ /* 0x000fc60008000002 */
[----:B------:R-:W-:Y:S01]  /*0890*/  DFMA R14, R6, R14, UR12 ;  /* 0x0000000c060e7e2b */ /* 0x000fe2000800000e */
[----:B------:R-:W-:Y:S01]  /*08a0*/  UMOV UR12, 0x923be72d ;  /* 0x923be72d000c7882 */ /* 0x000fe20000000000 */
[----:B------:R-:W-:Y:S01]  /*08b0*/  UMOV UR13, 0x3f624924 ;  /* 0x3f624924000d7882 */ /* 0x000fe20000000000 */
[----:B------:R-:W-:-:S05]  /*08c0*/  DMUL R20, R4, R20 ;  /* 0x0000001404147228 */ /* 0x000fca0000000000 */
[----:B------:R-:W-:Y:S01]  /*08d0*/  DFMA R14, R6, R14, UR12 ;  /* 0x0000000c060e7e2b */ /* 0x000fe2000800000e */
[----:B------:R-:W-:Y:S01]  /*08e0*/  UMOV UR12, 0x9999a3c4 ;  /* 0x9999a3c4000c7882 */ /* 0x000fe20000000000 */
[----:B------:R-:W-:-:S06]  /*08f0*/  UMOV UR13, 0x3f899999 ;  /* 0x3f899999000d7882 */ /* 0x000fcc0000000000 */
[----:B------:R-:W-:Y:S01]  /*0900*/  DFMA R14, R6, R14, UR12 ;  /* 0x0000000c060e7e2b */ /* 0x000fe2000800000e */
[----:B------:R-:W-:Y:S01]  /*0910*/  UMOV UR12, 0x55555554 ;  /* 0x55555554000c7882 */ /* 0x000fe20000000000 */
[----:B------:R-:W-:-:S06]  /*0920*/  UMOV UR13, 0x3fb55555 ;  /* 0x3fb55555000d7882 */ /* 0x000fcc0000000000 */
[----:B------:R-:W-:Y:S01]  /*0930*/  DFMA R14, R6, R14, UR12 ;  /* 0x0000000c060e7e2b */ /* 0x000fe2000800000e */
[----:B------:R-:W-:Y:S01]  /*0940*/  UMOV UR12, 0xfefa39ef ;  /* 0xfefa39ef000c7882 */ /* 0x000fe20000000000 */
[----:B------:R-:W-:Y:S02]  /*0950*/  UMOV UR13, 0x3fe62e42 ;  /* 0x3fe62e42000d7882 */ /* 0x000fe40000000000 */
[----:B------:R-:W-:Y:S01]  /*0960*/  DFMA R32, R22, -UR12, R12 ;  /* 0x8000000c16207c2b */ /* 0x000fe2000800000c */
[----:B------:R-:W-:Y:S01]  /*0970*/  UMOV UR12, 0x3b39803f ;  /* 0x3b39803f000c7882 */ /* 0x000fe20000000000 */
[----:B------:R-:W-:Y:S02]  /*0980*/  UMOV UR13, 0x3c7abc9e ;  /* 0x3c7abc9e000d7882 */ /* 0x000fe40000000000 */
[----:B------:R-:W-:-:S04]  /*0990*/  DMUL R14, R6, R14 ;  /* 0x0000000e060e7228 */ /* 0x000fc80000000000 */
[----:B------:R-:W-:-:S04]  /*09a0*/  DADD R32, -R2, R32 ;  /* 0x0000000002207229 */ /* 0x000fc80000000120 */
[----:B------:R-:W-:-:S08]  /*09b0*/  DFMA R14, R2, R14, R20 ;  /* 0x0000000e020e722b */ /* 0x000fd00000000014 */
[----:B------:R-:W-:-:S08]  /*09c0*/  DADD R14, R14, -R32 ;  /* 0x000000000e0e7229 */ /* 0x000fd00000000820 */
[----:B------:R-:W-:-:S08]  /*09d0*/  DFMA R14, R22, UR12, R14 ;  /* 0x0000000c160e7c2b */ /* 0x000fd0000800000e */
[----:B------:R-:W-:Y:S01]  /*09e0*/  DADD R20, R12, R14 ;  /* 0x000000000c147229 */ /* 0x000fe2000000000e */
[----:B------:R-:W-:Y:S10]  /*09f0*/  BRA `(.L_x_816) ;  /* 0x0000000000187947 */ /* 0x000ff40003800000 */
.L_x_815:
[----:B------:R-:W-:Y:S01]  /*0a00*/  IMAD.MOV.U32 R2, RZ, RZ, 0x0 ;  /* 0x00000000ff027424 */ /* 0x000fe200078e00ff */
[----:B------:R-:W-:Y:S01]  /*0a10*/  LOP3.LUT P0, RZ, R5, 0x7fffffff, RZ, 0xc0, !PT ;  /* 0x7fffffff05ff7812 */ /* 0x000fe2000780c0ff */
[----:B------:R-:W-:-:S06]  /*0a20*/  IMAD.MOV.U32 R3, RZ, RZ, 0x7ff00000 ;  /* 0x7ff00000ff037424 */ /* 0x000fcc00078e00ff */
[----:B------:R-:W-:-:S10]  /*0a30*/  DFMA R2, R4, R2, +INF ;  /* 0x7ff000000402742b */ /* 0x000fd40000000002 */
[----:B------:R-:W-:Y:S02]  /*0a40*/  FSEL R20, R2, RZ, P0 ;  /* 0x000000ff02147208 */ /* 0x000fe40000000000 */
[----:B------:R-:W-:-:S07]  /*0a50*/  FSEL R21, R3, -QNAN , P0 ;  /* 0xfff0000003157808 */ /* 0x000fce0000000000 */
.L_x_816:
[----:B------:R-:W-:Y:S05]  /*0a60*/  BSYNC.RECONVERGENT B0 ;  /* 0x0000000000007941 */ /* 0x000fea0003800200 */
.L_x_814:
[----:B------:R-:W-:Y:S01]  /*0a70*/  DADD R6, -RZ, |R10| ;  /* 0x00000000ff067229 */ /* 0x000fe2000000050a */
[----:B------:R-:W-:Y:S01]  /*0a80*/  IMAD.MOV.U32 R2, RZ, RZ, 0x1 ;  /* 0x00000001ff027424 */ /* 0x000fe200078e00ff */
[--C-:B------:R-:W-:Y:S01]  /*0a90*/  DADD R12, -RZ, |R8|.reuse ;  /* 0x00000000ff0c7229 */ /* 0x100fe20000000508 */
[----:B------:R-:W-:Y:S01]  /*0aa0*/  BSSY.RECONVERGENT B2, `(.L_x_817) ;  /* 0x0000019000027945 */ /* 0x000fe20003800200 */
[----:B------:R-:W-:-:S08]  /*0ab0*/  DSETP.GT.AND P1, PT, |R10|, |R8|, PT ;  /* 0x400000080a00722a */ /* 0x000fd00003f24200 */
[----:B------:R-:W-:Y:S02]  /*0ac0*/  FSEL R23, R7, R13, P1 ;  /* 0x0000000d07177208 */ /* 0x000fe40000800000 */
[----:B------:R-:W-:Y:S02]  /*0ad0*/  FSEL R22, R6, R12, P1 ;  /* 0x0000000c06167208 */ /* 0x000fe40000800000 */
[----:B------:R-:W0:Y:S01]  /*0ae0*/  MUFU.RCP64H R3, R23 ;  /* 0x0000001700037308 */ /* 0x000e220000001800 */
[----:B------:R-:W-:Y:S02]  /*0af0*/  FSEL R12, R12, R6, P1 ;  /* 0x000000060c0c7208 */ /* 0x000fe40000800000 */
[----:B------:R-:W-:-:S04]  /*0b00*/  FSEL R13, R13, R7, P1 ;  /* 0x000000070d0d7208 */ /* 0x000fc80000800000 */
[----:B------:R-:W-:Y:S01]  /*0b10*/  FSETP.GEU.AND P2, PT, |R13|, 6.5827683646048100446e-37, PT ;  /* 0x036000000d00780b */ /* 0x000fe20003f4e200 */
[----:B0-----:R-:W-:-:S08]  /*0b20*/  DFMA R4, -R22, R2, 1 ;  /* 0x3ff000001604742b */ /* 0x001fd00000000102 */
[----:B------:R-:W-:-:S08]  /*0b30*/  DFMA R4, R4, R4, R4 ;  /* 0x000000040404722b */ /* 0x000fd00000000004 */
[----:B------:R-:W-:-:S08]  /*0b40*/  DFMA R4, R2, R4, R2 ;  /* 0x000000040204722b */ /* 0x000fd00000000002 */
[----:B------:R-:W-:-:S08]  /*0b50*/  DFMA R2, -R22, R4, 1 ;  /* 0x3ff000001602742b */ /* 0x000fd00000000104 */
[----:B------:R-:W-:-:S08]  /*0b60*/  DFMA R2, R4, R2, R4 ;  /* 0x000000020402722b */ /* 0x000fd00000000004 */
[----:B------:R-:W-:-:S08]  /*0b70*/  DMUL R4, R2, R12 ;  /* 0x0000000c02047228 */ /* 0x000fd00000000000 */
[----:B------:R-:W-:-:S08]  /*0b80*/  DFMA R6, -R22, R4, R12 ;  /* 0x000000041606722b */ /* 0x000fd0000000010c */
[----:B------:R-:W-:-:S10]  /*0b90*/  DFMA R2, R2, R6, R4 ;  /* 0x000000060202722b */ /* 0x000fd40000000004 */
[----:B------:R-:W-:-:S05]  /*0ba0*/  FFMA R0, RZ, R23, R3 ;  /* 0x00000017ff007223 */ /* 0x000fca0000000003 */
[----:B------:R-:W-:-:S13]  /*0bb0*/  FSETP.GT.AND P0, PT, |R0|, 1.469367938527859385e-39, PT ;  /* 0x001000000000780b */ /* 0x000fda0003f04200 */
[----:B------:R-:W-:Y:S05]  /*0bc0*/  @P0 BRA P2, `(.L_x_818) ;  /* 0x0000000000180947 */ /* 0x000fea0001000000 */
[----:B------:R-:W-:Y:S01]  /*0bd0*/  IMAD.MOV.U32 R4, RZ, RZ, R12 ;  /* 0x000000ffff047224 */ /* 0x000fe200078e000c */
[----:B------:R-:W-:Y:S01]  /*0be0*/  MOV R0, 0xc30 ;  /* 0x00000c3000007802 */ /* 0x000fe20000000f00 */
[----:B------:R-:W-:Y:S02]  /*0bf0*/  IMAD.MOV.U32 R5, RZ, RZ, R13 ;  /* 0x000000ffff057224 */ /* 0x000fe400078e000d */
[----:B------:R-:W-:Y:S02]  /*0c00*/  IMAD.MOV.U32 R2, RZ, RZ, R22 ;  /* 0x000000ffff027224 */ /* 0x000fe400078e0016 */
[----:B------:R-:W-:-:S07]  /*0c10*/  IMAD.MOV.U32 R3, RZ, RZ, R23 ;  /* 0x000000ffff037224 */ /* 0x000fce00078e0017 */
[----:B-----5:R-:W-:Y:S05]  /*0c20*/  CALL.REL.NOINC `($__internal_63_$__cuda_sm20_div_rn_f64_full) ;  /* 0x000004f800147944 */ /* 0x020fea0003c00000 */
.L_x_818:
[----:B------:R-:W-:Y:S05]  /*0c30*/  BSYNC.RECONVERGENT B2 ;  /* 0x0000000000027941 */ /* 0x000fea0003800200 */
.L_x_817:
[----:B------:R-:W-:Y:S01]  /*0c40*/  DMUL R4, R2, R2 ;  /* 0x0000000202047228 */ /* 0x000fe20000000000 */
[----:B------:R-:W-:Y:S01]  /*0c50*/  IMAD.MOV.U32 R6, RZ, RZ, -0x2449a4b7 ;  /* 0xdbb65b49ff067424 */ /* 0x000fe200078e00ff */
[----:B------:R-:W-:Y:S01]  /*0c60*/  UMOV UR12, 0x2a25ff7e ;  /* 0x2a25ff7e000c7882 */ /* 0x000fe20000000000 */
[----:B------:R-:W-:Y:S01]  /*0c70*/  IMAD.MOV.U32 R7, RZ, RZ, 0x3f2d3b63 ;  /* 0x3f2d3b63ff077424 */ /* 0x000fe200078e00ff */
[----:B------:R-:W-:Y:S01]  /*0c80*/  UMOV UR13, 0x3ef53e1d ;  /* 0x3ef53e1d000d7882 */ /* 0x000fe20000000000 */
[----:B------:R-:W-:Y:S01]  /*0c90*/  ISETP.GE.AND P2, PT, R9, RZ, PT ;  /* 0x000000ff0900720c */ /* 0x000fe20003f46270 */
[----:B------:R-:W-:-:S03]  /*0ca0*/  DSETP.NEU.AND P3, PT, R22, RZ, PT ;  /* 0x000000ff1600722a */ /* 0x000fc60003f6d000 */
[----:B------:R-:W-:Y:S01]  /*0cb0*/  DFMA R6, R4, -UR12, R6 ;  /* 0x8000000c04067c2b */ /* 0x000fe20008000006 */
[----:B------:R-:W-:Y:S01]  /*0cc0*/  UMOV UR12, 0x8dde082e ;  /* 0x8dde082e000c7882 */ /* 0x000fe20000000000 */
[----:B------:R-:W-:Y:S01]  /*0cd0*/  UMOV UR13, 0x3f531278 ;  /* 0x3f531278000d7882 */ /* 0x000fe20000000000 */
[----:B------:R-:W-:-:S05]  /*0ce0*/  @P1 PLOP3.LUT P0, PT, P2, PT, PT, 0x80, 0x8 ;  /* 0x000000000008181c */ /* 0x000fca000170f070 */
[----:B------:R-:W-:Y:S01]  /*0cf0*/  DFMA R6, R4, R6, -UR12 ;  /* 0x8000000c04067e2b */ /* 0x000fe20008000006 */
[----:B------:R-:W-:Y:S01]  /*0d00*/  UMOV UR12, 0xc8249315 ;  /* 0xc8249315000c7882 */ /* 0x000fe20000000000 */
[----:B------:R-:W-:-:S06]  /*0d10*/  UMOV UR13, 0x3f6f9690 ;  /* 0x3f6f9690000d7882 */ /* 0x000fcc0000000000 */
[----:B------:R-:W-:Y:S01]  /*0d20*/  DFMA R6, R4, R6, UR12 ;  /* 0x0000000c04067e2b */ /* 0x000fe20008000006 */
[----:B------:R-:W-:Y:S01]  /*0d30*/  UMOV UR12, 0xabc7cf0d ;  /* 0xabc7cf0d000c7882 */ /* 0x000fe20000000000 */
[----:B------:R-:W-:-:S06]  /*0d40*/  UMOV UR13, 0x3f82cf5a ;  /* 0x3f82cf5a000d7882 */ /* 0x000fcc0000000000 */
        /* <DEDUP_REMOVED lines=42> */
[----:B------:R-:W-:-:S08]  /*0ff0*/  DFMA R6, R4, R6, -UR12 ;  /* 0x8000000c04067e2b */ /* 0x000fd00008000006 */
[----:B------:R-:W-:Y:S01]  /*1000*/  DMUL R6, R4, R6 ;  /* 0x0000000604067228 */ /* 0x000fe20000000000 */
[----:B------:R-:W-:Y:S02]  /*1010*/  @!P1 IMAD.MOV.U32 R4, RZ, RZ, 0x54442d18 ;  /* 0x54442d18ff049424 */ /* 0x000fe400078e00ff */
[----:B------:R-:W-:-:S05]  /*1020*/  @!P1 IMAD.MOV.U32 R5, RZ, RZ, 0x400921fb ;  /* 0x400921fbff059424 */ /* 0x000fca00078e00ff */
[----:B------:R-:W-:Y:S01]  /*1030*/  DFMA R12, R6, R2, R2 ;  /* 0x00000002060c722b */ /* 0x000fe20000000002 */
[----:B------:R-:W-:Y:S02]  /*1040*/  @P1 IMAD.MOV.U32 R6, RZ, RZ, 0x54442d18 ;  /* 0x54442d18ff061424 */ /* 0x000fe400078e00ff */
[----:B------:R-:W-:-:S05]  /*1050*/  @P1 IMAD.MOV.U32 R7, RZ, RZ, 0x3ff921fb ;  /* 0x3ff921fbff071424 */ /* 0x000fca00078e00ff */
[----:B------:R-:W-:Y:S02]  /*1060*/  @P1 DADD R2, -RZ, -R12 ;  /* 0x00000000ff021229 */ /* 0x000fe4000000090c */
[----:B------:R-:W-:-:S08]  /*1070*/  @!P1 DADD R4, -R12, R4 ;  /* 0x000000000c049229 */ /* 0x000fd00000000104 */
[----:B------:R-:W-:Y:S02]  /*1080*/  @P1 FSEL R2, R12, R2, !P0 ;  /* 0x000000020c021208 */ /* 0x000fe40004000000 */
[----:B------:R-:W-:Y:S02]  /*1090*/  @P1 FSEL R3, R13, R3, !P0 ;  /* 0x000000030d031208 */ /* 0x000fe40004000000 */
[----:B------:R-:W-:-:S04]  /*10a0*/  @!P1 PLOP3.LUT P0, PT, P2, PT, PT, 0x80, 0x8 ;  /* 0x000000000008981c */ /* 0x000fc8000170f070 */
[----:B------:R-:W-:Y:S01]  /*10b0*/  @P1 DADD R2, R2, R6 ;  /* 0x0000000002021229 */ /* 0x000fe20000000006 */
[----:B------:R-:W-:-:S05]  /*10c0*/  @P3 IMAD.MOV.U32 R7, RZ, RZ, 0x7f3321d2 ;  /* 0x7f3321d2ff073424 */ /* 0x000fca00078e00ff */
[----:B------:R-:W-:Y:S01]  /*10d0*/  @!P1 FSEL R3, R5, R13, !P0 ;  /* 0x0000000d05039208 */ /* 0x000fe20004000000 */
[----:B------:R-:W-:Y:S01]  /*10e0*/  @P3 IMAD.MOV.U32 R13, RZ, RZ, 0x4002d97c ;  /* 0x4002d97cff0d3424 */ /* 0x000fe200078e00ff */
[----:B------:R-:W-:Y:S01]  /*10f0*/  @!P1 FSEL R2, R4, R12, !P0 ;  /* 0x0000000c04029208 */ /* 0x000fe20004000000 */
[C-C-:B------:R-:W-:Y:S01]  /*1100*/  @P3 DSETP.NEU.AND P1, PT, |R8|.reuse, |R10|.reuse, PT ;  /* 0x4000000a0800322a */ /* 0x140fe20003f2d200 */
[----:B------:R-:W-:Y:S01]  /*1110*/  @P3 FSEL R7, R7, 3.37028055040000000000e+12, !P0 ;  /* 0x54442d1807073808 */ /* 0x000fe20004000000 */
[----:B------:R-:W-:Y:S01]  /*1120*/  DADD R8, |R8|, |R10| ;  /* 0x0000000008087229 */ /* 0x000fe2000000060a */
[----:B------:R-:W-:Y:S02]  /*1130*/  @P3 FSEL R13, R13, 1.8213495016098022461, !P0 ;  /* 0x3fe921fb0d0d3808 */ /* 0x000fe40004000000 */
[----:B------:R-:W-:Y:S02]  /*1140*/  @!P3 FSEL R5, RZ, 2.1426990032196044922, P0 ;  /* 0x400921fbff05b808 */ /* 0x000fe40000000000 */
[----:B------:R-:W-:-:S02]  /*1150*/  @P3 FSEL R3, R13, R3, !P1 ;  /* 0x000000030d033208 */ /* 0x000fc40004800000 */
[----:B------:R-:W-:Y:S02]  /*1160*/  @P3 FSEL R0, R7, R2, !P1 ;  /* 0x0000000207003208 */ /* 0x000fe40004800000 */
[----:B------:R-:W-:Y:S01]  /*1170*/  @!P3 FSEL R4, RZ, 3.37028055040000000000e+12, P0 ;  /* 0x54442d18ff04b808 */ /* 0x000fe20000000000 */
[----:B------:R-:W-:Y:S01]  /*1180*/  @P3 IMAD.MOV.U32 R5, RZ, RZ, R3 ;  /* 0x000000ffff053224 */ /* 0x000fe200078e0003 */
[----:B------:R-:W-:Y:S01]  /*1190*/  DSETP.NAN.AND P0, PT, R8, R8, PT ;  /* 0x000000080800722a */ /* 0x000fe20003f08000 */
[----:B------:R-:W-:-:S03]  /*11a0*/  @P3 IMAD.MOV.U32 R4, RZ, RZ, R0 ;  /* 0x000000ffff043224 */ /* 0x000fc600078e0000 */
[----:B------:R-:W-:Y:S02]  /*11b0*/  LOP3.LUT R11, R5, 0x80000000, R11, 0xb8, !PT ;  /* 0x80000000050b7812 */ /* 0x000fe400078eb80b */
[----:B------:R-:W-:Y:S02]  /*11c0*/  FSEL R4, R8, R4, P0 ;  /* 0x0000000408047208 */ /* 0x000fe40000000000 */
[----:B------:R-:W-:Y:S01]  /*11d0*/  FSEL R5, R9, R11, P0 ;  /* 0x0000000b09057208 */ /* 0x000fe20000000000 */
[----:B------:R-:W-:Y:S06]  /*11e0*/  BRA `(.L_x_819) ;  /* 0x0000006c00187947 */ /* 0x000fec0003800000 */
.L_x_813:
[----:B------:R-:W-:Y:S01]  /*11f0*/  DADD R6, -RZ, |R10| ;  /* 0x00000000ff067229 */ /* 0x000fe2000000050a */
[----:B------:R-:W-:Y:S01]  /*1200*/  UMOV UR12, 0x85ebc8a0 ;  /* 0x85ebc8a0000c7882 */ /* 0x000fe20000000000 */
[----:B------:R-:W-:Y:S01]  /*1210*/  DADD R12, -RZ, |R8| ;  /* 0x00000000ff0c7229 */ /* 0x000fe20000000508 */
[----:B------:R-:W-:Y:S01]  /*1220*/  UMOV UR13, 0x7fd1ccf3 ;  /* 0x7fd1ccf3000d7882 */ /* 0x000fe20000000000 */
[----:B------:R-:W-:-:S08]  /*1230*/  DSETP.GEU.AND P1, PT, |R8|, |R10|, PT ;  /* 0x4000000a0800722a */ /* 0x000fd00003f2e200 */
[----:B------:R-:W-:Y:S02]  /*1240*/  FSEL R22, R12, R6, !P1 ;  /* 0x000000060c167208 */ /* 0x000fe40004800000 */
[----:B------:R-:W-:Y:S02]  /*1250*/  FSEL R23, R13, R7, !P1 ;  /* 0x000000070d177208 */ /* 0x000fe40004800000 */
[----:B------:R-:W-:Y:S02]  /*1260*/  FSEL R32, R6, R12, !P1 ;  /* 0x0000000c06207208 */ /* 0x000fe40004800000 */
[----:B------:R-:W-:Y:S02]  /*1270*/  FSEL R33, R7, R13, !P1 ;  /* 0x0000000d07217208 */ /* 0x000fe40004800000 */
[----:B------:R-:W-:-:S14]  /*1280*/  DSETP.GT.AND P0, PT, R22, UR12, PT ;  /* 0x0000000c16007e2a */ /* 0x000fdc000bf04000 */
[----:B------:R-:W-:Y:S05]  /*1290*/  @!P0 BRA `(.L_x_820) ;  /* 0x0000001000948947 */ /* 0x000fea0003800000 */
[----:B------:R-:W0:Y:S01]  /*12a0*/  MUFU.RCP64H R3, 2.718280792236328125 ;  /* 0x4005bf0a00037908 */ /* 0x000e220000001800 */
[----:B------:R-:W-:Y:S01]  /*12b0*/  IMAD.MOV.U32 R6, RZ, RZ, -0x74eba897 ;  /* 0x8b145769ff067424 */ /* 0x000fe200078e00ff */
[----:B------:R-:W-:Y:S01]  /*12c0*/  FSETP.GEU.AND P1, PT, |R9|, 6.5827683646048100446e-37, PT ;  /* 0x036000000900780b */ /* 0x000fe20003f2e200 */
[----:B------:R-:W-:Y:S01]  /*12d0*/  IMAD.MOV.U32 R7, RZ, RZ, 0x4005bf0a ;  /* 0x4005bf0aff077424 */ /* 0x000fe200078e00ff */
[----:B------:R-:W-:Y:S01]  /*12e0*/  BSSY.RECONVERGENT B2, `(.L_x_821) ;  /* 0x0000015000027945 */ /* 0x000fe20003800200 */
[----:B------:R-:W-:-:S06]  /*12f0*/  IMAD.MOV.U32 R2, RZ, RZ, 0x1 ;  /* 0x00000001ff027424 */ /* 0x000fcc00078e00ff */
[----:B0-----:R-:W-:-:S08]  /*1300*/  DFMA R4, R2, -R6, 1 ;  /* 0x3ff000000204742b */ /* 0x001fd00000000806 */
[----:B------:R-:W-:-:S08]  /*1310*/  DFMA R4, R4, R4, R4 ;  /* 0x000000040404722b */ /* 0x000fd00000000004 */
[----:B------:R-:W-:-:S08]  /*1320*/  DFMA R4, R2, R4, R2 ;  /* 0x000000040204722b */ /* 0x000fd00000000002 */
[----:B------:R-:W-:-:S08]  /*1330*/  DFMA R2, R4, -R6, 1 ;  /* 0x3ff000000402742b */ /* 0x000fd00000000806 */
[----:B------:R-:W-:-:S08]  /*1340*/  DFMA R2, R4, R2, R4 ;  /* 0x000000020402722b */ /* 0x000fd00000000004 */
[----:B------:R-:W-:-:S08]  /*1350*/  DMUL R20, R2, R8 ;  /* 0x0000000802147228 */ /* 0x000fd00000000000 */
[----:B------:R-:W-:-:S08]  /*1360*/  DFMA R4, R20, -R6, R8 ;  /* 0x800000061404722b */ /* 0x000fd00000000008 */
[----:B------:R-:W-:-:S10]  /*1370*/  DFMA R20, R2, R4, R20 ;  /* 0x000000040214722b */ /* 0x000fd40000000014 */
[----:B------:R-:W-:-:S05]  /*1380*/  FFMA R0, RZ, 2.0897850990295410156, R21 ;  /* 0x4005bf0aff007823 */ /* 0x000fca0000000015 */
[----:B------:R-:W-:-:S13]  /*1390*/  FSETP.GT.AND P0, PT, |R0|, 1.469367938527859385e-39, PT ;  /* 0x001000000000780b */ /* 0x000fda0003f04200 */
[----:B------:R-:W-:Y:S05]  /*13a0*/  @P0 BRA P1, `(.L_x_822) ;  /* 0x0000000000200947 */ /* 0x000fea0000800000 */
[----:B------:R-:W-:Y:S01]  /*13b0*/  IMAD.MOV.U32 R4, RZ, RZ, R8 ;  /* 0x000000ffff047224 */ /* 0x000fe200078e0008 */
[----:B------:R-:W-:Y:S01]  /*13c0*/  MOV R0, 0x1410 ;  /* 0x0000141000007802 */ /* 0x000fe20000000f00 */
[----:B------:R-:W-:Y:S02]  /*13d0*/  IMAD.MOV.U32 R5, RZ, RZ, R9 ;  /* 0x000000ffff057224 */ /* 0x000fe400078e0009 */
[----:B------:R-:W-:Y:S02]  /*13e0*/  IMAD.MOV.U32 R2, RZ, RZ, -0x74eba897 ;  /* 0x8b145769ff027424 */ /* 0x000fe400078e00ff */
[----:B------:R-:W-:-:S07]  /*13f0*/  IMAD.MOV.U32 R3, RZ, RZ, 0x4005bf0a ;  /* 0x4005bf0aff037424 */ /* 0x000fce00078e00ff */
[----:B-----5:R-:W-:Y:S05]  /*1400*/  CALL.REL.NOINC `($__internal_63_$__cuda_sm20_div_rn_f64_full) ;  /* 0x000004f0001c7944 */ /* 0x020fea0003c00000 */
[----:B------:R-:W-:Y:S02]  /*1410*/  IMAD.MOV.U32 R20, RZ, RZ, R2 ;  /* 0x000000ffff147224 */ /* 0x000fe400078e0002 */
[----:B------:R-:W-:-:S07]  /*1420*/  IMAD.MOV.U32 R21, RZ, RZ, R3 ;  /* 0x000000ffff157224 */ /* 0x000fce00078e0003 */
.L_x_822:
[----:B------:R-:W-:Y:S05]  /*1430*/  BSYNC.RECONVERGENT B2 ;  /* 0x0000000000027941 */ /* 0x000fea0003800200 */
.L_x_821:
        /* <DEDUP_REMOVED lines=23> */
.L_x_824:
[----:B------:R-:W-:Y:S05]  /*15b0*/  BSYNC.RECONVERGENT B2 ;  /* 0x0000000000027941 */ /* 0x000fea0003800200 */
.L_x_823:
[----:B------:R-:W-:Y:S01]  /*15c0*/  DADD R20, -RZ, |R20| ;  /* 0x00000000ff147229 */ /* 0x000fe20000000514 */
[----:B------:R-:W-:Y:S01]  /*15d0*/  IMAD.MOV.U32 R6, RZ, RZ, RZ ;  /* 0x000000ffff067224 */ /* 0x000fe200078e00ff */
[----:B------:R-:W-:Y:S01]  /*15e0*/  DADD R14, -RZ, |R2| ;  /* 0x00000000ff0e7229 */ /* 0x000fe20000000502 */
[----:B------:R-:W-:Y:S01]  /*15f0*/  UMOV UR12, 0xffffffff ;  /* 0xffffffff000c7882 */ /* 0x000fe20000000000 */
[----:B------:R-:W-:Y:S01]  /*1600*/  UMOV UR13, 0x7fefffff ;  /* 0x7fefffff000d7882 */ /* 0x000fe20000000000 */
[----:B------:R-:W-:Y:S01]  /*1610*/  IMAD.MOV.U32 R34, RZ, RZ, 0x0 ;  /* 0x00000000ff227424 */ /* 0x000fe200078e00ff */
[----:B------:R-:W-:Y:S01]  /*1620*/  UMOV UR16, UR13 ;  /* 0x0000000d00107c82 */ /* 0x000fe20008000000 */
[----:B------:R-:W-:Y:S01]  /*1630*/  IMAD.MOV.U32 R35, RZ, RZ, 0x3fd80000 ;  /* 0x3fd80000ff237424 */ /* 0x000fe200078e00ff */
[----:B------:R-:W-:Y:S04]  /*1640*/  BSSY.RECONVERGENT B0, `(.L_x_825) ;  /* 0x0000077000007945 */ /* 0x000fe80003800200 */
[----:B------:R-:W-:-:S02]  /*1650*/  ISETP.GT.U32.AND P1, PT, R20, R14, PT ;  /* 0x0000000e1400720c */ /* 0x000fc40003f24070 */
[CC--:B------:R-:W-:Y:S02]  /*1660*/  ISETP.LT.U32.AND P0, PT, R14.reuse, R20.reuse, PT ;  /* 0x000000140e00720c */ /* 0x0c0fe40003f01070 */
[----:B------:R-:W-:Y:S02]  /*1670*/  ISETP.GT.U32.AND.EX P1, PT, R21, R15, PT, P1 ;  /* 0x0000000f1500720c */ /* 0x000fe40003f24110 */
[----:B------:R-:W-:Y:S02]  /*1680*/  ISETP.LT.U32.AND.EX P0, PT, R15, R21, PT, P0 ;  /* 0x000000150f00720c */ /* 0x000fe40003f01100 */
[----:B------:R-:W-:Y:S02]  /*1690*/  SEL R5, R21, R15, P1 ;  /* 0x0000000f15057207 */ /* 0x000fe40000800000 */
[----:B------:R-:W-:Y:S02]  /*16a0*/  SEL R2, R14, R20, P0 ;  /* 0x000000140e027207 */ /* 0x000fe40000000000 */
[----:B------:R-:W-:-:S02]  /*16b0*/  LOP3.LUT R0, R5, 0xffc00000, RZ, 0xc0, !PT ;  /* 0xffc0000005007812 */ /* 0x000fc400078ec0ff */
[----:B------:R-:W-:Y:S02]  /*16c0*/  SEL R3, R15, R21, P0 ;  /* 0x000000150f037207 */ /* 0x000fe40000000000 */
[----:B------:R-:W-:Y:S02]  /*16d0*/  LOP3.LUT R7, R0, 0x7fd00000, RZ, 0x3c, !PT ;  /* 0x7fd0000000077812 */ /* 0x000fe400078e3cff */
[----:B------:R-:W-:Y:S01]  /*16e0*/  SEL R4, R20, R14, P1 ;  /* 0x0000000e14047207 */ /* 0x000fe20000800000 */
[----:B------:R-:W-:-:S03]  /*16f0*/  IMAD.U32 R14, RZ, RZ, UR16 ;  /* 0x00000010ff0e7e24 */ /* 0x000fc6000f8e00ff */
[C---:B------:R-:W-:Y:S02]  /*1700*/  DMUL R12, R6.reuse, R2 ;  /* 0x00000002060c7228 */ /* 0x040fe40000000000 */
[----:B------:R-:W-:-:S06]  /*1710*/  DMUL R6, R6, R4 ;  /* 0x0000000406067228 */ /* 0x000fcc0000000000 */
[----:B------:R-:W-:-:S08]  /*1720*/  DMUL R12, R12, R12 ;  /* 0x0000000c0c0c7228 */ /* 0x000fd00000000000 */
[----:B------:R-:W-:-:S08]  /*1730*/  DFMA R12, R6, R6, R12 ;  /* 0x00000006060c722b */ /* 0x000fd0000000000c */
[----:B------:R-:W-:Y:S02]  /*1740*/  DSETP.MIN.AND P0, P1, R12, UR12, PT ;  /* 0x0000000c0c007e2a */ /* 0x000fe4000b900000 */
[----:B------:R-:W-:-:S05]  /*1750*/  IMAD.MOV.U32 R6, RZ, RZ, R13 ;  /* 0x000000ffff067224 */ /* 0x000fca00078e000d */
[----:B------:R-:W-:Y:S01]  /*1760*/  FSEL R7, R6, UR16, P0 ;  /* 0x0000001006077c08 */ /* 0x000fe20008000000 */
[----:B------:R-:W-:-:S05]  /*1770*/  IMAD.MOV.U32 R6, RZ, RZ, R12 ;  /* 0x000000ffff067224 */ /* 0x000fca00078e000c */
[----:B------:R-:W-:Y:S01]  /*1780*/  SEL R6, R6, UR12, P0 ;  /* 0x0000000c06067c07 */ /* 0x000fe20008000000 */
[----:B------:R-:W-:Y:S01]  /*1790*/  DSETP.NEU.AND P0, PT, R2, RZ, PT ;  /* 0x000000ff0200722a */ /* 0x000fe20003f0d000 */
[----:B------:R-:W-:Y:S01]  /*17a0*/  @P1 LOP3.LUT R7, R14, 0x80000, RZ, 0xfc, !PT ;  /* 0x000800000e071812 */ /* 0x000fe200078efcff */
[----:B------:R-:W-:Y:S01]  /*17b0*/  IMAD.MOV.U32 R14, RZ, RZ, RZ ;  /* 0x000000ffff0e7224 */ /* 0x000fe200078e00ff */
[----:B------:R-:W-:Y:S02]  /*17c0*/  ISETP.GE.U32.AND P1, PT, R3, 0x7ff00000, PT ;  /* 0x7ff000000300780c */ /* 0x000fe40003f26070 */
[----:B------:R-:W0:Y:S03]  /*17d0*/  MUFU.RSQ64H R15, R7 ;  /* 0x00000007000f7308 */ /* 0x000e260000001c00 */
[----:B0-----:R-:W-:-:S08]  /*17e0*/  DMUL R20, R14, R14 ;  /* 0x0000000e0e147228 */ /* 0x001fd00000000000 */
[----:B------:R-:W-:-:S08]  /*17f0*/  DFMA R20, R6, -R20, 1 ;  /* 0x3ff000000614742b */ /* 0x000fd00000000814 */
[----:B------:R-:W-:Y:S02]  /*1800*/  DFMA R34, R20, R34, 0.5 ;  /* 0x3fe000001422742b */ /* 0x000fe40000000022 */
[----:B------:R-:W-:-:S08]  /*1810*/  DMUL R20, R14, R20 ;  /* 0x000000140e147228 */ /* 0x000fd00000000000 */
[----:B------:R-:W-:-:S08]  /*1820*/  DFMA R20, R34, R20, R14 ;  /* 0x000000142214722b */ /* 0x000fd0000000000e */
[----:B------:R-:W-:Y:S01]  /*1830*/  DMUL R20, R12, R20 ;  /* 0x000000140c147228 */ /* 0x000fe20000000000 */
[----:B------:R-:W-:Y:S01]  /*1840*/  LOP3.LUT R13, R0, 0x100000, RZ, 0xfc, !PT ;  /* 0x00100000000d7812 */ /* 0x000fe200078efcff */
[----:B------:R-:W-:-:S06]  /*1850*/  IMAD.MOV.U32 R12, RZ, RZ, RZ ;  /* 0x000000ffff0c7224 */ /* 0x000fcc00078e00ff */
[----:B------:R-:W-:-:S10]  /*1860*/  DMUL R20, R20, R12 ;  /* 0x0000000c14147228 */ /* 0x000fd40000000000 */
[----:B------:R-:W-:Y:S02]  /*1870*/  @!P1 FSEL R3, R5, R21, !P0 ;  /* 0x0000001505039208 */ /* 0x000fe40004000000 */
[----:B------:R-:W-:Y:S02]  /*1880*/  @!P1 FSEL R2, R4, R20, !P0 ;  /* 0x0000001404029208 */ /* 0x000fe40004000000 */
[----:B------:R-:W-:Y:S01]  /*1890*/  ISETP.GT.AND P2, PT, R3, 0xfffff, PT ;  /* 0x000fffff0300780c */ /* 0x000fe20003f44270 */
[----:B------:R-:W-:Y:S02]  /*18a0*/  IMAD.MOV.U32 R5, RZ, RZ, R3 ;  /* 0x000000ffff057224 */ /* 0x000fe400078e0003 */
[----:B------:R-:W-:-:S10]  /*18b0*/  IMAD.MOV.U32 R4, RZ, RZ, R2 ;  /* 0x000000ffff047224 */ /* 0x000fd400078e0002 */
[----:B------:R-:W-:-:S10]  /*18c0*/  @!P2 DMUL R4, R4, 1.80143985094819840000e+16 ;  /* 0x435000000404a828 */ /* 0x000fd40000000000 */
[----:B------:R-:W-:Y:S02]  /*18d0*/  @!P2 IMAD.MOV.U32 R3, RZ, RZ, R5 ;  /* 0x000000ffff03a224 */ /* 0x000fe400078e0005 */
[----:B------:R-:W-:Y:S02]  /*18e0*/  @!P2 IMAD.MOV.U32 R2, RZ, RZ, R4 ;  /* 0x000000ffff02a224 */ /* 0x000fe400078e0004 */
[----:B------:R-:W-:-:S05]  /*18f0*/  VIADD R0, R3, 0xffffffff ;  /* 0xffffffff03007836 */ /* 0x000fca0000000000 */
[----:B------:R-:W-:Y:S01]  /*1900*/  ISETP.GT.U32.AND P0, PT, R0, 0x7feffffe, PT ;  /* 0x7feffffe0000780c */ /* 0x000fe20003f04070 */
[----:B------:R-:W-:Y:S02]  /*1910*/  IMAD.MOV.U32 R0, RZ, RZ, -0x3ff ;  /* 0xfffffc01ff007424 */ /* 0x000fe400078e00ff */
[----:B------:R-:W-:-:S10]  /*1920*/  @!P2 IMAD.MOV.U32 R0, RZ, RZ, -0x435 ;  /* 0xfffffbcbff00a424 */ /* 0x000fd400078e00ff */
[----:B------:R-:W-:Y:S05]  /*1930*/  @P0 BRA `(.L_x_826) ;  /* 0x0000000400040947 */ /* 0x000fea0003800000 */
[----:B------:R-:W-:Y:S01]  /*1940*/  LOP3.LUT R4, R3, 0xfffff, RZ, 0xc0, !PT ;  /* 0x000fffff03047812 */ /* 0x000fe200078ec0ff */
[----:B------:R-:W-:Y:S01]  /*1950*/  IMAD.MOV.U32 R14, RZ, RZ, R2 ;  /* 0x000000ffff0e7224 */ /* 0x000fe200078e0002 */
[----:B------:R-:W-:Y:S01]  /*1960*/  UMOV UR12, 0x3ae80f1e ;  /* 0x3ae80f1e000c7882 */ /* 0x000fe20000000000 */
[----:B------:R-:W-:Y:S01]  /*1970*/  IMAD.MOV.U32 R6, RZ, RZ, RZ ;  /* 0x000000ffff067224 */ /* 0x000fe200078e00ff */
[----:B------:R-:W-:Y:S01]  /*1980*/  LOP3.LUT R15, R4, 0x3ff00000, RZ, 0xfc, !PT ;  /* 0x3ff00000040f7812 */ /* 0x000fe200078efcff */
[----:B------:R-:W-:Y:S01]  /*1990*/  IMAD.MOV.U32 R34, RZ, RZ, -0x748574fc ;  /* 0x8b7a8b04ff227424 */ /* 0x000fe200078e00ff */
[----:B------:R-:W-:Y:S01]  /*19a0*/  UMOV UR13, 0x3eb1380b ;  /* 0x3eb1380b000d7882 */ /* 0x000fe20000000000 */
[----:B------:R-:W-:Y:S01]  /*19b0*/  IMAD.MOV.U32 R35, RZ, RZ, 0x3ed0ee25 ;  /* 0x3ed0ee25ff237424 */ /* 0x000fe200078e00ff */
[----:B------:R-:W-:Y:S01]  /*19c0*/  ISETP.GE.U32.AND P0, PT, R15, 0x3ff6a09f, PT ;  /* 0x3ff6a09f0f00780c */ /* 0x000fe20003f06070 */
[----:B------:R-:W-:Y:S01]  /*19d0*/  UMOV UR16, 0x80000000 ;  /* 0x8000000000107882 */ /* 0x000fe20000000000 */
[----:B------:R-:W-:Y:S01]  /*19e0*/  LEA.HI R0, R3, R0, RZ, 0xc ;  /* 0x0000000003007211 */ /* 0x000fe200078f60ff */
[----:B------:R-:W-:-:S10]  /*19f0*/  UMOV UR17, 0x43300000 ;  /* 0x4330000000117882 */ /* 0x000fd40000000000 */
[----:B------:R-:W-:Y:S02]  /*1a00*/  @P0 VIADD R5, R15, 0xfff00000 ;  /* 0xfff000000f050836 */ /* 0x000fe40000000000 */
[----:B------:R-:W-:Y:S02]  /*1a10*/  @P0 VIADD R0, R0, 0x1 ;  /* 0x0000000100000836 */ /* 0x000fe40000000000 */
[----:B------:R-:W-:-:S06]  /*1a20*/  @P0 IMAD.MOV.U32 R15, RZ, RZ, R5 ;  /* 0x000000ffff0f0224 */ /* 0x000fcc00078e0005 */
[C---:B------:R-:W-:Y:S02]  /*1a30*/  DADD R20, R14.reuse, 1 ;  /* 0x3ff000000e147429 */ /* 0x040fe40000000000 */
[----:B------:R-:W-:-:S04]  /*1a40*/  DADD R14, R14, -1 ;  /* 0xbff000000e0e7429 */ /* 0x000fc80000000000 */
[----:B------:R-:W0:Y:S02]  /*1a50*/  MUFU.RCP64H R7, R21 ;  /* 0x0000001500077308 */ /* 0x000e240000001800 */
[----:B0-----:R-:W-:-:S08]  /*1a60*/  DFMA R4, -R20, R6, 1 ;  /* 0x3ff000001404742b */ /* 0x001fd00000000106 */
[----:B------:R-:W-:-:S08]  /*1a70*/  DFMA R4, R4, R4, R4 ;  /* 0x000000040404722b */ /* 0x000fd00000000004 */
[----:B------:R-:W-:-:S08]  /*1a80*/  DFMA R6, R6, R4, R6 ;  /* 0x000000040606722b */ /* 0x000fd00000000006 */
[----:B------:R-:W-:-:S08]  /*1a90*/  DMUL R4, R14, R6 ;  /* 0x000000060e047228 */ /* 0x000fd00000000000 */
[----:B------:R-:W-:-:S08]  /*1aa0*/  DFMA R4, R14, R6, R4 ;  /* 0x000000060e04722b */ /* 0x000fd00000000004 */
[----:B------:R-:W-:Y:S02]  /*1ab0*/  DMUL R12, R4, R4 ;  /* 0x00000004040c7228 */ /* 0x000fe40000000000 */
[----:B------:R-:W-:-:S06]  /*1ac0*/  DADD R2, R14, -R4 ;  /* 0x000000000e027229 */ /* 0x000fcc0000000804 */
[----:B------:R-:W-:Y:S01]  /*1ad0*/  DFMA R20, R12, UR12, R34 ;  /* 0x0000000c0c147c2b */ /* 0x000fe20008000022 */
[----:B------:R-:W-:Y:S01]  /*1ae0*/  UMOV UR12, 0x9f02676f ;  /* 0x9f02676f000c7882 */ /* 0x000fe20000000000 */
[----:B------:R-:W-:Y:S01]  /*1af0*/  UMOV UR13, 0x3ef3b266 ;  /* 0x3ef3b266000d7882 */ /* 0x000fe20000000000 */
[----:B------:R-:W-:Y:S01]  /*1b00*/  LOP3.LUT R34, R0, 0x80000000, RZ, 0x3c, !PT ;  /* 0x8000000000227812 */ /* 0x000fe200078e3cff */
[----:B------:R-:W-:Y:S01]  /*1b10*/  IMAD.MOV.U32 R35, RZ, RZ, 0x43300000 ;  /* 0x43300000ff237424 */ /* 0x000fe200078e00ff */
[----:B------:R-:W-:-:S03]  /*1b20*/  DADD R2, R2, R2 ;  /* 0x0000000002027229 */ /* 0x000fc60000000002 */
[----:B------:R-:W-:Y:S01]  /*1b30*/  DFMA R20, R12, R20, UR12 ;  /* 0x0000000c0c147e2b */ /* 0x000fe20008000014 */
[----:B------:R-:W-:Y:S01]  /*1b40*/  UMOV UR12, 0xa9ab0956 ;  /* 0xa9ab0956000c7882 */ /* 0x000fe20000000000 */
[----:B------:R-:W-:Y:S01]  /*1b50*/  UMOV UR13, 0x3f1745cb ;  /* 0x3f1745cb000d7882 */ /* 0x000fe20000000000 */
[----:B------:R-:W-:Y:S01]  /*1b60*/  DADD R34, R34, -UR16 ;  /* 0x8000001022227e29 */ /* 0x000fe20008000000 */
[----:B------:R-:W-:Y:S01]  /*1b70*/  UMOV UR16, 0xfefa39ef ;  /* 0xfefa39ef00107882 */ /* 0x000fe20000000000 */
[----:B------:R-:W-:Y:S01]  /*1b80*/  UMOV UR17, 0x3fe62e42 ;  /* 0x3fe62e4200117882 */ /* 0x000fe20000000000 */
[----:B------:R-:W-:Y:S02]  /*1b90*/  DFMA R2, R14, -R4, R2 ;  /* 0x800000040e02722b */ /* 0x000fe40000000002 */
[----:B------:R-:W-:Y:S01]  /*1ba0*/  DFMA R20, R12, R20, UR12 ;  /* 0x0000000c0c147e2b */ /* 0x000fe20008000014 */
[----:B------:R-:W-:Y:S01]  /*1bb0*/  UMOV UR12, 0x2d1b5154 ;  /* 0x2d1b5154000c7882 */ /* 0x000fe20000000000 */
[----:B------:R-:W-:Y:S01]  /*1bc0*/  UMOV UR13, 0x3f3c71c7 ;  /* 0x3f3c71c7000d7882 */ /* 0x000fe20000000000 */
[----:B------:R-:W-:-:S03]  /*1bd0*/  DFMA R14, R34, UR16, R4 ;  /* 0x00000010220e7c2b */ /* 0x000fc60008000004 */
[----:B------:R-:W-:Y:S02]  /*1be0*/  DMUL R2, R6, R2 ;  /* 0x0000000206027228 */ /* 0x000fe40000000000 */
        /* <DEDUP_REMOVED lines=22> */
.L_x_826:
[----:B------:R-:W-:Y:S01]  /*1d50*/  IMAD.MOV.U32 R2, RZ, RZ, 0x0 ;  /* 0x00000000ff027424 */ /* 0x000fe200078e00ff */
[----:B------:R-:W-:Y:S01]  /*1d60*/  LOP3.LUT P0, RZ, R5, 0x7fffffff, RZ, 0xc0, !PT ;  /* 0x7fffffff05ff7812 */ /* 0x000fe2000780c0ff */
[----:B------:R-:W-:-:S06]  /*1d70*/  IMAD.MOV.U32 R3, RZ, RZ, 0x7ff00000 ;  /* 0x7ff00000ff037424 */ /* 0x000fcc00078e00ff */
[----:B------:R-:W-:-:S10]  /*1d80*/  DFMA R2, R4, R2, +INF ;  /* 0x7ff000000402742b */ /* 0x000fd40000000002 */
[----:B------:R-:W-:Y:S02]  /*1d90*/  FSEL R20, R2, RZ, P0 ;  /* 0x000000ff02147208 */ /* 0x000fe40000000000 */
[----:B------:R-:W-:-:S07]  /*1da0*/  FSEL R21, R3, -QNAN , P0 ;  /* 0xfff0000003157808 */ /* 0x000fce0000000000 */
.L_x_827:
[----:B------:R-:W-:Y:S05]  /*1db0*/  BSYNC.RECONVERGENT B0 ;  /* 0x0000000000007941 */ /* 0x000fea0003800200 */
.L_x_825:
[----:B------:R-:W0:Y:S01]  /*1dc0*/  MUFU.RCP64H R3, R33 ;  /* 0x0000002100037308 */ /* 0x000e220000001800 */
[----:B------:R-:W-:Y:S01]  /*1dd0*/  IMAD.MOV.U32 R2, RZ, RZ, 0x1 ;  /* 0x00000001ff027424 */ /* 0x000fe200078e00ff */
[----:B------:R-:W-:Y:S01]  /*1de0*/  FSETP.GEU.AND P2, PT, |R23|, 6.5827683646048100446e-37, PT ;  /* 0x036000001700780b */ /* 0x000fe20003f4e200 */
[----:B------:R-:W-:Y:S01]  /*1df0*/  BSSY.RECONVERGENT B2, `(.L_x_828) ;  /* 0x0000013000027945 */ /* 0x000fe20003800200 */
[----:B------:R-:W-:-:S03]  /*1e00*/  DSETP.GEU.AND P1, PT, |R8|, |R10|, PT ;  /* 0x4000000a0800722a */ /* 0x000fc60003f2e200 */
        /* <DEDUP_REMOVED lines=17> */
.L_x_829:
[----:B------:R-:W-:Y:S05]  /*1f20*/  BSYNC.RECONVERGENT B2 ;  /* 0x0000000000027941 */ /* 0x000fea0003800200 */
.L_x_828:
[----:B------:R-:W-:Y:S01]  /*1f30*/  DMUL R4, R2, R2 ;  /* 0x0000000202047228 */ /* 0x000fe20000000000 */
[----:B------:R-:W-:Y:S01]  /*1f40*/  IMAD.MOV.U32 R6, RZ, RZ, -0x2449a4b7 ;  /* 0xdbb65b49ff067424 */ /* 0x000fe200078e00ff */
[----:B------:R-:W-:Y:S01]  /*1f50*/  UMOV UR12, 0x2a25ff7e ;  /* 0x2a25ff7e000c7882 */ /* 0x000fe20000000000 */
[----:B------:R-:W-:Y:S01]  /*1f60*/  IMAD.MOV.U32 R7, RZ, RZ, 0x3f2d3b63 ;  /* 0x3f2d3b63ff077424 */ /* 0x000fe200078e00ff */
[----:B------:R-:W-:Y:S01]  /*1f70*/  UMOV UR13, 0x3ef53e1d ;  /* 0x3ef53e1d000d7882 */ /* 0x000fe20000000000 */
[----:B------:R-:W-:Y:S01]  /*1f80*/  ISETP.GE.AND P2, PT, R9, RZ, PT ;  /* 0x000000ff0900720c */ /* 0x000fe20003f46270 */
[----:B------:R-:W-:Y:S01]  /*1f90*/  DSETP.NEU.AND P3, PT, R32, RZ, PT ;  /* 0x000000ff2000722a */ /* 0x000fe20003f6d000 */
[----:B------:R-:W-:Y:S01]  /*1fa0*/  @!P1 IMAD.MOV.U32 R12, RZ, RZ, 0x54442d18 ;  /* 0x54442d18ff0c9424 */ /* 0x000fe200078e00ff */
[----:B------:R-:W-:Y:S01]  /*1fb0*/  DADD R20, R20, 1 ;  /* 0x3ff0000014147429 */ /* 0x000fe20000000000 */
[----:B------:R-:W-:Y:S01]  /*1fc0*/  @!P1 PLOP3.LUT P0, PT, P2, PT, PT, 0x80, 0x8 ;  /* 0x000000000008981c */ /* 0x000fe2000170f070 */
[----:B------:R-:W-:Y:S01]  /*1fd0*/  DFMA R6, R4, -UR12, R6 ;  /* 0x8000000c04067c2b */ /* 0x000fe20008000006 */
[----:B------:R-:W-:Y:S01]  /*1fe0*/  UMOV UR12, 0x8dde082e ;  /* 0x8dde082e000c7882 */ /* 0x000fe20000000000 */
[----:B------:R-:W-:Y:S01]  /*1ff0*/  UMOV UR13, 0x3f531278 ;  /* 0x3f531278000d7882 */ /* 0x000fe20000000000 */
[----:B------:R-:W-:-:S05]  /*2000*/  @!P1 IMAD.MOV.U32 R13, RZ, RZ, 0x3ff921fb ;  /* 0x3ff921fbff0d9424 */ /* 0x000fca00078e00ff */
[----:B------:R-:W-:Y:S01]  /*2010*/  DFMA R6, R4, R6, -UR12 ;  /* 0x8000000c04067e2b */ /* 0x000fe20008000006 */
[----:B------:R-:W-:Y:S01]  /*2020*/  UMOV UR12, 0xc8249315 ;  /* 0xc8249315000c7882 */ /* 0x000fe20000000000 */
[----:B------:R-:W-:Y:S01]  /*2030*/  UMOV UR13, 0x3f6f9690 ;  /* 0x3f6f9690000d7882 */ /* 0x000fe20000000000 */
[----:B------:R-:W-:-:S05]  /*2040*/  @P3 IMAD.MOV.U32 R0, RZ, RZ, 0x7f3321d2 ;  /* 0x7f3321d2ff003424 */ /* 0x000fca00078e00ff */
        /* <DEDUP_REMOVED lines=47> */
[----:B------:R-:W-:Y:S02]  /*2340*/  @P1 IMAD.MOV.U32 R4, RZ, RZ, 0x54442d18 ;  /* 0x54442d18ff041424 */ /* 0x000fe400078e00ff */
[----:B------:R-:W-:-:S05]  /*2350*/  @P1 IMAD.MOV.U32 R5, RZ, RZ, 0x400921fb ;  /* 0x400921fbff051424 */ /* 0x000fca00078e00ff */
[----:B------:R-:W-:-:S08]  /*2360*/  DFMA R6, R6, R2, R2 ;  /* 0x000000020606722b */ /* 0x000fd00000000002 */
[----:B------:R-:W-:Y:S02]  /*2370*/  @!P1 DADD R2, -RZ, -R6 ;  /* 0x00000000ff029229 */ /* 0x000fe40000000906 */
[----:B------:R-:W-:-:S08]  /*2380*/  @P1 DADD R4, -R6, R4 ;  /* 0x0000000006041229 */ /* 0x000fd00000000104 */
[----:B------:R-:W-:Y:S02]  /*2390*/  @!P1 FSEL R2, R6, R2, !P0 ;  /* 0x0000000206029208 */ /* 0x000fe40004000000 */
[----:B------:R-:W-:Y:S02]  /*23a0*/  @!P1 FSEL R3, R7, R3, !P0 ;  /* 0x0000000307039208 */ /* 0x000fe40004000000 */
[----:B------:R-:W-:-:S04]  /*23b0*/  @P1 PLOP3.LUT P0, PT, P2, PT, PT, 0x80, 0x8 ;  /* 0x000000000008181c */ /* 0x000fc8000170f070 */
[----:B------:R-:W-:-:S06]  /*23c0*/  @!P1 DADD R2, R2, R12 ;  /* 0x0000000002029229 */ /* 0x000fcc000000000c */
[----:B------:R-:W-:Y:S01]  /*23d0*/  @P1 FSEL R2, R4, R6, !P0 ;  /* 0x0000000604021208 */ /* 0x000fe20004000000 */
[----:B------:R-:W-:Y:S01]  /*23e0*/  @P3 IMAD.MOV.U32 R4, RZ, RZ, 0x4002d97c ;  /* 0x4002d97cff043424 */ /* 0x000fe200078e00ff */
[----:B------:R-:W-:Y:S01]  /*23f0*/  @P1 FSEL R3, R5, R7, !P0 ;  /* 0x0000000705031208 */ /* 0x000fe20004000000 */
        /* <DEDUP_REMOVED lines=15> */
.L_x_820:
[----:B------:R-:W-:-:S14]  /*24f0*/  DSETP.NEU.AND P0, PT, R32, 1, PT ;  /* 0x3ff000002000742a */ /* 0x000fdc0003f0d000 */
[----:B------:R-:W-:Y:S05]  /*2500*/  @P0 BRA `(.L_x_830) ;  /* 0x00000014000c0947 */ /* 0x000fea0003800000 */
[----:B------:R-:W-:Y:S01]  /*2510*/  UMOV UR12, 0x6a3f9475 ;  /* 0x6a3f9475000c7882 */ /* 0x000fe20000000000 */
[----:B------:R-:W-:Y:S02]  /*2520*/  UMOV UR13, 0x20ca2fe7 ;  /* 0x20ca2fe7000d7882 */ /* 0x000fe40000000000 */
[----:B------:R-:W-:-:S14]  /*2530*/  DSETP.GEU.AND P0, PT, R22, UR12, PT ;  /* 0x0000000c16007e2a */ /* 0x000fdc000bf0e000 */
[----:B------:R-:W-:Y:S05]  /*2540*/  @P0 BRA `(.L_x_831) ;  /* 0x0000000400600947 */ /* 0x000fea0003800000 */
[C---:B------:R-:W-:Y:S01]  /*2550*/  DMUL R2, R22.reuse, R22 ;  /* 0x0000001616027228 */ /* 0x040fe20000000000 */
[----:B------:R-:W-:Y:S01]  /*2560*/  IMAD.MOV.U32 R4, RZ, RZ, -0x2449a4b7 ;  /* 0xdbb65b49ff047424 */ /* 0x000fe200078e00ff */
[----:B------:R-:W-:Y:S01]  /*2570*/  UMOV UR12, 0x2a25ff7e ;  /* 0x2a25ff7e000c7882 */ /* 0x000fe20000000000 */
[----:B------:R-:W-:Y:S01]  /*2580*/  IMAD.MOV.U32 R5, RZ, RZ, 0x3f2d3b63 ;  /* 0x3f2d3b63ff057424 */ /* 0x000fe200078e00ff */
[----:B------:R-:W-:Y:S01]  /*2590*/  UMOV UR13, 0x3ef53e1d ;  /* 0x3ef53e1d000d7882 */ /* 0x000fe20000000000 */
[----:B------:R-:W-:Y:S01]  /*25a0*/  ISETP.GE.AND P2, PT, R9, RZ, PT ;  /* 0x000000ff0900720c */ /* 0x000fe20003f46270 */
[----:B------:R-:W-:Y:S01]  /*25b0*/  @!P1 IMAD.MOV.U32 R12, RZ, RZ, 0x54442d18 ;  /* 0x54442d18ff0c9424 */ /* 0x000fe200078e00ff */
[----:B------:R-:W-:Y:S01]  /*25c0*/  DMUL R20, R22, 0.5 ;  /* 0x3fe0000016147828 */ /* 0x000fe20000000000 */
[----:B------:R-:W-:Y:S01]  /*25d0*/  @!P1 IMAD.MOV.U32 R13, RZ, RZ, 0x3ff921fb ;  /* 0x3ff921fbff0d9424 */ /* 0x000fe200078e00ff */
[----:B------:R-:W-:Y:S01]  /*25e0*/  DFMA R4, R2, -UR12, R4 ;  /* 0x8000000c02047c2b */ /* 0x000fe20008000004 */
[----:B------:R-:W-:Y:S01]  /*25f0*/  UMOV UR12, 0x8dde082e ;  /* 0x8dde082e000c7882 */ /* 0x000fe20000000000 */
[----:B------:R-:W-:Y:S01]  /*2600*/  UMOV UR13, 0x3f531278 ;  /* 0x3f531278000d7882 */ /* 0x000fe20000000000 */
[----:B------:R-:W-:Y:S01]  /*2610*/  @!P1 PLOP3.LUT P0, PT, P2, PT, PT, 0x80, 0x8 ;  /* 0x000000000008981c */ /* 0x000fe2000170f070 */
[----:B------:R-:W-:-:S02]  /*2620*/  IMAD.MOV.U32 R0, RZ, RZ, 0x7f3321d2 ;  /* 0x7f3321d2ff007424 */ /* 0x000fc400078e00ff */
[----:B------:R-:W-:Y:S02]  /*2630*/  DMUL R20, R22, R20 ;  /* 0x0000001416147228 */ /* 0x000fe40000000000 */
        /* <DEDUP_REMOVED lines=49> */
[----:B------:R-:W-:-:S08]  /*2950*/  DMUL R4, R2, R4 ;  /* 0x0000000402047228 */ /* 0x000fd00000000000 */
[----:B------:R-:W-:Y:S01]  /*2960*/  DFMA R6, R22, R4, R22 ;  /* 0x000000041606722b */ /* 0x000fe20000000016 */
[----:B------:R-:W-:Y:S02]  /*2970*/  @P1 IMAD.MOV.U32 R4, RZ, RZ, 0x54442d18 ;  /* 0x54442d18ff041424 */ /* 0x000fe400078e00ff */
[----:B------:R-:W-:-:S05]  /*2980*/  @P1 IMAD.MOV.U32 R5, RZ, RZ, 0x400921fb ;  /* 0x400921fbff051424 */ /* 0x000fca00078e00ff */
[----:B------:R-:W-:Y:S02]  /*2990*/  @!P1 DADD R2, -RZ, -R6 ;  /* 0x00000000ff029229 */ /* 0x000fe40000000906 */
[----:B------:R-:W-:-:S08]  /*29a0*/  @P1 DADD R4, -R6, R4 ;  /* 0x0000000006041229 */ /* 0x000fd00000000104 */
[----:B------:R-:W-:Y:S02]  /*29b0*/  @!P1 FSEL R2, R6, R2, !P0 ;  /* 0x0000000206029208 */ /* 0x000fe40004000000 */
[----:B------:R-:W-:Y:S02]  /*29c0*/  @!P1 FSEL R3, R7, R3, !P0 ;  /* 0x0000000307039208 */ /* 0x000fe40004000000 */
[----:B------:R-:W-:-:S04]  /*29d0*/  @P1 PLOP3.LUT P0, PT, P2, PT, PT, 0x80, 0x8 ;  /* 0x000000000008181c */ /* 0x000fc8000170f070 */
[----:B------:R-:W-:-:S06]  /*29e0*/  @!P1 DADD R2, R2, R12 ;  /* 0x0000000002029229 */ /* 0x000fcc000000000c */
[----:B------:R-:W-:Y:S01]  /*29f0*/  @P1 FSEL R2, R4, R6, !P0 ;  /* 0x0000000604021208 */ /* 0x000fe20004000000 */
[----:B------:R-:W-:Y:S01]  /*2a00*/  IMAD.MOV.U32 R6, RZ, RZ, 0x4002d97c ;  /* 0x4002d97cff067424 */ /* 0x000fe200078e00ff */
[----:B------:R-:W-:Y:S01]  /*2a10*/  @P1 FSEL R3, R5, R7, !P0 ;  /* 0x0000000705031208 */ /* 0x000fe20004000000 */
[C-C-:B------:R-:W-:Y:S02]  /*2a20*/  DADD R4, |R8|.reuse, |R10|.reuse ;  /* 0x0000000008047229 */ /* 0x140fe4000000060a */
[----:B------:R-:W-:Y:S01]  /*2a30*/  DSETP.NEU.AND P1, PT, |R8|, |R10|, PT ;  /* 0x4000000a0800722a */ /* 0x000fe20003f2d200 */
[----:B------:R-:W-:Y:S02]  /*2a40*/  FSEL R7, R6, 1.8213495016098022461, !P0 ;  /* 0x3fe921fb06077808 */ /* 0x000fe40004000000 */
[----:B------:R-:W-:-:S03]  /*2a50*/  FSEL R9, R0, 3.37028055040000000000e+12, !P0 ;  /* 0x54442d1800097808 */ /* 0x000fc60004000000 */
[----:B------:R-:W-:Y:S01]  /*2a60*/  FSEL R7, R7, R3, !P1 ;  /* 0x0000000307077208 */ /* 0x000fe20004800000 */
[----:B------:R-:W-:Y:S01]  /*2a70*/  DSETP.NAN.AND P0, PT, R4, R4, PT ;  /* 0x000000040400722a */ /* 0x000fe20003f08000 */
[----:B------:R-:W-:Y:S02]  /*2a80*/  FSEL R3, R9, R2, !P1 ;  /* 0x0000000209037208 */ /* 0x000fe40004800000 */
[----:B------:R-:W-:-:S03]  /*2a90*/  LOP3.LUT R11, R7, 0x80000000, R11, 0xb8, !PT ;  /* 0x80000000070b7812 */ /* 0x000fc600078eb80b */
[----:B------:R-:W-:Y:S02]  /*2aa0*/  FSEL R4, R4, R3, P0 ;  /* 0x0000000304047208 */ /* 0x000fe40000000000 */
[----:B------:R-:W-:Y:S01]  /*2ab0*/  FSEL R5, R5, R11, P0 ;  /* 0x0000000b05057208 */ /* 0x000fe20000000000 */
[----:B------:R-:W-:Y:S06]  /*2ac0*/  BRA `(.L_x_819) ;  /* 0x0000005000e07947 */ /* 0x000fec0003800000 */
.L_x_831:
[----:B------:R-:W-:Y:S01]  /*2ad0*/  DMUL R20, R22, R22 ;  /* 0x0000001616147228 */ /* 0x000fe20000000000 */
[----:B------:R-:W-:Y:S09]  /*2ae0*/  BSSY.RECONVERGENT B2, `(.L_x_832) ;  /* 0x000008e000027945 */ /* 0x000ff20003800200 */
[----:B------:R-:W-:-:S02]  /*2af0*/  FSETP.GEU.FTZ.AND P0, PT, R21, 1.7916666269302368164, PT ;  /* 0x3fe555551500780b */ /* 0x000fc40003f1e000 */
[----:B------:R-:W-:-:S04]  /*2b00*/  FSETP.GT.FTZ.AND P1, PT, R21, -1.6999999284744262695, PT ;  /* 0xbfd999991500780b */ /* 0x000fc80003f34000 */
[----:B------:R-:W-:-:S13]  /*2b10*/  PLOP3.LUT P0, PT, P0, P1, PT, 0xf2, 0x2f ;  /* 0x00000000002f781c */ /* 0x000fda0000703e72 */
[----:B------:R-:W-:Y:S05]  /*2b20*/  @P0 BRA `(.L_x_833) ;  /* 0x0000000000d40947 */ /* 0x000fea0003800000 */
[----:B------:R-:W-:Y:S01]  /*2b30*/  DADD R12, R20, 2 ;  /* 0x40000000140c7429 */ /* 0x000fe20000000000 */
[----:B------:R-:W-:Y:S01]  /*2b40*/  IMAD.MOV.U32 R2, RZ, RZ, 0x1 ;  /* 0x00000001ff027424 */ /* 0x000fe200078e00ff */
[----:B------:R-:W-:Y:S01]  /*2b50*/  FSETP.GEU.AND P1, PT, |R21|, 6.5827683646048100446e-37, PT ;  /* 0x036000001500780b */ /* 0x000fe20003f2e200 */
[----:B------:R-:W-:Y:S03]  /*2b60*/  BSSY.RECONVERGENT B3, `(.L_x_834) ;  /* 0x0000013000037945 */ /* 0x000fe60003800200 */
[----:B------:R-:W0:Y:S02]  /*2b70*/  MUFU.RCP64H R3, R13 ;  /* 0x0000000d00037308 */ /* 0x000e240000001800 */
        /* <DEDUP_REMOVED lines=17> */
.L_x_835:
[----:B------:R-:W-:Y:S05]  /*2c90*/  BSYNC.RECONVERGENT B3 ;  /* 0x0000000000037941 */ /* 0x000fea0003800200 */
.L_x_834:
[----:B------:R-:W-:Y:S01]  /*2ca0*/  DMUL R2, R20, -R2 ;  /* 0x8000000214027228 */ /* 0x000fe20000000000 */
[----:B------:R-:W-:Y:S01]  /*2cb0*/  IMAD.MOV.U32 R12, RZ, RZ, -0x314d23bc ;  /* 0xceb2dc44ff0c7424 */ /* 0x000fe200078e00ff */
[----:B------:R-:W-:Y:S01]  /*2cc0*/  UMOV UR12, 0x2fbe14b5 ;  /* 0x2fbe14b5000c7882 */ /* 0x000fe20000000000 */
[----:B------:R-:W-:Y:S01]  /*2cd0*/  IMAD.MOV.U32 R13, RZ, RZ, 0x3ed087ff ;  /* 0x3ed087ffff0d7424 */ /* 0x000fe200078e00ff */
[----:B------:R-:W-:-:S04]  /*2ce0*/  UMOV UR13, 0x3eb372fb ;  /* 0x3eb372fb000d7882 */ /* 0x000fc80000000000 */
[----:B------:R-:W-:-:S08]  /*2cf0*/  DADD R4, R20, R2 ;  /* 0x0000000014047229 */ /* 0x000fd00000000002 */
[----:B------:R-:W-:-:S08]  /*2d00*/  DMUL R6, R4, R4 ;  /* 0x0000000404067228 */ /* 0x000fd00000000000 */
[----:B------:R-:W-:Y:S01]  /*2d10*/  DFMA R12, R6, UR12, R12 ;  /* 0x0000000c060c7c2b */ /* 0x000fe2000800000c */
        /* <DEDUP_REMOVED lines=17> */
[----:B------:R-:W-:-:S08]  /*2e30*/  DFMA R12, R6, R12, UR12 ;  /* 0x0000000c060c7e2b */ /* 0x000fd0000800000c */
[----:B------:R-:W-:-:S08]  /*2e40*/  DMUL R12, R6, R12 ;  /* 0x0000000c060c7228 */ /* 0x000fd00000000000 */
[----:B------:R-:W-:-:S08]  /*2e50*/  DFMA R2, R4, R12, R2 ;  /* 0x0000000c0402722b */ /* 0x000fd00000000002 */
[----:B------:R-:W-:Y:S01]  /*2e60*/  DADD R2, R20, R2 ;  /* 0x0000000014027229 */ /* 0x000fe20000000002 */
[----:B------:R-:W-:Y:S10]  /*2e70*/  BRA `(.L_x_836) ;  /* 0x0000000400507947 */ /* 0x000ff40003800000 */
.L_x_833:
[----:B------:R-:W-:Y:S01]  /*2e80*/  DADD R2, R20, 1 ;  /* 0x3ff0000014027429 */ /* 0x000fe20000000000 */
[----:B------:R-:W-:-:S09]  /*2e90*/  IMAD.MOV.U32 R35, RZ, RZ, -0x3ff ;  /* 0xfffffc01ff237424 */ /* 0x000fd200078e00ff */
[----:B------:R-:W-:Y:S01]  /*2ea0*/  ISETP.GT.AND P0, PT, R3, 0xfffff, PT ;  /* 0x000fffff0300780c */ /* 0x000fe20003f04270 */
[--C-:B------:R-:W-:Y:S02]  /*2eb0*/  IMAD.MOV.U32 R4, RZ, RZ, R2.reuse ;  /* 0x000000ffff047224 */ /* 0x100fe400078e0002 */
[--C-:B------:R-:W-:Y:S02]  /*2ec0*/  IMAD.MOV.U32 R5, RZ, RZ, R3.reuse ;  /* 0x000000ffff057224 */ /* 0x100fe400078e0003 */
[----:B------:R-:W-:Y:S02]  /*2ed0*/  IMAD.MOV.U32 R0, RZ, RZ, R3 ;  /* 0x000000ffff007224 */ /* 0x000fe400078e0003 */
[----:B------:R-:W-:-:S06]  /*2ee0*/  IMAD.MOV.U32 R12, RZ, RZ, R2 ;  /* 0x000000ffff0c7224 */ /* 0x000fcc00078e0002 */
[----:B------:R-:W-:Y:S01]  /*2ef0*/  @!P0 DMUL R4, R4, 1.80143985094819840000e+16 ;  /* 0x4350000004048828 */ /* 0x000fe20000000000 */
[----:B------:R-:W-:-:S09]  /*2f00*/  @!P0 IMAD.MOV.U32 R35, RZ, RZ, -0x435 ;  /* 0xfffffbcbff238424 */ /* 0x000fd200078e00ff */
[----:B------:R-:W-:Y:S02]  /*2f10*/  @!P0 IMAD.MOV.U32 R0, RZ, RZ, R5 ;  /* 0x000000ffff008224 */ /* 0x000fe400078e0005 */
[----:B------:R-:W-:Y:S02]  /*2f20*/  @!P0 IMAD.MOV.U32 R12, RZ, RZ, R4 ;  /* 0x000000ffff0c8224 */ /* 0x000fe400078e0004 */
[----:B------:R-:W-:-:S05]  /*2f30*/  VIADD R3, R0, 0xffffffff ;  /* 0xffffffff00037836 */ /* 0x000fca0000000000 */
[----:B------:R-:W-:-:S13]  /*2f40*/  ISETP.GT.U32.AND P1, PT, R3, 0x7feffffe, PT ;  /* 0x7feffffe0300780c */ /* 0x000fda0003f24070 */
[----:B------:R-:W-:Y:S05]  /*2f50*/  @P1 BRA `(.L_x_837) ;  /* 0x0000000400001947 */ /* 0x000fea0003800000 */
[----:B------:R-:W-:Y:S01]  /*2f60*/  LOP3.LUT R2, R0, 0xfffff, RZ, 0xc0, !PT ;  /* 0x000fffff00027812 */ /* 0x000fe200078ec0ff */
        /* <DEDUP_REMOVED lines=63> */
.L_x_837:
[----:B------:R-:W-:Y:S01]  /*3360*/  IMAD.MOV.U32 R2, RZ, RZ, 0x0 ;  /* 0x00000000ff027424 */ /* 0x000fe200078e00ff */
[----:B------:R-:W-:Y:S01]  /*3370*/  LOP3.LUT P0, RZ, R5, 0x7fffffff, RZ, 0xc0, !PT ;  /* 0x7fffffff05ff7812 */ /* 0x000fe2000780c0ff */
[----:B------:R-:W-:-:S06]  /*3380*/  IMAD.MOV.U32 R3, RZ, RZ, 0x7ff00000 ;  /* 0x7ff00000ff037424 */ /* 0x000fcc00078e00ff */
[----:B------:R-:W-:-:S10]  /*3390*/  DFMA R2, R4, R2, +INF ;  /* 0x7ff000000402742b */ /* 0x000fd40000000002 */
[----:B------:R-:W-:Y:S02]  /*33a0*/  FSEL R2, R2, RZ, P0 ;  /* 0x000000ff02027208 */ /* 0x000fe40000000000 */
[----:B------:R-:W-:-:S07]  /*33b0*/  FSEL R3, R3, -QNAN , P0 ;  /* 0xfff0000003037808 */ /* 0x000fce0000000000 */
.L_x_836:
[----:B------:R-:W-:Y:S05]  /*33c0*/  BSYNC.RECONVERGENT B2 ;  /* 0x0000000000027941 */ /* 0x000fea0003800200 */
.L_x_832:
[----:B------:R-:W-:Y:S01]  /*33d0*/  IMAD.MOV.U32 R4, RZ, RZ, -0x2449a4b7 ;  /* 0xdbb65b49ff047424 */ /* 0x000fe200078e00ff */
[----:B------:R-:W-:Y:S01]  /*33e0*/  UMOV UR12, 0x2a25ff7e ;  /* 0x2a25ff7e000c7882 */ /* 0x000fe20000000000 */
[----:B------:R-:W-:Y:S01]  /*33f0*/  IMAD.MOV.U32 R5, RZ, RZ, 0x3f2d3b63 ;  /* 0x3f2d3b63ff057424 */ /* 0x000fe200078e00ff */
[----:B------:R-:W-:Y:S01]  /*3400*/  UMOV UR13, 0x3ef53e1d ;  /* 0x3ef53e1d000d7882 */ /* 0x000fe20000000000 */
[----:B------:R-:W-:Y:S01]  /*3410*/  DSETP.GEU.AND P2, PT, |R8|, |R10|, PT ;  /* 0x4000000a0800722a */ /* 0x000fe20003f4e200 */
[----:B------:R-:W-:Y:S01]  /*3420*/  ISETP.GE.AND P1, PT, R9, RZ, PT ;  /* 0x000000ff0900720c */ /* 0x000fe20003f26270 */
[----:B------:R-:W-:Y:S02]  /*3430*/  IMAD.MOV.U32 R14, RZ, RZ, 0x4002d97c ;  /* 0x4002d97cff0e7424 */ /* 0x000fe400078e00ff */
[----:B------:R-:W-:Y:S01]  /*3440*/  DFMA R4, R20, -UR12, R4 ;  /* 0x8000000c14047c2b */ /* 0x000fe20008000004 */
[----:B------:R-:W-:Y:S01]  /*3450*/  UMOV UR12, 0x8dde082e ;  /* 0x8dde082e000c7882 */ /* 0x000fe20000000000 */
[----:B------:R-:W-:Y:S01]  /*3460*/  UMOV UR13, 0x3f531278 ;  /* 0x3f531278000d7882 */ /* 0x000fe20000000000 */
[----:B------:R-:W-:-:S05]  /*3470*/  IMAD.MOV.U32 R0, RZ, RZ, 0x7f3321d2 ;  /* 0x7f3321d2ff007424 */ /* 0x000fca00078e00ff */
[C---:B------:R-:W-:Y:S01]  /*3480*/  DFMA R4, R20.reuse, R4, -UR12 ;  /* 0x8000000c14047e2b */ /* 0x040fe20008000004 */
[----:B------:R-:W-:Y:S01]  /*3490*/  UMOV UR12, 0xc8249315 ;  /* 0xc8249315000c7882 */ /* 0x000fe20000000000 */
[----:B------:R-:W-:Y:S01]  /*34a0*/  UMOV UR13, 0x3f6f9690 ;  /* 0x3f6f9690000d7882 */ /* 0x000fe20000000000 */
[----:B------:R-:W-:Y:S01]  /*34b0*/  @!P2 PLOP3.LUT P0, PT, P1, PT, PT, 0x80, 0x8 ;  /* 0x000000000008a81c */ /* 0x000fe20000f0f070 */
[----:B------:R-:W-:Y:S02]  /*34c0*/  @P2 IMAD.MOV.U32 R6, RZ, RZ, 0x54442d18 ;  /* 0x54442d18ff062424 */ /* 0x000fe400078e00ff */
[----:B------:R-:W-:Y:S02]  /*34d0*/  @P2 IMAD.MOV.U32 R7, RZ, RZ, 0x400921fb ;  /* 0x400921fbff072424 */ /* 0x000fe400078e00ff */
[----:B------:R-:W-:Y:S01]  /*34e0*/  DFMA R4, R20, R4, UR12 ;  /* 0x0000000c14047e2b */ /* 0x000fe20008000004 */
[----:B------:R-:W-:Y:S01]  /*34f0*/  UMOV UR12, 0xabc7cf0d ;  /* 0xabc7cf0d000c7882 */ /* 0x000fe20000000000 */
[----:B------:R-:W-:Y:S01]  /*3500*/  UMOV UR13, 0x3f82cf5a ;  /* 0x3f82cf5a000d7882 */ /* 0x000fe20000000000 */
[----:B------:R-:W-:-:S02]  /*3510*/  @!P2 IMAD.MOV.U32 R12, RZ, RZ, 0x54442d18 ;  /* 0x54442d18ff0ca424 */ /* 0x000fc400078e00ff */
[----:B------:R-:W-:-:S03]  /*3520*/  @!P2 IMAD.MOV.U32 R13, RZ, RZ, 0x3ff921fb ;  /* 0x3ff921fbff0da424 */ /* 0x000fc600078e00ff */
        /* <DEDUP_REMOVED lines=43> */
[----:B------:R-:W-:Y:S02]  /*37e0*/  DMUL R4, R20, R4 ;  /* 0x0000000414047228 */ /* 0x000fe40000000000 */
[----:B------:R-:W-:-:S06]  /*37f0*/  DMUL R20, R2, 0.5 ;  /* 0x3fe0000002147828 */ /* 0x000fcc0000000000 */
[----:B------:R-:W-:-:S08]  /*3800*/  DFMA R22, R22, R4, R22 ;  /* 0x000000041616722b */ /* 0x000fd00000000016 */
[----:B------:R-:W-:Y:S02]  /*3810*/  @!P2 DADD R4, -RZ, -R22 ;  /* 0x00000000ff04a229 */ /* 0x000fe40000000916 */
[----:B------:R-:W-:-:S08]  /*3820*/  @P2 DADD R6, -R22, R6 ;  /* 0x0000000016062229 */ /* 0x000fd00000000106 */
[----:B------:R-:W-:Y:S02]  /*3830*/  @!P2 FSEL R4, R22, R4, !P0 ;  /* 0x000000041604a208 */ /* 0x000fe40004000000 */
[----:B------:R-:W-:Y:S02]  /*3840*/  @!P2 FSEL R5, R23, R5, !P0 ;  /* 0x000000051705a208 */ /* 0x000fe40004000000 */
[----:B------:R-:W-:Y:S01]  /*3850*/  @P2 PLOP3.LUT P0, PT, P1, PT, PT, 0x80, 0x8 ;  /* 0x000000000008281c */ /* 0x000fe20000f0f070 */
[----:B------:R-:W-:-:S03]  /*3860*/  DSETP.NEU.AND P1, PT, |R8|, |R10|, PT ;  /* 0x4000000a0800722a */ /* 0x000fc60003f2d200 */
[----:B------:R-:W-:Y:S02]  /*3870*/  @!P2 DADD R4, R4, R12 ;  /* 0x000000000404a229 */ /* 0x000fe4000000000c */
[----:B------:R-:W-:Y:S01]  /*3880*/  DADD R12, |R8|, |R10| ;  /* 0x00000000080c7229 */ /* 0x000fe2000000060a */
[----:B------:R-:W-:-:S03]  /*3890*/  FSEL R9, R0, 3.37028055040000000000e+12, !P0 ;  /* 0x54442d1800097808 */ /* 0x000fc60004000000 */
[----:B------:R-:W-:Y:S02]  /*38a0*/  @P2 FSEL R5, R7, R23, !P0 ;  /* 0x0000001707052208 */ /* 0x000fe40004000000 */
[----:B------:R-:W-:Y:S02]  /*38b0*/  FSEL R7, R14, 1.8213495016098022461, !P0 ;  /* 0x3fe921fb0e077808 */ /* 0x000fe40004000000 */
[----:B------:R-:W-:Y:S01]  /*38c0*/  @P2 FSEL R4, R6, R22, !P0 ;  /* 0x0000001606042208 */ /* 0x000fe20004000000 */
[----:B------:R-:W-:Y:S01]  /*38d0*/  DSETP.NAN.AND P0, PT, R12, R12, PT ;  /* 0x0000000c0c00722a */ /* 0x000fe20003f08000 */
[----:B------:R-:W-:Y:S02]  /*38e0*/  FSEL R7, R7, R5, !P1 ;  /* 0x0000000507077208 */ /* 0x000fe40004800000 */
[----:B------:R-:W-:Y:S02]  /*38f0*/  FSEL R5, R9, R4, !P1 ;  /* 0x0000000409057208 */ /* 0x000fe40004800000 */
[----:B------:R-:W-:-:S02]  /*3900*/  LOP3.LUT R11, R7, 0x80000000, R11, 0xb8, !PT ;  /* 0x80000000070b7812 */ /* 0x000fc400078eb80b */
[----:B------:R-:W-:Y:S02]  /*3910*/  FSEL R4, R12, R5, P0 ;  /* 0x000000050c047208 */ /* 0x000fe40000000000 */
[----:B------:R-:W-:Y:S01]  /*3920*/  FSEL R5, R13, R11, P0 ;  /* 0x0000000b0d057208 */ /* 0x000fe20000000000 */
[----:B------:R-:W-:Y:S06]  /*3930*/  BRA `(.L_x_819) ;  /* 0x0000004400447947 */ /* 0x000fec0003800000 */
.L_x_830:
[C-C-:B------:R-:W-:Y:S01]  /*3940*/  DSETP.MIN.AND P0, P2, R32.reuse, R22.reuse, PT ;  /* 0x000000162000722a */ /* 0x140fe20003a00000 */
[----:B------:R-:W-:Y:S01]  /*3950*/  IMAD.MOV.U32 R0, RZ, RZ, R32 ;  /* 0x000000ffff007224 */ /* 0x000fe200078e0020 */
[----:B------:R-:W-:Y:S01]  /*3960*/  DSETP.MAX.AND P3, P4, R32, R22, PT ;  /* 0x000000162000722a */ /* 0x000fe20003c6f000 */
[----:B------:R-:W-:Y:S01]  /*3970*/  IMAD.MOV.U32 R5, RZ, RZ, R22 ;  /* 0x000000ffff057224 */ /* 0x000fe200078e0016 */
[----:B------:R-:W-:Y:S01]  /*3980*/  UMOV UR12, 0x4ad4b81f ;  /* 0x4ad4b81f000c7882 */ /* 0x000fe20000000000 */
[--C-:B------:R-:W-:Y:S01]  /*3990*/  IMAD.MOV.U32 R3, RZ, RZ, R33.reuse ;  /* 0x000000ffff037224 */ /* 0x100fe200078e0021 */
[----:B------:R-:W-:Y:S01]  /*39a0*/  UMOV UR13, 0x358dee7a ;  /* 0x358dee7a000d7882 */ /* 0x000fe20000000000 */
[----:B------:R-:W-:Y:S01]  /*39b0*/  IMAD.MOV.U32 R4, RZ, RZ, R33 ;  /* 0x000000ffff047224 */ /* 0x000fe200078e0021 */
[----:B------:R-:W-:Y:S01]  /*39c0*/  SEL R2, R0, R5, P0 ;  /* 0x0000000500027207 */ /* 0x000fe20000000000 */
[--C-:B------:R-:W-:Y:S02]  /*39d0*/  IMAD.MOV.U32 R0, RZ, RZ, R23.reuse ;  /* 0x000000ffff007224 */ /* 0x100fe400078e0017 */
[----:B------:R-:W-:-:S03]  /*39e0*/  IMAD.MOV.U32 R15, RZ, RZ, R23 ;  /* 0x000000ffff0f7224 */ /* 0x000fc600078e0017 */
[----:B------:R-:W-:Y:S02]  /*39f0*/  FSEL R3, R3, R0, P0 ;  /* 0x0000000003037208 */ /* 0x000fe40000000000 */
[----:B------:R-:W-:Y:S01]  /*3a00*/  @P2 LOP3.LUT R3, R0, 0x80000, RZ, 0xfc, !PT ;  /* 0x0008000000032812 */ /* 0x000fe200078efcff */
[----:B------:R-:W-:Y:S01]  /*3a10*/  IMAD.MOV.U32 R0, RZ, RZ, R32 ;  /* 0x000000ffff007224 */ /* 0x000fe200078e0020 */
[----:B------:R-:W-:Y:S02]  /*3a20*/  FSEL R21, R4, R15, P3 ;  /* 0x0000000f04157208 */ /* 0x000fe40001800000 */
[----:B------:R-:W-:Y:S02]  /*3a30*/  @P4 LOP3.LUT R21, R15, 0x80000, RZ, 0xfc, !PT ;  /* 0x000800000f154812 */ /* 0x000fe400078efcff */
[----:B------:R-:W-:Y:S01]  /*3a40*/  SEL R4, R0, R5, P3 ;  /* 0x0000000500047207 */ /* 0x000fe20001800000 */
[----:B------:R-:W-:Y:S01]  /*3a50*/  DSETP.GEU.AND P0, PT, R2, UR12, PT ;  /* 0x0000000c02007e2a */ /* 0x000fe2000bf0e000 */
[----:B------:R-:W-:Y:S01]  /*3a60*/  UMOV UR12, 0xc57e649a ;  /* 0xc57e649a000c7882 */ /* 0x000fe20000000000 */
[----:B------:R-:W-:Y:S01]  /*3a70*/  IMAD.MOV.U32 R5, RZ, RZ, R21 ;  /* 0x000000ffff057224 */ /* 0x000fe200078e0015 */
[----:B------:R-:W-:-:S05]  /*3a80*/  UMOV UR13, 0x4a511b0e ;  /* 0x4a511b0e000d7882 */ /* 0x000fca0000000000 */
[----:B------:R-:W-:-:S14]  /*3a90*/  DSETP.LEU.AND P2, PT, R4, UR12, PT ;  /* 0x0000000c04007e2a */ /* 0x000fdc000bf4b000 */
[----:B------:R-:W-:Y:S05]  /*3aa0*/  @P0 BRA P2, `(.L_x_838) ;  /* 0x0000000c00b80947 */ /* 0x000fea0001000000 */
[----:B------:R-:W-:Y:S01]  /*3ab0*/  ISETP.GT.U32.AND P2, PT, R12, R6, PT ;  /* 0x000000060c00720c */ /* 0x000fe20003f44070 */
[----:B------:R-:W-:Y:S01]  /*3ac0*/  IMAD.MOV.U32 R14, RZ, RZ, RZ ;  /* 0x000000ffff0e7224 */ /* 0x000fe200078e00ff */
[CC--:B------:R-:W-:Y:S01]  /*3ad0*/  ISETP.LT.U32.AND P0, PT, R6.reuse, R12.reuse, PT ;  /* 0x0000000c0600720c */ /* 0x0c0fe20003f01070 */
[----:B------:R-:W-:Y:S01]  /*3ae0*/  UMOV UR12, 0xffffffff ;  /* 0xffffffff000c7882 */ /* 0x000fe20000000000 */
[----:B------:R-:W-:Y:S01]  /*3af0*/  ISETP.GT.U32.AND.EX P2, PT, R13, R7, PT, P2 ;  /* 0x000000070d00720c */ /* 0x000fe20003f44120 */
[----:B------:R-:W-:Y:S01]  /*3b00*/  UMOV UR13, 0x7fefffff ;  /* 0x7fefffff000d7882 */ /* 0x000fe20000000000 */
[----:B------:R-:W-:Y:S01]  /*3b10*/  ISETP.LT.U32.AND.EX P0, PT, R7, R13, PT, P0 ;  /* 0x0000000d0700720c */ /* 0x000fe20003f01100 */
[----:B------:R-:W-:Y:S01]  /*3b20*/  UMOV UR16, UR13 ;  /* 0x0000000d00107c82 */ /* 0x000fe20008000000 */
[----:B------:R-:W-:Y:S01]  /*3b30*/  SEL R5, R13, R7, P2 ;  /* 0x000000070d057207 */ /* 0x000fe20001000000 */
[----:B------:R-:W-:Y:S01]  /*3b40*/  IMAD.MOV.U32 R34, RZ, RZ, 0x0 ;  /* 0x00000000ff227424 */ /* 0x000fe200078e00ff */
[----:B------:R-:W-:Y:S01]  /*3b50*/  SEL R2, R6, R12, P0 ;  /* 0x0000000c06027207 */ /* 0x000fe20000000000 */
[----:B------:R-:W-:Y:S01]  /*3b60*/  IMAD.MOV.U32 R35, RZ, RZ, 0x3fd80000 ;  /* 0x3fd80000ff237424 */ /* 0x000fe200078e00ff */
[----:B------:R-:W-:Y:S01]  /*3b70*/  LOP3.LUT R0, R5, 0xffc00000, RZ, 0xc0, !PT ;  /* 0xffc0000005007812 */ /* 0x000fe200078ec0ff */
[----:B------:R-:W-:Y:S01]  /*3b80*/  BSSY.RECONVERGENT B0, `(.L_x_839) ;  /* 0x000006f000007945 */ /* 0x000fe20003800200 */
[----:B------:R-:W-:-:S02]  /*3b90*/  SEL R3, R7, R13, P0 ;  /* 0x0000000d07037207 */ /* 0x000fc40000000000 */
        /* <DEDUP_REMOVED lines=21> */
[----:B------:R-:W-:Y:S01]  /*3cf0*/  DFMA R14, R34, R14, R12 ;  /* 0x0000000e220e722b */ /* 0x000fe2000000000c */
[----:B------:R-:W-:-:S07]  /*3d00*/  LOP3.LUT R13, R0, 0x100000, RZ, 0xfc, !PT ;  /* 0x00100000000d7812 */ /* 0x000fce00078efcff */
[----:B------:R-:W-:-:S08]  /*3d10*/  DMUL R14, R20, R14 ;  /* 0x0000000e140e7228 */ /* 0x000fd00000000000 */
        /* <DEDUP_REMOVED lines=79> */
.L_x_840:
[----:B------:R-:W-:Y:S01]  /*4210*/  IMAD.MOV.U32 R2, RZ, RZ, 0x0 ;  /* 0x00000000ff027424 */ /* 0x000fe200078e00ff */
[----:B------:R-:W-:Y:S01]  /*4220*/  LOP3.LUT P0, RZ, R5, 0x7fffffff, RZ, 0xc0, !PT ;  /* 0x7fffffff05ff7812 */ /* 0x000fe2000780c0ff */
[----:B------:R-:W-:-:S06]  /*4230*/  IMAD.MOV.U32 R3, RZ, RZ, 0x7ff00000 ;  /* 0x7ff00000ff037424 */ /* 0x000fcc00078e00ff */
[----:B------:R-:W-:-:S10]  /*4240*/  DFMA R2, R4, R2, +INF ;  /* 0x7ff000000402742b */ /* 0x000fd40000000002 */
[----:B------:R-:W-:Y:S02]  /*4250*/  FSEL R20, R2, RZ, P0 ;  /* 0x000000ff02147208 */ /* 0x000fe40000000000 */
[----:B------:R-:W-:-:S07]  /*4260*/  FSEL R21, R3, -QNAN , P0 ;  /* 0xfff0000003157808 */ /* 0x000fce0000000000 */
.L_x_841:
[----:B------:R-:W-:Y:S05]  /*4270*/  BSYNC.RECONVERGENT B0 ;  /* 0x0000000000007941 */ /* 0x000fea0003800200 */
.L_x_839:
[----:B------:R-:W0:Y:S01]  /*4280*/  MUFU.RCP64H R3, R33 ;  /* 0x0000002100037308 */ /* 0x000e220000001800 */
[----:B------:R-:W-:Y:S01]  /*4290*/  IMAD.MOV.U32 R2, RZ, RZ, 0x1 ;  /* 0x00000001ff027424 */ /* 0x000fe200078e00ff */
[----:B------:R-:W-:Y:S01]  /*42a0*/  FSETP.GEU.AND P2, PT, |R23|, 6.5827683646048100446e-37, PT ;  /* 0x036000001700780b */ /* 0x000fe20003f4e200 */
[----:B------:R-:W-:Y:S04]  /*42b0*/  BSSY.RECONVERGENT B2, `(.L_x_842) ;  /* 0x0000012000027945 */ /* 0x000fe80003800200 */
        /* <DEDUP_REMOVED lines=17> */
.L_x_843:
[----:B------:R-:W-:Y:S05]  /*43d0*/  BSYNC.RECONVERGENT B2 ;  /* 0x0000000000027941 */ /* 0x000fea0003800200 */
.L_x_842:
[----:B------:R-:W-:Y:S01]  /*43e0*/  DMUL R4, R2, R2 ;  /* 0x0000000202047228 */ /* 0x000fe20000000000 */
[----:B------:R-:W-:Y:S01]  /*43f0*/  IMAD.MOV.U32 R6, RZ, RZ, -0x2449a4b7 ;  /* 0xdbb65b49ff067424 */ /* 0x000fe200078e00ff */
[----:B------:R-:W-:Y:S01]  /*4400*/  UMOV UR12, 0x2a25ff7e ;  /* 0x2a25ff7e000c7882 */ /* 0x000fe20000000000 */
[----:B------:R-:W-:Y:S01]  /*4410*/  IMAD.MOV.U32 R7, RZ, RZ, 0x3f2d3b63 ;  /* 0x3f2d3b63ff077424 */ /* 0x000fe200078e00ff */
[----:B------:R-:W-:Y:S01]  /*4420*/  UMOV UR13, 0x3ef53e1d ;  /* 0x3ef53e1d000d7882 */ /* 0x000fe20000000000 */
[----:B------:R-:W-:Y:S01]  /*4430*/  ISETP.GE.AND P2, PT, R9, RZ, PT ;  /* 0x000000ff0900720c */ /* 0x000fe20003f46270 */
[----:B------:R-:W-:Y:S01]  /*4440*/  DSETP.NEU.AND P3, PT, R32, RZ, PT ;  /* 0x000000ff2000722a */ /* 0x000fe20003f6d000 */
[----:B------:R-:W-:Y:S02]  /*4450*/  @!P1 IMAD.MOV.U32 R12, RZ, RZ, 0x54442d18 ;  /* 0x54442d18ff0c9424 */ /* 0x000fe400078e00ff */
[----:B------:R-:W-:Y:S01]  /*4460*/  DFMA R6, R4, -UR12, R6 ;  /* 0x8000000c04067c2b */ /* 0x000fe20008000006 */
[----:B------:R-:W-:Y:S01]  /*4470*/  UMOV UR12, 0x8dde082e ;  /* 0x8dde082e000c7882 */ /* 0x000fe20000000000 */
[----:B------:R-:W-:Y:S01]  /*4480*/  UMOV UR13, 0x3f531278 ;  /* 0x3f531278000d7882 */ /* 0x000fe20000000000 */
[----:B------:R-:W-:Y:S01]  /*4490*/  @!P1 PLOP3.LUT P0, PT, P2, PT, PT, 0x80, 0x8 ;  /* 0x000000000008981c */ /* 0x000fe2000170f070 */
[----:B------:R-:W-:-:S04]  /*44a0*/  @!P1 IMAD.MOV.U32 R13, RZ, RZ, 0x3ff921fb ;  /* 0x3ff921fbff0d9424 */ /* 0x000fc800078e00ff */
        /* <DEDUP_REMOVED lines=78> */
.L_x_838:
[----:B------:R-:W-:-:S14]  /*4990*/  DSETP.GE.AND P0, PT, R32, 1, PT ;  /* 0x3ff000002000742a */ /* 0x000fdc0003f06000 */
[----:B------:R-:W-:Y:S05]  /*49a0*/  @!P0 BRA `(.L_x_844) ;  /* 0x0000001000188947 */ /* 0x000fea0003800000 */
[C---:B------:R-:W-:Y:S01]  /*49b0*/  DADD R2, R32.reuse, -1 ;  /* 0xbff0000020027429 */ /* 0x040fe20000000000 */
[----:B------:R-:W-:Y:S01]  /*49c0*/  BSSY.RECONVERGENT B2, `(.L_x_845) ;  /* 0x0000091000027945 */ /* 0x000fe20003800200 */
[----:B------:R-:W-:-:S08]  /*49d0*/  DADD R4, R32, 1 ;  /* 0x3ff0000020047429 */ /* 0x000fd00000000000 */
[----:B------:R-:W-:-:S08]  /*49e0*/  DMUL R2, R2, R4 ;  /* 0x0000000402027228 */ /* 0x000fd00000000000 */
[----:B------:R-:W-:-:S10]  /*49f0*/  DFMA R20, R22, R22, R2 ;  /* 0x000000161614722b */ /* 0x000fd40000000002 */
[C---:B------:R-:W-:Y:S02]  /*4a00*/  FSETP.GEU.FTZ.AND P0, PT, R21.reuse, 1.7916666269302368164, PT ;  /* 0x3fe555551500780b */ /* 0x040fe40003f1e000 */
        /* <DEDUP_REMOVED lines=25> */
.L_x_848:
[----:B------:R-:W-:Y:S05]  /*4ba0*/  BSYNC.RECONVERGENT B3 ;  /* 0x0000000000037941 */ /* 0x000fea0003800200 */
.L_x_847:
        /* <DEDUP_REMOVED lines=30> */
.L_x_846:
        /* <DEDUP_REMOVED lines=78> */
.L_x_850:
[----:B------:R-:W-:Y:S01]  /*5270*/  IMAD.MOV.U32 R4, RZ, RZ, 0x0 ;  /* 0x00000000ff047424 */ /* 0x000fe200078e00ff */
[----:B------:R-:W-:Y:S01]  /*5280*/  LOP3.LUT P0, RZ, R3, 0x7fffffff, RZ, 0xc0, !PT ;  /* 0x7fffffff03ff7812 */ /* 0x000fe2000780c0ff */
[----:B------:R-:W-:-:S06]  /*5290*/  IMAD.MOV.U32 R5, RZ, RZ, 0x7ff00000 ;  /* 0x7ff00000ff057424 */ /* 0x000fcc00078e00ff */
[----:B------:R-:W-:-:S10]  /*52a0*/  DFMA R4, R2, R4, +INF ;  /* 0x7ff000000204742b */ /* 0x000fd40000000004 */
[----:B------:R-:W-:Y:S02]  /*52b0*/  FSEL R20, R4, RZ, P0 ;  /* 0x000000ff04147208 */ /* 0x000fe40000000000 */
[----:B------:R-:W-:-:S07]  /*52c0*/  FSEL R21, R5, -QNAN , P0 ;  /* 0xfff0000005157808 */ /* 0x000fce0000000000 */
.L_x_849:
[----:B------:R-:W-:Y:S05]  /*52d0*/  BSYNC.RECONVERGENT B2 ;  /* 0x0000000000027941 */ /* 0x000fea0003800200 */
.L_x_845:
        /* <DEDUP_REMOVED lines=22> */
.L_x_852:
[----:B------:R-:W-:Y:S05]  /*5440*/  BSYNC.RECONVERGENT B2 ;  /* 0x0000000000027941 */ /* 0x000fea0003800200 */
.L_x_851:
        /* <DEDUP_REMOVED lines=8> */
[----:B------:R-:W-:Y:S01]  /*54d0*/  DMUL R20, R20, 0.5 ;  /* 0x3fe0000014147828 */ /* 0x000fe20000000000 */
        /* <DEDUP_REMOVED lines=83> */
.L_x_844:
[----:B------:R-:W-:Y:S01]  /*5a10*/  DMUL R2, R22, R22 ;  /* 0x0000001616027228 */ /* 0x000fe20000000000 */
[----:B------:R-:W-:Y:S01]  /*5a20*/  UMOV UR12, 0x66666666 ;  /* 0x66666666000c7882 */ /* 0x000fe20000000000 */
[----:B------:R-:W-:-:S06]  /*5a30*/  UMOV UR13, 0x3fe66666 ;  /* 0x3fe66666000d7882 */ /* 0x000fcc0000000000 */
[----:B------:R-:W-:-:S08]  /*5a40*/  DFMA R2, R32, R32, R2 ;  /* 0x000000202002722b */ /* 0x000fd00000000002 */
[----:B------:R-:W-:-:S14]  /*5a50*/  DSETP.GTU.AND P0, PT, R2, UR12, PT ;  /* 0x0000000c02007e2a */ /* 0x000fdc000bf0c000 */
[----:B------:R-:W-:Y:S05]  /*5a60*/  @P0 BRA `(.L_x_853) ;  /* 0x0000000c00140947 */ /* 0x000fea0003800000 */
[----:B------:R-:W-:Y:S01]  /*5a70*/  ISETP.GT.AND P0, PT, R3, 0xfffff, PT ;  /* 0x000fffff0300780c */ /* 0x000fe20003f04270 */
[----:B------:R-:W-:Y:S01]  /*5a80*/  IMAD.MOV.U32 R0, RZ, RZ, R3 ;  /* 0x000000ffff007224 */ /* 0x000fe200078e0003 */
[----:B------:R-:W-:Y:S01]  /*5a90*/  BSSY.RECONVERGENT B0, `(.L_x_854) ;  /* 0x0000050000007945 */ /* 0x000fe20003800200 */
[----:B------:R-:W-:Y:S02]  /*5aa0*/  IMAD.MOV.U32 R12, RZ, RZ, R2 ;  /* 0x000000ffff0c7224 */ /* 0x000fe400078e0002 */
[----:B------:R-:W-:-:S08]  /*5ab0*/  IMAD.MOV.U32 R35, RZ, RZ, -0x3ff ;  /* 0xfffffc01ff237424 */ /* 0x000fd000078e00ff */
        /* <DEDUP_REMOVED lines=71> */
.L_x_855:
[----:B------:R-:W-:Y:S01]  /*5f30*/  IMAD.MOV.U32 R4, RZ, RZ, 0x0 ;  /* 0x00000000ff047424 */ /* 0x000fe200078e00ff */
[----:B------:R-:W-:Y:S01]  /*5f40*/  LOP3.LUT P0, RZ, R3, 0x7fffffff, RZ, 0xc0, !PT ;  /* 0x7fffffff03ff7812 */ /* 0x000fe2000780c0ff */
[----:B------:R-:W-:-:S06]  /*5f50*/  IMAD.MOV.U32 R5, RZ, RZ, 0x7ff00000 ;  /* 0x7ff00000ff057424 */ /* 0x000fcc00078e00ff */
[----:B------:R-:W-:-:S10]  /*5f60*/  DFMA R4, R2, R4, +INF ;  /* 0x7ff000000204742b */ /* 0x000fd40000000004 */
[----:B------:R-:W-:Y:S02]  /*5f70*/  FSEL R20, R4, RZ, P0 ;  /* 0x000000ff04147208 */ /* 0x000fe40000000000 */
[----:B------:R-:W-:-:S07]  /*5f80*/  FSEL R21, R5, -QNAN , P0 ;  /* 0xfff0000005157808 */ /* 0x000fce0000000000 */
.L_x_856:
[----:B------:R-:W-:Y:S05]  /*5f90*/  BSYNC.RECONVERGENT B0 ;  /* 0x0000000000007941 */ /* 0x000fea0003800200 */
.L_x_854:
        /* <DEDUP_REMOVED lines=21> */
.L_x_858:
[----:B------:R-:W-:Y:S05]  /*60f0*/  BSYNC.RECONVERGENT B2 ;  /* 0x0000000000027941 */ /* 0x000fea0003800200 */
.L_x_857:
        /* <DEDUP_REMOVED lines=92> */
.L_x_853:
[----:B------:R-:W-:Y:S01]  /*66c0*/  LOP3.LUT R3, R33, 0xfffffff8, RZ, 0xc0, !PT ;  /* 0xfffffff821037812 */ /* 0x000fe200078ec0ff */
[----:B------:R-:W-:Y:S01]  /*66d0*/  IMAD.MOV.U32 R6, RZ, RZ, R32 ;  /* 0x000000ffff067224 */ /* 0x000fe200078e0020 */
[----:B------:R-:W-:Y:S01]  /*66e0*/  LOP3.LUT R13, R23, 0xfffffff8, RZ, 0xc0, !PT ;  /* 0xfffffff8170d7812 */ /* 0x000fe200078ec0ff */
[----:B------:R-:W-:Y:S01]  /*66f0*/  IMAD.MOV.U32 R7, RZ, RZ, R33 ;  /* 0x000000ffff077224 */ /* 0x000fe200078e0021 */
[----:B------:R-:W-:Y:S01]  /*6700*/  BSSY.RECONVERGENT B0, `(.L_x_859) ;  /* 0x0000064000007945 */ /* 0x000fe20003800200 */
[----:B------:R-:W-:Y:S02]  /*6710*/  IMAD.MOV.U32 R2, RZ, RZ, RZ ;  /* 0x000000ffff027224 */ /* 0x000fe400078e00ff */
[----:B------:R-:W-:Y:S02]  /*6720*/  IMAD.MOV.U32 R12, RZ, RZ, RZ ;  /* 0x000000ffff0c7224 */ /* 0x000fe400078e00ff */
[----:B------:R-:W-:Y:S02]  /*6730*/  IMAD.MOV.U32 R48, RZ, RZ, RZ ;  /* 0x000000ffff307224 */ /* 0x000fe400078e00ff */
[----:B------:R-:W-:-:S02]  /*6740*/  DADD R6, -R2, R6 ;  /* 0x0000000002067229 */ /* 0x000fc40000000106 */
[----:B------:R-:W-:Y:S02]  /*6750*/  DADD R14, R22, -R12 ;  /* 0x00000000160e7229 */ /* 0x000fe4000000080c */
[C---:B------:R-:W-:Y:S02]  /*6760*/  DADD R20, R2.reuse, R2 ;  /* 0x0000000002147229 */ /* 0x040fe40000000002 */
[----:B------:R-:W-:Y:S02]  /*6770*/  DMUL R42, R2, R2 ;  /* 0x00000002022a7228 */ /* 0x000fe40000000000 */
[C---:B------:R-:W-:Y:S02]  /*6780*/  DMUL R4, R12.reuse, R12 ;  /* 0x0000000c0c047228 */ /* 0x040fe40000000000 */
[----:B------:R-:W-:Y:S01]  /*6790*/  LOP3.LUT R3, R7, 0xfffffff8, RZ, 0xc0, !PT ;  /* 0xfffffff807037812 */ /* 0x000fe200078ec0ff */
[----:B------:R-:W-:Y:S01]  /*67a0*/  DADD R12, R12, R12 ;  /* 0x000000000c0c7229 */ /* 0x000fe2000000000c */
[----:B------:R-:W-:-:S04]  /*67b0*/  LOP3.LUT R49, R15, 0xfffffff8, RZ, 0xc0, !PT ;  /* 0xfffffff80f317812 */ /* 0x000fc800078ec0ff */
[----:B------:R-:W-:Y:S02]  /*67c0*/  DADD R6, R6, -R2 ;  /* 0x0000000006067229 */ /* 0x000fe40000000802 */
[--C-:B------:R-:W-:Y:S02]  /*67d0*/  DADD R36, R14, -R48.reuse ;  /* 0x000000000e247229 */ /* 0x100fe40000000830 */
[C---:B------:R-:W-:Y:S02]  /*67e0*/  DMUL R40, R2.reuse, R20 ;  /* 0x0000001402287228 */ /* 0x040fe40000000000 */
[----:B------:R-:W-:Y:S02]  /*67f0*/  DMUL R32, R2, R2 ;  /* 0x0000000202207228 */ /* 0x000fe40000000000 */
[----:B------:R-:W-:Y:S02]  /*6800*/  DADD R44, R48, R48 ;  /* 0x00000000302c7229 */ /* 0x000fe40000000030 */
[----:B------:R-:W-:-:S02]  /*6810*/  DADD R2, R2, R2 ;  /* 0x0000000002027229 */ /* 0x000fc40000000002 */
[-C--:B------:R-:W-:Y:S02]  /*6820*/  DMUL R38, R48, R12.reuse ;  /* 0x0000000c30267228 */ /* 0x080fe40000000000 */
[C---:B------:R-:W-:Y:S02]  /*6830*/  DMUL R46, R36.reuse, R12 ;  /* 0x0000000c242e7228 */ /* 0x040fe40000000000 */
[----:B------:R-:W-:Y:S02]  /*6840*/  DMUL R44, R36, R44 ;  /* 0x0000002c242c7228 */ /* 0x000fe40000000000 */
[----:B------:R-:W-:Y:S02]  /*6850*/  DMUL R48, R48, R48 ;  /* 0x0000003030307228 */ /* 0x000fe40000000000 */
[C---:B------:R-:W-:Y:S02]  /*6860*/  DMUL R20, R6.reuse, R20 ;  /* 0x0000001406147228 */ /* 0x040fe40000000000 */
[----:B------:R-:W-:-:S02]  /*6870*/  DMUL R14, R6, R2 ;  /* 0x00000002060e7228 */ /* 0x000fc40000000000 */
[----:B------:R-:W-:Y:S02]  /*6880*/  DMUL R34, R6, R6 ;  /* 0x0000000606227228 */ /* 0x000fe40000000000 */
[----:B------:R-:W-:-:S11]  /*6890*/  DMUL R36, R36, R36 ;  /* 0x0000002424247228 */ /* 0x000fd60000000000 */
.L_x_860:
[----:B------:R-:W-:-:S06]  /*68a0*/  DSETP.GEU.AND P0, PT, R42, R4, PT ;  /* 0x000000042a00722a */ /* 0x000fcc0003f0e000 */
[----:B------:R-:W-:Y:S02]  /*68b0*/  FSEL R6, R4, R42, P0 ;  /* 0x0000002a04067208 */ /* 0x000fe40000000000 */
[----:B------:R-:W-:Y:S02]  /*68c0*/  FSEL R7, R5, R43, P0 ;  /* 0x0000002b05077208 */ /* 0x000fe40000000000 */
[----:B------:R-:W-:Y:S02]  /*68d0*/  FSEL R3, R43, R5, P0 ;  /* 0x000000052b037208 */ /* 0x000fe40000000000 */
[----:B------:R-:W-:Y:S02]  /*68e0*/  FSEL R4, R42, R4, P0 ;  /* 0x000000042a047208 */ /* 0x000fe40000000000 */
[C-C-:B------:R-:W-:Y:S02]  /*68f0*/  DSETP.GEU.AND P1, PT, R6.reuse, R40.reuse, PT ;  /* 0x000000280600722a */ /* 0x140fe40003f2e000 */
[----:B------:R-:W-:-:S04]  /*6900*/  DSETP.GEU.AND P0, PT, R6, R40, P0 ;  /* 0x000000280600722a */ /* 0x000fc8000070e000 */
[----:B------:R-:W-:Y:S02]  /*6910*/  FSEL R42, R40, R6, P1 ;  /* 0x00000006282a7208 */ /* 0x000fe40000800000 */
[----:B------:R-:W-:Y:S02]  /*6920*/  FSEL R43, R41, R7, P1 ;  /* 0x00000007292b7208 */ /* 0x000fe40000800000 */
[----:B------:R-:W-:Y:S02]  /*6930*/  FSEL R0, R6, R40, P1 ;  /* 0x0000002806007208 */ /* 0x000fe40000800000 */
[----:B------:R-:W-:Y:S02]  /*6940*/  FSEL R5, R7, R41, P1 ;  /* 0x0000002907057208 */ /* 0x000fe40000800000 */
[----:B------:R-:W-:-:S06]  /*6950*/  DSETP.GEU.AND P2, PT, R42, R38, PT ;  /* 0x000000262a00722a */ /* 0x000fcc0003f4e000 */
[----:B------:R-:W-:Y:S02]  /*6960*/  FSEL R6, R38, R42, P2 ;  /* 0x0000002a26067208 */ /* 0x000fe40001000000 */
[----:B------:R-:W-:Y:S02]  /*6970*/  FSEL R7, R39, R43, P2 ;  /* 0x0000002b27077208 */ /* 0x000fe40001000000 */
[----:B------:R-:W-:Y:S02]  /*6980*/  FSEL R40, R42, R38, P2 ;  /* 0x000000262a287208 */ /* 0x000fe40001000000 */
[----:B------:R-:W-:Y:S02]  /*6990*/  FSEL R41, R43, R39, P2 ;  /* 0x000000272b297208 */ /* 0x000fe40001000000 */
[----:B------:R-:W-:-:S06]  /*69a0*/  DSETP.GEU.AND P3, PT, R6, R32, PT ;  /* 0x000000200600722a */ /* 0x000fcc0003f6e000 */
[----:B------:R-:W-:Y:S01]  /*69b0*/  FSEL R13, R33, R7, P3 ;  /* 0x00000007210d7208 */ /* 0x000fe20001800000 */
[----:B------:R-:W-:Y:S01]  /*69c0*/  DSETP.GEU.AND P1, PT, R42, R38, P3 ;  /* 0x000000262a00722a */ /* 0x000fe20001f2e000 */
[----:B------:R-:W-:Y:S02]  /*69d0*/  FSEL R12, R32, R6, P3 ;  /* 0x00000006200c7208 */ /* 0x000fe40001800000 */
[----:B------:R-:W-:Y:S02]  /*69e0*/  FSEL R7, R7, R33, P3 ;  /* 0x0000002107077208 */ /* 0x000fe40001800000 */
[----:B------:R-:W-:Y:S02]  /*69f0*/  FSEL R38, R6, R32, P3 ;  /* 0x0000002006267208 */ /* 0x000fe40001800000 */
[----:B------:R-:W-:Y:S01]  /*6a00*/  DSETP.GEU.AND P4, PT, R12, R48, PT ;  /* 0x000000300c00722a */ /* 0x000fe20003f8e000 */
[----:B------:R-:W-:-:S05]  /*6a10*/  IMAD.MOV.U32 R39, RZ, RZ, R7 ;  /* 0x000000ffff277224 */ /* 0x000fca00078e0007 */
        /* <DEDUP_REMOVED lines=10> */
[C-C-:B------:R-:W-:Y:S01]  /*6ac0*/  DSETP.GEU.AND P4, PT, R42.reuse, R46.reuse, PT ;  /* 0x0000002e2a00722a */ /* 0x140fe20003f8e000 */
[----:B------:R-:W-:Y:S01]  /*6ad0*/  IMAD.MOV.U32 R49, RZ, RZ, R13 ;  /* 0x000000ffff317224 */ /* 0x000fe200078e000d */
[----:B------:R-:W-:-:S04]  /*6ae0*/  DSETP.GEU.AND P2, PT, R42, R46, P2 ;  /* 0x0000002e2a00722a */ /* 0x000fc8000174e000 */
        /* <DEDUP_REMOVED lines=24> */
[C-C-:B------:R-:W-:Y:S01]  /*6c70*/  DSETP.GEU.AND P2, PT, R42.reuse, R36.reuse, P2 ;  /* 0x000000242a00722a */ /* 0x140fe2000174e000 */
[----:B------:R-:W-:Y:S01]  /*6c80*/  IMAD.MOV.U32 R44, RZ, RZ, R6 ;  /* 0x000000ffff2c7224 */ /* 0x000fe200078e0006 */
[----:B------:R-:W-:-:S04]  /*6c90*/  DSETP.GEU.AND P4, PT, R42, R36, PT ;  /* 0x000000242a00722a */ /* 0x000fc80003f8e000 */
[----:B------:R-:W-:Y:S02]  /*6ca0*/  PLOP3.LUT P0, PT, P0, P2, P1, 0x80, 0x0 ;  /* 0x000000000000781c */ /* 0x000fe40000705010 */
[----:B------:R-:W-:Y:S02]  /*6cb0*/  FSEL R2, R36, R42, P4 ;  /* 0x0000002a24027208 */ /* 0x000fe40002000000 */
[----:B------:R-:W-:Y:S01]  /*6cc0*/  FSEL R34, R42, R36, P4 ;  /* 0x000000242a227208 */ /* 0x000fe20002000000 */
[----:B------:R-:W-:Y:S01]  /*6cd0*/  IMAD.MOV.U32 R42, RZ, RZ, R4 ;  /* 0x000000ffff2a7224 */ /* 0x000fe200078e0004 */
[----:B------:R-:W-:Y:S01]  /*6ce0*/  FSEL R35, R43, R37, P4 ;  /* 0x000000252b237208 */ /* 0x000fe20002000000 */
[----:B------:R-:W-:Y:S01]  /*6cf0*/  IMAD.MOV.U32 R4, RZ, RZ, R0 ;  /* 0x000000ffff047224 */ /* 0x000fe200078e0000 */
[----:B------:R-:W-:Y:S01]  /*6d00*/  FSEL R37, R37, R43, P4 ;  /* 0x0000002b25257208 */ /* 0x000fe20002000000 */
[----:B------:R-:W-:Y:S02]  /*6d10*/  IMAD.MOV.U32 R43, RZ, RZ, R3 ;  /* 0x000000ffff2b7224 */ /* 0x000fe400078e0003 */
[----:B------:R-:W-:-:S02]  /*6d20*/  IMAD.MOV.U32 R36, RZ, RZ, R2 ;  /* 0x000000ffff247224 */ /* 0x000fc400078e0002 */
[----:B------:R-:W-:Y:S05]  /*6d30*/  @!P0 BRA `(.L_x_860) ;  /* 0xfffffff800d88947 */ /* 0x000fea000383ffff */
[----:B------:R-:W-:Y:S05]  /*6d40*/  BSYNC.RECONVERGENT B0 ;  /* 0x0000000000007941 */ /* 0x000fea0003800200 */
.L_x_859:
[----:B------:R-:W-:Y:S01]  /*6d50*/  DADD R42, R42, -1 ;  /* 0xbff000002a2a7429 */ /* 0x000fe20000000000 */
[----:B------:R-:W-:Y:S07]  /*6d60*/  BSSY.RECONVERGENT B2, `(.L_x_861) ;  /* 0x0000098000027945 */ /* 0x000fee0003800200 */
[----:B------:R-:W-:-:S08]  /*6d70*/  DADD R42, R4, R42 ;  /* 0x00000000042a7229 */ /* 0x000fd0000000002a */
        /* <DEDUP_REMOVED lines=9> */
[----:B------:R-:W-:-:S10]  /*6e10*/  DADD R32, R36, R32 ;  /* 0x0000000024207229 */ /* 0x000fd40000000020 */
        /* <DEDUP_REMOVED lines=26> */
.L_x_864:
[----:B------:R-:W-:Y:S05]  /*6fc0*/  BSYNC.RECONVERGENT B3 ;  /* 0x0000000000037941 */ /* 0x000fea0003800200 */
.L_x_863:
        /* <DEDUP_REMOVED lines=30> */
.L_x_862:
[----:B------:R-:W-:-:S10]  /*71b0*/  DADD R32, R32, 1 ;  /* 0x3ff0000020207429 */ /* 0x000fd40000000000 */
        /* <DEDUP_REMOVED lines=12> */
[----:B------:R-:W-:Y:S01]  /*7280*/  IMAD.MOV.U32 R4, RZ, RZ, RZ ;  /* 0x000000ffff047224 */ /* 0x000fe200078e00ff */
[----:B------:R-:W-:Y:S01]  /*7290*/  UMOV UR12, 0x3ae80f1e ;  /* 0x3ae80f1e000c7882 */ /* 0x000fe20000000000 */
[----:B------:R-:W-:Y:S01]  /*72a0*/  IMAD.MOV.U32 R20, RZ, RZ, -0x748574fc ;  /* 0x8b7a8b04ff147424 */ /* 0x000fe200078e00ff */
[----:B------:R-:W-:Y:S01]  /*72b0*/  LOP3.LUT R3, R2, 0x3ff00000, RZ, 0xfc, !PT ;  /* 0x3ff0000002037812 */ /* 0x000fe200078efcff */
[----:B------:R-:W-:Y:S01]  /*72c0*/  IMAD.MOV.U32 R2, RZ, RZ, R32 ;  /* 0x000000ffff027224 */ /* 0x000fe200078e0020 */
        /* <DEDUP_REMOVED lines=59> */
.L_x_866:
[----:B------:R-:W-:Y:S01]  /*7680*/  IMAD.MOV.U32 R4, RZ, RZ, 0x0 ;  /* 0x00000000ff047424 */ /* 0x000fe200078e00ff */
[----:B------:R-:W-:Y:S01]  /*7690*/  LOP3.LUT P0, RZ, R3, 0x7fffffff, RZ, 0xc0, !PT ;  /* 0x7fffffff03ff7812 */ /* 0x000fe2000780c0ff */
[----:B------:R-:W-:-:S06]  /*76a0*/  IMAD.MOV.U32 R5, RZ, RZ, 0x7ff00000 ;  /* 0x7ff00000ff057424 */ /* 0x000fcc00078e00ff */
[----:B------:R-:W-:-:S10]  /*76b0*/  DFMA R4, R2, R4, +INF ;  /* 0x7ff000000204742b */ /* 0x000fd40000000004 */
[----:B------:R-:W-:Y:S02]  /*76c0*/  FSEL R32, R4, RZ, P0 ;  /* 0x000000ff04207208 */ /* 0x000fe40000000000 */
[----:B------:R-:W-:-:S07]  /*76d0*/  FSEL R33, R5, -QNAN , P0 ;  /* 0xfff0000005217808 */ /* 0x000fce0000000000 */
.L_x_865:
[----:B------:R-:W-:Y:S05]  /*76e0*/  BSYNC.RECONVERGENT B2 ;  /* 0x0000000000027941 */ /* 0x000fea0003800200 */
.L_x_861:
[----:B------:R-:W-:Y:S01]  /*76f0*/  DADD R2, -RZ, |R10| ;  /* 0x00000000ff027229 */ /* 0x000fe2000000050a */
[----:B------:R-:W-:Y:S01]  /*7700*/  FSETP.GEU.AND P2, PT, |R23|, 6.5827683646048100446e-37, PT ;  /* 0x036000001700780b */ /* 0x000fe20003f4e200 */
[----:B------:R-:W-:Y:S01]  /*7710*/  DADD R4, -RZ, |R8| ;  /* 0x00000000ff047229 */ /* 0x000fe20000000508 */
[----:B------:R-:W-:Y:S01]  /*7720*/  BSSY.RECONVERGENT B2, `(.L_x_867) ;  /* 0x0000017000027945 */ /* 0x000fe20003800200 */
[----:B------:R-:W-:-:S08]  /*7730*/  DSETP.GEU.AND P1, PT, |R8|, |R10|, PT ;  /* 0x4000000a0800722a */ /* 0x000fd00003f2e200 */
[----:B------:R-:W-:Y:S02]  /*7740*/  FSEL R21, R3, R5, !P1 ;  /* 0x0000000503157208 */ /* 0x000fe40004800000 */
[----:B------:R-:W-:Y:S01]  /*7750*/  FSEL R20, R2, R4, !P1 ;  /* 0x0000000402147208 */ /* 0x000fe20004800000 */
[----:B------:R-:W-:Y:S01]  /*7760*/  IMAD.MOV.U32 R2, RZ, RZ, 0x1 ;  /* 0x00000001ff027424 */ /* 0x000fe200078e00ff */
[----:B------:R-:W0:Y:S05]  /*7770*/  MUFU.RCP64H R3, R21 ;  /* 0x0000001500037308 */ /* 0x000e2a0000001800 */
        /* <DEDUP_REMOVED lines=17> */
.L_x_868:
[----:B------:R-:W-:Y:S05]  /*7890*/  BSYNC.RECONVERGENT B2 ;  /* 0x0000000000027941 */ /* 0x000fea0003800200 */
.L_x_867:
        /* <DEDUP_REMOVED lines=90> */
[----:B------:R-:W-:-:S07]  /*7e40*/  FSEL R5, R9, R11, P0 ;  /* 0x0000000b09057208 */ /* 0x000fce0000000000 */
.L_x_819:
[----:B------:R-:W-:Y:S05]  /*7e50*/  BSYNC.RECONVERGENT B1 ;  /* 0x0000000000017941 */ /* 0x000fea0003800200 */
.L_x_812:
[----:B------:R-:W0:Y:S01]  /*7e60*/  S2UR UR12, SR_CTAID.X ;  /* 0x00000000000c79c3 */ /* 0x000e220000002500 */
[----:B------:R-:W-:Y:S01]  /*7e70*/  DMUL R2, R4, UR10 ;  /* 0x0000000a04027c28 */ /* 0x000fe20008000000 */
[----:B------:R-:W-:Y:S01]  /*7e80*/  BSSY.RECONVERGENT B2, `(.L_x_869) ;  /* 0x0000252000027945 */ /* 0x000fe20003800200 */
[----:B0-----:R-:W0:Y:S02]  /*7e90*/  LDCU.U8 UR12, c[0x0][UR12+0xce0] ;  /* 0x00019c000c0c77ac */ /* 0x001e240008000000 */
[----:B0-----:R-:W-:-:S04]  /*7ea0*/  USHF.L.U32 UR12, UR12, 0x3, URZ ;  /* 0x000000030c0c7899 */ /* 0x001fc800080006ff */
[----:B------:R-:W-:-:S12]  /*7eb0*/  UIADD3 UR12, UPT, UPT, UR12, UR12, URZ ;  /* 0x0000000c0c0c7290 */ /* 0x000fd8000fffe0ff */
[----:B------:R-:W0:Y:S02]  /*7ec0*/  LDCU.64 UR12, c[0x0][UR12+0x920] ;  /* 0x000124000c0c77ac */ /* 0x000e240008000a00 */
[----:B0-----:R-:W-:Y:S02]  /*7ed0*/  DMUL R22, R4, UR12 ;  /* 0x0000000c04167c28 */ /* 0x001fe40008000000 */
[----:B------:R-:W-:-:S06]  /*7ee0*/  DFMA R2, R20, UR12, -R2 ;  /* 0x0000000c14027c2b */ /* 0x000fcc0008000802 */
[----:B------:R-:W-:-:S10]  /*7ef0*/  DFMA R22, R20, UR10, R22 ;  /* 0x0000000a14167c2b */ /* 0x000fd40008000016 */
[----:B------:R-:W-:-:S04]  /*7f00*/  LOP3.LUT R5, R23, 0x7fffffff, RZ, 0xc0, !PT ;  /* 0x7fffffff17057812 */ /* 0x000fc800078ec0ff */
[----:B------:R-:W-:-:S13]  /*7f10*/  LOP3.LUT P0, RZ, R5, R22, RZ, 0xfc, !PT ;  /* 0x0000001605ff7212 */ /* 0x000fda000780fcff */
[----:B------:R-:W-:Y:S05]  /*7f20*/  @P0 BRA `(.L_x_870) ;  /* 0x0000000000f00947 */ /* 0x000fea0003800000 */
[----:B------:R-:W-:Y:S01]  /*7f30*/  IMAD.MOV.U32 R4, RZ, RZ, 0x652b82fe ;  /* 0x652b82feff047424 */ /* 0x000fe200078e00ff */
[----:B------:R-:W-:Y:S01]  /*7f40*/  UMOV UR12, 0xfefa39ef ;  /* 0xfefa39ef000c7882 */ /* 0x000fe20000000000 */
[----:B------:R-:W-:Y:S01]  /*7f50*/  IMAD.MOV.U32 R5, RZ, RZ, 0x3ff71547 ;  /* 0x3ff71547ff057424 */ /* 0x000fe200078e00ff */
[----:B------:R-:W-:Y:S01]  /*7f60*/  UMOV UR13, 0x3fe62e42 ;  /* 0x3fe62e42000d7882 */ /* 0x000fe20000000000 */
[----:B------:R-:W-:-:S04]  /*7f70*/  FSETP.GEU.FTZ.AND P0, PT, |R3|, 4.1917929649353027344, PT ;  /* 0x4086232b0300780b */ /* 0x000fc80003f1e200 */
[----:B------:R-:W-:-:S08]  /*7f80*/  DFMA R4, R2, R4, 6.75539944105574400000e+15 ;  /* 0x433800000204742b */ /* 0x000fd00000000004 */
[----:B------:R-:W-:-:S08]  /*7f90*/  DADD R6, R4, -6.75539944105574400000e+15 ;  /* 0xc338000004067429 */ /* 0x000fd00000000000 */
[----:B------:R-:W-:Y:S01]  /*7fa0*/  DFMA R8, R6, -UR12, R2 ;  /* 0x8000000c06087c2b */ /* 0x000fe20008000002 */
[----:B------:R-:W-:Y:S01]  /*7fb0*/  UMOV UR12, 0x3b39803f ;  /* 0x3b39803f000c7882 */ /* 0x000fe20000000000 */
[----:B------:R-:W-:-:S06]  /*7fc0*/  UMOV UR13, 0x3c7abc9e ;  /* 0x3c7abc9e000d7882 */ /* 0x000fcc0000000000 */
[----:B------:R-:W-:Y:S01]  /*7fd0*/  DFMA R8, R6, -UR12, R8 ;  /* 0x8000000c06087c2b */ /* 0x000fe20008000008 */
[----:B------:R-:W-:Y:S01]  /*7fe0*/  UMOV UR12, 0x69ce2bdf ;  /* 0x69ce2bdf000c7882 */ /* 0x000fe20000000000 */
[----:B------:R-:W-:Y:S01]  /*7ff0*/  IMAD.MOV.U32 R6, RZ, RZ, -0x35dec16 ;  /* 0xfca213eaff067424 */ /* 0x000fe200078e00ff */
[----:B------:R-:W-:Y:S01]  /*8000*/  UMOV UR13, 0x3e5ade15 ;  /* 0x3e5ade15000d7882 */ /* 0x000fe20000000000 */
[----:B------:R-:W-:-:S06]  /*8010*/  IMAD.MOV.U32 R7, RZ, RZ, 0x3e928af3 ;  /* 0x3e928af3ff077424 */ /* 0x000fcc00078e00ff */
        /* <DEDUP_REMOVED lines=25> */
[----:B------:R-:W-:-:S08]  /*81b0*/  DFMA R6, R8, R6, 1 ;  /* 0x3ff000000806742b */ /* 0x000fd00000000006 */
[----:B------:R-:W-:-:S10]  /*81c0*/  DFMA R8, R8, R6, 1 ;  /* 0x3ff000000808742b */ /* 0x000fd40000000006 */
[----:B------:R-:W-:Y:S02]  /*81d0*/  IMAD R21, R4, 0x100000, R9 ;  /* 0x0010000004157824 */ /* 0x000fe400078e0209 */
[----:B------:R-:W-:Y:S01]  /*81e0*/  IMAD.MOV.U32 R20, RZ, RZ, R8 ;  /* 0x000000ffff147224 */ /* 0x000fe200078e0008 */
[----:B------:R-:W-:Y:S06]  /*81f0*/  @!P0 BRA `(.L_x_871) ;  /* 0x0000002000688947 */ /* 0x000fec0003800000 */
[----:B------:R-:W-:Y:S01]  /*8200*/  FSETP.GEU.FTZ.AND P0, PT, |R3|, 4.2275390625, PT ;  /* 0x408748000300780b */ /* 0x000fe20003f1e200 */
[C---:B------:R-:W-:Y:S02]  /*8210*/  DADD R6, R2.reuse, +INF ;  /* 0x7ff0000002067429 */ /* 0x040fe40000000000 */
[----:B------:R-:W-:-:S08]  /*8220*/  DSETP.GEU.AND P1, PT, R2, RZ, PT ;  /* 0x000000ff0200722a */ /* 0x000fd00003f2e000 */
[----:B------:R-:W-:Y:S02]  /*8230*/  FSEL R20, R6, RZ, P1 ;  /* 0x000000ff06147208 */ /* 0x000fe40000800000 */
[----:B------:R-:W-:Y:S01]  /*8240*/  FSEL R21, R7, RZ, P1 ;  /* 0x000000ff07157208 */ /* 0x000fe20000800000 */
[----:B------:R-:W-:Y:S06]  /*8250*/  @P0 BRA `(.L_x_871) ;  /* 0x0000002000500947 */ /* 0x000fec0003800000 */
[----:B------:R-:W-:Y:S01]  /*8260*/  LEA.HI R0, R4, R4, RZ, 0x1 ;  /* 0x0000000404007211 */ /* 0x000fe200078f08ff */
[----:B------:R-:W-:-:S03]  /*8270*/  IMAD.MOV.U32 R20, RZ, RZ, R8 ;  /* 0x000000ffff147224 */ /* 0x000fc600078e0008 */
[----:B------:R-:W-:-:S05]  /*8280*/  SHF.R.S32.HI R21, RZ, 0x1, R0 ;  /* 0x00000001ff157819 */ /* 0x000fca0000011400 */
[----:B------:R-:W-:Y:S02]  /*8290*/  IMAD.IADD R2, R4, 0x1, -R21 ;  /* 0x0000000104027824 */ /* 0x000fe400078e0a15 */
[----:B------:R-:W-:-:S03]  /*82a0*/  IMAD R21, R21, 0x100000, R9 ;  /* 0x0010000015157824 */ /* 0x000fc600078e0209 */
[----:B------:R-:W-:Y:S01]  /*82b0*/  LEA R3, R2, 0x3ff00000, 0x14 ;  /* 0x3ff0000002037811 */ /* 0x000fe200078ea0ff */
[----:B------:R-:W-:-:S06]  /*82c0*/  IMAD.MOV.U32 R2, RZ, RZ, RZ ;  /* 0x000000ffff027224 */ /* 0x000fcc00078e00ff */
[----:B------:R-:W-:Y:S01]  /*82d0*/  DMUL R20, R20, R2 ;  /* 0x0000000214147228 */ /* 0x000fe20000000000 */
[----:B------:R-:W-:Y:S10]  /*82e0*/  BRA `(.L_x_871) ;  /* 0x00000020002c7947 */ /* 0x000ff40003800000 */
.L_x_870:
[----:B------:R-:W-:-:S04]  /*82f0*/  LOP3.LUT R7, R3, 0x7fffffff, RZ, 0xc0, !PT ;  /* 0x7fffffff03077812 */ /* 0x000fc800078ec0ff */
[----:B------:R-:W-:-:S13]  /*8300*/  LOP3.LUT P0, RZ, R7, R2, RZ, 0xfc, !PT ;  /* 0x0000000207ff7212 */ /* 0x000fda000780fcff */
[----:B------:R-:W-:Y:S05]  /*8310*/  @P0 BRA `(.L_x_872) ;  /* 0x0000000400dc0947 */ /* 0x000fea0003800000 */
[----:B------:R-:W-:Y:S01]  /*8320*/  DSETP.NEU.AND P0, PT, |R22|, +INF , PT ;  /* 0x7ff000001600742a */ /* 0x000fe20003f0d200 */
[----:B------:R-:W-:-:S13]  /*8330*/  BSSY.RECONVERGENT B3, `(.L_x_873) ;  /* 0x000001d000037945 */ /* 0x000fda0003800200 */
[----:B------:R-:W-:Y:S01]  /*8340*/  @!P0 DMUL R2, RZ, R22 ;  /* 0x00000016ff028228 */ /* 0x000fe20000000000 */
[----:B------:R-:W-:Y:S01]  /*8350*/  @!P0 IMAD.MOV.U32 R0, RZ, RZ, 0x1 ;  /* 0x00000001ff008424 */ /* 0x000fe200078e00ff */
[----:B------:R-:W-:Y:S09]  /*8360*/  @!P0 BRA `(.L_x_874) ;  /* 0x0000000000648947 */ /* 0x000ff20003800000 */
[----:B------:R-:W-:Y:S01]  /*8370*/  UMOV UR12, 0x6dc9c883 ;  /* 0x6dc9c883000c7882 */ /* 0x000fe20000000000 */
[----:B------:R-:W-:Y:S01]  /*8380*/  UMOV UR13, 0x3fe45f30 ;  /* 0x3fe45f30000d7882 */ /* 0x000fe20000000000 */
[C---:B------:R-:W-:Y:S01]  /*8390*/  DSETP.GE.AND P0, PT, |R22|.reuse, 2.14748364800000000000e+09, PT ;  /* 0x41e000001600742a */ /* 0x040fe20003f06200 */
[----:B------:R-:W-:Y:S01]  /*83a0*/  BSSY.RECONVERGENT B4, `(.L_x_875) ;  /* 0x0000014000047945 */ /* 0x000fe20003800200 */
[----:B------:R-:W-:Y:S01]  /*83b0*/  DMUL R4, R22, UR12 ;  /* 0x0000000c16047c28 */ /* 0x000fe20008000000 */
[----:B------:R-:W-:Y:S01]  /*83c0*/  UMOV UR12, 0x54442d18 ;  /* 0x54442d18000c7882 */ /* 0x000fe20000000000 */
[----:B------:R-:W-:-:S08]  /*83d0*/  UMOV UR13, 0x3ff921fb ;  /* 0x3ff921fb000d7882 */ /* 0x000fd00000000000 */
[----:B------:R-:W0:Y:S08]  /*83e0*/  F2I.F64 R4, R4 ;  /* 0x0000000400047311 */ /* 0x000e300000301100 */
[----:B0-----:R-:W0:Y:S02]  /*83f0*/  I2F.F64 R2, R4 ;  /* 0x0000000400027312 */ /* 0x001e240000201c00 */
[----:B0-----:R-:W-:Y:S01]  /*8400*/  DFMA R6, R2, -UR12, R22 ;  /* 0x8000000c02067c2b */ /* 0x001fe20008000016 */
[----:B------:R-:W-:Y:S01]  /*8410*/  UMOV UR12, 0x33145c00 ;  /* 0x33145c00000c7882 */ /* 0x000fe20000000000 */
[----:B------:R-:W-:-:S06]  /*8420*/  UMOV UR13, 0x3c91a626 ;  /* 0x3c91a626000d7882 */ /* 0x000fcc0000000000 */
[----:B------:R-:W-:Y:S01]  /*8430*/  DFMA R6, R2, -UR12, R6 ;  /* 0x8000000c02067c2b */ /* 0x000fe20008000006 */
[----:B------:R-:W-:Y:S01]  /*8440*/  UMOV UR12, 0x252049c0 ;  /* 0x252049c0000c7882 */ /* 0x000fe20000000000 */
[----:B------:R-:W-:-:S06]  /*8450*/  UMOV UR13, 0x397b839a ;  /* 0x397b839a000d7882 */ /* 0x000fcc0000000000 */
[----:B------:R-:W-:Y:S01]  /*8460*/  DFMA R2, R2, -UR12, R6 ;  /* 0x8000000c02027c2b */ /* 0x000fe20008000006 */
[----:B------:R-:W-:Y:S10]  /*8470*/  @!P0 BRA `(.L_x_876) ;  /* 0x0000000000188947 */ /* 0x000ff40003800000 */
[----:B------:R-:W-:Y:S01]  /*8480*/  IMAD.MOV.U32 R6, RZ, RZ, R22 ;  /* 0x000000ffff067224 */ /* 0x000fe200078e0016 */
[----:B------:R-:W-:Y:S01]  /*8490*/  MOV R12, 0x84c0 ;  /* 0x000084c0000c7802 */ /* 0x000fe20000000f00 */
[----:B------:R-:W-:-:S07]  /*84a0*/  IMAD.MOV.U32 R14, RZ, RZ, R23 ;  /* 0x000000ffff0e7224 */ /* 0x000fce00078e0017 */
[----:B-----5:R-:W-:Y:S05]  /*84b0*/  CALL.REL.NOINC `($_ZN2at6native61_GLOBAL__N__44eb8e94_28_ForeachBinaryOpScalarList_cu_dda10a6925multi_tensor_apply_kernelINS1_28TensorListScalarListMetadataIN3c107complexIdEELi2EEENS1_25BinaryOpScalarListFunctorIS6_Li2ELi1ELi1EEEJNS1_13power_functorIS6_EEEEEvT_T0_DpT1_$__internal_trig_reduction_slowpathd) ;  /* 0x0000048400887944 */ /* 0x020fea0003c00000 */
[----:B------:R-:W-:Y:S02]  /*84c0*/  IMAD.MOV.U32 R2, RZ, RZ, R6 ;  /* 0x000000ffff027224 */ /* 0x000fe400078e0006 */
[----:B------:R-:W-:-:S07]  /*84d0*/  IMAD.MOV.U32 R3, RZ, RZ, R7 ;  /* 0x000000ffff037224 */ /* 0x000fce00078e0007 */
.L_x_876:
[----:B------:R-:W-:Y:S05]  /*84e0*/  BSYNC.RECONVERGENT B4 ;  /* 0x0000000000047941 */ /* 0x000fea0003800200 */
.L_x_875:
[----:B------:R-:W-:-:S07]  /*84f0*/  VIADD R0, R4, 0x1 ;  /* 0x0000000104007836 */ /* 0x000fce0000000000 */
.L_x_874:
[----:B------:R-:W-:Y:S05]  /*8500*/  BSYNC.RECONVERGENT B3 ;  /* 0x0000000000037941 */ /* 0x000fea0003800200 */
.L_x_873:
[----:B------:R-:W0:Y:S01]  /*8510*/  LDCU.64 UR12, c[0x4][0xe8] ;  /* 0x01001d00ff0c77ac */ /* 0x000e220008000a00 */
[----:B------:R-:W-:-:S05]  /*8520*/  IMAD.SHL.U32 R4, R0, 0x40, RZ ;  /* 0x0000004000047824 */ /* 0x000fca00078e00ff */
[----:B------:R-:W-:-:S04]  /*8530*/  LOP3.LUT R4, R4, 0x40, RZ, 0xc0, !PT ;  /* 0x0000004004047812 */ /* 0x000fc800078ec0ff */
[----:B0-----:R-:W-:-:S05]  /*8540*/  IADD3 R20, P0, PT, R4, UR12, RZ ;  /* 0x0000000c04147c10 */ /* 0x001fca000ff1e0ff */
[----:B------:R-:W-:-:S05]  /*8550*/  IMAD.X R21, RZ, RZ, UR13, P0 ;  /* 0x0000000dff157e24 */ /* 0x000fca00080e06ff */
[----:B------:R-:W2:Y:S04]  /*8560*/  LDG.E.128.CONSTANT R12, desc[UR14][R20.64] ;  /* 0x0000000e140c7981 */ /* 0x000ea8000c1e9d00 */
[----:B------:R-:W3:Y:S04]  /*8570*/  LDG.E.128.CONSTANT R8, desc[UR14][R20.64+0x10] ;  /* 0x0000100e14087981 */ /* 0x000ee8000c1e9d00 */
[----:B------:R-:W4:Y:S01]  /*8580*/  LDG.E.128.CONSTANT R4, desc[UR14][R20.64+0x20] ;  /* 0x0000200e14047981 */ /* 0x000f22000c1e9d00 */
[----:B------:R-:W-:Y:S01]  /*8590*/  LOP3.LUT R32, R0, 0x1, RZ, 0xc0, !PT ;  /* 0x0000000100207812 */ /* 0x000fe200078ec0ff */
[----:B------:R-:W-:Y:S01]  /*85a0*/  IMAD.MOV.U32 R34, RZ, RZ, 0x20fd8164 ;  /* 0x20fd8164ff227424 */ /* 0x000fe200078e00ff */
[----:B------:R-:W-:Y:S01]  /*85b0*/  DSETP.NEU.AND P1, PT, |R22|, +INF , PT ;  /* 0x7ff000001600742a */ /* 0x000fe20003f2d200 */
[----:B------:R-:W-:Y:S01]  /*85c0*/  IMAD.MOV.U32 R35, RZ, RZ, 0x3da8ff83 ;  /* 0x3da8ff83ff237424 */ /* 0x000fe200078e00ff */
[----:B------:R-:W-:Y:S01]  /*85d0*/  ISETP.NE.U32.AND P0, PT, R32, 0x1, PT ;  /* 0x000000012000780c */ /* 0x000fe20003f05070 */
[----:B------:R-:W-:Y:S01]  /*85e0*/  DMUL R32, R2, R2 ;  /* 0x0000000202207228 */ /* 0x000fe20000000000 */
[----:B------:R-:W-:Y:S02]  /*85f0*/  BSSY.RECONVERGENT B3, `(.L_x_877) ;  /* 0x000002b000037945 */ /* 0x000fe40003800200 */
[----:B------:R-:W-:-:S02]  /*8600*/  FSEL R34, R34, -8.06006814911005101289e+34, !P0 ;  /* 0xf9785eba22227808 */ /* 0x000fc40004000000 */
[----:B------:R-:W-:-:S06]  /*8610*/  FSEL R35, -R35, 0.11223486810922622681, !P0 ;  /* 0x3de5db6523237808 */ /* 0x000fcc0004000100 */
[----:B--2---:R-:W-:-:S08]  /*8620*/  DFMA R12, R32, R34, R12 ;  /* 0x00000022200c722b */ /* 0x004fd0000000000c */
[----:B------:R-:W-:-:S08]  /*8630*/  DFMA R12, R32, R12, R14 ;  /* 0x0000000c200c722b */ /* 0x000fd0000000000e */
[----:B---3--:R-:W-:-:S08]  /*8640*/  DFMA R8, R32, R12, R8 ;  /* 0x0000000c2008722b */ /* 0x008fd00000000008 */
[----:B------:R-:W-:-:S08]  /*8650*/  DFMA R8, R32, R8, R10 ;  /* 0x000000082008722b */ /* 0x000fd0000000000a */
[----:B----4-:R-:W-:-:S08]  /*8660*/  DFMA R4, R32, R8, R4 ;  /* 0x000000082004722b */ /* 0x010fd00000000004 */
[----:B------:R-:W-:-:S08]  /*8670*/  DFMA R4, R32, R4, R6 ;  /* 0x000000042004722b */ /* 0x000fd00000000006 */
[----:B------:R-:W-:Y:S02]  /*8680*/  DFMA R2, R4, R2, R2 ;  /* 0x000000020402722b */ /* 0x000fe40000000002 */
[----:B------:R-:W-:-:S10]  /*8690*/  DFMA R4, R32, R4, 1 ;  /* 0x3ff000002004742b */ /* 0x000fd40000000004 */
[----:B------:R-:W-:Y:S02]  /*86a0*/  FSEL R6, R4, R2, !P0 ;  /* 0x0000000204067208 */ /* 0x000fe40004000000 */
[----:B------:R-:W-:Y:S01]  /*86b0*/  FSEL R7, R5, R3, !P0 ;  /* 0x0000000305077208 */ /* 0x000fe20004000000 */
[----:B------:R-:W-:Y:S01]  /*86c0*/  @!P1 DMUL R2, RZ, R22 ;  /* 0x00000016ff029228 */ /* 0x000fe20000000000 */
[----:B------:R-:W-:Y:S01]  /*86d0*/  LOP3.LUT P0, RZ, R0, 0x2, RZ, 0xc0, !PT ;  /* 0x0000000200ff7812 */ /* 0x000fe2000780c0ff */
[----:B------:R-:W-:-:S03]  /*86e0*/  @!P1 IMAD.MOV.U32 R0, RZ, RZ, RZ ;  /* 0x000000ffff009224 */ /* 0x000fc600078e00ff */
[----:B------:R-:W-:-:S10]  /*86f0*/  DADD R4, RZ, -R6 ;  /* 0x00000000ff047229 */ /* 0x000fd40000000806 */
[----:B------:R-:W-:Y:S02]  /*8700*/  FSEL R20, R6, R4, !P0 ;  /* 0x0000000406147208 */ /* 0x000fe40004000000 */
[----:B------:R-:W-:Y:S01]  /*8710*/  FSEL R21, R7, R5, !P0 ;  /* 0x0000000507157208 */ /* 0x000fe20004000000 */
[----:B------:R-:W-:Y:S06]  /*8720*/  @!P1 BRA `(.L_x_878) ;  /* 0x00000000005c9947 */ /* 0x000fec0003800000 */
[----:B------:R-:W-:Y:S01]  /*8730*/  UMOV UR12, 0x6dc9c883 ;  /* 0x6dc9c883000c7882 */ /* 0x000fe20000000000 */
[----:B------:R-:W-:Y:S01]  /*8740*/  UMOV UR13, 0x3fe45f30 ;  /* 0x3fe45f30000d7882 */ /* 0x000fe20000000000 */
[C---:B------:R-:W-:Y:S02]  /*8750*/  DSETP.GE.AND P0, PT, |R22|.reuse, 2.14748364800000000000e+09, PT ;  /* 0x41e000001600742a */ /* 0x040fe40003f06200 */
[----:B------:R-:W-:Y:S01]  /*8760*/  DMUL R4, R22, UR12 ;  /* 0x0000000c16047c28 */ /* 0x000fe20008000000 */
[----:B------:R-:W-:Y:S01]  /*8770*/  UMOV UR12, 0x54442d18 ;  /* 0x54442d18000c7882 */ /* 0x000fe20000000000 */
[----:B------:R-:W-:-:S04]  /*8780*/  UMOV UR13, 0x3ff921fb ;  /* 0x3ff921fb000d7882 */ /* 0x000fc80000000000 */
        /* <DEDUP_REMOVED lines=15> */
[----:B------:R-:W-:Y:S02]  /*8880*/  IMAD.MOV.U32 R2, RZ, RZ, R6 ;  /* 0x000000ffff027224 */ /* 0x000fe400078e0006 */
[----:B------:R-:W-:-:S07]  /*8890*/  IMAD.MOV.U32 R3, RZ, RZ, R7 ;  /* 0x000000ffff037224 */ /* 0x000fce00078e0007 */
.L_x_878:
[----:B------:R-:W-:Y:S05]  /*88a0*/  BSYNC.RECONVERGENT B3 ;  /* 0x0000000000037941 */ /* 0x000fea0003800200 */
.L_x_877:
        /* <DEDUP_REMOVED lines=9> */
[----:B------:R-:W-:-:S02]  /*8940*/  IMAD.MOV.U32 R34, RZ, RZ, 0x20fd8164 ;  /* 0x20fd8164ff227424 */ /* 0x000fc400078e00ff */
[----:B------:R-:W-:Y:S01]  /*8950*/  IMAD.MOV.U32 R35, RZ, RZ, 0x3da8ff83 ;  /* 0x3da8ff83ff237424 */ /* 0x000fe200078e00ff */
[----:B------:R-:W-:Y:S01]  /*8960*/  ISETP.NE.U32.AND P0, PT, R32, 0x1, PT ;  /* 0x000000012000780c */ /* 0x000fe20003f05070 */
[----:B------:R-:W-:-:S03]  /*8970*/  DMUL R32, R2, R2 ;  /* 0x0000000202207228 */ /* 0x000fc60000000000 */
[----:B------:R-:W-:Y:S02]  /*8980*/  FSEL R34, R34, -8.06006814911005101289e+34, !P0 ;  /* 0xf9785eba22227808 */ /* 0x000fe40004000000 */
        /* <DEDUP_REMOVED lines=10> */
[----:B------:R-:W-:Y:S02]  /*8a30*/  FSEL R5, R5, R3, !P0 ;  /* 0x0000000305057208 */ /* 0x000fe40004000000 */
[----:B------:R-:W-:-:S04]  /*8a40*/  LOP3.LUT P0, RZ, R0, 0x2, RZ, 0xc0, !PT ;  /* 0x0000000200ff7812 */ /* 0x000fc8000780c0ff */
[----:B------:R-:W-:-:S10]  /*8a50*/  DADD R2, RZ, -R4 ;  /* 0x00000000ff027229 */ /* 0x000fd40000000804 */
[----:B------:R-:W-:Y:S02]  /*8a60*/  FSEL R22, R4, R2, !P0 ;  /* 0x0000000204167208 */ /* 0x000fe40004000000 */
[----:B------:R-:W-:Y:S01]  /*8a70*/  FSEL R23, R5, R3, !P0 ;  /* 0x0000000305177208 */ /* 0x000fe20004000000 */
[----:B------:R-:W-:Y:S06]  /*8a80*/  BRA `(.L_x_871) ;  /* 0x0000001800447947 */ /* 0x000fec0003800000 */
.L_x_872:
[----:B------:R-:W-:-:S13]  /*8a90*/  ISETP.GE.U32.AND P0, PT, R5, 0x7ff00000, PT ;  /* 0x7ff000000500780c */ /* 0x000fda0003f06070 */
[----:B------:R-:W-:Y:S05]  /*8aa0*/  @!P0 BRA `(.L_x_879) ;  /* 0x0000000000348947 */ /* 0x000fea0003800000 */
[----:B------:R-:W-:-:S04]  /*8ab0*/  ISETP.NE.AND P0, PT, R7, 0x7ff00000, PT ;  /* 0x7ff000000700780c */ /* 0x000fc80003f05270 */
[----:B------:R-:W-:-:S13]  /*8ac0*/  ISETP.EQ.AND P0, PT, R2, RZ, !P0 ;  /* 0x000000ff0200720c */ /* 0x000fda0004702270 */
[----:B------:R-:W-:-:S10]  /*8ad0*/  @!P0 DADD R20, R22, -R22 ;  /* 0x0000000016148229 */ /* 0x000fd40000000816 */
[----:B------:R-:W-:Y:S02]  /*8ae0*/  @!P0 IMAD.MOV.U32 R22, RZ, RZ, R20 ;  /* 0x000000ffff168224 */ /* 0x000fe400078e0014 */
[----:B------:R-:W-:Y:S01]  /*8af0*/  @!P0 IMAD.MOV.U32 R23, RZ, RZ, R21 ;  /* 0x000000ffff178224 */ /* 0x000fe200078e0015 */
[----:B------:R-:W-:Y:S06]  /*8b00*/  @!P0 BRA `(.L_x_871) ;  /* 0x0000001800248947 */ /* 0x000fec0003800000 */
[----:B------:R-:W-:Y:S01]  /*8b10*/  DADD R22, R22, -R22 ;  /* 0x0000000016167229 */ /* 0x000fe20000000816 */
[----:B------:R-:W-:-:S04]  /*8b20*/  ISETP.GT.AND P0, PT, R3, -0x1, PT ;  /* 0xffffffff0300780c */ /* 0x000fc80003f04270 */
[----:B------:R-:W-:Y:S02]  /*8b30*/  FSEL R20, R2, RZ, P0 ;  /* 0x000000ff02147208 */ /* 0x000fe40000000000 */
[----:B------:R-:W-:-:S03]  /*8b40*/  FSEL R21, R3, RZ, P0 ;  /* 0x000000ff03157208 */ /* 0x000fc60000000000 */
[----:B------:R-:W-:Y:S02]  /*8b50*/  FSEL R22, R22, RZ, P0 ;  /* 0x000000ff16167208 */ /* 0x000fe40000000000 */
[----:B------:R-:W-:Y:S01]  /*8b60*/  FSEL R23, R23, RZ, P0 ;  /* 0x000000ff17177208 */ /* 0x000fe20000000000 */
[----:B------:R-:W-:Y:S06]  /*8b70*/  BRA `(.L_x_871) ;  /* 0x0000001800087947 */ /* 0x000fec0003800000 */
.L_x_879:
[----:B------:R-:W-:-:S05]  /*8b80*/  VIADD R0, R3, 0xbf79d1be ;  /* 0xbf79d1be03007836 */ /* 0x000fca0000000000 */
[----:B------:R-:W-:-:S13]  /*8b90*/  ISETP.GT.U32.AND P0, PT, R0, 0x108aa2, PT ;  /* 0x00108aa20000780c */ /* 0x000fda0003f04070 */
[----:B------:R-:W-:Y:S05]  /*8ba0*/  @P0 BRA `(.L_x_880) ;  /* 0x0000000c00280947 */ /* 0x000fea0003800000 */
[----:B------:R-:W-:Y:S01]  /*8bb0*/  UMOV UR12, 0x19ba0da4 ;  /* 0x19ba0da4000c7882 */ /* 0x000fe20000000000 */
[----:B------:R-:W-:Y:S01]  /*8bc0*/  UMOV UR13, 0x40937be3 ;  /* 0x40937be3000d7882 */ /* 0x000fe20000000000 */
[----:B------:R-:W-:Y:S01]  /*8bd0*/  IMAD.MOV.U32 R8, RZ, RZ, 0x652b82fe ;  /* 0x652b82feff087424 */ /* 0x000fe200078e00ff */
[----:B------:R-:W-:Y:S01]  /*8be0*/  DADD R6, R2, -UR12 ;  /* 0x8000000c02067e29 */ /* 0x000fe20008000000 */
[----:B------:R-:W-:Y:S01]  /*8bf0*/  IMAD.MOV.U32 R9, RZ, RZ, 0x3ff71547 ;  /* 0x3ff71547ff097424 */ /* 0x000fe200078e00ff */
[----:B------:R-:W-:Y:S01]  /*8c00*/  UMOV UR12, 0xfefa39ef ;  /* 0xfefa39ef000c7882 */ /* 0x000fe20000000000 */
[----:B------:R-:W-:Y:S01]  /*8c10*/  UMOV UR13, 0x3fe62e42 ;  /* 0x3fe62e42000d7882 */ /* 0x000fe20000000000 */
[----:B------:R-:W-:Y:S04]  /*8c20*/  BSSY.RECONVERGENT B0, `(.L_x_881) ;  /* 0x0000036000007945 */ /* 0x000fe80003800200 */
[----:B------:R-:W-:-:S02]  /*8c30*/  DFMA R8, R6, R8, 6.75539944105574400000e+15 ;  /* 0x433800000608742b */ /* 0x000fc40000000008 */
[----:B------:R-:W-:-:S06]  /*8c40*/  FSETP.GEU.FTZ.AND P0, PT, |R7|, 4.1917929649353027344, PT ;  /* 0x4086232b0700780b */ /* 0x000fcc0003f1e200 */
        /* <DEDUP_REMOVED lines=43> */
[----:B------:R-:W-:Y:S02]  /*8f00*/  @!P0 LEA.HI R0, R8, R8, RZ, 0x1 ;  /* 0x0000000808008211 */ /* 0x000fe400078f08ff */
[----:B------:R-:W-:Y:S02]  /*8f10*/  FSEL R33, R11, RZ, P1 ;  /* 0x000000ff0b217208 */ /* 0x000fe40000800000 */
[----:B------:R-:W-:-:S05]  /*8f20*/  @!P0 SHF.R.S32.HI R5, RZ, 0x1, R0 ;  /* 0x00000001ff058819 */ /* 0x000fca0000011400 */
[----:B------:R-:W-:Y:S02]  /*8f30*/  @!P0 IMAD.IADD R4, R8, 0x1, -R5 ;  /* 0x0000000108048824 */ /* 0x000fe400078e0a05 */
[----:B------:R-:W-:-:S03]  /*8f40*/  @!P0 IMAD R3, R5, 0x100000, R3 ;  /* 0x0010000005038824 */ /* 0x000fc600078e0203 */
[----:B------:R-:W-:Y:S01]  /*8f50*/  @!P0 LEA R5, R4, 0x3ff00000, 0x14 ;  /* 0x3ff0000004058811 */ /* 0x000fe200078ea0ff */
[----:B------:R-:W-:-:S06]  /*8f60*/  @!P0 IMAD.MOV.U32 R4, RZ, RZ, RZ ;  /* 0x000000ffff048224 */ /* 0x000fcc00078e00ff */
[----:B------:R-:W-:-:S11]  /*8f70*/  @!P0 DMUL R32, R2, R4 ;  /* 0x0000000402208228 */ /* 0x000fd60000000000 */
.L_x_882:
[----:B------:R-:W-:Y:S05]  /*8f80*/  BSYNC.RECONVERGENT B0 ;  /* 0x0000000000007941 */ /* 0x000fea0003800200 */
.L_x_881:
[C---:B------:R-:W-:Y:S01]  /*8f90*/  LEA.HI R5, R33.reuse, 0xffffff09, RZ, 0xc ;  /* 0xffffff0921057811 */ /* 0x040fe200078f60ff */
[----:B------:R-:W-:Y:S01]  /*8fa0*/  DSETP.NEU.AND P0, PT, |R22|, +INF , PT ;  /* 0x7ff000001600742a */ /* 0x000fe20003f0d200 */
[----:B------:R-:W-:Y:S01]  /*8fb0*/  LOP3.LUT R33, R33, 0xfffff, RZ, 0xc0, !PT ;  /* 0x000fffff21217812 */ /* 0x000fe200078ec0ff */
[----:B------:R-:W-:Y:S01]  /*8fc0*/  BSSY.RECONVERGENT B3, `(.L_x_883) ;  /* 0x0000025000037945 */ /* 0x000fe20003800200 */
[----:B------:R-:W-:Y:S02]  /*8fd0*/  LOP3.LUT R0, R5, 0xffff, RZ, 0xc0, !PT ;  /* 0x0000ffff05007812 */ /* 0x000fe400078ec0ff */
[----:B------:R-:W-:Y:S02]  /*8fe0*/  LOP3.LUT R33, R33, 0x7fe00000, RZ, 0xfc, !PT ;  /* 0x7fe0000021217812 */ /* 0x000fe400078efcff */
[----:B------:R-:W-:-:S04]  /*8ff0*/  LEA.HI R0, R0, R5, RZ, 0x11 ;  /* 0x0000000500007211 */ /* 0x000fc800078f88ff */
[----:B------:R-:W-:-:S03]  /*9000*/  PRMT R20, R0, 0x9910, RZ ;  /* 0x0000991000147816 */ /* 0x000fc600000000ff */
[----:B------:R-:W-:Y:S01]  /*9010*/  @!P0 DMUL R2, RZ, R22 ;  /* 0x00000016ff028228 */ /* 0x000fe20000000000 */
[----:B------:R-:W-:Y:S01]  /*9020*/  SHF.R.S32.HI R20, RZ, 0x1, R20 ;  /* 0x00000001ff147819 */ /* 0x000fe20000011414 */
[----:B------:R-:W-:-:S03]  /*9030*/  @!P0 IMAD.MOV.U32 R0, RZ, RZ, 0x1 ;  /* 0x00000001ff008424 */ /* 0x000fc600078e00ff */
[----:B------:R-:W-:-:S05]  /*9040*/  LOP3.LUT R20, R20, 0xffff, RZ, 0xc0, !PT ;  /* 0x0000ffff14147812 */ /* 0x000fca00078ec0ff */
[----:B------:R-:W-:-:S05]  /*9050*/  IMAD.IADD R21, R5, 0x1, -R20 ;  /* 0x0000000105157824 */ /* 0x000fca00078e0a14 */
[----:B------:R-:W-:Y:S01]  /*9060*/  LEA R21, R21, 0x3ff00000, 0x14 ;  /* 0x3ff0000015157811 */ /* 0x000fe200078ea0ff */
[----:B------:R-:W-:Y:S06]  /*9070*/  @!P0 BRA `(.L_x_884) ;  /* 0x0000000000648947 */ /* 0x000fec0003800000 */
        /* <DEDUP_REMOVED lines=23> */
.L_x_886:
[----:B------:R-:W-:Y:S05]  /*91f0*/  BSYNC.RECONVERGENT B4 ;  /* 0x0000000000047941 */ /* 0x000fea0003800200 */
.L_x_885:
[----:B------:R-:W-:-:S07]  /*9200*/  VIADD R0, R4, 0x1 ;  /* 0x0000000104007836 */ /* 0x000fce0000000000 */
.L_x_884:
[----:B------:R-:W-:Y:S05]  /*9210*/  BSYNC.RECONVERGENT B3 ;  /* 0x0000000000037941 */ /* 0x000fea0003800200 */
.L_x_883:
        /* <DEDUP_REMOVED lines=24> */
[----:B------:R-:W-:Y:S01]  /*93a0*/  DFMA R4, R36, R4, 1 ;  /* 0x3ff000002404742b */ /* 0x000fe20000000004 */
[----:B------:R-:W-:Y:S01]  /*93b0*/  LEA R37, R20, 0x3ff00000, 0x14 ;  /* 0x3ff0000014257811 */ /* 0x000fe200078ea0ff */
[----:B------:R-:W-:-:S08]  /*93c0*/  IMAD.MOV.U32 R36, RZ, RZ, RZ ;  /* 0x000000ffff247224 */ /* 0x000fd000078e00ff */
[----:B------:R-:W-:Y:S02]  /*93d0*/  FSEL R4, R4, R2, !P0 ;  /* 0x0000000204047208 */ /* 0x000fe40004000000 */
[----:B------:R-:W-:Y:S02]  /*93e0*/  FSEL R5, R5, R3, !P0 ;  /* 0x0000000305057208 */ /* 0x000fe40004000000 */
[----:B------:R-:W-:Y:S01]  /*93f0*/  LOP3.LUT P0, RZ, R0, 0x2, RZ, 0xc0, !PT ;  /* 0x0000000200ff7812 */ /* 0x000fe2000780c0ff */
[----:B------:R-:W-:-:S03]  /*9400*/  @!P1 IMAD.MOV.U32 R0, RZ, RZ, RZ ;  /* 0x000000ffff009224 */ /* 0x000fc600078e00ff */
[----:B------:R-:W-:-:S10]  /*9410*/  DADD R2, RZ, -R4 ;  /* 0x00000000ff027229 */ /* 0x000fd40000000804 */
[----:B------:R-:W-:Y:S02]  /*9420*/  FSEL R34, R4, R2, !P0 ;  /* 0x0000000204227208 */ /* 0x000fe40004000000 */
[----:B------:R-:W-:Y:S01]  /*9430*/  FSEL R35, R5, R3, !P0 ;  /* 0x0000000305237208 */ /* 0x000fe20004000000 */
[----:B------:R-:W-:-:S05]  /*9440*/  @!P1 DMUL R2, RZ, R22 ;  /* 0x00000016ff029228 */ /* 0x000fca0000000000 */
[----:B------:R-:W-:-:S08]  /*9450*/  DMUL R34, R32, R34 ;  /* 0x0000002220227228 */ /* 0x000fd00000000000 */
[----:B------:R-:W-:Y:S01]  /*9460*/  DMUL R34, R34, R36 ;  /* 0x0000002422227228 */ /* 0x000fe20000000000 */
[----:B------:R-:W-:Y:S10]  /*9470*/  @!P1 BRA `(.L_x_888) ;  /* 0x00000000005c9947 */ /* 0x000ff40003800000 */
        /* <DEDUP_REMOVED lines=23> */
.L_x_888:
[----:B------:R-:W-:Y:S05]  /*95f0*/  BSYNC.RECONVERGENT B3 ;  /* 0x0000000000037941 */ /* 0x000fea0003800200 */
.L_x_887:
[----:B------:R-:W0:Y:S01]  /*9600*/  LDCU.64 UR12, c[0x4][0xe8] ;  /* 0x01001d00ff0c77ac */ /* 0x000e220008000a00 */
[----:B------:R-:W-:-:S05]  /*9610*/  IMAD.SHL.U32 R4, R0, 0x40, RZ ;  /* 0x0000004000047824 */ /* 0x000fca00078e00ff */
[----:B------:R-:W-:-:S04]  /*9620*/  LOP3.LUT R4, R4, 0x40, RZ, 0xc0, !PT ;  /* 0x0000004004047812 */ /* 0x000fc800078ec0ff */
[----:B0-----:R-:W-:-:S05]  /*9630*/  IADD3 R22, P0, PT, R4, UR12, RZ ;  /* 0x0000000c04167c10 */ /* 0x001fca000ff1e0ff */
[----:B------:R-:W-:-:S05]  /*9640*/  IMAD.X R23, RZ, RZ, UR13, P0 ;  /* 0x0000000dff177e24 */ /* 0x000fca00080e06ff */
[----:B------:R-:W2:Y:S04]  /*9650*/  LDG.E.128.CONSTANT R8, desc[UR14][R22.64] ;  /* 0x0000000e16087981 */ /* 0x000ea8000c1e9d00 */
[----:B------:R-:W3:Y:S04]  /*9660*/  LDG.E.128.CONSTANT R4, desc[UR14][R22.64+0x10] ;  /* 0x0000100e16047981 */ /* 0x000ee8000c1e9d00 */
[----:B------:R0:W4:Y:S01]  /*9670*/  LDG.E.128.CONSTANT R12, desc[UR14][R22.64+0x20] ;  /* 0x0000200e160c7981 */ /* 0x000122000c1e9d00 */
[----:B------:R-:W-:Y:S01]  /*9680*/  LOP3.LUT R20, R0, 0x1, RZ, 0xc0, !PT ;  /* 0x0000000100147812 */ /* 0x000fe200078ec0ff */
[----:B------:R-:W-:Y:S01]  /*9690*/  IMAD.MOV.U32 R40, RZ, RZ, 0x20fd8164 ;  /* 0x20fd8164ff287424 */ /* 0x000fe200078e00ff */
[----:B------:R-:W-:Y:S01]  /*96a0*/  DMUL R38, R2, R2 ;  /* 0x0000000202267228 */ /* 0x000fe20000000000 */
[----:B------:R-:W-:Y:S01]  /*96b0*/  IMAD.MOV.U32 R36, RZ, RZ, RZ ;  /* 0x000000ffff247224 */ /* 0x000fe200078e00ff */
[----:B------:R-:W-:Y:S01]  /*96c0*/  ISETP.NE.U32.AND P0, PT, R20, 0x1, PT ;  /* 0x000000011400780c */ /* 0x000fe20003f05070 */
[----:B------:R-:W-:-:S03]  /*96d0*/  IMAD.MOV.U32 R20, RZ, RZ, 0x3da8ff83 ;  /* 0x3da8ff83ff147424 */ /* 0x000fc600078e00ff */
[----:B------:R-:W-:Y:S01]  /*96e0*/  FSEL R40, R40, -8.06006814911005101289e+34, !P0 ;  /* 0xf9785eba28287808 */ /* 0x000fe20004000000 */
[----:B0-----:R-:W-:Y:S01]  /*96f0*/  IMAD.MOV.U32 R22, RZ, RZ, RZ ;  /* 0x000000ffff167224 */ /* 0x001fe200078e00ff */
[----:B------:R-:W-:Y:S01]  /*9700*/  FSEL R41, -R20, 0.11223486810922622681, !P0 ;  /* 0x3de5db6514297808 */ /* 0x000fe20004000100 */
[----:B------:R-:W-:-:S06]  /*9710*/  IMAD.MOV.U32 R23, RZ, RZ, R21 ;  /* 0x000000ffff177224 */ /* 0x000fcc00078e0015 */
[----:B------:R-:W-:Y:S02]  /*9720*/  DMUL R20, R34, R22 ;  /* 0x0000001622147228 */ /* 0x000fe40000000000 */
        /* <DEDUP_REMOVED lines=13> */
[----:B------:R-:W-:-:S06]  /*9800*/  FSEL R3, R5, R3, !P0 ;  /* 0x0000000305037208 */ /* 0x000fcc0004000000 */
[----:B------:R-:W-:-:S08]  /*9810*/  DMUL R32, R32, R2 ;  /* 0x0000000220207228 */ /* 0x000fd00000000000 */
[----:B------:R-:W-:-:S08]  /*9820*/  DMUL R32, R36, R32 ;  /* 0x0000002024207228 */ /* 0x000fd00000000000 */
[----:B------:R-:W-:Y:S01]  /*9830*/  DMUL R22, R22, R32 ;  /* 0x0000002016167228 */ /* 0x000fe20000000000 */
[----:B------:R-:W-:Y:S10]  /*9840*/  BRA `(.L_x_871) ;  /* 0x0000000800d47947 */ /* 0x000ff40003800000 */
.L_x_880:
[----:B------:R-:W-:Y:S01]  /*9850*/  IMAD.MOV.U32 R4, RZ, RZ, 0x652b82fe ;  /* 0x652b82feff047424 */ /* 0x000fe200078e00ff */
[----:B------:R-:W-:Y:S01]  /*9860*/  UMOV UR12, 0xfefa39ef ;  /* 0xfefa39ef000c7882 */ /* 0x000fe20000000000 */
[----:B------:R-:W-:Y:S01]  /*9870*/  IMAD.MOV.U32 R5, RZ, RZ, 0x3ff71547 ;  /* 0x3ff71547ff057424 */ /* 0x000fe200078e00ff */
[----:B------:R-:W-:Y:S01]  /*9880*/  UMOV UR13, 0x3fe62e42 ;  /* 0x3fe62e42000d7882 */ /* 0x000fe20000000000 */
[----:B------:R-:W-:Y:S01]  /*9890*/  DSETP.NEU.AND P2, PT, |R22|, +INF , PT ;  /* 0x7ff000001600742a */ /* 0x000fe20003f4d200 */
[----:B------:R-:W-:Y:S01]  /*98a0*/  FSETP.GEU.FTZ.AND P0, PT, |R3|, 4.1917929649353027344, PT ;  /* 0x4086232b0300780b */ /* 0x000fe20003f1e200 */
[----:B------:R-:W-:Y:S02]  /*98b0*/  BSSY.RECONVERGENT B0, `(.L_x_889) ;  /* 0x0000037000007945 */ /* 0x000fe40003800200 */
[----:B------:R-:W-:-:S08]  /*98c0*/  DFMA R8, R2, R4, 6.75539944105574400000e+15 ;  /* 0x433800000208742b */ /* 0x000fd00000000004 */
[----:B------:R-:W-:Y:S02]  /*98d0*/  DADD R4, R8, -6.75539944105574400000e+15 ;  /* 0xc338000008047429 */ /* 0x000fe40000000000 */
[----:B------:R-:W-:-:S06]  /*98e0*/  @!P2 DMUL R12, RZ, R22 ;  /* 0x00000016ff0ca228 */ /* 0x000fcc0000000000 */
        /* <DEDUP_REMOVED lines=42> */
[----:B------:R-:W-:Y:S01]  /*9b90*/  @!P1 LEA.HI R0, R8, R8, RZ, 0x1 ;  /* 0x0000000808009211 */ /* 0x000fe200078f08ff */
[----:B------:R-:W-:Y:S01]  /*9ba0*/  @!P1 IMAD.MOV.U32 R2, RZ, RZ, R4 ;  /* 0x000000ffff029224 */ /* 0x000fe200078e0004 */
[----:B------:R-:W-:Y:S01]  /*9bb0*/  FSEL R33, R7, RZ, P0 ;  /* 0x000000ff07217208 */ /* 0x000fe20000000000 */
[----:B------:R-:W-:Y:S01]  /*9bc0*/  @!P1 IMAD.MOV.U32 R4, RZ, RZ, RZ ;  /* 0x000000ffff049224 */ /* 0x000fe200078e00ff */
[----:B------:R-:W-:-:S05]  /*9bd0*/  @!P1 SHF.R.S32.HI R3, RZ, 0x1, R0 ;  /* 0x00000001ff039819 */ /* 0x000fca0000011400 */
[----:B------:R-:W-:Y:S02]  /*9be0*/  @!P1 IMAD.IADD R8, R8, 0x1, -R3 ;  /* 0x0000000108089824 */ /* 0x000fe400078e0a03 */
[----:B------:R-:W-:-:S03]  /*9bf0*/  @!P1 IMAD R3, R3, 0x100000, R5 ;  /* 0x0010000003039824 */ /* 0x000fc600078e0205 */
[----:B------:R-:W-:-:S06]  /*9c00*/  @!P1 LEA R5, R8, 0x3ff00000, 0x14 ;  /* 0x3ff0000008059811 */ /* 0x000fcc00078ea0ff */
[----:B------:R-:W-:-:S11]  /*9c10*/  @!P1 DMUL R32, R2, R4 ;  /* 0x0000000402209228 */ /* 0x000fd60000000000 */
.L_x_890:
[----:B------:R-:W-:Y:S05]  /*9c20*/  BSYNC.RECONVERGENT B0 ;  /* 0x0000000000007941 */ /* 0x000fea0003800200 */
.L_x_889:
[----:B------:R-:W-:Y:S01]  /*9c30*/  BSSY.RECONVERGENT B3, `(.L_x_891) ;  /* 0x000001d000037945 */ /* 0x000fe20003800200 */
[----:B------:R-:W-:-:S03]  /*9c40*/  @!P2 IMAD.MOV.U32 R0, RZ, RZ, 0x1 ;  /* 0x00000001ff00a424 */ /* 0x000fc600078e00ff */
[----:B------:R-:W-:Y:S05]  /*9c50*/  @!P2 BRA `(.L_x_892) ;  /* 0x000000000068a947 */ /* 0x000fea0003800000 */
[----:B------:R-:W-:Y:S01]  /*9c60*/  UMOV UR12, 0x6dc9c883 ;  /* 0x6dc9c883000c7882 */ /* 0x000fe20000000000 */
[----:B------:R-:W-:Y:S01]  /*9c70*/  UMOV UR13, 0x3fe45f30 ;  /* 0x3fe45f30000d7882 */ /* 0x000fe20000000000 */
[C---:B------:R-:W-:Y:S01]  /*9c80*/  DSETP.GE.AND P0, PT, |R22|.reuse, 2.14748364800000000000e+09, PT ;  /* 0x41e000001600742a */ /* 0x040fe20003f06200 */
[----:B------:R-:W-:Y:S01]  /*9c90*/  BSSY.RECONVERGENT B4, `(.L_x_893) ;  /* 0x0000015000047945 */ /* 0x000fe20003800200 */
        /* <DEDUP_REMOVED lines=20> */
.L_x_894:
[----:B------:R-:W-:Y:S05]  /*9de0*/  BSYNC.RECONVERGENT B4 ;  /* 0x0000000000047941 */ /* 0x000fea0003800200 */
.L_x_893:
[----:B------:R-:W-:-:S07]  /*9df0*/  VIADD R0, R0, 0x1 ;  /* 0x0000000100007836 */ /* 0x000fce0000000000 */
.L_x_892:
[----:B------:R-:W-:Y:S05]  /*9e00*/  BSYNC.RECONVERGENT B3 ;  /* 0x0000000000037941 */ /* 0x000fea0003800200 */
.L_x_891:
        /* <DEDUP_REMOVED lines=17> */
[----:B0-----:R-:W-:Y:S02]  /*9f20*/  @!P1 DMUL R2, RZ, R22 ;  /* 0x00000016ff029228 */ /* 0x001fe40000000000 */
        /* <DEDUP_REMOVED lines=39> */
.L_x_896:
[----:B------:R-:W-:Y:S05]  /*a1a0*/  BSYNC.RECONVERGENT B3 ;  /* 0x0000000000037941 */ /* 0x000fea0003800200 */
.L_x_895:
        /* <DEDUP_REMOVED lines=10> */
[----:B------:R-:W-:Y:S01]  /*a250*/  DMUL R20, R32, R20 ;  /* 0x0000001420147228 */ /* 0x000fe20000000000 */
        /* <DEDUP_REMOVED lines=19> */
[----:B------:R-:W-:-:S11]  /*a390*/  DMUL R22, R32, R22 ;  /* 0x0000001620167228 */ /* 0x000fd60000000000 */
.L_x_871:
[----:B------:R-:W-:Y:S05]  /*a3a0*/  BSYNC.RECONVERGENT B2 ;  /* 0x0000000000027941 */ /* 0x000fea0003800200 */
.L_x_869:
[----:B-----5:R-:W-:Y:S01]  /*a3b0*/  DSETP.NAN.AND P0, PT, R18, R18, PT ;  /* 0x000000121200722a */ /* 0x020fe20003f08000 */
[----:B------:R-:W-:Y:S05]  /*a3c0*/  BSSY.RECONVERGENT B1, `(.L_x_897) ;  /* 0x000079f000017945 */ /* 0x000fea0003800200 */
[----:B------:R-:W-:-:S14]  /*a3d0*/  DSETP.NAN.OR P0, PT, R16, R16, P0 ;  /* 0x000000101000722a */ /* 0x000fdc0000708400 */
[----:B------:R-:W-:Y:S05]  /*a3e0*/  @P0 BRA `(.L_x_898) ;  /* 0x0000006c00240947 */ /* 0x000fea0003800000 */
        /* <DEDUP_REMOVED lines=10> */
[----:B------:R-:W-:Y:S05]  /*a490*/  @P0 BRA `(.L_x_899) ;  /* 0x0000005800600947 */ /* 0x000fea0003800000 */
[----:B------:R-:W-:-:S14]  /*a4a0*/  DSETP.NEU.AND P0, PT, R32, 1, PT ;  /* 0x3ff000002000742a */ /* 0x000fdc0003f0d000 */
[----:B------:R-:W-:Y:S05]  /*a4b0*/  @!P0 BRA `(.L_x_900) ;  /* 0x0000004400588947 */ /* 0x000fea0003800000 */
        /* <DEDUP_REMOVED lines=21> */
[----:B------:R-:W-:-:S14]  /*a610*/  DSETP.GT.OR P0, PT, R4, UR12, !P0 ;  /* 0x0000000c04007e2a */ /* 0x000fdc000c704400 */
[----:B------:R-:W-:Y:S05]  /*a620*/  @P0 BRA `(.L_x_901) ;  /* 0x0000003400400947 */ /* 0x000fea0003800000 */
        /* <DEDUP_REMOVED lines=8> */
[----:B------:R-:W-:-:S13]  /*a6b0*/  FSETP.GT.FTZ.AND P0, PT, R9, -1.6999999284744262695, PT ;  /* 0xbfd999990900780b */ /* 0x000fda0003f14000 */
[----:B------:R-:W-:Y:S05]  /*a6c0*/  @P0 BRA !P1, `(.L_x_904) ;  /* 0x00000004004c0947 */ /* 0x000fea0004800000 */
        /* <DEDUP_REMOVED lines=8> */
[----:B------:R-:W-:Y:S01]  /*a750*/  ISETP.GE.U32.AND P1, PT, R0, 0x7fefffff, PT ;  /* 0x7fefffff0000780c */ /* 0x000fe20003f26070 */
[----:B------:R-:W-:Y:S02]  /*a760*/  IMAD.MOV.U32 R0, RZ, RZ, -0x3ff ;  /* 0xfffffc01ff007424 */ /* 0x000fe400078e00ff */
[----:B------:R-:W-:-:S10]  /*a770*/  @!P0 IMAD.MOV.U32 R0, RZ, RZ, -0x435 ;  /* 0xfffffbcbff008424 */ /* 0x000fd400078e00ff */
[----:B------:R-:W-:Y:S01]  /*a780*/  @P1 IMAD.MOV.U32 R4, RZ, RZ, 0x0 ;  /* 0x00000000ff041424 */ /* 0x000fe200078e00ff */
[----:B------:R-:W-:Y:S01]  /*a790*/  @P1 LOP3.LUT P2, RZ, R3, 0x7fffffff, RZ, 0xc0, !PT ;  /* 0x7fffffff03ff1812 */ /* 0x000fe2000784c0ff */
[----:B------:R-:W-:-:S06]  /*a7a0*/  @P1 IMAD.MOV.U32 R5, RZ, RZ, 0x7ff00000 ;  /* 0x7ff00000ff051424 */ /* 0x000fcc00078e00ff */
[----:B------:R-:W-:-:S10]  /*a7b0*/  @P1 DFMA R4, R2, R4, +INF ;  /* 0x7ff000000204142b */ /* 0x000fd40000000004 */
[----:B------:R-:W-:Y:S02]  /*a7c0*/  @P1 FSEL R8, R4, RZ, P2 ;  /* 0x000000ff04081208 */ /* 0x000fe40001000000 */
[----:B------:R-:W-:Y:S01]  /*a7d0*/  @P1 FSEL R9, R5, -QNAN , P2 ;  /* 0xfff0000005091808 */ /* 0x000fe20001000000 */
[----:B------:R-:W-:Y:S06]  /*a7e0*/  @P1 BRA `(.L_x_905) ;  /* 0x0000000400d41947 */ /* 0x000fec0003800000 */
        /* <DEDUP_REMOVED lines=65> */
.L_x_904:
        /* <DEDUP_REMOVED lines=21> */
[----:B------:R-:W-:Y:S05]  /*ad50*/  CALL.REL.NOINC `($__internal_63_$__cuda_sm20_div_rn_f64_full) ;  /* 0x0000045400c87944 */ /* 0x000fea0003c00000 */
.L_x_907:
[----:B------:R-:W-:Y:S05]  /*ad60*/  BSYNC.RECONVERGENT B3 ;  /* 0x0000000000037941 */ /* 0x000fea0003800200 */
.L_x_906:
        /* <DEDUP_REMOVED lines=28> */
[----:B------:R-:W-:-:S11]  /*af30*/  DADD R8, R8, R12 ;  /* 0x0000000008087229 */ /* 0x000fd6000000000c */
.L_x_905:
[----:B------:R-:W-:Y:S05]  /*af40*/  BSYNC.RECONVERGENT B2 ;  /* 0x0000000000027941 */ /* 0x000fea0003800200 */
.L_x_903:
        /* <DEDUP_REMOVED lines=22> */
.L_x_909:
[----:B------:R-:W-:Y:S05]  /*b0b0*/  BSYNC.RECONVERGENT B2 ;  /* 0x0000000000027941 */ /* 0x000fea0003800200 */
.L_x_908:
[----:B------:R-:W-:Y:S01]  /*b0c0*/  DMUL R4, R2, R2 ;  /* 0x0000000202047228 */ /* 0x000fe20000000000 */
[----:B------:R-:W-:Y:S01]  /*b0d0*/  IMAD.MOV.U32 R6, RZ, RZ, -0x2449a4b7 ;  /* 0xdbb65b49ff067424 */ /* 0x000fe200078e00ff */
[----:B------:R-:W-:Y:S01]  /*b0e0*/  UMOV UR12, 0x2a25ff7e ;  /* 0x2a25ff7e000c7882 */ /* 0x000fe20000000000 */
[----:B------:R-:W-:Y:S01]  /*b0f0*/  IMAD.MOV.U32 R7, RZ, RZ, 0x3f2d3b63 ;  /* 0x3f2d3b63ff077424 */ /* 0x000fe200078e00ff */
[----:B------:R-:W-:Y:S01]  /*b100*/  UMOV UR13, 0x3ef53e1d ;  /* 0x3ef53e1d000d7882 */ /* 0x000fe20000000000 */
[----:B------:R-:W-:Y:S01]  /*b110*/  ISETP.GE.AND P2, PT, R17, RZ, PT ;  /* 0x000000ff1100720c */ /* 0x000fe20003f46270 */
[----:B------:R-:W-:Y:S01]  /*b120*/  @!P1 IMAD.MOV.U32 R10, RZ, RZ, 0x54442d18 ;  /* 0x54442d18ff0a9424 */ /* 0x000fe200078e00ff */
[----:B------:R-:W-:Y:S01]  /*b130*/  BSSY.RECONVERGENT B0, `(.L_x_910) ;  /* 0x000004f000007945 */ /* 0x000fe20003800200 */
[----:B------:R-:W-:Y:S01]  /*b140*/  @!P1 IMAD.MOV.U32 R11, RZ, RZ, 0x3ff921fb ;  /* 0x3ff921fbff0b9424 */ /* 0x000fe200078e00ff */
        /* <DEDUP_REMOVED lines=58> */
[----:B------:R-:W-:-:S10]  /*b4f0*/  @P1 DADD R2, -R6, R2 ;  /* 0x0000000006021229 */ /* 0x000fd40000000102 */
[----:B------:R-:W-:Y:S02]  /*b500*/  @P1 FSEL R2, R2, R6, !P0 ;  /* 0x0000000602021208 */ /* 0x000fe40004000000 */
[----:B------:R-:W-:Y:S02]  /*b510*/  @P1 FSEL R3, R3, R7, !P0 ;  /* 0x0000000703031208 */ /* 0x000fe40004000000 */
[----:B------:R-:W-:Y:S01]  /*b520*/  @!P1 PLOP3.LUT P0, PT, P2, PT, PT, 0x80, 0x8 ;  /* 0x000000000008981c */ /* 0x000fe2000170f070 */
[----:B------:R-:W-:-:S03]  /*b530*/  DSETP.NEU.AND P2, PT, R32, RZ, PT ;  /* 0x000000ff2000722a */ /* 0x000fc60003f4d000 */
[----:B------:R-:W-:Y:S02]  /*b540*/  @!P1 FSEL R4, R6, R4, !P0 ;  /* 0x0000000406049208 */ /* 0x000fe40004000000 */
[----:B------:R-:W-:-:S06]  /*b550*/  @!P1 FSEL R5, R7, R5, !P0 ;  /* 0x0000000507059208 */ /* 0x000fcc0004000000 */
[----:B------:R-:W-:-:S03]  /*b560*/  @!P1 DADD R2, R4, R10 ;  /* 0x0000000004029229 */ /* 0x000fc6000000000a */
[----:B------:R-:W-:Y:S08]  /*b570*/  @!P2 BRA `(.L_x_911) ;  /* 0x000000000020a947 */ /* 0x000ff00003800000 */
[----:B------:R-:W-:Y:S01]  /*b580*/  IMAD.MOV.U32 R5, RZ, RZ, 0x7f3321d2 ;  /* 0x7f3321d2ff057424 */ /* 0x000fe200078e00ff */
[----:B------:R-:W-:Y:S01]  /*b590*/  DSETP.NEU.AND P1, PT, |R16|, |R18|, PT ;  /* 0x400000121000722a */ /* 0x000fe20003f2d200 */
[----:B------:R-:W-:-:S03]  /*b5a0*/  IMAD.MOV.U32 R7, RZ, RZ, 0x4002d97c ;  /* 0x4002d97cff077424 */ /* 0x000fc600078e00ff */
[----:B------:R-:W-:Y:S02]  /*b5b0*/  FSEL R5, R5, 3.37028055040000000000e+12, !P0 ;  /* 0x54442d1805057808 */ /* 0x000fe40004000000 */
[----:B------:R-:W-:Y:S02]  /*b5c0*/  FSEL R7, R7, 1.8213495016098022461, !P0 ;  /* 0x3fe921fb07077808 */ /* 0x000fe40004000000 */
[----:B------:R-:W-:Y:S02]  /*b5d0*/  FSEL R2, R5, R2, !P1 ;  /* 0x0000000205027208 */ /* 0x000fe40004800000 */
[----:B------:R-:W-:Y:S01]  /*b5e0*/  FSEL R3, R7, R3, !P1 ;  /* 0x0000000307037208 */ /* 0x000fe20004800000 */
[----:B------:R-:W-:Y:S06]  /*b5f0*/  BRA `(.L_x_912) ;  /* 0x0000000000087947 */ /* 0x000fec0003800000 */
.L_x_911:
[----:B------:R-:W-:Y:S02]  /*b600*/  FSEL R2, RZ, 3.37028055040000000000e+12, P0 ;  /* 0x54442d18ff027808 */ /* 0x000fe40000000000 */
[----:B------:R-:W-:-:S07]  /*b610*/  FSEL R3, RZ, 2.1426990032196044922, P0 ;  /* 0x400921fbff037808 */ /* 0x000fce0000000000 */
.L_x_912:
[----:B------:R-:W-:Y:S05]  /*b620*/  BSYNC.RECONVERGENT B0 ;  /* 0x0000000000007941 */ /* 0x000fea0003800200 */
.L_x_910:
[----:B------:R-:W-:Y:S01]  /*b630*/  DADD R16, |R16|, |R18| ;  /* 0x0000000010107229 */ /* 0x000fe20000000612 */
[----:B------:R-:W-:Y:S01]  /*b640*/  LOP3.LUT R19, R3, 0x80000000, R19, 0xb8, !PT ;  /* 0x8000000003137812 */ /* 0x000fe200078eb813 */
[----:B------:R-:W-:-:S06]  /*b650*/  DMUL R8, R8, 0.5 ;  /* 0x3fe0000008087828 */ /* 0x000fcc0000000000 */
[----:B------:R-:W-:-:S06]  /*b660*/  DSETP.NAN.AND P0, PT, R16, R16, PT ;  /* 0x000000101000722a */ /* 0x000fcc0003f08000 */
[----:B------:R-:W-:Y:S02]  /*b670*/  FSEL R2, R16, R2, P0 ;  /* 0x0000000210027208 */ /* 0x000fe40000000000 */
[----:B------:R-:W-:Y:S01]  /*b680*/  FSEL R3, R17, R19, P0 ;  /* 0x0000001311037208 */ /* 0x000fe20000000000 */
[----:B------:R-:W-:Y:S06]  /*b690*/  BRA `(.L_x_913) ;  /* 0x0000006400c47947 */ /* 0x000fec0003800000 */
.L_x_902:
[----:B------:R-:W-:Y:S01]  /*b6a0*/  DMUL R2, R10, R10 ;  /* 0x0000000a0a027228 */ /* 0x000fe20000000000 */
[----:B------:R-:W-:Y:S01]  /*b6b0*/  UMOV UR12, 0x66666666 ;  /* 0x66666666000c7882 */ /* 0x000fe20000000000 */
[----:B------:R-:W-:-:S06]  /*b6c0*/  UMOV UR13, 0x3fe66666 ;  /* 0x3fe66666000d7882 */ /* 0x000fcc0000000000 */
[----:B------:R-:W-:-:S08]  /*b6d0*/  DFMA R2, R32, R32, R2 ;  /* 0x000000202002722b */ /* 0x000fd00000000002 */
[----:B------:R-:W-:-:S14]  /*b6e0*/  DSETP.GTU.AND P0, PT, R2, UR12, PT ;  /* 0x0000000c02007e2a */ /* 0x000fdc000bf0c000 */
[----:B------:R-:W-:Y:S05]  /*b6f0*/  @P0 BRA `(.L_x_914) ;  /* 0x0000000c00240947 */ /* 0x000fea0003800000 */
[----:B------:R-:W0:Y:S01]  /*b700*/  MUFU.RCP64H R7, R33 ;  /* 0x0000002100077308 */ /* 0x000e220000001800 */
[----:B------:R-:W-:Y:S01]  /*b710*/  IMAD.MOV.U32 R6, RZ, RZ, 0x1 ;  /* 0x00000001ff067424 */ /* 0x000fe200078e00ff */
[----:B------:R-:W-:Y:S01]  /*b720*/  BSSY.RECONVERGENT B0, `(.L_x_915) ;  /* 0x000005f000007945 */ /* 0x000fe20003800200 */
[----:B------:R-:W-:Y:S01]  /*b730*/  IMAD.MOV.U32 R5, RZ, RZ, R3 ;  /* 0x000000ffff057224 */ /* 0x000fe200078e0003 */
[----:B------:R-:W-:Y:S01]  /*b740*/  FSETP.GEU.AND P5, PT, |R11|, 6.5827683646048100446e-37, PT ;  /* 0x036000000b00780b */ /* 0x000fe20003fae200 */
[----:B------:R-:W-:Y:S02]  /*b750*/  IMAD.MOV.U32 R4, RZ, RZ, R2 ;  /* 0x000000ffff047224 */ /* 0x000fe400078e0002 */
[----:B------:R-:W-:Y:S01]  /*b760*/  IMAD.MOV.U32 R13, RZ, RZ, R5 ;  /* 0x000000ffff0d7224 */ /* 0x000fe200078e0005 */
[----:B------:R-:W-:Y:S01]  /*b770*/  ISETP.GT.AND P0, PT, R5, 0xfffff, PT ;  /* 0x000fffff0500780c */ /* 0x000fe20003f04270 */
[----:B------:R-:W-:Y:S02]  /*b780*/  IMAD.MOV.U32 R0, RZ, RZ, R4 ;  /* 0x000000ffff007224 */ /* 0x000fe400078e0004 */
[----:B------:R-:W-:Y:S01]  /*b790*/  IMAD.MOV.U32 R12, RZ, RZ, -0x3ff ;  /* 0xfffffc01ff0c7424 */ /* 0x000fe200078e00ff */
[----:B0-----:R-:W-:-:S09]  /*b7a0*/  DFMA R8, -R32, R6, 1 ;  /* 0x3ff000002008742b */ /* 0x001fd20000000106 */
[----:B------:R-:W-:Y:S01]  /*b7b0*/  @!P0 DMUL R4, R4, 1.80143985094819840000e+16 ;  /* 0x4350000004048828 */ /* 0x000fe20000000000 */
[----:B------:R-:W-:Y:S01]  /*b7c0*/  @!P0 IMAD.MOV.U32 R12, RZ, RZ, -0x435 ;  /* 0xfffffbcbff0c8424 */ /* 0x000fe200078e00ff */
[----:B------:R-:W-:-:S08]  /*b7d0*/  DFMA R8, R8, R8, R8 ;  /* 0x000000080808722b */ /* 0x000fd00000000008 */
[----:B------:R-:W-:Y:S01]  /*b7e0*/  @!P0 IMAD.MOV.U32 R13, RZ, RZ, R5 ;  /* 0x000000ffff0d8224 */ /* 0x000fe200078e0005 */
[----:B------:R-:W-:Y:S01]  /*b7f0*/  DFMA R8, R6, R8, R6 ;  /* 0x000000080608722b */ /* 0x000fe20000000006 */
[----:B------:R-:W-:Y:S02]  /*b800*/  @!P0 IMAD.MOV.U32 R0, RZ, RZ, R4 ;  /* 0x000000ffff008224 */ /* 0x000fe400078e0004 */
[----:B------:R-:W-:-:S05]  /*b810*/  VIADD R6, R13, 0xffffffff ;  /* 0xffffffff0d067836 */ /* 0x000fca0000000000 */
[----:B------:R-:W-:Y:S01]  /*b820*/  DFMA R2, -R32, R8, 1 ;  /* 0x3ff000002002742b */ /* 0x000fe20000000108 */
[----:B------:R-:W-:-:S07]  /*b830*/  ISETP.GE.U32.AND P2, PT, R6, 0x7fefffff, PT ;  /* 0x7fefffff0600780c */ /* 0x000fce0003f46070 */
[----:B------:R-:W-:-:S06]  /*b840*/  DFMA R2, R8, R2, R8 ;  /* 0x000000020802722b */ /* 0x000fcc0000000008 */
[----:B------:R-:W-:Y:S01]  /*b850*/  @P2 IMAD.MOV.U32 R6, RZ, RZ, 0x0 ;  /* 0x00000000ff062424 */ /* 0x000fe200078e00ff */
[----:B------:R-:W-:Y:S01]  /*b860*/  @P2 LOP3.LUT P3, RZ, R5, 0x7fffffff, RZ, 0xc0, !PT ;  /* 0x7fffffff05ff2812 */ /* 0x000fe2000786c0ff */
[----:B------:R-:W-:Y:S01]  /*b870*/  DMUL R8, R10, R2 ;  /* 0x000000020a087228 */ /* 0x000fe20000000000 */
[----:B------:R-:W-:-:S06]  /*b880*/  @P2 IMAD.MOV.U32 R7, RZ, RZ, 0x7ff00000 ;  /* 0x7ff00000ff072424 */ /* 0x000fcc00078e00ff */
[----:B------:R-:W-:Y:S02]  /*b890*/  @P2 DFMA R6, R4, R6, +INF ;  /* 0x7ff000000406242b */ /* 0x000fe40000000006 */
[----:B------:R-:W-:-:S08]  /*b8a0*/  DFMA R14, -R32, R8, R10 ;  /* 0x00000008200e722b */ /* 0x000fd0000000010a */
[----:B------:R-:W-:Y:S01]  /*b8b0*/  DFMA R2, R2, R14, R8 ;  /* 0x0000000e0202722b */ /* 0x000fe20000000008 */
[----:B------:R-:W-:Y:S02]  /*b8c0*/  @P2 FSEL R8, R6, RZ, P3 ;  /* 0x000000ff06082208 */ /* 0x000fe40001800000 */
[----:B------:R-:W-:-:S07]  /*b8d0*/  @P2 FSEL R9, R7, -QNAN , P3 ;  /* 0xfff0000007092808 */ /* 0x000fce0001800000 */
[----:B------:R-:W-:-:S05]  /*b8e0*/  FFMA R5, RZ, R33, R3 ;  /* 0x00000021ff057223 */ /* 0x000fca0000000003 */
[----:B------:R-:W-:Y:S01]  /*b8f0*/  FSETP.GT.AND P4, PT, |R5|, 1.469367938527859385e-39, PT ;  /* 0x001000000500780b */ /* 0x000fe20003f84200 */
[----:B------:R-:W-:-:S12]  /*b900*/  @P2 BRA `(.L_x_916) ;  /* 0x0000000400002947 */ /* 0x000fd80003800000 */
        /* <DEDUP_REMOVED lines=10> */
[----:B------:R-:W-:-:S11]  /*b9b0*/  UMOV UR17, 0x43300000 ;  /* 0x4330000000117882 */ /* 0x000fd60000000000 */
[----:B------:R-:W-:-:S04]  /*b9c0*/  @P0 VIADD R5, R15, 0xfff00000 ;  /* 0xfff000000f050836 */ /* 0x000fc80000000000 */
        /* <DEDUP_REMOVED lines=13> */
[----:B------:R-:W-:Y:S01]  /*baa0*/  LEA.HI R36, R13, R12, RZ, 0xc ;  /* 0x0000000c0d247211 */ /* 0x000fe200078f60ff */
[----:B------:R-:W-:Y:S01]  /*bab0*/  DADD R12, R14, -R4 ;  /* 0x000000000e0c7229 */ /* 0x000fe20000000804 */
[----:B------:R-:W-:-:S03]  /*bac0*/  IMAD.MOV.U32 R37, RZ, RZ, 0x43300000 ;  /* 0x43300000ff257424 */ /* 0x000fc600078e00ff */
[----:B------:R-:W-:Y:S01]  /*bad0*/  DFMA R34, R6, R34, UR12 ;  /* 0x0000000c06227e2b */ /* 0x000fe20008000022 */
[----:B------:R-:W-:Y:S01]  /*bae0*/  UMOV UR12, 0xa9ab0956 ;  /* 0xa9ab0956000c7882 */ /* 0x000fe20000000000 */
[----:B------:R-:W-:Y:S01]  /*baf0*/  UMOV UR13, 0x3f1745cb ;  /* 0x3f1745cb000d7882 */ /* 0x000fe20000000000 */
[----:B------:R-:W-:Y:S01]  /*bb00*/  @P0 VIADD R36, R36, 0x1 ;  /* 0x0000000124240836 */ /* 0x000fe20000000000 */
[----:B------:R-:W-:-:S04]  /*bb10*/  DADD R12, R12, R12 ;  /* 0x000000000c0c7229 */ /* 0x000fc8000000000c */
[----:B------:R-:W-:Y:S01]  /*bb20*/  DFMA R34, R6, R34, UR12 ;  /* 0x0000000c06227e2b */ /* 0x000fe20008000022 */
[----:B------:R-:W-:Y:S01]  /*bb30*/  UMOV UR12, 0x2d1b5154 ;  /* 0x2d1b5154000c7882 */ /* 0x000fe20000000000 */
[----:B------:R-:W-:Y:S01]  /*bb40*/  UMOV UR13, 0x3f3c71c7 ;  /* 0x3f3c71c7000d7882 */ /* 0x000fe20000000000 */
[----:B------:R-:W-:Y:S01]  /*bb50*/  LOP3.LUT R36, R36, 0x80000000, RZ, 0x3c, !PT ;  /* 0x8000000024247812 */ /* 0x000fe200078e3cff */
[----:B------:R-:W-:-:S04]  /*bb60*/  DFMA R12, R14, -R4, R12 ;  /* 0x800000040e0c722b */ /* 0x000fc8000000000c */
[----:B------:R-:W-:Y:S01]  /*bb70*/  DFMA R34, R6, R34, UR12 ;  /* 0x0000000c06227e2b */ /* 0x000fe20008000022 */
[----:B------:R-:W-:Y:S01]  /*bb80*/  UMOV UR12, 0x923be72d ;  /* 0x923be72d000c7882 */ /* 0x000fe20000000000 */
[----:B------:R-:W-:Y:S01]  /*bb90*/  UMOV UR13, 0x3f624924 ;  /* 0x3f624924000d7882 */ /* 0x000fe20000000000 */
[----:B------:R-:W-:Y:S01]  /*bba0*/  DADD R36, R36, -UR16 ;  /* 0x8000001024247e29 */ /* 0x000fe20008000000 */
[----:B------:R-:W-:Y:S01]  /*bbb0*/  UMOV UR16, 0xfefa39ef ;  /* 0xfefa39ef00107882 */ /* 0x000fe20000000000 */
[----:B------:R-:W-:Y:S01]  /*bbc0*/  UMOV UR17, 0x3fe62e42 ;  /* 0x3fe62e4200117882 */ /* 0x000fe20000000000 */
[----:B------:R-:W-:Y:S02]  /*bbd0*/  DMUL R12, R8, R12 ;  /* 0x0000000c080c7228 */ /* 0x000fe40000000000 */
[----:B------:R-:W-:Y:S01]  /*bbe0*/  DFMA R34, R6, R34, UR12 ;  /* 0x0000000c06227e2b */ /* 0x000fe20008000022 */
[----:B------:R-:W-:Y:S01]  /*bbf0*/  UMOV UR12, 0x9999a3c4 ;  /* 0x9999a3c4000c7882 */ /* 0x000fe20000000000 */
[----:B------:R-:W-:Y:S01]  /*bc00*/  UMOV UR13, 0x3f899999 ;  /* 0x3f899999000d7882 */ /* 0x000fe20000000000 */
[----:B------:R-:W-:-:S05]  /*bc10*/  DFMA R14, R36, UR16, R4 ;  /* 0x00000010240e7c2b */ /* 0x000fca0008000004 */
        /* <DEDUP_REMOVED lines=14> */
[----:B------:R-:W-:-:S11]  /*bd00*/  DADD R8, R14, R12 ;  /* 0x000000000e087229 */ /* 0x000fd6000000000c */
.L_x_916:
[----:B------:R-:W-:Y:S05]  /*bd10*/  BSYNC.RECONVERGENT B0 ;  /* 0x0000000000007941 */ /* 0x000fea0003800200 */
.L_x_915:
[----:B------:R-:W-:Y:S04]  /*bd20*/  BSSY.RECONVERGENT B2, `(.L_x_917) ;  /* 0x0000008000027945 */ /* 0x000fe80003800200 */
[----:B------:R-:W-:Y:S05]  /*bd30*/  @P4 BRA P5, `(.L_x_918) ;  /* 0x0000000000184947 */ /* 0x000fea0002800000 */
[----:B------:R-:W-:Y:S01]  /*bd40*/  IMAD.MOV.U32 R4, RZ, RZ, R10 ;  /* 0x000000ffff047224 */ /* 0x000fe200078e000a */
[----:B------:R-:W-:Y:S01]  /*bd50*/  MOV R0, 0xbda0 ;  /* 0x0000bda000007802 */ /* 0x000fe20000000f00 */
[----:B------:R-:W-:Y:S02]  /*bd60*/  IMAD.MOV.U32 R5, RZ, RZ, R11 ;  /* 0x000000ffff057224 */ /* 0x000fe400078e000b */
[----:B------:R-:W-:Y:S02]  /*bd70*/  IMAD.MOV.U32 R2, RZ, RZ, R32 ;  /* 0x000000ffff027224 */ /* 0x000fe400078e0020 */
[----:B------:R-:W-:-:S07]  /*bd80*/  IMAD.MOV.U32 R3, RZ, RZ, R33 ;  /* 0x000000ffff037224 */ /* 0x000fce00078e0021 */
[----:B------:R-:W-:Y:S05]  /*bd90*/  CALL.REL.NOINC `($__internal_63_$__cuda_sm20_div_rn_f64_full) ;  /* 0x0000044400b87944 */ /* 0x000fea0003c00000 */
.L_x_918:
[----:B------:R-:W-:Y:S05]  /*bda0*/  BSYNC.RECONVERGENT B2 ;  /* 0x0000000000027941 */ /* 0x000fea0003800200 */
.L_x_917:
        /* <DEDUP_REMOVED lines=84> */
.L_x_920:
[----:B------:R-:W-:Y:S02]  /*c2f0*/  FSEL R2, RZ, 3.37028055040000000000e+12, P0 ;  /* 0x54442d18ff027808 */ /* 0x000fe40000000000 */
[----:B------:R-:W-:-:S07]  /*c300*/  FSEL R3, RZ, 2.1426990032196044922, P0 ;  /* 0x400921fbff037808 */ /* 0x000fce0000000000 */
.L_x_921:
[----:B------:R-:W-:Y:S05]  /*c310*/  BSYNC.RECONVERGENT B0 ;  /* 0x0000000000007941 */ /* 0x000fea0003800200 */
.L_x_919:
[----:B------:R-:W-:Y:S01]  /*c320*/  DADD R16, |R16|, |R18| ;  /* 0x0000000010107229 */ /* 0x000fe20000000612 */
[----:B------:R-:W-:Y:S01]  /*c330*/  LOP3.LUT R19, R3, 0x80000000, R19, 0xb8, !PT ;  /* 0x8000000003137812 */ /* 0x000fe200078eb813 */
[----:B------:R-:W-:-:S06]  /*c340*/  DMUL R8, R8, 0.5 ;  /* 0x3fe0000008087828 */ /* 0x000fcc0000000000 */
[----:B------:R-:W-:-:S06]  /*c350*/  DSETP.NAN.AND P0, PT, R16, R16, PT ;  /* 0x000000101000722a */ /* 0x000fcc0003f08000 */
[----:B------:R-:W-:Y:S02]  /*c360*/  FSEL R2, R16, R2, P0 ;  /* 0x0000000210027208 */ /* 0x000fe40000000000 */
[----:B------:R-:W-:Y:S01]  /*c370*/  FSEL R3, R17, R19, P0 ;  /* 0x0000001311037208 */ /* 0x000fe20000000000 */
[----:B------:R-:W-:Y:S06]  /*c380*/  BRA `(.L_x_913) ;  /* 0x0000005800887947 */ /* 0x000fec0003800000 */
.L_x_914:
        /* <DEDUP_REMOVED lines=30> */
.L_x_923:
        /* <DEDUP_REMOVED lines=75> */
.L_x_922:
        /* <DEDUP_REMOVED lines=99> */
.L_x_925:
        /* <DEDUP_REMOVED lines=22> */
.L_x_928:
[----:B------:R-:W-:Y:S05]  /*d1b0*/  BSYNC.RECONVERGENT B3 ;  /* 0x0000000000037941 */ /* 0x000fea0003800200 */
.L_x_927:
        /* <DEDUP_REMOVED lines=29> */
.L_x_926:
[----:B------:R-:W-:Y:S05]  /*d390*/  BSYNC.RECONVERGENT B2 ;  /* 0x0000000000027941 */ /* 0x000fea0003800200 */
.L_x_924:
        /* <DEDUP_REMOVED lines=26> */
.L_x_930:
[----:B------:R-:W-:Y:S05]  /*d540*/  BSYNC.RECONVERGENT B2 ;  /* 0x0000000000027941 */ /* 0x000fea0003800200 */
.L_x_929:
        /* <DEDUP_REMOVED lines=84> */
.L_x_932:
[----:B------:R-:W-:Y:S02]  /*da90*/  FSEL R2, RZ, 3.37028055040000000000e+12, P0 ;  /* 0x54442d18ff027808 */ /* 0x000fe40000000000 */
[----:B------:R-:W-:-:S07]  /*daa0*/  FSEL R3, RZ, 2.1426990032196044922, P0 ;  /* 0x400921fbff037808 */ /* 0x000fce0000000000 */
.L_x_933:
[----:B------:R-:W-:Y:S05]  /*dab0*/  BSYNC.RECONVERGENT B0 ;  /* 0x0000000000007941 */ /* 0x000fea0003800200 */
.L_x_931:
[----:B------:R-:W-:Y:S01]  /*dac0*/  DADD R16, |R16|, |R18| ;  /* 0x0000000010107229 */ /* 0x000fe20000000612 */
[----:B------:R-:W-:Y:S01]  /*dad0*/  LOP3.LUT R19, R3, 0x80000000, R19, 0xb8, !PT ;  /* 0x8000000003137812 */ /* 0x000fe200078eb813 */
[----:B------:R-:W-:-:S06]  /*dae0*/  DMUL R8, R32, 0.5 ;  /* 0x3fe0000020087828 */ /* 0x000fcc0000000000 */
[----:B------:R-:W-:-:S06]  /*daf0*/  DSETP.NAN.AND P0, PT, R16, R16, PT ;  /* 0x000000101000722a */ /* 0x000fcc0003f08000 */
[----:B------:R-:W-:Y:S02]  /*db00*/  FSEL R2, R16, R2, P0 ;  /* 0x0000000210027208 */ /* 0x000fe40000000000 */
[----:B------:R-:W-:Y:S01]  /*db10*/  FSEL R3, R17, R19, P0 ;  /* 0x0000001311037208 */ /* 0x000fe20000000000 */
[----:B------:R-:W-:Y:S06]  /*db20*/  BRA `(.L_x_913) ;  /* 0x0000004000a07947 */ /* 0x000fec0003800000 */
.L_x_901:
        /* <DEDUP_REMOVED lines=13> */
[----:B------:R-:W-:Y:S01]  /*dc00*/  MUFU.RCP64H R37, R33 ;  /* 0x0000002100257308 */ /* 0x000fe20000001800 */
[----:B------:R-:W-:Y:S01]  /*dc10*/  SEL R5, R7, R9, P0 ;  /* 0x0000000907057207 */ /* 0x000fe20000000000 */
[----:B------:R-:W-:Y:S01]  /*dc20*/  IMAD.MOV.U32 R36, RZ, RZ, 0x1 ;  /* 0x00000001ff247424 */ /* 0x000fe200078e00ff */
[----:B------:R-:W-:Y:S01]  /*dc30*/  LOP3.LUT R13, R0, 0x7fd00000, RZ, 0x3c, !PT ;  /* 0x7fd00000000d7812 */ /* 0x000fe200078e3cff */
[----:B------:R-:W-:Y:S01]  /*dc40*/  BSSY.RECONVERGENT B0, `(.L_x_934) ;  /* 0x0000077000007945 */ /* 0x000fe20003800200 */
[----:B------:R-:W-:Y:S01]  /*dc50*/  SEL R2, R8, R6, P2 ;  /* 0x0000000608027207 */ /* 0x000fe20001000000 */
[----:B------:R-:W-:Y:S01]  /*dc60*/  IMAD.U32 R8, RZ, RZ, UR16 ;  /* 0x00000010ff087e24 */ /* 0x000fe2000f8e00ff */
[----:B------:R-:W-:-:S02]  /*dc70*/  ISETP.GE.U32.AND P3, PT, R5, 0x7ff00000, PT ;  /* 0x7ff000000500780c */ /* 0x000fc40003f66070 */
[C---:B------:R-:W-:Y:S01]  /*dc80*/  DMUL R14, R12.reuse, R4 ;  /* 0x000000040c0e7228 */ /* 0x040fe20000000000 */
[----:B------:R-:W-:Y:S01]  /*dc90*/  FSETP.GEU.AND P5, PT, |R11|, 6.5827683646048100446e-37, PT ;  /* 0x036000000b00780b */ /* 0x000fe20003fae200 */
[----:B------:R-:W-:-:S06]  /*dca0*/  DMUL R12, R12, R2 ;  /* 0x000000020c0c7228 */ /* 0x000fcc0000000000 */
[----:B------:R-:W-:-:S08]  /*dcb0*/  DMUL R14, R14, R14 ;  /* 0x0000000e0e0e7228 */ /* 0x000fd00000000000 */
[----:B------:R-:W-:-:S08]  /*dcc0*/  DFMA R14, R12, R12, R14 ;  /* 0x0000000c0c0e722b */ /* 0x000fd0000000000e */
[----:B------:R-:W-:Y:S02]  /*dcd0*/  DSETP.MIN.AND P0, P2, R14, UR12, PT ;  /* 0x0000000c0e007e2a */ /* 0x000fe4000ba00000 */
[----:B------:R-:W-:-:S05]  /*dce0*/  IMAD.MOV.U32 R6, RZ, RZ, R15 ;  /* 0x000000ffff067224 */ /* 0x000fca00078e000f */
[----:B------:R-:W-:Y:S01]  /*dcf0*/  FSEL R7, R6, UR16, P0 ;  /* 0x0000001006077c08 */ /* 0x000fe20008000000 */
[----:B------:R-:W-:-:S05]  /*dd00*/  IMAD.MOV.U32 R6, RZ, RZ, R14 ;  /* 0x000000ffff067224 */ /* 0x000fca00078e000e */
[----:B------:R-:W-:Y:S02]  /*dd10*/  SEL R6, R6, UR12, P0 ;  /* 0x0000000c06067c07 */ /* 0x000fe40008000000 */
[----:B------:R-:W-:Y:S01]  /*dd20*/  @P2 LOP3.LUT R7, R8, 0x80000, RZ, 0xfc, !PT ;  /* 0x0008000008072812 */ /* 0x000fe200078efcff */
[----:B------:R-:W-:Y:S01]  /*dd30*/  IMAD.MOV.U32 R8, RZ, RZ, RZ ;  /* 0x000000ffff087224 */ /* 0x000fe200078e00ff */
[----:B------:R-:W-:Y:S02]  /*dd40*/  DSETP.NEU.AND P2, PT, R4, RZ, PT ;  /* 0x000000ff0400722a */ /* 0x000fe40003f4d000 */
[----:B------:R-:W0:Y:S03]  /*dd50*/  MUFU.RSQ64H R9, R7 ;  /* 0x0000000700097308 */ /* 0x000e260000001c00 */
[----:B0-----:R-:W-:-:S08]  /*dd60*/  DMUL R12, R8, R8 ;  /* 0x00000008080c7228 */ /* 0x001fd00000000000 */
[----:B------:R-:W-:Y:S02]  /*dd70*/  DFMA R12, R6, -R12, 1 ;  /* 0x3ff00000060c742b */ /* 0x000fe4000000080c */
[----:B------:R-:W-:-:S06]  /*dd80*/  DFMA R6, -R32, R36, 1 ;  /* 0x3ff000002006742b */ /* 0x000fcc0000000124 */
[----:B------:R-:W-:Y:S02]  /*dd90*/  DFMA R34, R12, R34, 0.5 ;  /* 0x3fe000000c22742b */ /* 0x000fe40000000022 */
[----:B------:R-:W-:Y:S02]  /*dda0*/  DMUL R12, R8, R12 ;  /* 0x0000000c080c7228 */ /* 0x000fe40000000000 */
[----:B------:R-:W-:-:S06]  /*ddb0*/  DFMA R6, R6, R6, R6 ;  /* 0x000000060606722b */ /* 0x000fcc0000000006 */
[----:B------:R-:W-:Y:S01]  /*ddc0*/  DFMA R12, R34, R12, R8 ;  /* 0x0000000c220c722b */ /* 0x000fe20000000008 */
[----:B------:R-:W-:Y:S01]  /*ddd0*/  LOP3.LUT R9, R0, 0x100000, RZ, 0xfc, !PT ;  /* 0x0010000000097812 */ /* 0x000fe200078efcff */
[----:B------:R-:W-:-:S06]  /*dde0*/  DFMA R36, R36, R6, R36 ;  /* 0x000000062424722b */ /* 0x000fcc0000000024 */
[----:B------:R-:W-:-:S08]  /*ddf0*/  DMUL R12, R14, R12 ;  /* 0x0000000c0e0c7228 */ /* 0x000fd00000000000 */
[----:B------:R-:W-:-:S10]  /*de00*/  DMUL R12, R12, R8 ;  /* 0x000000080c0c7228 */ /* 0x000fd40000000000 */
[----:B------:R-:W-:Y:S02]  /*de10*/  @!P3 FSEL R5, R3, R13, !P2 ;  /* 0x0000000d0305b208 */ /* 0x000fe40005000000 */
[----:B------:R-:W-:Y:S01]  /*de20*/  @!P3 FSEL R4, R2, R12, !P2 ;  /* 0x0000000c0204b208 */ /* 0x000fe20005000000 */
[----:B------:R-:W-:Y:S01]  /*de30*/  DFMA R2, -R32, R36, 1 ;  /* 0x3ff000002002742b */ /* 0x000fe20000000124 */
[----:B------:R-:W-:Y:S01]  /*de40*/  ISETP.GT.AND P0, PT, R5, 0xfffff, PT ;  /* 0x000fffff0500780c */ /* 0x000fe20003f04270 */
[----:B------:R-:W-:Y:S02]  /*de50*/  IMAD.MOV.U32 R7, RZ, RZ, R5 ;  /* 0x000000ffff077224 */ /* 0x000fe400078e0005 */
[----:B------:R-:W-:-:S04]  /*de60*/  IMAD.MOV.U32 R6, RZ, RZ, R4 ;  /* 0x000000ffff067224 */ /* 0x000fc800078e0004 */
[----:B------:R-:W-:-:S06]  /*de70*/  DFMA R2, R36, R2, R36 ;  /* 0x000000022402722b */ /* 0x000fcc0000000024 */
[----:B------:R-:W-:Y:S02]  /*de80*/  @!P0 DMUL R6, R6, 1.80143985094819840000e+16 ;  /* 0x4350000006068828 */ /* 0x000fe40000000000 */
[----:B------:R-:W-:-:S08]  /*de90*/  DMUL R8, R10, R2 ;  /* 0x000000020a087228 */ /* 0x000fd00000000000 */
[----:B------:R-:W-:Y:S01]  /*dea0*/  @!P0 IMAD.MOV.U32 R5, RZ, RZ, R7 ;  /* 0x000000ffff058224 */ /* 0x000fe200078e0007 */
[----:B------:R-:W-:Y:S01]  /*deb0*/  DFMA R12, -R32, R8, R10 ;  /* 0x00000008200c722b */ /* 0x000fe2000000010a */
[----:B------:R-:W-:Y:S02]  /*dec0*/  @!P0 IMAD.MOV.U32 R4, RZ, RZ, R6 ;  /* 0x000000ffff048224 */ /* 0x000fe400078e0006 */
[----:B------:R-:W-:-:S05]  /*ded0*/  VIADD R0, R5, 0xffffffff ;  /* 0xffffffff05007836 */ /* 0x000fca0000000000 */
[----:B------:R-:W-:Y:S01]  /*dee0*/  ISETP.GE.U32.AND P2, PT, R0, 0x7fefffff, PT ;  /* 0x7fefffff0000780c */ /* 0x000fe20003f46070 */
[----:B------:R-:W-:-:S10]  /*def0*/  DFMA R2, R2, R12, R8 ;  /* 0x0000000c0202722b */ /* 0x000fd40000000008 */
[----:B------:R-:W-:Y:S02]  /*df00*/  FFMA R0, RZ, R33, R3 ;  /* 0x00000021ff007223 */ /* 0x000fe40000000003 */
[----:B------:R-:W-:Y:S01]  /*df10*/  @P2 IMAD.MOV.U32 R8, RZ, RZ, 0x0 ;  /* 0x00000000ff082424 */ /* 0x000fe200078e00ff */
[----:B------:R-:W-:Y:S01]  /*df20*/  @P2 LOP3.LUT P3, RZ, R7, 0x7fffffff, RZ, 0xc0, !PT ;  /* 0x7fffffff07ff2812 */ /* 0x000fe2000786c0ff */
[----:B------:R-:W-:Y:S01]  /*df30*/  @P2 IMAD.MOV.U32 R9, RZ, RZ, 0x7ff00000 ;  /* 0x7ff00000ff092424 */ /* 0x000fe200078e00ff */
[----:B------:R-:W-:Y:S01]  /*df40*/  FSETP.GT.AND P4, PT, |R0|, 1.469367938527859385e-39, PT ;  /* 0x001000000000780b */ /* 0x000fe20003f84200 */
[----:B------:R-:W-:Y:S02]  /*df50*/  IMAD.MOV.U32 R0, RZ, RZ, -0x3ff ;  /* 0xfffffc01ff007424 */ /* 0x000fe400078e00ff */
[----:B------:R-:W-:Y:S02]  /*df60*/  @!P0 IMAD.MOV.U32 R0, RZ, RZ, -0x435 ;  /* 0xfffffbcbff008424 */ /* 0x000fe400078e00ff */
        /* <DEDUP_REMOVED lines=68> */
.L_x_935:
[----:B------:R-:W-:Y:S05]  /*e3b0*/  BSYNC.RECONVERGENT B0 ;  /* 0x0000000000007941 */ /* 0x000fea0003800200 */
.L_x_934:
        /* <DEDUP_REMOVED lines=8> */
.L_x_937:
[----:B------:R-:W-:Y:S05]  /*e440*/  BSYNC.RECONVERGENT B2 ;  /* 0x0000000000027941 */ /* 0x000fea0003800200 */
.L_x_936:
        /* <DEDUP_REMOVED lines=84> */
.L_x_939:
[----:B------:R-:W-:Y:S02]  /*e990*/  FSEL R2, RZ, 3.37028055040000000000e+12, P0 ;  /* 0x54442d18ff027808 */ /* 0x000fe40000000000 */
[----:B------:R-:W-:-:S07]  /*e9a0*/  FSEL R3, RZ, 2.1426990032196044922, P0 ;  /* 0x400921fbff037808 */ /* 0x000fce0000000000 */
.L_x_940:
[----:B------:R-:W-:Y:S05]  /*e9b0*/  BSYNC.RECONVERGENT B0 ;  /* 0x0000000000007941 */ /* 0x000fea0003800200 */
.L_x_938:
[----:B------:R-:W-:Y:S01]  /*e9c0*/  DADD R16, |R16|, |R18| ;  /* 0x0000000010107229 */ /* 0x000fe20000000612 */
[----:B------:R-:W-:-:S07]  /*e9d0*/  LOP3.LUT R19, R3, 0x80000000, R19, 0xb8, !PT ;  /* 0x8000000003137812 */ /* 0x000fce00078eb813 */
[----:B------:R-:W-:-:S06]  /*e9e0*/  DSETP.NAN.AND P0, PT, R16, R16, PT ;  /* 0x000000101000722a */ /* 0x000fcc0003f08000 */
[----:B------:R-:W-:Y:S02]  /*e9f0*/  FSEL R2, R16, R2, P0 ;  /* 0x0000000210027208 */ /* 0x000fe40000000000 */
[----:B------:R-:W-:Y:S01]  /*ea00*/  FSEL R3, R17, R19, P0 ;  /* 0x0000001311037208 */ /* 0x000fe20000000000 */
[----:B------:R-:W-:Y:S06]  /*ea10*/  BRA `(.L_x_913) ;  /* 0x0000003000e47947 */ /* 0x000fec0003800000 */
.L_x_900:
[----:B------:R-:W-:Y:S01]  /*ea20*/  UMOV UR12, 0x6a3f9475 ;  /* 0x6a3f9475000c7882 */ /* 0x000fe20000000000 */
[----:B------:R-:W-:Y:S02]  /*ea30*/  UMOV UR13, 0x20ca2fe7 ;  /* 0x20ca2fe7000d7882 */ /* 0x000fe40000000000 */
[----:B------:R-:W-:-:S14]  /*ea40*/  DSETP.GEU.AND P0, PT, R10, UR12, PT ;  /* 0x0000000c0a007e2a */ /* 0x000fdc000bf0e000 */
[----:B------:R-:W-:Y:S05]  /*ea50*/  @!P0 BRA `(.L_x_941) ;  /* 0x0000000c00908947 */ /* 0x000fea0003800000 */
[----:B------:R-:W-:Y:S01]  /*ea60*/  DMUL R8, R10, R10 ;  /* 0x0000000a0a087228 */ /* 0x000fe20000000000 */
[----:B------:R-:W-:Y:S09]  /*ea70*/  BSSY.RECONVERGENT B2, `(.L_x_942) ;  /* 0x000008b000027945 */ /* 0x000ff20003800200 */
[----:B------:R-:W-:-:S02]  /*ea80*/  FSETP.GEU.FTZ.AND P1, PT, R9, 1.7916666269302368164, PT ;  /* 0x3fe555550900780b */ /* 0x000fc40003f3e000 */
[----:B------:R-:W-:-:S13]  /*ea90*/  FSETP.GT.FTZ.AND P0, PT, R9, -1.6999999284744262695, PT ;  /* 0xbfd999990900780b */ /* 0x000fda0003f14000 */
[----:B------:R-:W-:Y:S05]  /*eaa0*/  @P0 BRA !P1, `(.L_x_943) ;  /* 0x00000004004c0947 */ /* 0x000fea0004800000 */
[----:B------:R-:W-:-:S10]  /*eab0*/  DADD R12, R8, 1 ;  /* 0x3ff00000080c7429 */ /* 0x000fd40000000000 */
[----:B------:R-:W-:Y:S01]  /*eac0*/  ISETP.GT.AND P0, PT, R13, 0xfffff, PT ;  /* 0x000fffff0d00780c */ /* 0x000fe20003f04270 */
[--C-:B------:R-:W-:Y:S02]  /*ead0*/  IMAD.MOV.U32 R4, RZ, RZ, R12.reuse ;  /* 0x000000ffff047224 */ /* 0x100fe400078e000c */
[----:B------:R-:W-:Y:S02]  /*eae0*/  IMAD.MOV.U32 R5, RZ, RZ, R13 ;  /* 0x000000ffff057224 */ /* 0x000fe400078e000d */
[----:B------:R-:W-:-:S08]  /*eaf0*/  IMAD.MOV.U32 R14, RZ, RZ, R12 ;  /* 0x000000ffff0e7224 */ /* 0x000fd000078e000c */
        /* <DEDUP_REMOVED lines=78> */
.L_x_943:
        /* <DEDUP_REMOVED lines=22> */
.L_x_946:
[----:B------:R-:W-:Y:S05]  /*f140*/  BSYNC.RECONVERGENT B3 ;  /* 0x0000000000037941 */ /* 0x000fea0003800200 */
.L_x_945:
        /* <DEDUP_REMOVED lines=29> */
.L_x_944:
[----:B------:R-:W-:Y:S05]  /*f320*/  BSYNC.RECONVERGENT B2 ;  /* 0x0000000000027941 */ /* 0x000fea0003800200 */
.L_x_942:
        /* <DEDUP_REMOVED lines=9> */
[----:B------:R-:W-:-:S06]  /*f3c0*/  UMOV UR13, 0x3f531278 ;  /* 0x3f531278000d7882 */ /* 0x000fcc0000000000 */
[----:B------:R-:W-:Y:S01]  /*f3d0*/  DFMA R4, R8, R4, -UR12 ;  /* 0x8000000c08047e2b */ /* 0x000fe20008000004 */
[----:B------:R-:W-:Y:S01]  /*f3e0*/  UMOV UR12, 0xc8249315 ;  /* 0xc8249315000c7882 */ /* 0x000fe20000000000 */
[----:B------:R-:W-:Y:S01]  /*f3f0*/  UMOV UR13, 0x3f6f9690 ;  /* 0x3f6f9690000d7882 */ /* 0x000fe20000000000 */
[----:B------:R-:W-:-:S05]  /*f400*/  @P2 PLOP3.LUT P0, PT, P1, PT, PT, 0x80, 0x8 ;  /* 0x000000000008281c */ /* 0x000fca0000f0f070 */
        /* <DEDUP_REMOVED lines=57> */
[----:B------:R-:W-:-:S03]  /*f7a0*/  DSETP.NEU.AND P1, PT, |R16|, |R18|, PT ;  /* 0x400000121000722a */ /* 0x000fc60003f2d200 */
[----:B------:R-:W-:Y:S02]  /*f7b0*/  @!P2 FSEL R6, R10, R6, !P0 ;  /* 0x000000060a06a208 */ /* 0x000fe40004000000 */
[----:B------:R-:W-:Y:S02]  /*f7c0*/  @!P2 FSEL R7, R11, R7, !P0 ;  /* 0x000000070b07a208 */ /* 0x000fe40004000000 */
[----:B------:R-:W-:-:S04]  /*f7d0*/  FSEL R11, R0, 3.37028055040000000000e+12, !P0 ;  /* 0x54442d18000b7808 */ /* 0x000fc80004000000 */
[----:B------:R-:W-:Y:S01]  /*f7e0*/  @!P2 DADD R4, R6, R8 ;  /* 0x000000000604a229 */ /* 0x000fe20000000008 */
[----:B------:R-:W-:Y:S01]  /*f7f0*/  IMAD.MOV.U32 R8, RZ, RZ, 0x4002d97c ;  /* 0x4002d97cff087424 */ /* 0x000fe200078e00ff */
[----:B------:R-:W-:-:S04]  /*f800*/  DADD R6, |R16|, |R18| ;  /* 0x0000000010067229 */ /* 0x000fc80000000612 */
[----:B------:R-:W-:-:S04]  /*f810*/  FSEL R9, R8, 1.8213495016098022461, !P0 ;  /* 0x3fe921fb08097808 */ /* 0x000fc80004000000 */
[----:B------:R-:W-:Y:S01]  /*f820*/  FSEL R9, R9, R5, !P1 ;  /* 0x0000000509097208 */ /* 0x000fe20004800000 */
[----:B------:R-:W-:Y:S01]  /*f830*/  DSETP.NAN.AND P0, PT, R6, R6, PT ;  /* 0x000000060600722a */ /* 0x000fe20003f08000 */
[----:B------:R-:W-:Y:S02]  /*f840*/  FSEL R5, R11, R4, !P1 ;  /* 0x000000040b057208 */ /* 0x000fe40004800000 */
[----:B------:R-:W-:Y:S01]  /*f850*/  LOP3.LUT R19, R9, 0x80000000, R19, 0xb8, !PT ;  /* 0x8000000009137812 */ /* 0x000fe200078eb813 */
[----:B------:R-:W-:Y:S02]  /*f860*/  DMUL R8, R2, 0.5 ;  /* 0x3fe0000002087828 */ /* 0x000fe40000000000 */
[----:B------:R-:W-:Y:S02]  /*f870*/  FSEL R2, R6, R5, P0 ;  /* 0x0000000506027208 */ /* 0x000fe40000000000 */
[----:B------:R-:W-:Y:S01]  /*f880*/  FSEL R3, R7, R19, P0 ;  /* 0x0000001307037208 */ /* 0x000fe20000000000 */
[----:B------:R-:W-:Y:S06]  /*f890*/  BRA `(.L_x_913) ;  /* 0x0000002400447947 */ /* 0x000fec0003800000 */
.L_x_941:
[----:B------:R-:W-:Y:S01]  /*f8a0*/  DMUL R4, R10, R10 ;  /* 0x0000000a0a047228 */ /* 0x000fe20000000000 */
[----:B------:R-:W-:Y:S01]  /*f8b0*/  IMAD.MOV.U32 R2, RZ, RZ, -0x2449a4b7 ;  /* 0xdbb65b49ff027424 */ /* 0x000fe200078e00ff */
[----:B------:R-:W-:Y:S01]  /*f8c0*/  UMOV UR12, 0x2a25ff7e ;  /* 0x2a25ff7e000c7882 */ /* 0x000fe20000000000 */
[----:B------:R-:W-:Y:S01]  /*f8d0*/  IMAD.MOV.U32 R3, RZ, RZ, 0x3f2d3b63 ;  /* 0x3f2d3b63ff037424 */ /* 0x000fe200078e00ff */
[----:B------:R-:W-:Y:S01]  /*f8e0*/  UMOV UR13, 0x3ef53e1d ;  /* 0x3ef53e1d000d7882 */ /* 0x000fe20000000000 */
[----:B------:R-:W-:Y:S01]  /*f8f0*/  ISETP.GE.AND P2, PT, R17, RZ, PT ;  /* 0x000000ff1100720c */ /* 0x000fe20003f46270 */
[----:B------:R-:W-:Y:S02]  /*f900*/  @!P1 IMAD.MOV.U32 R8, RZ, RZ, 0x54442d18 ;  /* 0x54442d18ff089424 */ /* 0x000fe400078e00ff */
[----:B------:R-:W-:Y:S01]  /*f910*/  @!P1 IMAD.MOV.U32 R9, RZ, RZ, 0x3ff921fb ;  /* 0x3ff921fbff099424 */ /* 0x000fe200078e00ff */
[----:B------:R-:W-:Y:S01]  /*f920*/  DFMA R2, R4, -UR12, R2 ;  /* 0x8000000c04027c2b */ /* 0x000fe20008000002 */
[----:B------:R-:W-:Y:S01]  /*f930*/  UMOV UR12, 0x8dde082e ;  /* 0x8dde082e000c7882 */ /* 0x000fe20000000000 */
[----:B------:R-:W-:Y:S01]  /*f940*/  UMOV UR13, 0x3f531278 ;  /* 0x3f531278000d7882 */ /* 0x000fe20000000000 */
[----:B------:R-:W-:Y:S01]  /*f950*/  @P1 PLOP3.LUT P0, PT, P2, PT, PT, 0x80, 0x8 ;  /* 0x000000000008181c */ /* 0x000fe2000170f070 */
[----:B------:R-:W-:-:S04]  /*f960*/  IMAD.MOV.U32 R0, RZ, RZ, 0x7f3321d2 ;  /* 0x7f3321d2ff007424 */ /* 0x000fc800078e00ff */
        /* <DEDUP_REMOVED lines=57> */
[----:B------:R-:W-:-:S04]  /*fd00*/  @!P1 PLOP3.LUT P0, PT, P2, PT, PT, 0x80, 0x8 ;  /* 0x000000000008981c */ /* 0x000fc8000170f070 */
[----:B------:R-:W-:Y:S01]  /*fd10*/  @!P1 FSEL R4, R6, R4, !P0 ;  /* 0x0000000406049208 */ /* 0x000fe20004000000 */
[----:B------:R-:W-:Y:S01]  /*fd20*/  IMAD.MOV.U32 R6, RZ, RZ, 0x4002d97c ;  /* 0x4002d97cff067424 */ /* 0x000fe200078e00ff */
[----:B------:R-:W-:Y:S02]  /*fd30*/  @!P1 FSEL R5, R7, R5, !P0 ;  /* 0x0000000507059208 */ /* 0x000fe40004000000 */
[----:B------:R-:W-:Y:S02]  /*fd40*/  FSEL R13, R0, 3.37028055040000000000e+12, !P0 ;  /* 0x54442d18000d7808 */ /* 0x000fe40004000000 */
[----:B------:R-:W-:Y:S02]  /*fd50*/  FSEL R7, R6, 1.8213495016098022461, !P0 ;  /* 0x3fe921fb06077808 */ /* 0x000fe40004000000 */
[----:B------:R-:W-:Y:S02]  /*fd60*/  @!P1 DADD R2, R4, R8 ;  /* 0x0000000004029229 */ /* 0x000fe40000000008 */
[----:B------:R-:W-:-:S02]  /*fd70*/  DADD R4, |R16|, |R18| ;  /* 0x0000000010047229 */ /* 0x000fc40000000612 */
[----:B------:R-:W-:Y:S02]  /*fd80*/  DSETP.NEU.AND P1, PT, |R16|, |R18|, PT ;  /* 0x400000121000722a */ /* 0x000fe40003f2d200 */
[----:B------:R-:W-:-:S04]  /*fd90*/  DMUL R8, R10, 0.5 ;  /* 0x3fe000000a087828 */ /* 0x000fc80000000000 */
[----:B------:R-:W-:Y:S01]  /*fda0*/  FSEL R7, R7, R3, !P1 ;  /* 0x0000000307077208 */ /* 0x000fe20004800000 */
[----:B------:R-:W-:Y:S01]  /*fdb0*/  DSETP.NAN.AND P0, PT, R4, R4, PT ;  /* 0x000000040400722a */ /* 0x000fe20003f08000 */
[----:B------:R-:W-:Y:S02]  /*fdc0*/  FSEL R3, R13, R2, !P1 ;  /* 0x000000020d037208 */ /* 0x000fe40004800000 */
[----:B------:R-:W-:Y:S01]  /*fdd0*/  LOP3.LUT R19, R7, 0x80000000, R19, 0xb8, !PT ;  /* 0x8000000007137812 */ /* 0x000fe200078eb813 */
[----:B------:R-:W-:Y:S02]  /*fde0*/  DMUL R8, R10, R8 ;  /* 0x000000080a087228 */ /* 0x000fe40000000000 */
[----:B------:R-:W-:Y:S02]  /*fdf0*/  FSEL R2, R4, R3, P0 ;  /* 0x0000000304027208 */ /* 0x000fe40000000000 */
[----:B------:R-:W-:Y:S01]  /*fe00*/  FSEL R3, R5, R19, P0 ;  /* 0x0000001305037208 */ /* 0x000fe20000000000 */
[----:B------:R-:W-:Y:S06]  /*fe10*/  BRA `(.L_x_913) ;  /* 0x0000001c00e47947 */ /* 0x000fec0003800000 */
.L_x_899:
        /* <DEDUP_REMOVED lines=22> */
[----:B------:R-:W-:Y:S05]  /*ff80*/  CALL.REL.NOINC `($__internal_63_$__cuda_sm20_div_rn_f64_full) ;  /* 0x00000404003c7944 */ /* 0x000fea0003c00000 */
[----:B------:R-:W-:Y:S02]  /*ff90*/  IMAD.MOV.U32 R8, RZ, RZ, R2 ;  /* 0x000000ffff087224 */ /* 0x000fe400078e0002 */
[----:B------:R-:W-:-:S07]  /*ffa0*/  IMAD.MOV.U32 R9, RZ, RZ, R3 ;  /* 0x000000ffff097224 */ /* 0x000fce00078e0003 */
.L_x_948:
[----:B------:R-:W-:Y:S05]  /*ffb0*/  BSYNC.RECONVERGENT B2 ;  /* 0x0000000000027941 */ /* 0x000fea0003800200 */
.L_x_947:
        /* <DEDUP_REMOVED lines=23> */
.L_x_950:
[----:B------:R-:W-:Y:S05]  /*10130*/  BSYNC.RECONVERGENT B2 ;  /* 0x0000000000027941 */ /* 0x000fea0003800200 */
.L_x_949:
        /* <DEDUP_REMOVED lines=8> */
[----:B------:R-:W-:Y:S01]  /*101c0*/  MUFU.RCP64H R37, R33 ;  /* 0x0000002100257308 */ /* 0x000fe20000001800 */
[----:B------:R-:W-:Y:S01]  /*101d0*/  IMAD.MOV.U32 R36, RZ, RZ, 0x1 ;  /* 0x00000001ff247424 */ /* 0x000fe200078e00ff */
[----:B------:R-:W-:Y:S01]  /*101e0*/  BSSY.RECONVERGENT B0, `(.L_x_951) ;  /* 0x0000082000007945 */ /* 0x000fe20003800200 */
[----:B------:R-:W-:-:S02]  /*101f0*/  FSETP.GEU.AND P5, PT, |R11|, 6.5827683646048100446e-37, PT ;  /* 0x036000000b00780b */ /* 0x000fc40003fae200 */
[----:B------:R-:W-:Y:S02]  /*10200*/  ISETP.GT.U32.AND P1, PT, R12, R14, PT ;  /* 0x0000000e0c00720c */ /* 0x000fe40003f24070 */
[CC--:B------:R-:W-:Y:S02]  /*10210*/  ISETP.LT.U32.AND P0, PT, R14.reuse, R12.reuse, PT ;  /* 0x0000000c0e00720c */ /* 0x0c0fe40003f01070 */
[----:B------:R-:W-:Y:S02]  /*10220*/  ISETP.GT.U32.AND.EX P1, PT, R13, R15, PT, P1 ;  /* 0x0000000f0d00720c */ /* 0x000fe40003f24110 */
[----:B------:R-:W-:Y:S02]  /*10230*/  ISETP.LT.U32.AND.EX P0, PT, R15, R13, PT, P0 ;  /* 0x0000000d0f00720c */ /* 0x000fe40003f01100 */
[----:B------:R-:W-:Y:S02]  /*10240*/  SEL R3, R13, R15, P1 ;  /* 0x0000000f0d037207 */ /* 0x000fe40000800000 */
[----:B------:R-:W-:-:S02]  /*10250*/  SEL R4, R14, R12, P0 ;  /* 0x0000000c0e047207 */ /* 0x000fc40000000000 */
[----:B------:R-:W-:Y:S02]  /*10260*/  LOP3.LUT R0, R3, 0xffc00000, RZ, 0xc0, !PT ;  /* 0xffc0000003007812 */ /* 0x000fe400078ec0ff */
[----:B------:R-:W-:Y:S02]  /*10270*/  SEL R5, R15, R13, P0 ;  /* 0x0000000d0f057207 */ /* 0x000fe40000000000 */
[----:B------:R-:W-:Y:S02]  /*10280*/  LOP3.LUT R7, R0, 0x7fd00000, RZ, 0x3c, !PT ;  /* 0x7fd0000000077812 */ /* 0x000fe400078e3cff */
[----:B------:R-:W-:Y:S01]  /*10290*/  SEL R2, R12, R14, P1 ;  /* 0x0000000e0c027207 */ /* 0x000fe20000800000 */
[----:B------:R-:W-:Y:S01]  /*102a0*/  IMAD.U32 R12, RZ, RZ, UR16 ;  /* 0x00000010ff0c7e24 */ /* 0x000fe2000f8e00ff */
[----:B------:R-:W-:Y:S02]  /*102b0*/  ISETP.GE.U32.AND P2, PT, R5, 0x7ff00000, PT ;  /* 0x7ff000000500780c */ /* 0x000fe40003f46070 */
[----:B------:R-:W-:-:S02]  /*102c0*/  DMUL R8, R6, R4 ;  /* 0x0000000406087228 */ /* 0x000fc40000000000 */
        /* <DEDUP_REMOVED lines=18> */
[----:B------:R-:W-:Y:S02]  /*103f0*/  DFMA R14, R34, R14, R12 ;  /* 0x0000000e220e722b */ /* 0x000fe4000000000c */
[----:B------:R-:W-:-:S06]  /*10400*/  DFMA R36, R36, R6, R36 ;  /* 0x000000062424722b */ /* 0x000fcc0000000024 */
[----:B------:R-:W-:Y:S01]  /*10410*/  DMUL R14, R8, R14 ;  /* 0x0000000e080e7228 */ /* 0x000fe20000000000 */
[----:B------:R-:W-:Y:S01]  /*10420*/  LOP3.LUT R9, R0, 0x100000, RZ, 0xfc, !PT ;  /* 0x0010000000097812 */ /* 0x000fe200078efcff */
[----:B------:R-:W-:-:S06]  /*10430*/  IMAD.MOV.U32 R8, RZ, RZ, RZ ;  /* 0x000000ffff087224 */ /* 0x000fcc00078e00ff */
[----:B------:R-:W-:-:S10]  /*10440*/  DMUL R14, R14, R8 ;  /* 0x000000080e0e7228 */ /* 0x000fd40000000000 */
[----:B------:R-:W-:Y:S02]  /*10450*/  @!P2 FSEL R5, R3, R15, !P1 ;  /* 0x0000000f0305a208 */ /* 0x000fe40004800000 */
[----:B------:R-:W-:Y:S01]  /*10460*/  @!P2 FSEL R4, R2, R14, !P1 ;  /* 0x0000000e0204a208 */ /* 0x000fe20004800000 */
[----:B------:R-:W-:Y:S01]  /*10470*/  DFMA R2, -R32, R36, 1 ;  /* 0x3ff000002002742b */ /* 0x000fe20000000124 */
[----:B------:R-:W-:Y:S01]  /*10480*/  ISETP.GT.AND P0, PT, R5, 0xfffff, PT ;  /* 0x000fffff0500780c */ /* 0x000fe20003f04270 */
[----:B------:R-:W-:Y:S01]  /*10490*/  IMAD.MOV.U32 R7, RZ, RZ, R5 ;  /* 0x000000ffff077224 */ /* 0x000fe200078e0005 */
[----:B------:R-:W-:Y:S01]  /*104a0*/  DSETP.GEU.AND P1, PT, |R16|, |R18|, PT ;  /* 0x400000121000722a */ /* 0x000fe20003f2e200 */
        /* <DEDUP_REMOVED lines=85> */
.L_x_952:
[----:B------:R-:W-:Y:S05]  /*10a00*/  BSYNC.RECONVERGENT B0 ;  /* 0x0000000000007941 */ /* 0x000fea0003800200 */
.L_x_951:
        /* <DEDUP_REMOVED lines=8> */
.L_x_954:
[----:B------:R-:W-:Y:S05]  /*10a90*/  BSYNC.RECONVERGENT B2 ;  /* 0x0000000000027941 */ /* 0x000fea0003800200 */
.L_x_953:
        /* <DEDUP_REMOVED lines=84> */
.L_x_956:
[----:B------:R-:W-:Y:S02]  /*10fe0*/  FSEL R2, RZ, 3.37028055040000000000e+12, P0 ;  /* 0x54442d18ff027808 */ /* 0x000fe40000000000 */
[----:B------:R-:W-:-:S07]  /*10ff0*/  FSEL R3, RZ, 2.1426990032196044922, P0 ;  /* 0x400921fbff037808 */ /* 0x000fce0000000000 */
.L_x_957:
[----:B------:R-:W-:Y:S05]  /*11000*/  BSYNC.RECONVERGENT B0 ;  /* 0x0000000000007941 */ /* 0x000fea0003800200 */
.L_x_955:
[----:B------:R-:W-:Y:S01]  /*11010*/  DADD R16, |R16|, |R18| ;  /* 0x0000000010107229 */ /* 0x000fe20000000612 */
[----:B------:R-:W-:Y:S01]  /*11020*/  LOP3.LUT R19, R3, 0x80000000, R19, 0xb8, !PT ;  /* 0x8000000003137812 */ /* 0x000fe200078eb813 */
[----:B------:R-:W-:-:S06]  /*11030*/  DADD R8, R8, 1 ;  /* 0x3ff0000008087429 */ /* 0x000fcc0000000000 */
[----:B------:R-:W-:-:S06]  /*11040*/  DSETP.NAN.AND P0, PT, R16, R16, PT ;  /* 0x000000101000722a */ /* 0x000fcc0003f08000 */
[----:B------:R-:W-:Y:S02]  /*11050*/  FSEL R2, R16, R2, P0 ;  /* 0x0000000210027208 */ /* 0x000fe40000000000 */
[----:B------:R-:W-:Y:S01]  /*11060*/  FSEL R3, R17, R19, P0 ;  /* 0x0000001311037208 */ /* 0x000fe20000000000 */
[----:B------:R-:W-:Y:S06]  /*11070*/  BRA `(.L_x_913) ;  /* 0x0000000c004c7947 */ /* 0x000fec0003800000 */
.L_x_898:
[----:B------:R-:W-:Y:S01]  /*11080*/  DSETP.GEU.AND P0, PT, |R18|, 1.4916681462400413487e-154, PT ;  /* 0x200000001200742a */ /* 0x000fe20003f0e200 */
[----:B------:R-:W-:Y:S01]  /*11090*/  IMAD.MOV.U32 R8, RZ, RZ, 0x1 ;  /* 0x00000001ff087424 */ /* 0x000fe200078e00ff */
[----:B------:R-:W-:Y:S01]  /*110a0*/  DADD R12, -RZ, |R18| ;  /* 0x00000000ff0c7229 */ /* 0x000fe20000000512 */
[----:B------:R-:W-:Y:S01]  /*110b0*/  BSSY.RECONVERGENT B0, `(.L_x_958) ;  /* 0x000006c000007945 */ /* 0x000fe20003800200 */
[--C-:B------:R-:W-:Y:S01]  /*110c0*/  DADD R32, -RZ, |R16|.reuse ;  /* 0x00000000ff207229 */ /* 0x100fe20000000510 */
[----:B------:R-:W-:Y:S01]  /*110d0*/  IMAD.MOV.U32 R14, RZ, RZ, -0x3ff ;  /* 0xfffffc01ff0e7424 */ /* 0x000fe200078e00ff */
[----:B------:R-:W-:Y:S02]  /*110e0*/  DSETP.LT.AND P0, PT, |R16|, 1.4916681462400413487e-154, !P0 ;  /* 0x200000001000742a */ /* 0x000fe40004701200 */
[----:B------:R-:W-:-:S06]  /*110f0*/  DSETP.GT.AND P1, PT, |R18|, |R16|, PT ;  /* 0x400000101200722a */ /* 0x000fcc0003f24200 */
[----:B------:R-:W-:Y:S02]  /*11100*/  FSEL R11, R13, R33, P1 ;  /* 0x000000210d0b7208 */ /* 0x000fe40000800000 */
[----:B------:R-:W-:Y:S02]  /*11110*/  FSEL R10, R12, R32, P1 ;  /* 0x000000200c0a7208 */ /* 0x000fe40000800000 */
[----:B------:R-:W0:Y:S02]  /*11120*/  MUFU.RCP64H R9, R11 ;  /* 0x0000000b00097308 */ /* 0x000e240000001800 */
[----:B------:R-:W-:Y:S02]  /*11130*/  @P0 DMUL R4, R18, 4 ;  /* 0x4010000012040828 */ /* 0x000fe40000000000 */
[----:B------:R-:W-:Y:S02]  /*11140*/  @P0 DMUL R2, R16, 4 ;  /* 0x4010000010020828 */ /* 0x000fe40000000000 */
[----:B------:R-:W-:-:S04]  /*11150*/  @!P0 DMUL R6, R18, R18 ;  /* 0x0000001212068228 */ /* 0x000fc80000000000 */
[----:B------:R-:W-:-:S04]  /*11160*/  @P0 DMUL R4, R4, R4 ;  /* 0x0000000404040228 */ /* 0x000fc80000000000 */
[----:B------:R-:W-:-:S04]  /*11170*/  @!P0 DFMA R6, R16, R16, R6 ;  /* 0x000000101006822b */ /* 0x000fc80000000006 */
[----:B------:R-:W-:Y:S02]  /*11180*/  @P0 DFMA R4, R2, R2, R4 ;  /* 0x000000020204022b */ /* 0x000fe40000000004 */
[----:B0-----:R-:W-:-:S06]  /*11190*/  DFMA R2, -R10, R8, 1 ;  /* 0x3ff000000a02742b */ /* 0x001fcc0000000108 */
[----:B------:R-:W-:Y:S02]  /*111a0*/  @P0 DMUL R6, R4, 0.0625 ;  /* 0x3fb0000004060828 */ /* 0x000fe40000000000 */
[----:B------:R-:W-:Y:S01]  /*111b0*/  DFMA R2, R2, R2, R2 ;  /* 0x000000020202722b */ /* 0x000fe20000000002 */
[----:B------:R-:W-:Y:S02]  /*111c0*/  FSEL R4, R32, R12, P1 ;  /* 0x0000000c20047208 */ /* 0x000fe40000800000 */
[----:B------:R-:W-:-:S04]  /*111d0*/  FSEL R5, R33, R13, P1 ;  /* 0x0000000d21057208 */ /* 0x000fc80000800000 */
[----:B------:R-:W-:Y:S01]  /*111e0*/  FSETP.GEU.AND P5, PT, |R5|, 6.5827683646048100446e-37, PT ;  /* 0x036000000500780b */ /* 0x000fe20003fae200 */
[----:B------:R-:W-:Y:S01]  /*111f0*/  DFMA R2, R8, R2, R8 ;  /* 0x000000020802722b */ /* 0x000fe20000000008 */
[----:B------:R-:W-:Y:S01]  /*11200*/  ISETP.GT.AND P0, PT, R7, 0xfffff, PT ;  /* 0x000fffff0700780c */ /* 0x000fe20003f04270 */
[----:B------:R-:W-:Y:S02]  /*11210*/  IMAD.MOV.U32 R15, RZ, RZ, R7 ;  /* 0x000000ffff0f7224 */ /* 0x000fe400078e0007 */
[----:B------:R-:W-:-:S04]  /*11220*/  IMAD.MOV.U32 R0, RZ, RZ, R6 ;  /* 0x000000ffff007224 */ /* 0x000fc800078e0006 */
[----:B------:R-:W-:-:S06]  /*11230*/  DFMA R8, -R10, R2, 1 ;  /* 0x3ff000000a08742b */ /* 0x000fcc0000000102 */
[----:B------:R-:W-:Y:S01]  /*11240*/  @!P0 DMUL R6, R6, 1.80143985094819840000e+16 ;  /* 0x4350000006068828 */ /* 0x000fe20000000000 */
[----:B------:R-:W-:Y:S01]  /*11250*/  @!P0 IMAD.MOV.U32 R14, RZ, RZ, -0x435 ;  /* 0xfffffbcbff0e8424 */ /* 0x000fe200078e00ff */
[----:B------:R-:W-:-:S08]  /*11260*/  DFMA R2, R2, R8, R2 ;  /* 0x000000080202722b */ /* 0x000fd00000000002 */
[----:B------:R-:W-:Y:S01]  /*11270*/  @!P0 IMAD.MOV.U32 R15, RZ, RZ, R7 ;  /* 0x000000ffff0f8224 */ /* 0x000fe200078e0007 */
[----:B------:R-:W-:Y:S01]  /*11280*/  DMUL R8, R2, R4 ;  /* 0x0000000402087228 */ /* 0x000fe20000000000 */
[----:B------:R-:W-:Y:S02]  /*11290*/  @!P0 IMAD.MOV.U32 R0, RZ, RZ, R6 ;  /* 0x000000ffff008224 */ /* 0x000fe400078e0006 */
[----:B------:R-:W-:-:S05]  /*112a0*/  VIADD R12, R15, 0xffffffff ;  /* 0xffffffff0f0c7836 */ /* 0x000fca0000000000 */
[----:B------:R-:W-:Y:S01]  /*112b0*/  ISETP.GE.U32.AND P2, PT, R12, 0x7fefffff, PT ;  /* 0x7fefffff0c00780c */ /* 0x000fe20003f46070 */
[----:B------:R-:W-:-:S08]  /*112c0*/  DFMA R12, -R10, R8, R4 ;  /* 0x000000080a0c722b */ /* 0x000fd00000000104 */
[----:B------:R-:W-:-:S04]  /*112d0*/  DFMA R2, R2, R12, R8 ;  /* 0x0000000c0202722b */ /* 0x000fc80000000008 */
[----:B------:R-:W-:Y:S01]  /*112e0*/  @P2 IMAD.MOV.U32 R8, RZ, RZ, 0x0 ;  /* 0x00000000ff082424 */ /* 0x000fe200078e00ff */
[----:B------:R-:W-:Y:S01]  /*112f0*/  @P2 LOP3.LUT P3, RZ, R7, 0x7fffffff, RZ, 0xc0, !PT ;  /* 0x7fffffff07ff2812 */ /* 0x000fe2000786c0ff */
[----:B------:R-:W-:-:S04]  /*11300*/  @P2 IMAD.MOV.U32 R9, RZ, RZ, 0x7ff00000 ;  /* 0x7ff00000ff092424 */ /* 0x000fc800078e00ff */
[----:B------:R-:W-:Y:S02]  /*11310*/  FFMA R12, RZ, R11, R3 ;  /* 0x0000000bff0c7223 */ /* 0x000fe40000000003 */
[----:B------:R-:W-:-:S03]  /*11320*/  @P2 DFMA R8, R6, R8, +INF ;  /* 0x7ff000000608242b */ /* 0x000fc60000000008 */
[----:B------:R-:W-:-:S07]  /*11330*/  FSETP.GT.AND P4, PT, |R12|, 1.469367938527859385e-39, PT ;  /* 0x001000000c00780b */ /* 0x000fce0003f84200 */
        /* <DEDUP_REMOVED lines=67> */
.L_x_959:
[----:B------:R-:W-:Y:S05]  /*11770*/  BSYNC.RECONVERGENT B0 ;  /* 0x0000000000007941 */ /* 0x000fea0003800200 */
.L_x_958:
[----:B------:R-:W-:Y:S04]  /*11780*/  BSSY.RECONVERGENT B2, `(.L_x_960) ;  /* 0x0000006000027945 */ /* 0x000fe80003800200 */
[----:B------:R-:W-:Y:S05]  /*11790*/  @P4 BRA P5, `(.L_x_961) ;  /* 0x0000000000104947 */ /* 0x000fea0002800000 */
[----:B------:R-:W-:Y:S01]  /*117a0*/  IMAD.MOV.U32 R2, RZ, RZ, R10 ;  /* 0x000000ffff027224 */ /* 0x000fe200078e000a */
[----:B------:R-:W-:Y:S01]  /*117b0*/  MOV R0, 0x117e0 ;  /* 0x000117e000007802 */ /* 0x000fe20000000f00 */
[----:B------:R-:W-:-:S07]  /*117c0*/  IMAD.MOV.U32 R3, RZ, RZ, R11 ;  /* 0x000000ffff037224 */ /* 0x000fce00078e000b */
[----:B------:R-:W-:Y:S05]  /*117d0*/  CALL.REL.NOINC `($__internal_63_$__cuda_sm20_div_rn_f64_full) ;  /* 0x000003ec00287944 */ /* 0x000fea0003c00000 */
.L_x_961:
[----:B------:R-:W-:Y:S05]  /*117e0*/  BSYNC.RECONVERGENT B2 ;  /* 0x0000000000027941 */ /* 0x000fea0003800200 */
.L_x_960:
[----:B------:R-:W-:Y:S01]  /*117f0*/  DMUL R4, R2, R2 ;  /* 0x0000000202047228 */ /* 0x000fe20000000000 */
[----:B------:R-:W-:Y:S01]  /*11800*/  IMAD.MOV.U32 R6, RZ, RZ, -0x2449a4b7 ;  /* 0xdbb65b49ff067424 */ /* 0x000fe200078e00ff */
[----:B------:R-:W-:Y:S01]  /*11810*/  UMOV UR12, 0x2a25ff7e ;  /* 0x2a25ff7e000c7882 */ /* 0x000fe20000000000 */
[----:B------:R-:W-:Y:S01]  /*11820*/  IMAD.MOV.U32 R7, RZ, RZ, 0x3f2d3b63 ;  /* 0x3f2d3b63ff077424 */ /* 0x000fe200078e00ff */
[----:B------:R-:W-:Y:S01]  /*11830*/  UMOV UR13, 0x3ef53e1d ;  /* 0x3ef53e1d000d7882 */ /* 0x000fe20000000000 */
[----:B------:R-:W-:Y:S01]  /*11840*/  ISETP.GE.AND P2, PT, R17, RZ, PT ;  /* 0x000000ff1100720c */ /* 0x000fe20003f46270 */
[----:B------:R-:W-:Y:S01]  /*11850*/  @P1 IMAD.MOV.U32 R12, RZ, RZ, 0x54442d18 ;  /* 0x54442d18ff0c1424 */ /* 0x000fe200078e00ff */
[----:B------:R-:W-:Y:S01]  /*11860*/  BSSY.RECONVERGENT B0, `(.L_x_962) ;  /* 0x000004f000007945 */ /* 0x000fe20003800200 */
[----:B------:R-:W-:Y:S01]  /*11870*/  @P1 IMAD.MOV.U32 R13, RZ, RZ, 0x3ff921fb ;  /* 0x3ff921fbff0d1424 */ /* 0x000fe200078e00ff */
[----:B------:R-:W-:Y:S01]  /*11880*/  DFMA R6, R4, -UR12, R6 ;  /* 0x8000000c04067c2b */ /* 0x000fe20008000006 */
[----:B------:R-:W-:Y:S01]  /*11890*/  UMOV UR12, 0x8dde082e ;  /* 0x8dde082e000c7882 */ /* 0x000fe20000000000 */
[----:B------:R-:W-:Y:S01]  /*118a0*/  UMOV UR13, 0x3f531278 ;  /* 0x3f531278000d7882 */ /* 0x000fe20000000000 */
[----:B------:R-:W-:-:S05]  /*118b0*/  @!P1 PLOP3.LUT P0, PT, P2, PT, PT, 0x80, 0x8 ;  /* 0x000000000008981c */ /* 0x000fca000170f070 */
        /* <DEDUP_REMOVED lines=51> */
[----:B------:R-:W-:Y:S02]  /*11bf0*/  @!P1 IMAD.MOV.U32 R2, RZ, RZ, 0x54442d18 ;  /* 0x54442d18ff029424 */ /* 0x000fe400078e00ff */
[----:B------:R-:W-:-:S05]  /*11c00*/  @!P1 IMAD.MOV.U32 R3, RZ, RZ, 0x400921fb ;  /* 0x400921fbff039424 */ /* 0x000fca00078e00ff */
[----:B------:R-:W-:Y:S02]  /*11c10*/  @P1 DADD R4, -RZ, -R6 ;  /* 0x00000000ff041229 */ /* 0x000fe40000000906 */
[----:B------:R-:W-:-:S10]  /*11c20*/  @!P1 DADD R2, -R6, R2 ;  /* 0x0000000006029229 */ /* 0x000fd40000000102 */
[----:B------:R-:W-:Y:S02]  /*11c30*/  @!P1 FSEL R2, R2, R6, !P0 ;  /* 0x0000000602029208 */ /* 0x000fe40004000000 */
[----:B------:R-:W-:Y:S02]  /*11c40*/  @!P1 FSEL R3, R3, R7, !P0 ;  /* 0x0000000703039208 */ /* 0x000fe40004000000 */
[----:B------:R-:W-:Y:S01]  /*11c50*/  @P1 PLOP3.LUT P0, PT, P2, PT, PT, 0x80, 0x8 ;  /* 0x000000000008181c */ /* 0x000fe2000170f070 */
[----:B------:R-:W-:-:S03]  /*11c60*/  DSETP.NEU.AND P2, PT, R10, RZ, PT ;  /* 0x000000ff0a00722a */ /* 0x000fc60003f4d000 */
[----:B------:R-:W-:Y:S02]  /*11c70*/  @P1 FSEL R4, R6, R4, !P0 ;  /* 0x0000000406041208 */ /* 0x000fe40004000000 */
[----:B------:R-:W-:-:S06]  /*11c80*/  @P1 FSEL R5, R7, R5, !P0 ;  /* 0x0000000507051208 */ /* 0x000fcc0004000000 */
[----:B------:R-:W-:-:S03]  /*11c90*/  @P1 DADD R2, R4, R12 ;  /* 0x0000000004021229 */ /* 0x000fc6000000000c */
        /* <DEDUP_REMOVED lines=9> */
.L_x_963:
[----:B------:R-:W-:Y:S02]  /*11d30*/  FSEL R2, RZ, 3.37028055040000000000e+12, P0 ;  /* 0x54442d18ff027808 */ /* 0x000fe40000000000 */
[----:B------:R-:W-:-:S07]  /*11d40*/  FSEL R3, RZ, 2.1426990032196044922, P0 ;  /* 0x400921fbff037808 */ /* 0x000fce0000000000 */
.L_x_964:
[----:B------:R-:W-:Y:S05]  /*11d50*/  BSYNC.RECONVERGENT B0 ;  /* 0x0000000000007941 */ /* 0x000fea0003800200 */
.L_x_962:
[----:B------:R-:W-:Y:S01]  /*11d60*/  DADD R16, |R16|, |R18| ;  /* 0x0000000010107229 */ /* 0x000fe20000000612 */
[----:B------:R-:W-:-:S07]  /*11d70*/  LOP3.LUT R19, R3, 0x80000000, R19, 0xb8, !PT ;  /* 0x8000000003137812 */ /* 0x000fce00078eb813 */
[----:B------:R-:W-:-:S06]  /*11d80*/  DSETP.NAN.AND P0, PT, R16, R16, PT ;  /* 0x000000101000722a */ /* 0x000fcc0003f08000 */
[----:B------:R-:W-:Y:S02]  /*11d90*/  FSEL R2, R16, R2, P0 ;  /* 0x0000000210027208 */ /* 0x000fe40000000000 */
[----:B------:R-:W-:-:S07]  /*11da0*/  FSEL R3, R17, R19, P0 ;  /* 0x0000001311037208 */ /* 0x000fce0000000000 */
.L_x_913:
[----:B------:R-:W-:Y:S05]  /*11db0*/  BSYNC.RECONVERGENT B1 ;  /* 0x0000000000017941 */ /* 0x000fea0003800200 */
.L_x_897:
[----:B------:R-:W0:Y:S01]  /*11dc0*/  S2UR UR12, SR_CTAID.X ;  /* 0x00000000000c79c3 */ /* 0x000e220000002500 */
[----:B------:R-:W-:Y:S01]  /*11dd0*/  BSSY.RECONVERGENT B2, `(.L_x_965) ;  /* 0x0000256000027945 */ /* 0x000fe20003800200 */
[----:B0-----:R-:W0:Y:S02]  /*11de0*/  LDCU.U8 UR12, c[0x0][UR12+0xce0] ;  /* 0x00019c000c0c77ac */ /* 0x001e240008000000 */
[----:B0-----:R-:W-:-:S04]  /*11df0*/  USHF.L.U32 UR12, UR12, 0x3, URZ ;  /* 0x000000030c0c7899 */ /* 0x001fc800080006ff */
[----:B------:R-:W-:-:S12]  /*11e00*/  UIADD3 UR12, UPT, UPT, UR12, UR12, URZ ;  /* 0x0000000c0c0c7290 */ /* 0x000fd8000fffe0ff */
[----:B------:R-:W0:Y:S02]  /*11e10*/  LDCU.64 UR12, c[0x0][UR12+0x920] ;  /* 0x000124000c0c77ac */ /* 0x000e240008000a00 */
[C---:B0-----:R-:W-:Y:S02]  /*11e20*/  DMUL R18, R2.reuse, UR12 ;  /* 0x0000000c02127c28 */ /* 0x041fe40008000000 */
[----:B------:R-:W-:-:S06]  /*11e30*/  DMUL R2, R2, UR10 ;  /* 0x0000000a02027c28 */ /* 0x000fcc0008000000 */
[C---:B------:R-:W-:Y:S02]  /*11e40*/  DFMA R18, R8.reuse, UR10, R18 ;  /* 0x0000000a08127c2b */ /* 0x040fe40008000012 */
[----:B------:R-:W-:-:S08]  /*11e50*/  DFMA R8, R8, UR12, -R2 ;  /* 0x0000000c08087c2b */ /* 0x000fd00008000802 */
[----:B------:R-:W-:-:S04]  /*11e60*/  LOP3.LUT R5, R19, 0x7fffffff, RZ, 0xc0, !PT ;  /* 0x7fffffff13057812 */ /* 0x000fc800078ec0ff */
[----:B------:R-:W-:-:S13]  /*11e70*/  LOP3.LUT P0, RZ, R5, R18, RZ, 0xfc, !PT ;  /* 0x0000001205ff7212 */ /* 0x000fda000780fcff */
[----:B------:R-:W-:Y:S05]  /*11e80*/  @!P0 BRA `(.L_x_966) ;  /* 0x0000002000448947 */ /* 0x000fea0003800000 */
[----:B------:R-:W-:-:S04]  /*11e90*/  LOP3.LUT R3, R9, 0x7fffffff, RZ, 0xc0, !PT ;  /* 0x7fffffff09037812 */ /* 0x000fc800078ec0ff */
[----:B------:R-:W-:-:S13]  /*11ea0*/  LOP3.LUT P0, RZ, R3, R8, RZ, 0xfc, !PT ;  /* 0x0000000803ff7212 */ /* 0x000fda000780fcff */
[----:B------:R-:W-:Y:S05]  /*11eb0*/  @!P0 BRA `(.L_x_967) ;  /* 0x0000001800548947 */ /* 0x000fea0003800000 */
[----:B------:R-:W-:-:S13]  /*11ec0*/  ISETP.GT.U32.AND P0, PT, R5, 0x7fefffff, PT ;  /* 0x7fefffff0500780c */ /* 0x000fda0003f04070 */
[----:B------:R-:W-:Y:S05]  /*11ed0*/  @P0 BRA `(.L_x_968) ;  /* 0x0000001800140947 */ /* 0x000fea0003800000 */
[----:B------:R-:W-:-:S05]  /*11ee0*/  VIADD R0, R9, 0xbf79d1be ;  /* 0xbf79d1be09007836 */ /* 0x000fca0000000000 */
[----:B------:R-:W-:-:S13]  /*11ef0*/  ISETP.GE.U32.AND P0, PT, R0, 0x108aa3, PT ;  /* 0x00108aa30000780c */ /* 0x000fda0003f06070 */
[----:B------:R-:W-:Y:S05]  /*11f00*/  @!P0 BRA `(.L_x_969) ;  /* 0x0000000800d88947 */ /* 0x000fea0003800000 */
[----:B------:R-:W-:Y:S01]  /*11f10*/  IMAD.MOV.U32 R6, RZ, RZ, 0x652b82fe ;  /* 0x652b82feff067424 */ /* 0x000fe200078e00ff */
[----:B------:R-:W-:Y:S01]  /*11f20*/  UMOV UR12, 0xfefa39ef ;  /* 0xfefa39ef000c7882 */ /* 0x000fe20000000000 */
[----:B------:R-:W-:Y:S01]  /*11f30*/  IMAD.MOV.U32 R7, RZ, RZ, 0x3ff71547 ;  /* 0x3ff71547ff077424 */ /* 0x000fe200078e00ff */
[----:B------:R-:W-:Y:S01]  /*11f40*/  UMOV UR13, 0x3fe62e42 ;  /* 0x3fe62e42000d7882 */ /* 0x000fe20000000000 */
[----:B------:R-:W-:Y:S01]  /*11f50*/  FSETP.GEU.FTZ.AND P0, PT, |R9|, 4.1917929649353027344, PT ;  /* 0x4086232b0900780b */ /* 0x000fe20003f1e200 */
[----:B------:R-:W-:Y:S01]  /*11f60*/  BSSY.RECONVERGENT B0, `(.L_x_970) ;  /* 0x0000036000007945 */ /* 0x000fe20003800200 */
[----:B------:R-:W-:Y:S02]  /*11f70*/  DSETP.NEU.AND P2, PT, |R18|, +INF , PT ;  /* 0x7ff000001200742a */ /* 0x000fe40003f4d200 */
        /* <DEDUP_REMOVED lines=52> */
.L_x_971:
[----:B------:R-:W-:Y:S05]  /*122c0*/  BSYNC.RECONVERGENT B0 ;  /* 0x0000000000007941 */ /* 0x000fea0003800200 */
.L_x_970:
[----:B------:R-:W-:Y:S04]  /*122d0*/  BSSY.RECONVERGENT B3, `(.L_x_972) ;  /* 0x000001e000037945 */ /* 0x000fe80003800200 */
[----:B------:R-:W-:Y:S05]  /*122e0*/  @!P2 BRA `(.L_x_973) ;  /* 0x000000000068a947 */ /* 0x000fea0003800000 */
        /* <DEDUP_REMOVED lines=20> */
[----:B------:R-:W-:Y:S05]  /*12430*/  CALL.REL.NOINC `($_ZN2at6native61_GLOBAL__N__44eb8e94_28_ForeachBinaryOpScalarList_cu_dda10a6925multi_tensor_apply_kernelINS1_28TensorListScalarListMetadataIN3c107complexIdEELi2EEENS1_25BinaryOpScalarListFunctorIS6_Li2ELi1ELi1EEEJNS1_13power_functorIS6_EEEEEvT_T0_DpT1_$__internal_trig_reduction_slowpathd) ;  /* 0x000003e400a87944 */ /* 0x000fea0003c00000 */
[----:B------:R-:W-:Y:S02]  /*12440*/  IMAD.MOV.U32 R2, RZ, RZ, R6 ;  /* 0x000000ffff027224 */ /* 0x000fe400078e0006 */
[----:B------:R-:W-:-:S07]  /*12450*/  IMAD.MOV.U32 R3, RZ, RZ, R7 ;  /* 0x000000ffff037224 */ /* 0x000fce00078e0007 */
.L_x_975:
[----:B------:R-:W-:Y:S05]  /*12460*/  BSYNC.RECONVERGENT B4 ;  /* 0x0000000000047941 */ /* 0x000fea0003800200 */
.L_x_974:
[----:B------:R-:W-:Y:S01]  /*12470*/  VIADD R0, R4, 0x1 ;  /* 0x0000000104007836 */ /* 0x000fe20000000000 */
[----:B------:R-:W-:Y:S06]  /*12480*/  BRA `(.L_x_976) ;  /* 0x0000000000087947 */ /* 0x000fec0003800000 */
.L_x_973:
[----:B------:R-:W-:Y:S01]  /*12490*/  DMUL R2, RZ, R18 ;  /* 0x00000012ff027228 */ /* 0x000fe20000000000 */
[----:B------:R-:W-:-:S10]  /*124a0*/  IMAD.MOV.U32 R0, RZ, RZ, 0x1 ;  /* 0x00000001ff007424 */ /* 0x000fd400078e00ff */
.L_x_976:
[----:B------:R-:W-:Y:S05]  /*124b0*/  BSYNC.RECONVERGENT B3 ;  /* 0x0000000000037941 */ /* 0x000fea0003800200 */
.L_x_972:
        /* <DEDUP_REMOVED lines=53> */
[----:B------:R-:W-:Y:S02]  /*12810*/  IMAD.MOV.U32 R2, RZ, RZ, R6 ;  /* 0x000000ffff027224 */ /* 0x000fe400078e0006 */
[----:B------:R-:W-:Y:S01]  /*12820*/  IMAD.MOV.U32 R3, RZ, RZ, R7 ;  /* 0x000000ffff037224 */ /* 0x000fe200078e0007 */
[----:B------:R-:W-:Y:S06]  /*12830*/  BRA `(.L_x_979) ;  /* 0x0000000000087947 */ /* 0x000fec0003800000 */
.L_x_978:
[----:B------:R-:W-:Y:S01]  /*12840*/  DMUL R2, RZ, R18 ;  /* 0x00000012ff027228 */ /* 0x000fe20000000000 */
[----:B------:R-:W-:-:S10]  /*12850*/  IMAD.MOV.U32 R0, RZ, RZ, RZ ;  /* 0x000000ffff007224 */ /* 0x000fd400078e00ff */
.L_x_979:
[----:B------:R-:W-:Y:S05]  /*12860*/  BSYNC.RECONVERGENT B3 ;  /* 0x0000000000037941 */ /* 0x000fea0003800200 */
.L_x_977:
        /* <DEDUP_REMOVED lines=30> */
[----:B------:R-:W-:Y:S01]  /*12a50*/  DMUL R18, R32, R18 ;  /* 0x0000001220127228 */ /* 0x000fe20000000000 */
[----:B------:R-:W-:Y:S10]  /*12a60*/  BRA `(.L_x_980) ;  /* 0x0000001800307947 */ /* 0x000ff40003800000 */
.L_x_969:
        /* <DEDUP_REMOVED lines=61> */
.L_x_982:
[----:B------:R-:W-:Y:S05]  /*12e40*/  BSYNC.RECONVERGENT B0 ;  /* 0x0000000000007941 */ /* 0x000fea0003800200 */
.L_x_981:
[C---:B------:R-:W-:Y:S01]  /*12e50*/  LEA.HI R3, R33.reuse, 0xffffff09, RZ, 0xc ;  /* 0xffffff0921037811 */ /* 0x040fe200078f60ff */
[----:B------:R-:W-:Y:S01]  /*12e60*/  DSETP.NEU.AND P0, PT, |R18|, +INF , PT ;  /* 0x7ff000001200742a */ /* 0x000fe20003f0d200 */
[----:B------:R-:W-:Y:S01]  /*12e70*/  LOP3.LUT R33, R33, 0xfffff, RZ, 0xc0, !PT ;  /* 0x000fffff21217812 */ /* 0x000fe200078ec0ff */
[----:B------:R-:W-:Y:S01]  /*12e80*/  BSSY.RECONVERGENT B3, `(.L_x_983) ;  /* 0x0000026000037945 */ /* 0x000fe20003800200 */
[----:B------:R-:W-:Y:S02]  /*12e90*/  LOP3.LUT R0, R3, 0xffff, RZ, 0xc0, !PT ;  /* 0x0000ffff03007812 */ /* 0x000fe400078ec0ff */
[----:B------:R-:W-:Y:S02]  /*12ea0*/  LOP3.LUT R33, R33, 0x7fe00000, RZ, 0xfc, !PT ;  /* 0x7fe0000021217812 */ /* 0x000fe400078efcff */
[----:B------:R-:W-:-:S04]  /*12eb0*/  LEA.HI R0, R0, R3, RZ, 0x11 ;  /* 0x0000000300007211 */ /* 0x000fc800078f88ff */
[----:B------:R-:W-:-:S04]  /*12ec0*/  PRMT R16, R0, 0x9910, RZ ;  /* 0x0000991000107816 */ /* 0x000fc800000000ff */
[----:B------:R-:W-:-:S04]  /*12ed0*/  SHF.R.S32.HI R16, RZ, 0x1, R16 ;  /* 0x00000001ff107819 */ /* 0x000fc80000011410 */
        /* <DEDUP_REMOVED lines=27> */
.L_x_986:
[----:B------:R-:W-:Y:S05]  /*13090*/  BSYNC.RECONVERGENT B4 ;  /* 0x0000000000047941 */ /* 0x000fea0003800200 */
.L_x_985:
[----:B------:R-:W-:Y:S01]  /*130a0*/  VIADD R0, R4, 0x1 ;  /* 0x0000000104007836 */ /* 0x000fe20000000000 */
[----:B------:R-:W-:Y:S06]  /*130b0*/  BRA `(.L_x_987) ;  /* 0x0000000000087947 */ /* 0x000fec0003800000 */
.L_x_984:
[----:B------:R-:W-:Y:S01]  /*130c0*/  DMUL R2, RZ, R18 ;  /* 0x00000012ff027228 */ /* 0x000fe20000000000 */
[----:B------:R-:W-:-:S10]  /*130d0*/  IMAD.MOV.U32 R0, RZ, RZ, 0x1 ;  /* 0x00000001ff007424 */ /* 0x000fd400078e00ff */
.L_x_987:
[----:B------:R-:W-:Y:S05]  /*130e0*/  BSYNC.RECONVERGENT B3 ;  /* 0x0000000000037941 */ /* 0x000fea0003800200 */
.L_x_983:
        /* <DEDUP_REMOVED lines=10> */
[----:B------:R-:W-:Y:S01]  /*13190*/  BSSY.RECONVERGENT B3, `(.L_x_988) ;  /* 0x0000034000037945 */ /* 0x000fe20003800200 */
        /* <DEDUP_REMOVED lines=17> */
[----:B------:R-:W-:-:S04]  /*132b0*/  LOP3.LUT P0, RZ, R0, 0x2, RZ, 0xc0, !PT ;  /* 0x0000000200ff7812 */ /* 0x000fc8000780c0ff */
[----:B------:R-:W-:-:S10]  /*132c0*/  DADD R2, RZ, -R4 ;  /* 0x00000000ff027229 */ /* 0x000fd40000000804 */
[----:B------:R-:W-:Y:S02]  /*132d0*/  FSEL R34, R4, R2, !P0 ;  /* 0x0000000204227208 */ /* 0x000fe40004000000 */
[----:B------:R-:W-:Y:S01]  /*132e0*/  FSEL R35, R5, R3, !P0 ;  /* 0x0000000305237208 */ /* 0x000fe20004000000 */
[----:B------:R-:W-:-:S05]  /*132f0*/  DSETP.NEU.AND P0, PT, |R18|, +INF , PT ;  /* 0x7ff000001200742a */ /* 0x000fca0003f0d200 */
        /* <DEDUP_REMOVED lines=27> */
.L_x_989:
[----:B------:R-:W-:Y:S01]  /*134b0*/  DMUL R2, RZ, R18 ;  /* 0x00000012ff027228 */ /* 0x000fe20000000000 */
[----:B------:R-:W-:-:S10]  /*134c0*/  IMAD.MOV.U32 R0, RZ, RZ, RZ ;  /* 0x000000ffff007224 */ /* 0x000fd400078e00ff */
.L_x_990:
[----:B------:R-:W-:Y:S05]  /*134d0*/  BSYNC.RECONVERGENT B3 ;  /* 0x0000000000037941 */ /* 0x000fea0003800200 */
.L_x_988:
        /* <DEDUP_REMOVED lines=37> */
.L_x_968:
[----:B------:R-:W-:-:S04]  /*13730*/  ISETP.NE.AND P0, PT, R3, 0x7ff00000, PT ;  /* 0x7ff000000300780c */ /* 0x000fc80003f05270 */
[----:B------:R-:W-:-:S13]  /*13740*/  ISETP.NE.OR P0, PT, R8, RZ, P0 ;  /* 0x000000ff0800720c */ /* 0x000fda0000705670 */
[----:B------:R-:W-:Y:S05]  /*13750*/  @P0 BRA `(.L_x_991) ;  /* 0x00000000001c0947 */ /* 0x000fea0003800000 */
[----:B------:R-:W-:Y:S01]  /*13760*/  DADD R18, R18, -R18 ;  /* 0x0000000012127229 */ /* 0x000fe20000000812 */
[----:B------:R-:W-:-:S04]  /*13770*/  ISETP.GT.AND P0, PT, R9, -0x1, PT ;  /* 0xffffffff0900780c */ /* 0x000fc80003f04270 */
[----:B------:R-:W-:Y:S02]  /*13780*/  FSEL R16, R8, RZ, P0 ;  /* 0x000000ff08107208 */ /* 0x000fe40000000000 */
[----:B------:R-:W-:-:S03]  /*13790*/  FSEL R17, R9, RZ, P0 ;  /* 0x000000ff09117208 */ /* 0x000fc60000000000 */
[----:B------:R-:W-:Y:S02]  /*137a0*/  FSEL R18, R18, RZ, P0 ;  /* 0x000000ff12127208 */ /* 0x000fe40000000000 */
[----:B------:R-:W-:Y:S01]  /*137b0*/  FSEL R19, R19, RZ, P0 ;  /* 0x000000ff13137208 */ /* 0x000fe20000000000 */
[----:B------:R-:W-:Y:S06]  /*137c0*/  BRA `(.L_x_980) ;  /* 0x0000000800d87947 */ /* 0x000fec0003800000 */
.L_x_991:
[----:B------:R-:W-:-:S10]  /*137d0*/  DADD R16, R18, -R18 ;  /* 0x0000000012107229 */ /* 0x000fd40000000812 */
[----:B------:R-:W-:Y:S02]  /*137e0*/  IMAD.MOV.U32 R18, RZ, RZ, R16 ;  /* 0x000000ffff127224 */ /* 0x000fe400078e0010 */
[----:B------:R-:W-:Y:S01]  /*137f0*/  IMAD.MOV.U32 R19, RZ, RZ, R17 ;  /* 0x000000ffff137224 */ /* 0x000fe200078e0011 */
[----:B------:R-:W-:Y:S06]  /*13800*/  BRA `(.L_x_980) ;  /* 0x0000000800c87947 */ /* 0x000fec0003800000 */
.L_x_967:
[----:B------:R-:W-:Y:S01]  /*13810*/  DSETP.NEU.AND P0, PT, |R18|, +INF , PT ;  /* 0x7ff000001200742a */ /* 0x000fe20003f0d200 */
[----:B------:R-:W-:-:S13]  /*13820*/  BSSY.RECONVERGENT B3, `(.L_x_992) ;  /* 0x000001e000037945 */ /* 0x000fda0003800200 */
        /* <DEDUP_REMOVED lines=24> */
.L_x_995:
[----:B------:R-:W-:Y:S05]  /*139b0*/  BSYNC.RECONVERGENT B4 ;  /* 0x0000000000047941 */ /* 0x000fea0003800200 */
.L_x_994:
[----:B------:R-:W-:Y:S01]  /*139c0*/  VIADD R0, R4, 0x1 ;  /* 0x0000000104007836 */ /* 0x000fe20000000000 */
[----:B------:R-:W-:Y:S06]  /*139d0*/  BRA `(.L_x_996) ;  /* 0x0000000000087947 */ /* 0x000fec0003800000 */
.L_x_993:
[----:B------:R-:W-:Y:S01]  /*139e0*/  DMUL R2, RZ, R18 ;  /* 0x00000012ff027228 */ /* 0x000fe20000000000 */
[----:B------:R-:W-:-:S10]  /*139f0*/  IMAD.MOV.U32 R0, RZ, RZ, 0x1 ;  /* 0x00000001ff007424 */ /* 0x000fd400078e00ff */
.L_x_996:
[----:B------:R-:W-:Y:S05]  /*13a00*/  BSYNC.RECONVERGENT B3 ;  /* 0x0000000000037941 */ /* 0x000fea0003800200 */
.L_x_992:
        /* <DEDUP_REMOVED lines=56> */
.L_x_998:
[----:B------:R-:W-:Y:S01]  /*13d90*/  DMUL R2, RZ, R18 ;  /* 0x00000012ff027228 */ /* 0x000fe20000000000 */
[----:B------:R-:W-:-:S10]  /*13da0*/  IMAD.MOV.U32 R0, RZ, RZ, RZ ;  /* 0x000000ffff007224 */ /* 0x000fd400078e00ff */
.L_x_999:
[----:B------:R-:W-:Y:S05]  /*13db0*/  BSYNC.RECONVERGENT B3 ;  /* 0x0000000000037941 */ /* 0x000fea0003800200 */
.L_x_997:
        /* <DEDUP_REMOVED lines=30> */
.L_x_966:
        /* <DEDUP_REMOVED lines=50> */
[----:B------:R-:W-:Y:S01]  /*142c0*/  @!P1 IMAD.MOV.U32 R4, RZ, RZ, RZ ;  /* 0x000000ffff049224 */ /* 0x000fe200078e00ff */
[----:B------:R-:W-:Y:S02]  /*142d0*/  FSEL R17, R5, RZ, P0 ;  /* 0x000000ff05117208 */ /* 0x000fe40000000000 */
[----:B------:R-:W-:-:S05]  /*142e0*/  @!P1 SHF.R.S32.HI R7, RZ, 0x1, R0 ;  /* 0x00000001ff079819 */ /* 0x000fca0000011400 */
[----:B------:R-:W-:Y:S02]  /*142f0*/  @!P1 IMAD.IADD R6, R6, 0x1, -R7 ;  /* 0x0000000106069824 */ /* 0x000fe400078e0a07 */
[----:B------:R-:W-:-:S03]  /*14300*/  @!P1 IMAD R3, R7, 0x100000, R3 ;  /* 0x0010000007039824 */ /* 0x000fc600078e0203 */
[----:B------:R-:W-:-:S06]  /*14310*/  @!P1 LEA R5, R6, 0x3ff00000, 0x14 ;  /* 0x3ff0000006059811 */ /* 0x000fcc00078ea0ff */
[----:B------:R-:W-:-:S11]  /*14320*/  @!P1 DMUL R16, R2, R4 ;  /* 0x0000000402109228 */ /* 0x000fd60000000000 */
.L_x_980:
[----:B------:R-:W-:Y:S05]  /*14330*/  BSYNC.RECONVERGENT B2 ;  /* 0x0000000000027941 */ /* 0x000fea0003800200 */
.L_x_965:
[----:B------:R-:W-:Y:S01]  /*14340*/  DSETP.NAN.AND P0, PT, R30, R30, PT ;  /* 0x0000001e1e00722a */ /* 0x000fe20003f08000 */
        /* <DEDUP_REMOVED lines=132> */
.L_x_1007:
        /* <DEDUP_REMOVED lines=22> */
.L_x_1010:
[----:B------:R-:W-:Y:S05]  /*14cf0*/  BSYNC.RECONVERGENT B3 ;  /* 0x0000000000037941 */ /* 0x000fea0003800200 */
.L_x_1009:
        /* <DEDUP_REMOVED lines=29> */
.L_x_1008:
[----:B------:R-:W-:Y:S05]  /*14ed0*/  BSYNC.RECONVERGENT B2 ;  /* 0x0000000000027941 */ /* 0x000fea0003800200 */
.L_x_1006:
        /* <DEDUP_REMOVED lines=22> */
.L_x_1012:
[----:B------:R-:W-:Y:S05]  /*15040*/  BSYNC.RECONVERGENT B2 ;  /* 0x0000000000027941 */ /* 0x000fea0003800200 */
.L_x_1011:
        /* <DEDUP_REMOVED lines=84> */
.L_x_1014:
[----:B------:R-:W-:Y:S02]  /*15590*/  FSEL R2, RZ, 3.37028055040000000000e+12, P0 ;  /* 0x54442d18ff027808 */ /* 0x000fe40000000000 */
[----:B------:R-:W-:-:S07]  /*155a0*/  FSEL R3, RZ, 2.1426990032196044922, P0 ;  /* 0x400921fbff037808 */ /* 0x000fce0000000000 */
.L_x_1015:
[----:B------:R-:W-:Y:S05]  /*155b0*/  BSYNC.RECONVERGENT B0 ;  /* 0x0000000000007941 */ /* 0x000fea0003800200 */
.L_x_1013:
[----:B------:R-:W-:Y:S01]  /*155c0*/  DADD R28, |R28|, |R30| ;  /* 0x000000001c1c7229 */ /* 0x000fe2000000061e */
[----:B------:R-:W-:Y:S01]  /*155d0*/  LOP3.LUT R31, R3, 0x80000000, R31, 0xb8, !PT ;  /* 0x80000000031f7812 */ /* 0x000fe200078eb81f */
[----:B------:R-:W-:-:S06]  /*155e0*/  DMUL R8, R8, 0.5 ;  /* 0x3fe0000008087828 */ /* 0x000fcc0000000000 */
[----:B------:R-:W-:-:S06]  /*155f0*/  DSETP.NAN.AND P0, PT, R28, R28, PT ;  /* 0x0000001c1c00722a */ /* 0x000fcc0003f08000 */
[----:B------:R-:W-:Y:S02]  /*15600*/  FSEL R2, R28, R2, P0 ;  /* 0x000000021c027208 */ /* 0x000fe40000000000 */
[----:B------:R-:W-:Y:S01]  /*15610*/  FSEL R3, R29, R31, P0 ;  /* 0x0000001f1d037208 */ /* 0x000fe20000000000 */
[----:B------:R-:W-:Y:S06]  /*15620*/  BRA `(.L_x_1016) ;  /* 0x0000006400c47947 */ /* 0x000fec0003800000 */
.L_x_1005:
        /* <DEDUP_REMOVED lines=103> */
.L_x_1019:
[----:B------:R-:W-:Y:S05]  /*15ca0*/  BSYNC.RECONVERGENT B0 ;  /* 0x0000000000007941 */ /* 0x000fea0003800200 */
.L_x_1018:
        /* <DEDUP_REMOVED lines=8> */
.L_x_1021:
[----:B------:R-:W-:Y:S05]  /*15d30*/  BSYNC.RECONVERGENT B2 ;  /* 0x0000000000027941 */ /* 0x000fea0003800200 */
.L_x_1020:
        /* <DEDUP_REMOVED lines=84> */
.L_x_1023:
[----:B------:R-:W-:Y:S02]  /*16280*/  FSEL R2, RZ, 3.37028055040000000000e+12, P0 ;  /* 0x54442d18ff027808 */ /* 0x000fe40000000000 */
[----:B------:R-:W-:-:S07]  /*16290*/  FSEL R3, RZ, 2.1426990032196044922, P0 ;  /* 0x400921fbff037808 */ /* 0x000fce0000000000 */
.L_x_1024:
[----:B------:R-:W-:Y:S05]  /*162a0*/  BSYNC.RECONVERGENT B0 ;  /* 0x0000000000007941 */ /* 0x000fea0003800200 */
.L_x_1022:
[----:B------:R-:W-:Y:S01]  /*162b0*/  DADD R28, |R28|, |R30| ;  /* 0x000000001c1c7229 */ /* 0x000fe2000000061e */
[----:B------:R-:W-:Y:S01]  /*162c0*/  LOP3.LUT R31, R3, 0x80000000, R31, 0xb8, !PT ;  /* 0x80000000031f7812 */ /* 0x000fe200078eb81f */
[----:B------:R-:W-:-:S06]  /*162d0*/  DMUL R8, R8, 0.5 ;  /* 0x3fe0000008087828 */ /* 0x000fcc0000000000 */
[----:B------:R-:W-:-:S06]  /*162e0*/  DSETP.NAN.AND P0, PT, R28, R28, PT ;  /* 0x0000001c1c00722a */ /* 0x000fcc0003f08000 */
[----:B------:R-:W-:Y:S02]  /*162f0*/  FSEL R2, R28, R2, P0 ;  /* 0x000000021c027208 */ /* 0x000fe40000000000 */
[----:B------:R-:W-:Y:S01]  /*16300*/  FSEL R3, R29, R31, P0 ;  /* 0x0000001f1d037208 */ /* 0x000fe20000000000 */
[----:B------:R-:W-:Y:S06]  /*16310*/  BRA `(.L_x_1016) ;  /* 0x0000005800887947 */ /* 0x000fec0003800000 */
.L_x_1017:
        /* <DEDUP_REMOVED lines=30> */
.L_x_1026:
        /* <DEDUP_REMOVED lines=75> */
.L_x_1025:
        /* <DEDUP_REMOVED lines=99> */
.L_x_1028:
        /* <DEDUP_REMOVED lines=22> */
.L_x_1031:
[----:B------:R-:W-:Y:S05]  /*17140*/  BSYNC.RECONVERGENT B3 ;  /* 0x0000000000037941 */ /* 0x000fea0003800200 */
.L_x_1030:
        /* <DEDUP_REMOVED lines=29> */
.L_x_1029:
[----:B------:R-:W-:Y:S05]  /*17320*/  BSYNC.RECONVERGENT B2 ;  /* 0x0000000000027941 */ /* 0x000fea0003800200 */
.L_x_1027:
        /* <DEDUP_REMOVED lines=26> */
.L_x_1033:
[----:B------:R-:W-:Y:S05]  /*174d0*/  BSYNC.RECONVERGENT B2 ;  /* 0x0000000000027941 */ /* 0x000fea0003800200 */
.L_x_1032:
        /* <DEDUP_REMOVED lines=84> */
.L_x_1035:
[----:B------:R-:W-:Y:S02]  /*17a20*/  FSEL R2, RZ, 3.37028055040000000000e+12, P0 ;  /* 0x54442d18ff027808 */ /* 0x000fe40000000000 */
[----:B------:R-:W-:-:S07]  /*17a30*/  FSEL R3, RZ, 2.1426990032196044922, P0 ;  /* 0x400921fbff037808 */ /* 0x000fce0000000000 */
.L_x_1036:
[----:B------:R-:W-:Y:S05]  /*17a40*/  BSYNC.RECONVERGENT B0 ;  /* 0x0000000000007941 */ /* 0x000fea0003800200 */
.L_x_1034:
[----:B------:R-:W-:Y:S01]  /*17a50*/  DADD R28, |R28|, |R30| ;  /* 0x000000001c1c7229 */ /* 0x000fe2000000061e */
[----:B------:R-:W-:Y:S01]  /*17a60*/  LOP3.LUT R31, R3, 0x80000000, R31, 0xb8, !PT ;  /* 0x80000000031f7812 */ /* 0x000fe200078eb81f */
[----:B------:R-:W-:-:S06]  /*17a70*/  DMUL R8, R32, 0.5 ;  /* 0x3fe0000020087828 */ /* 0x000fcc0000000000 */
[----:B------:R-:W-:-:S06]  /*17a80*/  DSETP.NAN.AND P0, PT, R28, R28, PT ;  /* 0x0000001c1c00722a */ /* 0x000fcc0003f08000 */
[----:B------:R-:W-:Y:S02]  /*17a90*/  FSEL R2, R28, R2, P0 ;  /* 0x000000021c027208 */ /* 0x000fe40000000000 */
[----:B------:R-:W-:Y:S01]  /*17aa0*/  FSEL R3, R29, R31, P0 ;  /* 0x0000001f1d037208 */ /* 0x000fe20000000000 */
[----:B------:R-:W-:Y:S06]  /*17ab0*/  BRA `(.L_x_1016) ;  /* 0x0000004000a07947 */ /* 0x000fec0003800000 */
.L_x_1004:
        /* <DEDUP_REMOVED lines=136> */
.L_x_1038:
[----:B------:R-:W-:Y:S05]  /*18340*/  BSYNC.RECONVERGENT B0 ;  /* 0x0000000000007941 */ /* 0x000fea0003800200 */
.L_x_1037:
        /* <DEDUP_REMOVED lines=8> */
.L_x_1040:
[----:B------:R-:W-:Y:S05]  /*183d0*/  BSYNC.RECONVERGENT B2 ;  /* 0x0000000000027941 */ /* 0x000fea0003800200 */
.L_x_1039:
        /* <DEDUP_REMOVED lines=84> */
.L_x_1042:
[----:B------:R-:W-:Y:S02]  /*18920*/  FSEL R2, RZ, 3.37028055040000000000e+12, P0 ;  /* 0x54442d18ff027808 */ /* 0x000fe40000000000 */
[----:B------:R-:W-:-:S07]  /*18930*/  FSEL R3, RZ, 2.1426990032196044922, P0 ;  /* 0x400921fbff037808 */ /* 0x000fce0000000000 */
.L_x_1043:
[----:B------:R-:W-:Y:S05]  /*18940*/  BSYNC.RECONVERGENT B0 ;  /* 0x0000000000007941 */ /* 0x000fea0003800200 */
.L_x_1041:
[----:B------:R-:W-:Y:S01]  /*18950*/  DADD R28, |R28|, |R30| ;  /* 0x000000001c1c7229 */ /* 0x000fe2000000061e */
[----:B------:R-:W-:-:S07]  /*18960*/  LOP3.LUT R31, R3, 0x80000000, R31, 0xb8, !PT ;  /* 0x80000000031f7812 */ /* 0x000fce00078eb81f */
[----:B------:R-:W-:-:S06]  /*18970*/  DSETP.NAN.AND P0, PT, R28, R28, PT ;  /* 0x0000001c1c00722a */ /* 0x000fcc0003f08000 */
[----:B------:R-:W-:Y:S02]  /*18980*/  FSEL R2, R28, R2, P0 ;  /* 0x000000021c027208 */ /* 0x000fe40000000000 */
[----:B------:R-:W-:Y:S01]  /*18990*/  FSEL R3, R29, R31, P0 ;  /* 0x0000001f1d037208 */ /* 0x000fe20000000000 */
[----:B------:R-:W-:Y:S06]  /*189a0*/  BRA `(.L_x_1016) ;  /* 0x0000003000e47947 */ /* 0x000fec0003800000 */
.L_x_1003:
        /* <DEDUP_REMOVED lines=92> */
.L_x_1046:
        /* <DEDUP_REMOVED lines=22> */
.L_x_1049:
[----:B------:R-:W-:Y:S05]  /*190d0*/  BSYNC.RECONVERGENT B3 ;  /* 0x0000000000037941 */ /* 0x000fea0003800200 */
.L_x_1048:
        /* <DEDUP_REMOVED lines=29> */
.L_x_1047:
[----:B------:R-:W-:Y:S05]  /*192b0*/  BSYNC.RECONVERGENT B2 ;  /* 0x0000000000027941 */ /* 0x000fea0003800200 */
.L_x_1045:
        /* <DEDUP_REMOVED lines=87> */
.L_x_1044:
        /* <DEDUP_REMOVED lines=88> */
.L_x_1002:
        /* <DEDUP_REMOVED lines=25> */
.L_x_1051:
[----:B------:R-:W-:Y:S05]  /*19f40*/  BSYNC.RECONVERGENT B2 ;  /* 0x0000000000027941 */ /* 0x000fea0003800200 */
.L_x_1050:
        /* <DEDUP_REMOVED lines=23> */
.L_x_1053:
[----:B------:R-:W-:Y:S05]  /*1a0c0*/  BSYNC.RECONVERGENT B2 ;  /* 0x0000000000027941 */ /* 0x000fea0003800200 */
.L_x_1052:
        /* <DEDUP_REMOVED lines=140> */
.L_x_1055:
[----:B------:R-:W-:Y:S05]  /*1a990*/  BSYNC.RECONVERGENT B0 ;  /* 0x0000000000007941 */ /* 0x000fea0003800200 */
.L_x_1054:
        /* <DEDUP_REMOVED lines=8> */
.L_x_1057:
[----:B------:R-:W-:Y:S05]  /*1aa20*/  BSYNC.RECONVERGENT B2 ;  /* 0x0000000000027941 */ /* 0x000fea0003800200 */
.L_x_1056:
        /* <DEDUP_REMOVED lines=84> */
.L_x_1059:
[----:B------:R-:W-:Y:S02]  /*1af70*/  FSEL R2, RZ, 3.37028055040000000000e+12, P0 ;  /* 0x54442d18ff027808 */ /* 0x000fe40000000000 */
[----:B------:R-:W-:-:S07]  /*1af80*/  FSEL R3, RZ, 2.1426990032196044922, P0 ;  /* 0x400921fbff037808 */ /* 0x000fce0000000000 */
.L_x_1060:
[----:B------:R-:W-:Y:S05]  /*1af90*/  BSYNC.RECONVERGENT B0 ;  /* 0x0000000000007941 */ /* 0x000fea0003800200 */
.L_x_1058:
[----:B------:R-:W-:Y:S01]  /*1afa0*/  DADD R28, |R28|, |R30| ;  /* 0x000000001c1c7229 */ /* 0x000fe2000000061e */
[----:B------:R-:W-:Y:S01]  /*1afb0*/  LOP3.LUT R31, R3, 0x80000000, R31, 0xb8, !PT ;  /* 0x80000000031f7812 */ /* 0x000fe200078eb81f */
[----:B------:R-:W-:-:S06]  /*1afc0*/  DADD R8, R8, 1 ;  /* 0x3ff0000008087429 */ /* 0x000fcc0000000000 */
[----:B------:R-:W-:-:S06]  /*1afd0*/  DSETP.NAN.AND P0, PT, R28, R28, PT ;  /* 0x0000001c1c00722a */ /* 0x000fcc0003f08000 */
[----:B------:R-:W-:Y:S02]  /*1afe0*/  FSEL R2, R28, R2, P0 ;  /* 0x000000021c027208 */ /* 0x000fe40000000000 */
[----:B------:R-:W-:Y:S01]  /*1aff0*/  FSEL R3, R29, R31, P0 ;  /* 0x0000001f1d037208 */ /* 0x000fe20000000000 */
[----:B------:R-:W-:Y:S06]  /*1b000*/  BRA `(.L_x_1016) ;  /* 0x0000000c004c7947 */ /* 0x000fec0003800000 */
.L_x_1001:
        /* <DEDUP_REMOVED lines=111> */
.L_x_1062:
[----:B------:R-:W-:Y:S05]  /*1b700*/  BSYNC.RECONVERGENT B0 ;  /* 0x0000000000007941 */ /* 0x000fea0003800200 */
.L_x_1061:
[----:B------:R-:W-:Y:S04]  /*1b710*/  BSSY.RECONVERGENT B2, `(.L_x_1063) ;  /* 0x0000006000027945 */ /* 0x000fe80003800200 */
[----:B------:R-:W-:Y:S05]  /*1b720*/  @P4 BRA P5, `(.L_x_1064) ;  /* 0x0000000000104947 */ /* 0x000fea0002800000 */
[----:B------:R-:W-:Y:S01]  /*1b730*/  IMAD.MOV.U32 R2, RZ, RZ, R10 ;  /* 0x000000ffff027224 */ /* 0x000fe200078e000a */
[----:B------:R-:W-:Y:S01]  /*1b740*/  MOV R0, 0x1b770 ;  /* 0x0001b77000007802 */ /* 0x000fe20000000f00 */
[----:B------:R-:W-:-:S07]  /*1b750*/  IMAD.MOV.U32 R3, RZ, RZ, R11 ;  /* 0x000000ffff037224 */ /* 0x000fce00078e000b */
[----:B------:R-:W-:Y:S05]  /*1b760*/  CALL.REL.NOINC `($__internal_63_$__cuda_sm20_div_rn_f64_full) ;  /* 0x0000034c00447944 */ /* 0x000fea0003c00000 */
.L_x_1064:
[----:B------:R-:W-:Y:S05]  /*1b770*/  BSYNC.RECONVERGENT B2 ;  /* 0x0000000000027941 */ /* 0x000fea0003800200 */
.L_x_1063:
        /* <DEDUP_REMOVED lines=84> */
.L_x_1066:
[----:B------:R-:W-:Y:S02]  /*1bcc0*/  FSEL R2, RZ, 3.37028055040000000000e+12, P0 ;  /* 0x54442d18ff027808 */ /* 0x000fe40000000000 */
[----:B------:R-:W-:-:S07]  /*1bcd0*/  FSEL R3, RZ, 2.1426990032196044922, P0 ;  /* 0x400921fbff037808 */ /* 0x000fce0000000000 */
.L_x_1067:
[----:B------:R-:W-:Y:S05]  /*1bce0*/  BSYNC.RECONVERGENT B0 ;  /* 0x0000000000007941 */ /* 0x000fea0003800200 */
.L_x_1065:
[----:B------:R-:W-:Y:S01]  /*1bcf0*/  DADD R28, |R28|, |R30| ;  /* 0x000000001c1c7229 */ /* 0x000fe2000000061e */
[----:B------:R-:W-:-:S07]  /*1bd00*/  LOP3.LUT R31, R3, 0x80000000, R31, 0xb8, !PT ;  /* 0x80000000031f7812 */ /* 0x000fce00078eb81f */
[----:B------:R-:W-:-:S06]  /*1bd10*/  DSETP.NAN.AND P0, PT, R28, R28, PT ;  /* 0x0000001c1c00722a */ /* 0x000fcc0003f08000 */
[----:B------:R-:W-:Y:S02]  /*1bd20*/  FSEL R2, R28, R2, P0 ;  /* 0x000000021c027208 */ /* 0x000fe40000000000 */
[----:B------:R-:W-:-:S07]  /*1bd30*/  FSEL R3, R29, R31, P0 ;  /* 0x0000001f1d037208 */ /* 0x000fce0000000000 */
.L_x_1016:
[----:B------:R-:W-:Y:S05]  /*1bd40*/  BSYNC.RECONVERGENT B1 ;  /* 0x0000000000017941 */ /* 0x000fea0003800200 */
.L_x_1000:
        /* <DEDUP_REMOVED lines=80> */
.L_x_1074:
[----:B------:R-:W-:Y:S05]  /*1c250*/  BSYNC.RECONVERGENT B0 ;  /* 0x0000000000007941 */ /* 0x000fea0003800200 */
.L_x_1073:
        /* <DEDUP_REMOVED lines=25> */
.L_x_1078:
[----:B------:R-:W-:Y:S05]  /*1c3f0*/  BSYNC.RECONVERGENT B4 ;  /* 0x0000000000047941 */ /* 0x000fea0003800200 */
.L_x_1077:
[----:B------:R-:W-:Y:S01]  /*1c400*/  VIADD R0, R4, 0x1 ;  /* 0x0000000104007836 */ /* 0x000fe20000000000 */
[----:B------:R-:W-:Y:S06]  /*1c410*/  BRA `(.L_x_1079) ;  /* 0x0000000000087947 */ /* 0x000fec0003800000 */
.L_x_1076:
[----:B------:R-:W-:Y:S01]  /*1c420*/  DMUL R2, RZ, R30 ;  /* 0x0000001eff027228 */ /* 0x000fe20000000000 */
[----:B------:R-:W-:-:S10]  /*1c430*/  IMAD.MOV.U32 R0, RZ, RZ, 0x1 ;  /* 0x00000001ff007424 */ /* 0x000fd400078e00ff */
.L_x_1079:
[----:B------:R-:W-:Y:S05]  /*1c440*/  BSYNC.RECONVERGENT B3 ;  /* 0x0000000000037941 */ /* 0x000fea0003800200 */
.L_x_1075:
        /* <DEDUP_REMOVED lines=56> */
.L_x_1081:
[----:B------:R-:W-:Y:S01]  /*1c7d0*/  DMUL R2, RZ, R30 ;  /* 0x0000001eff027228 */ /* 0x000fe20000000000 */
[----:B------:R-:W-:-:S10]  /*1c7e0*/  IMAD.MOV.U32 R0, RZ, RZ, RZ ;  /* 0x000000ffff007224 */ /* 0x000fd400078e00ff */
.L_x_1082:
[----:B------:R-:W-:Y:S05]  /*1c7f0*/  BSYNC.RECONVERGENT B3 ;  /* 0x0000000000037941 */ /* 0x000fea0003800200 */
.L_x_1080:
        /* <DEDUP_REMOVED lines=32> */
.L_x_1072:
        /* <DEDUP_REMOVED lines=61> */
.L_x_1085:
[----:B------:R-:W-:Y:S05]  /*1cdd0*/  BSYNC.RECONVERGENT B0 ;  /* 0x0000000000007941 */ /* 0x000fea0003800200 */
.L_x_1084:
        /* <DEDUP_REMOVED lines=36> */
.L_x_1089:
[----:B------:R-:W-:Y:S05]  /*1d020*/  BSYNC.RECONVERGENT B4 ;  /* 0x0000000000047941 */ /* 0x000fea0003800200 */
.L_x_1088:
[----:B------:R-:W-:Y:S01]  /*1d030*/  VIADD R0, R4, 0x1 ;  /* 0x0000000104007836 */ /* 0x000fe20000000000 */
[----:B------:R-:W-:Y:S06]  /*1d040*/  BRA `(.L_x_1090) ;  /* 0x0000000000087947 */ /* 0x000fec0003800000 */
.L_x_1087:
[----:B------:R-:W-:Y:S01]  /*1d050*/  DMUL R2, RZ, R30 ;  /* 0x0000001eff027228 */ /* 0x000fe20000000000 */
[----:B------:R-:W-:-:S10]  /*1d060*/  IMAD.MOV.U32 R0, RZ, RZ, 0x1 ;  /* 0x00000001ff007424 */ /* 0x000fd400078e00ff */
.L_x_1090:
[----:B------:R-:W-:Y:S05]  /*1d070*/  BSYNC.RECONVERGENT B3 ;  /* 0x0000000000037941 */ /* 0x000fea0003800200 */
.L_x_1086:
        /* <DEDUP_REMOVED lines=60> */
.L_x_1092:
[----:B------:R-:W-:Y:S01]  /*1d440*/  DMUL R2, RZ, R30 ;  /* 0x0000001eff027228 */ /* 0x000fe20000000000 */
[----:B------:R-:W-:-:S10]  /*1d450*/  IMAD.MOV.U32 R0, RZ, RZ, RZ ;  /* 0x000000ffff007224 */ /* 0x000fd400078e00ff */
.L_x_1093:
[----:B------:R-:W-:Y:S05]  /*1d460*/  BSYNC.RECONVERGENT B3 ;  /* 0x0000000000037941 */ /* 0x000fea0003800200 */
.L_x_1091:
        /* <DEDUP_REMOVED lines=37> */
.L_x_1071:
        /* <DEDUP_REMOVED lines=10> */
.L_x_1094:
[----:B------:R-:W-:-:S10]  /*1d760*/  DADD R28, R30, -R30 ;  /* 0x000000001e1c7229 */ /* 0x000fd4000000081e */
[----:B------:R-:W-:Y:S02]  /*1d770*/  IMAD.MOV.U32 R30, RZ, RZ, R28 ;  /* 0x000000ffff1e7224 */ /* 0x000fe400078e001c */
[----:B------:R-:W-:Y:S01]  /*1d780*/  IMAD.MOV.U32 R31, RZ, RZ, R29 ;  /* 0x000000ffff1f7224 */ /* 0x000fe200078e001d */
[----:B------:R-:W-:Y:S06]  /*1d790*/  BRA `(.L_x_1083) ;  /* 0x0000000800c87947 */ /* 0x000fec0003800000 */
.L_x_1070:
        /* <DEDUP_REMOVED lines=26> */
.L_x_1098:
[----:B------:R-:W-:Y:S05]  /*1d940*/  BSYNC.RECONVERGENT B4 ;  /* 0x0000000000047941 */ /* 0x000fea0003800200 */
.L_x_1097:
[----:B------:R-:W-:Y:S01]  /*1d950*/  VIADD R0, R4, 0x1 ;  /* 0x0000000104007836 */ /* 0x000fe20000000000 */
[----:B------:R-:W-:Y:S06]  /*1d960*/  BRA `(.L_x_1099) ;  /* 0x0000000000087947 */ /* 0x000fec0003800000 */
.L_x_1096:
[----:B------:R-:W-:Y:S01]  /*1d970*/  DMUL R2, RZ, R30 ;  /* 0x0000001eff027228 */ /* 0x000fe20000000000 */
[----:B------:R-:W-:-:S10]  /*1d980*/  IMAD.MOV.U32 R0, RZ, RZ, 0x1 ;  /* 0x00000001ff007424 */ /* 0x000fd400078e00ff */
.L_x_1099:
[----:B------:R-:W-:Y:S05]  /*1d990*/  BSYNC.RECONVERGENT B3 ;  /* 0x0000000000037941 */ /* 0x000fea0003800200 */
.L_x_1095:
        /* <DEDUP_REMOVED lines=56> */
.L_x_1101:
[----:B------:R-:W-:Y:S01]  /*1dd20*/  DMUL R2, RZ, R30 ;  /* 0x0000001eff027228 */ /* 0x000fe20000000000 */
[----:B------:R-:W-:-:S10]  /*1dd30*/  IMAD.MOV.U32 R0, RZ, RZ, RZ ;  /* 0x000000ffff007224 */ /* 0x000fd400078e00ff */
.L_x_1102:
[----:B------:R-:W-:Y:S05]  /*1dd40*/  BSYNC.RECONVERGENT B3 ;  /* 0x0000000000037941 */ /* 0x000fea0003800200 */
.L_x_1100:
        /* <DEDUP_REMOVED lines=30> */
.L_x_1069:
        /* <DEDUP_REMOVED lines=57> */
.L_x_1083:
[----:B------:R-:W-:Y:S05]  /*1e2c0*/  BSYNC.RECONVERGENT B2 ;  /* 0x0000000000027941 */ /* 0x000fea0003800200 */
.L_x_1068:
        /* <DEDUP_REMOVED lines=133> */
.L_x_1110:
        /* <DEDUP_REMOVED lines=22> */
.L_x_1113:
[----:B------:R-:W-:Y:S05]  /*1ec80*/  BSYNC.RECONVERGENT B3 ;  /* 0x0000000000037941 */ /* 0x000fea0003800200 */
.L_x_1112:
        /* <DEDUP_REMOVED lines=29> */
.L_x_1111:
[----:B------:R-:W-:Y:S05]  /*1ee60*/  BSYNC.RECONVERGENT B2 ;  /* 0x0000000000027941 */ /* 0x000fea0003800200 */
.L_x_1109:
        /* <DEDUP_REMOVED lines=22> */
.L_x_1115:
[----:B------:R-:W-:Y:S05]  /*1efd0*/  BSYNC.RECONVERGENT B2 ;  /* 0x0000000000027941 */ /* 0x000fea0003800200 */
.L_x_1114:
        /* <DEDUP_REMOVED lines=84> */
.L_x_1117:
[----:B------:R-:W-:Y:S02]  /*1f520*/  FSEL R2, RZ, 3.37028055040000000000e+12, P0 ;  /* 0x54442d18ff027808 */ /* 0x000fe40000000000 */
[----:B------:R-:W-:-:S07]  /*1f530*/  FSEL R3, RZ, 2.1426990032196044922, P0 ;  /* 0x400921fbff037808 */ /* 0x000fce0000000000 */
.L_x_1118:
[----:B------:R-:W-:Y:S05]  /*1f540*/  BSYNC.RECONVERGENT B0 ;  /* 0x0000000000007941 */ /* 0x000fea0003800200 */
.L_x_1116:
[----:B------:R-:W-:Y:S01]  /*1f550*/  DADD R24, |R24|, |R26| ;  /* 0x0000000018187229 */ /* 0x000fe2000000061a */
[----:B------:R-:W-:Y:S01]  /*1f560*/  LOP3.LUT R27, R3, 0x80000000, R27, 0xb8, !PT ;  /* 0x80000000031b7812 */ /* 0x000fe200078eb81b */
[----:B------:R-:W-:-:S06]  /*1f570*/  DMUL R8, R8, 0.5 ;  /* 0x3fe0000008087828 */ /* 0x000fcc0000000000 */
[----:B------:R-:W-:-:S06]  /*1f580*/  DSETP.NAN.AND P0, PT, R24, R24, PT ;  /* 0x000000181800722a */ /* 0x000fcc0003f08000 */
[----:B------:R-:W-:Y:S02]  /*1f590*/  FSEL R2, R24, R2, P0 ;  /* 0x0000000218027208 */ /* 0x000fe40000000000 */
[----:B------:R-:W-:Y:S01]  /*1f5a0*/  FSEL R3, R25, R27, P0 ;  /* 0x0000001b19037208 */ /* 0x000fe20000000000 */
[----:B------:R-:W-:Y:S06]  /*1f5b0*/  BRA `(.L_x_1119) ;  /* 0x0000006400c47947 */ /* 0x000fec0003800000 */
.L_x_1108:
        /* <DEDUP_REMOVED lines=103> */
.L_x_1122:
[----:B------:R-:W-:Y:S05]  /*1fc30*/  BSYNC.RECONVERGENT B0 ;  /* 0x0000000000007941 */ /* 0x000fea0003800200 */
.L_x_1121:
        /* <DEDUP_REMOVED lines=8> */
.L_x_1124:
[----:B------:R-:W-:Y:S05]  /*1fcc0*/  BSYNC.RECONVERGENT B2 ;  /* 0x0000000000027941 */ /* 0x000fea0003800200 */
.L_x_1123:
        /* <DEDUP_REMOVED lines=84> */
.L_x_1126:
[----:B------:R-:W-:Y:S02]  /*20210*/  FSEL R2, RZ, 3.37028055040000000000e+12, P0 ;  /* 0x54442d18ff027808 */ /* 0x000fe40000000000 */
[----:B------:R-:W-:-:S07]  /*20220*/  FSEL R3, RZ, 2.1426990032196044922, P0 ;  /* 0x400921fbff037808 */ /* 0x000fce0000000000 */
.L_x_1127:
[----:B------:R-:W-:Y:S05]  /*20230*/  BSYNC.RECONVERGENT B0 ;  /* 0x0000000000007941 */ /* 0x000fea0003800200 */
.L_x_1125:
[----:B------:R-:W-:Y:S01]  /*20240*/  DADD R24, |R24|, |R26| ;  /* 0x0000000018187229 */ /* 0x000fe2000000061a */
[----:B------:R-:W-:Y:S01]  /*20250*/  LOP3.LUT R27, R3, 0x80000000, R27, 0xb8, !PT ;  /* 0x80000000031b7812 */ /* 0x000fe200078eb81b */
[----:B------:R-:W-:-:S06]  /*20260*/  DMUL R8, R8, 0.5 ;  /* 0x3fe0000008087828 */ /* 0x000fcc0000000000 */
[----:B------:R-:W-:-:S06]  /*20270*/  DSETP.NAN.AND P0, PT, R24, R24, PT ;  /* 0x000000181800722a */ /* 0x000fcc0003f08000 */
[----:B------:R-:W-:Y:S02]  /*20280*/  FSEL R2, R24, R2, P0 ;  /* 0x0000000218027208 */ /* 0x000fe40000000000 */
[----:B------:R-:W-:Y:S01]  /*20290*/  FSEL R3, R25, R27, P0 ;  /* 0x0000001b19037208 */ /* 0x000fe20000000000 */
[----:B------:R-:W-:Y:S06]  /*202a0*/  BRA `(.L_x_1119) ;  /* 0x0000005800887947 */ /* 0x000fec0003800000 */
.L_x_1120:
        /* <DEDUP_REMOVED lines=30> */
.L_x_1129:
        /* <DEDUP_REMOVED lines=75> */
.L_x_1128:
        /* <DEDUP_REMOVED lines=99> */
.L_x_1131:
        /* <DEDUP_REMOVED lines=22> */
.L_x_1134:
[----:B------:R-:W-:Y:S05]  /*210d0*/  BSYNC.RECONVERGENT B3 ;  /* 0x0000000000037941 */ /* 0x000fea0003800200 */
.L_x_1133:
        /* <DEDUP_REMOVED lines=29> */
.L_x_1132:
[----:B------:R-:W-:Y:S05]  /*212b0*/  BSYNC.RECONVERGENT B2 ;  /* 0x0000000000027941 */ /* 0x000fea0003800200 */
.L_x_1130:
        /* <DEDUP_REMOVED lines=26> */
.L_x_1136:
[----:B------:R-:W-:Y:S05]  /*21460*/  BSYNC.RECONVERGENT B2 ;  /* 0x0000000000027941 */ /* 0x000fea0003800200 */
.L_x_1135:
        /* <DEDUP_REMOVED lines=84> */
.L_x_1138:
[----:B------:R-:W-:Y:S02]  /*219b0*/  FSEL R2, RZ, 3.37028055040000000000e+12, P0 ;  /* 0x54442d18ff027808 */ /* 0x000fe40000000000 */
[----:B------:R-:W-:-:S07]  /*219c0*/  FSEL R3, RZ, 2.1426990032196044922, P0 ;  /* 0x400921fbff037808 */ /* 0x000fce0000000000 */
.L_x_1139:
[----:B------:R-:W-:Y:S05]  /*219d0*/  BSYNC.RECONVERGENT B0 ;  /* 0x0000000000007941 */ /* 0x000fea0003800200 */
.L_x_1137:
[----:B------:R-:W-:Y:S01]  /*219e0*/  DADD R24, |R24|, |R26| ;  /* 0x0000000018187229 */ /* 0x000fe2000000061a */
[----:B------:R-:W-:Y:S01]  /*219f0*/  LOP3.LUT R27, R3, 0x80000000, R27, 0xb8, !PT ;  /* 0x80000000031b7812 */ /* 0x000fe200078eb81b */
[----:B------:R-:W-:-:S06]  /*21a00*/  DMUL R8, R32, 0.5 ;  /* 0x3fe0000020087828 */ /* 0x000fcc0000000000 */
[----:B------:R-:W-:-:S06]  /*21a10*/  DSETP.NAN.AND P0, PT, R24, R24, PT ;  /* 0x000000181800722a */ /* 0x000fcc0003f08000 */
[----:B------:R-:W-:Y:S02]  /*21a20*/  FSEL R2, R24, R2, P0 ;  /* 0x0000000218027208 */ /* 0x000fe40000000000 */
[----:B------:R-:W-:Y:S01]  /*21a30*/  FSEL R3, R25, R27, P0 ;  /* 0x0000001b19037208 */ /* 0x000fe20000000000 */
[----:B------:R-:W-:Y:S06]  /*21a40*/  BRA `(.L_x_1119) ;  /* 0x0000004000a07947 */ /* 0x000fec0003800000 */
.L_x_1107:
        /* <DEDUP_REMOVED lines=136> */
.L_x_1141:
[----:B------:R-:W-:Y:S05]  /*222d0*/  BSYNC.RECONVERGENT B0 ;  /* 0x0000000000007941 */ /* 0x000fea0003800200 */
.L_x_1140:
        /* <DEDUP_REMOVED lines=8> */
.L_x_1143:
[----:B------:R-:W-:Y:S05]  /*22360*/  BSYNC.RECONVERGENT B2 ;  /* 0x0000000000027941 */ /* 0x000fea0003800200 */
.L_x_1142:
        /* <DEDUP_REMOVED lines=84> */
.L_x_1145:
[----:B------:R-:W-:Y:S02]  /*228b0*/  FSEL R2, RZ, 3.37028055040000000000e+12, P0 ;  /* 0x54442d18ff027808 */ /* 0x000fe40000000000 */
[----:B------:R-:W-:-:S07]  /*228c0*/  FSEL R3, RZ, 2.1426990032196044922, P0 ;  /* 0x400921fbff037808 */ /* 0x000fce0000000000 */
.L_x_1146:
[----:B------:R-:W-:Y:S05]  /*228d0*/  BSYNC.RECONVERGENT B0 ;  /* 0x0000000000007941 */ /* 0x000fea0003800200 */
.L_x_1144:
[----:B------:R-:W-:Y:S01]  /*228e0*/  DADD R24, |R24|, |R26| ;  /* 0x0000000018187229 */ /* 0x000fe2000000061a */
[----:B------:R-:W-:-:S07]  /*228f0*/  LOP3.LUT R27, R3, 0x80000000, R27, 0xb8, !PT ;  /* 0x80000000031b7812 */ /* 0x000fce00078eb81b */
[----:B------:R-:W-:-:S06]  /*22900*/  DSETP.NAN.AND P0, PT, R24, R24, PT ;  /* 0x000000181800722a */ /* 0x000fcc0003f08000 */
[----:B------:R-:W-:Y:S02]  /*22910*/  FSEL R2, R24, R2, P0 ;  /* 0x0000000218027208 */ /* 0x000fe40000000000 */
[----:B------:R-:W-:Y:S01]  /*22920*/  FSEL R3, R25, R27, P0 ;  /* 0x0000001b19037208 */ /* 0x000fe20000000000 */
[----:B------:R-:W-:Y:S06]  /*22930*/  BRA `(.L_x_1119) ;  /* 0x0000003000e47947 */ /* 0x000fec0003800000 */
.L_x_1106:
        /* <DEDUP_REMOVED lines=92> */
.L_x_1149:
        /* <DEDUP_REMOVED lines=22> */
.L_x_1152:
[----:B------:R-:W-:Y:S05]  /*23060*/  BSYNC.RECONVERGENT B3 ;  /* 0x0000000000037941 */ /* 0x000fea0003800200 */
.L_x_1151:
        /* <DEDUP_REMOVED lines=29> */
.L_x_1150:
[----:B------:R-:W-:Y:S05]  /*23240*/  BSYNC.RECONVERGENT B2 ;  /* 0x0000000000027941 */ /* 0x000fea0003800200 */
.L_x_1148:
        /* <DEDUP_REMOVED lines=87> */
.L_x_1147:
        /* <DEDUP_REMOVED lines=88> */
.L_x_1105:
        /* <DEDUP_REMOVED lines=25> */
.L_x_1154:
[----:B------:R-:W-:Y:S05]  /*23ed0*/  BSYNC.RECONVERGENT B2 ;  /* 0x0000000000027941 */ /* 0x000fea0003800200 */
.L_x_1153:
        /* <DEDUP_REMOVED lines=23> */
.L_x_1156:
[----:B------:R-:W-:Y:S05]  /*24050*/  BSYNC.RECONVERGENT B2 ;  /* 0x0000000000027941 */ /* 0x000fea0003800200 */
.L_x_1155:
        /* <DEDUP_REMOVED lines=140> */
.L_x_1158:
[----:B------:R-:W-:Y:S05]  /*24920*/  BSYNC.RECONVERGENT B0 ;  /* 0x0000000000007941 */ /* 0x000fea0003800200 */
.L_x_1157:
        /* <DEDUP_REMOVED lines=8> */
.L_x_1160:
[----:B------:R-:W-:Y:S05]  /*249b0*/  BSYNC.RECONVERGENT B2 ;  /* 0x0000000000027941 */ /* 0x000fea0003800200 */
.L_x_1159:
        /* <DEDUP_REMOVED lines=84> */
.L_x_1162:
[----:B------:R-:W-:Y:S02]  /*24f00*/  FSEL R2, RZ, 3.37028055040000000000e+12, P0 ;  /* 0x54442d18ff027808 */ /* 0x000fe40000000000 */
[----:B------:R-:W-:-:S07]  /*24f10*/  FSEL R3, RZ, 2.1426990032196044922, P0 ;  /* 0x400921fbff037808 */ /* 0x000fce0000000000 */
.L_x_1163:
[----:B------:R-:W-:Y:S05]  /*24f20*/  BSYNC.RECONVERGENT B0 ;  /* 0x0000000000007941 */ /* 0x000fea0003800200 */
.L_x_1161:
[----:B------:R-:W-:Y:S01]  /*24f30*/  DADD R24, |R24|, |R26| ;  /* 0x0000000018187229 */ /* 0x000fe2000000061a */
[----:B------:R-:W-:Y:S01]  /*24f40*/  LOP3.LUT R27, R3, 0x80000000, R27, 0xb8, !PT ;  /* 0x80000000031b7812 */ /* 0x000fe200078eb81b */
[----:B------:R-:W-:-:S06]  /*24f50*/  DADD R8, R8, 1 ;  /* 0x3ff0000008087429 */ /* 0x000fcc0000000000 */
[----:B------:R-:W-:-:S06]  /*24f60*/  DSETP.NAN.AND P0, PT, R24, R24, PT ;  /* 0x000000181800722a */ /* 0x000fcc0003f08000 */
[----:B------:R-:W-:Y:S02]  /*24f70*/  FSEL R2, R24, R2, P0 ;  /* 0x0000000218027208 */ /* 0x000fe40000000000 */
[----:B------:R-:W-:Y:S01]  /*24f80*/  FSEL R3, R25, R27, P0 ;  /* 0x0000001b19037208 */ /* 0x000fe20000000000 */
[----:B------:R-:W-:Y:S06]  /*24f90*/  BRA `(.L_x_1119) ;  /* 0x0000000c004c7947 */ /* 0x000fec0003800000 */
.L_x_1104:
        /* <DEDUP_REMOVED lines=111> */
.L_x_1165:
[----:B------:R-:W-:Y:S05]  /*25690*/  BSYNC.RECONVERGENT B0 ;  /* 0x0000000000007941 */ /* 0x000fea0003800200 */
.L_x_1164:
[----:B------:R-:W-:Y:S04]  /*256a0*/  BSSY.RECONVERGENT B2, `(.L_x_1166) ;  /* 0x0000006000027945 */ /* 0x000fe80003800200 */
[----:B------:R-:W-:Y:S05]  /*256b0*/  @P4 BRA P5, `(.L_x_1167) ;  /* 0x0000000000104947 */ /* 0x000fea0002800000 */
[----:B------:R-:W-:Y:S01]  /*256c0*/  IMAD.MOV.U32 R2, RZ, RZ, R10 ;  /* 0x000000ffff027224 */ /* 0x000fe200078e000a */
[----:B------:R-:W-:Y:S01]  /*256d0*/  MOV R0, 0x25700 ;  /* 0x0002570000007802 */ /* 0x000fe20000000f00 */
[----:B------:R-:W-:-:S07]  /*256e0*/  IMAD.MOV.U32 R3, RZ, RZ, R11 ;  /* 0x000000ffff037224 */ /* 0x000fce00078e000b */
[----:B------:R-:W-:Y:S05]  /*256f0*/  CALL.REL.NOINC `($__internal_63_$__cuda_sm20_div_rn_f64_full) ;  /* 0x000002ac00607944 */ /* 0x000fea0003c00000 */
.L_x_1167:
[----:B------:R-:W-:Y:S05]  /*25700*/  BSYNC.RECONVERGENT B2 ;  /* 0x0000000000027941 */ /* 0x000fea0003800200 */
.L_x_1166:
        /* <DEDUP_REMOVED lines=84> */
.L_x_1169:
[----:B------:R-:W-:Y:S02]  /*25c50*/  FSEL R2, RZ, 3.37028055040000000000e+12, P0 ;  /* 0x54442d18ff027808 */ /* 0x000fe40000000000 */
[----:B------:R-:W-:-:S07]  /*25c60*/  FSEL R3, RZ, 2.1426990032196044922, P0 ;  /* 0x400921fbff037808 */ /* 0x000fce0000000000 */
.L_x_1170:
[----:B------:R-:W-:Y:S05]  /*25c70*/  BSYNC.RECONVERGENT B0 ;  /* 0x0000000000007941 */ /* 0x000fea0003800200 */
.L_x_1168:
[----:B------:R-:W-:Y:S01]  /*25c80*/  DADD R24, |R24|, |R26| ;  /* 0x0000000018187229 */ /* 0x000fe2000000061a */
[----:B------:R-:W-:-:S07]  /*25c90*/  LOP3.LUT R27, R3, 0x80000000, R27, 0xb8, !PT ;  /* 0x80000000031b7812 */ /* 0x000fce00078eb81b */
[----:B------:R-:W-:-:S06]  /*25ca0*/  DSETP.NAN.AND P0, PT, R24, R24, PT ;  /* 0x000000181800722a */ /* 0x000fcc0003f08000 */
[----:B------:R-:W-:Y:S02]  /*25cb0*/  FSEL R2, R24, R2, P0 ;  /* 0x0000000218027208 */ /* 0x000fe40000000000 */
[----:B------:R-:W-:-:S07]  /*25cc0*/  FSEL R3, R25, R27, P0 ;  /* 0x0000001b19037208 */ /* 0x000fce0000000000 */
.L_x_1119:
[----:B------:R-:W-:Y:S05]  /*25cd0*/  BSYNC.RECONVERGENT B1 ;  /* 0x0000000000017941 */ /* 0x000fea0003800200 */
.L_x_1103:
        /* <DEDUP_REMOVED lines=80> */
.L_x_1177:
[----:B------:R-:W-:Y:S05]  /*261e0*/  BSYNC.RECONVERGENT B0 ;  /* 0x0000000000007941 */ /* 0x000fea0003800200 */
.L_x_1176:
        /* <DEDUP_REMOVED lines=25> */
.L_x_1181:
[----:B------:R-:W-:Y:S05]  /*26380*/  BSYNC.RECONVERGENT B4 ;  /* 0x0000000000047941 */ /* 0x000fea0003800200 */
.L_x_1180:
[----:B------:R-:W-:Y:S01]  /*26390*/  VIADD R0, R4, 0x1 ;  /* 0x0000000104007836 */ /* 0x000fe20000000000 */
[----:B------:R-:W-:Y:S06]  /*263a0*/  BRA `(.L_x_1182) ;  /* 0x0000000000087947 */ /* 0x000fec0003800000 */
.L_x_1179:
[----:B------:R-:W-:Y:S01]  /*263b0*/  DMUL R2, RZ, R26 ;  /* 0x0000001aff027228 */ /* 0x000fe20000000000 */
[----:B------:R-:W-:-:S10]  /*263c0*/  IMAD.MOV.U32 R0, RZ, RZ, 0x1 ;  /* 0x00000001ff007424 */ /* 0x000fd400078e00ff */
.L_x_1182:
[----:B------:R-:W-:Y:S05]  /*263d0*/  BSYNC.RECONVERGENT B3 ;  /* 0x0000000000037941 */ /* 0x000fea0003800200 */
.L_x_1178:
        /* <DEDUP_REMOVED lines=56> */
.L_x_1184:
[----:B------:R-:W-:Y:S01]  /*26760*/  DMUL R2, RZ, R26 ;  /* 0x0000001aff027228 */ /* 0x000fe20000000000 */
[----:B------:R-:W-:-:S10]  /*26770*/  IMAD.MOV.U32 R0, RZ, RZ, RZ ;  /* 0x000000ffff007224 */ /* 0x000fd400078e00ff */
.L_x_1185:
[----:B------:R-:W-:Y:S05]  /*26780*/  BSYNC.RECONVERGENT B3 ;  /* 0x0000000000037941 */ /* 0x000fea0003800200 */
.L_x_1183:
        /* <DEDUP_REMOVED lines=32> */
.L_x_1175:
        /* <DEDUP_REMOVED lines=61> */
.L_x_1188:
[----:B------:R-:W-:Y:S05]  /*26d60*/  BSYNC.RECONVERGENT B0 ;  /* 0x0000000000007941 */ /* 0x000fea0003800200 */
.L_x_1187:
        /* <DEDUP_REMOVED lines=36> */
.L_x_1192:
[----:B------:R-:W-:Y:S05]  /*26fb0*/  BSYNC.RECONVERGENT B4 ;  /* 0x0000000000047941 */ /* 0x000fea0003800200 */
.L_x_1191:
[----:B------:R-:W-:Y:S01]  /*26fc0*/  VIADD R0, R4, 0x1 ;  /* 0x0000000104007836 */ /* 0x000fe20000000000 */
[----:B------:R-:W-:Y:S06]  /*26fd0*/  BRA `(.L_x_1193) ;  /* 0x0000000000087947 */ /* 0x000fec0003800000 */
.L_x_1190:
[----:B------:R-:W-:Y:S01]  /*26fe0*/  DMUL R2, RZ, R26 ;  /* 0x0000001aff027228 */ /* 0x000fe20000000000 */
[----:B------:R-:W-:-:S10]  /*26ff0*/  IMAD.MOV.U32 R0, RZ, RZ, 0x1 ;  /* 0x00000001ff007424 */ /* 0x000fd400078e00ff */
.L_x_1193:
[----:B------:R-:W-:Y:S05]  /*27000*/  BSYNC.RECONVERGENT B3 ;  /* 0x0000000000037941 */ /* 0x000fea0003800200 */
.L_x_1189:
        /* <DEDUP_REMOVED lines=60> */
.L_x_1195:
[----:B------:R-:W-:Y:S01]  /*273d0*/  DMUL R2, RZ, R26 ;  /* 0x0000001aff027228 */ /* 0x000fe20000000000 */
[----:B------:R-:W-:-:S10]  /*273e0*/  IMAD.MOV.U32 R0, RZ, RZ, RZ ;  /* 0x000000ffff007224 */ /* 0x000fd400078e00ff */
.L_x_1196:
[----:B------:R-:W-:Y:S05]  /*273f0*/  BSYNC.RECONVERGENT B3 ;  /* 0x0000000000037941 */ /* 0x000fea0003800200 */
.L_x_1194:
        /* <DEDUP_REMOVED lines=37> */
.L_x_1174:
        /* <DEDUP_REMOVED lines=10> */
.L_x_1197:
[----:B------:R-:W-:-:S10]  /*276f0*/  DADD R24, R26, -R26 ;  /* 0x000000001a187229 */ /* 0x000fd4000000081a */
[----:B------:R-:W-:Y:S02]  /*27700*/  IMAD.MOV.U32 R26, RZ, RZ, R24 ;  /* 0x000000ffff1a7224 */ /* 0x000fe400078e0018 */
[----:B------:R-:W-:Y:S01]  /*27710*/  IMAD.MOV.U32 R27, RZ, RZ, R25 ;  /* 0x000000ffff1b7224 */ /* 0x000fe200078e0019 */
[----:B------:R-:W-:Y:S06]  /*27720*/  BRA `(.L_x_1186) ;  /* 0x0000000800c87947 */ /* 0x000fec0003800000 */
.L_x_1173:
        /* <DEDUP_REMOVED lines=26> */
.L_x_1201:
[----:B------:R-:W-:Y:S05]  /*278d0*/  BSYNC.RECONVERGENT B4 ;  /* 0x0000000000047941 */ /* 0x000fea0003800200 */
.L_x_1200:
[----:B------:R-:W-:Y:S01]  /*278e0*/  VIADD R0, R4, 0x1 ;  /* 0x0000000104007836 */ /* 0x000fe20000000000 */
[----:B------:R-:W-:Y:S06]  /*278f0*/  BRA `(.L_x_1202) ;  /* 0x0000000000087947 */ /* 0x000fec0003800000 */
.L_x_1199:
[----:B------:R-:W-:Y:S01]  /*27900*/  DMUL R2, RZ, R26 ;  /* 0x0000001aff027228 */ /* 0x000fe20000000000 */
[----:B------:R-:W-:-:S10]  /*27910*/  IMAD.MOV.U32 R0, RZ, RZ, 0x1 ;  /* 0x00000001ff007424 */ /* 0x000fd400078e00ff */
.L_x_1202:
[----:B------:R-:W-:Y:S05]  /*27920*/  BSYNC.RECONVERGENT B3 ;  /* 0x0000000000037941 */ /* 0x000fea0003800200 */
.L_x_1198:
        /* <DEDUP_REMOVED lines=56> */
.L_x_1204:
[----:B------:R-:W-:Y:S01]  /*27cb0*/  DMUL R2, RZ, R26 ;  /* 0x0000001aff027228 */ /* 0x000fe20000000000 */
[----:B------:R-:W-:-:S10]  /*27cc0*/  IMAD.MOV.U32 R0, RZ, RZ, RZ ;  /* 0x000000ffff007224 */ /* 0x000fd400078e00ff */
.L_x_1205:
[----:B------:R-:W-:Y:S05]  /*27cd0*/  BSYNC.RECONVERGENT B3 ;  /* 0x0000000000037941 */ /* 0x000fea0003800200 */
.L_x_1203:
        /* <DEDUP_REMOVED lines=30> */
.L_x_1172:
        /* <DEDUP_REMOVED lines=57> */
.L_x_1186:
[----:B------:R-:W-:Y:S05]  /*28250*/  BSYNC.RECONVERGENT B2 ;  /* 0x0000000000027941 */ /* 0x000fea0003800200 */
.L_x_1171:
[----:B------:R-:W0:Y:S01]  /*28260*/  S2R R0, SR_TID.X ;  /* 0x0000000000007919 */ /* 0x000e220000002100 */
[----:B------:R-:W1:Y:S01]  /*28270*/  LDCU UR12, c[0x0][0x360] ;  /* 0x00006c00ff0c77ac */ /* 0x000e620008000800 */
[----:B0-----:R-:W-:Y:S01]  /*28280*/  IADD3 R3, P0, PT, R0, UR4, RZ ;  /* 0x0000000400037c10 */ /* 0x001fe2000ff1e0ff */
[----:B-1----:R-:W-:-:S03]  /*28290*/  ULEA UR4, UP0, UR12, UR4, 0x2 ;  /* 0x000000040c047291 */ /* 0x002fc6000f8010ff */
[C---:B------:R-:W-:Y:S01]  /*282a0*/  IADD3 R5, P1, PT, R3.reuse, UR12, RZ ;  /* 0x0000000c03057c10 */ /* 0x040fe2000ff3e0ff */
[----:B------:R-:W-:Y:S01]  /*282b0*/  IMAD.X R6, RZ, RZ, UR5, P0 ;  /* 0x00000005ff067e24 */ /* 0x000fe200080e06ff */
[----:B------:R-:W-:Y:S01]  /*282c0*/  ISETP.GE.U32.AND P0, PT, R3, UR19, PT ;  /* 0x0000001303007c0c */ /* 0x000fe2000bf06070 */
[----:B------:R-:W-:Y:S01]  /*282d0*/  UIADD3.X UR5, UPT, UPT, URZ, UR5, URZ, UP0, !UPT ;  /* 0x00000005ff057290 */ /* 0x000fe200087fe4ff */
[C---:B------:R-:W-:Y:S01]  /*282e0*/  IADD3 R7, P2, PT, R5.reuse, UR12, RZ ;  /* 0x0000000c05077c10 */ /* 0x040fe2000ff5e0ff */
[----:B------:R-:W-:Y:S01]  /*282f0*/  IMAD.X R8, RZ, RZ, R6, P1 ;  /* 0x000000ffff087224 */ /* 0x000fe200008e0606 */
[----:B------:R-:W-:Y:S01]  /*28300*/  ISETP.GE.U32.AND P1, PT, R5, UR19, PT ;  /* 0x0000001305007c0c */ /* 0x000fe2000bf26070 */
[----:B------:R-:W-:Y:S01]  /*28310*/  UISETP.GE.U32.AND UP0, UPT, UR4, UR19, UPT ;  /* 0x000000130400728c */ /* 0x000fe2000bf06070 */
[C---:B------:R-:W-:Y:S01]  /*28320*/  IADD3 R9, P4, PT, R7.reuse, UR12, RZ ;  /* 0x0000000c07097c10 */ /* 0x040fe2000ff9e0ff */
[----:B------:R-:W-:Y:S01]  /*28330*/  IMAD.X R10, RZ, RZ, R8, P2 ;  /* 0x000000ffff0a7224 */ /* 0x000fe200010e0608 */
[----:B------:R-:W-:Y:S01]  /*28340*/  ISETP.GE.U32.AND.EX P0, PT, R6, UR20, PT, P0 ;  /* 0x0000001406007c0c */ /* 0x000fe2000bf06100 */
[----:B------:R-:W-:Y:S01]  /*28350*/  UISETP.GE.U32.AND.EX UP0, UPT, UR5, UR20, UPT, UP0 ;  /* 0x000000140500728c */ /* 0x000fe2000bf06100 */
[----:B------:R-:W-:Y:S01]  /*28360*/  ISETP.GE.U32.AND P2, PT, R7, UR19, PT ;  /* 0x0000001307007c0c */ /* 0x000fe2000bf46070 */
[----:B------:R-:W-:Y:S01]  /*28370*/  IMAD.X R12, RZ, RZ, R10, P4 ;  /* 0x000000ffff0c7224 */ /* 0x000fe200020e060a */
[----:B------:R-:W-:-:S02]  /*28380*/  ISETP.GE.U32.AND.EX P1, PT, R8, UR20, PT, P1 ;  /* 0x0000001408007c0c */ /* 0x000fc4000bf26110 */
[----:B------:R-:W-:Y:S02]  /*28390*/  ISETP.GE.U32.AND P3, PT, R9, UR19, PT ;  /* 0x0000001309007c0c */ /* 0x000fe4000bf66070 */
[----:B------:R-:W-:Y:S02]  /*283a0*/  ISETP.GE.U32.AND.EX P2, PT, R10, UR20, PT, P2 ;  /* 0x000000140a007c0c */ /* 0x000fe4000bf46120 */
[----:B------:R-:W-:-:S03]  /*283b0*/  ISETP.GE.U32.AND.EX P3, PT, R12, UR20, PT, P3 ;  /* 0x000000140c007c0c */ /* 0x000fc6000bf66130 */
[----:B------:R-:W-:-:S04]  /*283c0*/  @!P0 LEA R2, P4, R3, UR6, 0x4 ;  /* 0x0000000603028c11 */ /* 0x000fc8000f8820ff */
[----:B------:R-:W-:Y:S02]  /*283d0*/  @!P1 LEA R4, P5, R5, UR6, 0x4 ;  /* 0x0000000605049c11 */ /* 0x000fe4000f8a20ff */
[----:B------:R-:W-:Y:S02]  /*283e0*/  @!P0 LEA.HI.X R3, R3, UR7, R6, 0x4, P4 ;  /* 0x0000000703038c11 */ /* 0x000fe4000a0f2406 */
[----:B------:R-:W-:Y:S02]  /*283f0*/  @!P2 LEA R6, P4, R7, UR6, 0x4 ;  /* 0x000000060706ac11 */ /* 0x000fe4000f8820ff */
[----:B------:R-:W-:Y:S01]  /*28400*/  @!P1 LEA.HI.X R5, R5, UR7, R8, 0x4, P5 ;  /* 0x0000000705059c11 */ /* 0x000fe2000a8f2408 */
[----:B------:R2:W-:Y:S01]  /*28410*/  @!P0 STG.E.128 desc[UR14][R2.64], R20 ;  /* 0x0000001402008986 */ /* 0x0005e2000c101d0e */
[----:B------:R-:W-:Y:S02]  /*28420*/  @!P3 LEA R8, P5, R9, UR6, 0x4 ;  /* 0x000000060908bc11 */ /* 0x000fe4000f8a20ff */
[----:B------:R-:W-:Y:S01]  /*28430*/  @!P2 LEA.HI.X R7, R7, UR7, R10, 0x4, P4 ;  /* 0x000000070707ac11 */ /* 0x000fe2000a0f240a */
[----:B------:R2:W-:Y:S01]  /*28440*/  @!P1 STG.E.128 desc[UR14][R4.64], R16 ;  /* 0x0000001004009986 */ /* 0x0005e2000c101d0e */
[----:B------:R-:W-:-:S03]  /*28450*/  @!P3 LEA.HI.X R9, R9, UR7, R12, 0x4, P5 ;  /* 0x000000070909bc11 */ /* 0x000fc6000a8f240c */
[----:B------:R2:W-:Y:S04]  /*28460*/  @!P2 STG.E.128 desc[UR14][R6.64], R28 ;  /* 0x0000001c0600a986 */ /* 0x0005e8000c101d0e */
[----:B------:R2:W-:Y:S01]  /*28470*/  @!P3 STG.E.128 desc[UR14][R8.64], R24 ;  /* 0x000000180800b986 */ /* 0x0005e2000c101d0e */
[----:B------:R-:W-:Y:S05]  /*28480*/  BRA.U !UP0, `(.L_x_1206) ;  /* 0xfffffd7d08687547 */ /* 0x000fea000b83ffff */
[----:B------:R-:W-:Y:S05]  /*28490*/  EXIT ;  /* 0x000000000000794d */ /* 0x000fea0003800000 */
.L_x_811:
[----:B------:R-:W0:Y:S02]  /*284a0*/  S2R R33, SR_TID.X ;  /* 0x0000000000217919 */ /* 0x000e240000002100 */
[----:B0-----:R-:W-:-:S03]  /*284b0*/  IMAD.WIDE.U32 R2, R33, 0x4, RZ ;  /* 0x0000000421027825 */ /* 0x001fc600078e00ff */
[----:B------:R-:W-:-:S04]  /*284c0*/  ISETP.GE.U32.AND P0, PT, R2, UR17, PT ;  /* 0x0000001102007c0c */ /* 0x000fc8000bf06070 */
[----:B------:R-:W-:-:S13]  /*284d0*/  ISETP.GE.AND.EX P0, PT, R3, UR4, PT, P0 ;  /* 0x0000000403007c0c */ /* 0x000fda000bf06300 */
[----:B-1----:R-:W-:Y:S05]  /*284e0*/  @P0 EXIT ;  /* 0x000000000000094d */ /* 0x002fea0003800000 */
[----:B------:R-:W-:-:S07]  /*284f0*/  IMAD.MOV.U32 R32, RZ, RZ, RZ ;  /* 0x000000ffff207224 */ /* 0x000fce00078e00ff */
.L_x_1601:
[----:B------:R-:W-:-:S04]  /*28500*/  LEA R2, P0, R33, UR8, 0x6 ;  /* 0x0000000821027c11 */ /* 0x000fc8000f8030ff */
[----:B------:R-:W-:-:S05]  /*28510*/  LEA.HI.X R3, R33, UR9, R32, 0x6, P0 ;  /* 0x0000000921037c11 */ /* 0x000fca00080f3420 */
[----:B------:R-:W2:Y:S04]  /*28520*/  LDG.E.ENL2.256 R16, R8, desc[UR14][R2.64] ;  /* 0xfe00000e0208797e */ /* 0x000ea80008121910 */
[----:B------:R0:W5:Y:S01]  /*28530*/  LDG.E.ENL2.256 R24, R28, desc[UR14][R2.64+0x20] ;  /* 0xfe00010e021c797e */ /* 0x0001620008121918 */
        /* <DEDUP_REMOVED lines=89> */
.L_x_1210:
[----:B------:R-:W-:Y:S01]  /*28ad0*/  IMAD.MOV.U32 R2, RZ, RZ, 0x0 ;  /* 0x00000000ff027424 */ /* 0x000fe200078e00ff */
[----:B------:R-:W-:Y:S01]  /*28ae0*/  LOP3.LUT P0, RZ, R5, 0x7fffffff, RZ, 0xc0, !PT ;  /* 0x7fffffff05ff7812 */ /* 0x000fe2000780c0ff */
[----:B------:R-:W-:-:S06]  /*28af0*/  IMAD.MOV.U32 R3, RZ, RZ, 0x7ff00000 ;  /* 0x7ff00000ff037424 */ /* 0x000fcc00078e00ff */
[----:B------:R-:W-:-:S10]  /*28b00*/  DFMA R2, R4, R2, +INF ;  /* 0x7ff000000402742b */ /* 0x000fd40000000002 */
[----:B------:R-:W-:Y:S02]  /*28b10*/  FSEL R20, R2, RZ, P0 ;  /* 0x000000ff02147208 */ /* 0x000fe40000000000 */
[----:B------:R-:W-:-:S07]  /*28b20*/  FSEL R21, R3, -QNAN , P0 ;  /* 0xfff0000003157808 */ /* 0x000fce0000000000 */
.L_x_1211:
[----:B------:R-:W-:Y:S05]  /*28b30*/  BSYNC.RECONVERGENT B0 ;  /* 0x0000000000007941 */ /* 0x000fea0003800200 */
.L_x_1209:
        /* <DEDUP_REMOVED lines=28> */
.L_x_1213:
[----:B------:R-:W-:Y:S05]  /*28d00*/  BSYNC.RECONVERGENT B2 ;  /* 0x0000000000027941 */ /* 0x000fea0003800200 */
.L_x_1212:
[----:B------:R-:W-:Y:S01]  /*28d10*/  DMUL R4, R2, R2 ;  /* 0x0000000202047228 */ /* 0x000fe20000000000 */
[----:B------:R-:W-:Y:S01]  /*28d20*/  IMAD.MOV.U32 R6, RZ, RZ, -0x2449a4b7 ;  /* 0xdbb65b49ff067424 */ /* 0x000fe200078e00ff */
[----:B------:R-:W-:Y:S01]  /*28d30*/  UMOV UR12, 0x2a25ff7e ;  /* 0x2a25ff7e000c7882 */ /* 0x000fe20000000000 */
[----:B------:R-:W-:Y:S01]  /*28d40*/  IMAD.MOV.U32 R7, RZ, RZ, 0x3f2d3b63 ;  /* 0x3f2d3b63ff077424 */ /* 0x000fe200078e00ff */
[----:B------:R-:W-:Y:S01]  /*28d50*/  UMOV UR13, 0x3ef53e1d ;  /* 0x3ef53e1d000d7882 */ /* 0x000fe20000000000 */
[----:B------:R-:W-:Y:S01]  /*28d60*/  ISETP.GE.AND P2, PT, R9, RZ, PT ;  /* 0x000000ff0900720c */ /* 0x000fe20003f46270 */
[----:B------:R-:W-:Y:S01]  /*28d70*/  DSETP.NEU.AND P3, PT, R22, RZ, PT ;  /* 0x000000ff1600722a */ /* 0x000fe20003f6d000 */
[----:B------:R-:W-:Y:S02]  /*28d80*/  @P1 IMAD.MOV.U32 R12, RZ, RZ, 0x54442d18 ;  /* 0x54442d18ff0c1424 */ /* 0x000fe400078e00ff */
[----:B------:R-:W-:Y:S01]  /*28d90*/  DFMA R6, R4, -UR12, R6 ;  /* 0x8000000c04067c2b */ /* 0x000fe20008000006 */
[----:B------:R-:W-:Y:S01]  /*28da0*/  UMOV UR12, 0x8dde082e ;  /* 0x8dde082e000c7882 */ /* 0x000fe20000000000 */
[----:B------:R-:W-:Y:S01]  /*28db0*/  UMOV UR13, 0x3f531278 ;  /* 0x3f531278000d7882 */ /* 0x000fe20000000000 */
[----:B------:R-:W-:Y:S01]  /*28dc0*/  @P1 PLOP3.LUT P0, PT, P2, PT, PT, 0x80, 0x8 ;  /* 0x000000000008181c */ /* 0x000fe2000170f070 */
[----:B------:R-:W-:-:S04]  /*28dd0*/  @P1 IMAD.MOV.U32 R13, RZ, RZ, 0x3ff921fb ;  /* 0x3ff921fbff0d1424 */ /* 0x000fc800078e00ff */
        /* <DEDUP_REMOVED lines=52> */
[----:B------:R-:W-:-:S08]  /*29120*/  DFMA R6, R6, R2, R2 ;  /* 0x000000020606722b */ /* 0x000fd00000000002 */
[----:B------:R-:W-:Y:S02]  /*29130*/  @P1 DADD R2, -RZ, -R6 ;  /* 0x00000000ff021229 */ /* 0x000fe40000000906 */
[----:B------:R-:W-:-:S08]  /*29140*/  @!P1 DADD R4, -R6, R4 ;  /* 0x0000000006049229 */ /* 0x000fd00000000104 */
[----:B------:R-:W-:Y:S02]  /*29150*/  @P1 FSEL R2, R6, R2, !P0 ;  /* 0x0000000206021208 */ /* 0x000fe40004000000 */
[----:B------:R-:W-:Y:S02]  /*29160*/  @P1 FSEL R3, R7, R3, !P0 ;  /* 0x0000000307031208 */ /* 0x000fe40004000000 */
[----:B------:R-:W-:-:S04]  /*29170*/  @!P1 PLOP3.LUT P0, PT, P2, PT, PT, 0x80, 0x8 ;  /* 0x000000000008981c */ /* 0x000fc8000170f070 */
[----:B------:R-:W-:Y:S01]  /*29180*/  @P1 DADD R2, R2, R12 ;  /* 0x0000000002021229 */ /* 0x000fe2000000000c */
[----:B------:R-:W-:-:S05]  /*29190*/  @P3 IMAD.MOV.U32 R13, RZ, RZ, 0x4002d97c ;  /* 0x4002d97cff0d3424 */ /* 0x000fca00078e00ff */
[----:B------:R-:W-:Y:S02]  /*291a0*/  @!P1 FSEL R2, R4, R6, !P0 ;  /* 0x0000000604029208 */ /* 0x000fe40004000000 */
[----:B------:R-:W-:Y:S01]  /*291b0*/  @!P1 FSEL R3, R5, R7, !P0 ;  /* 0x0000000705039208 */ /* 0x000fe20004000000 */
[C-C-:B------:R-:W-:Y:S01]  /*291c0*/  @P3 DSETP.NEU.AND P1, PT, |R8|.reuse, |R10|.reuse, PT ;  /* 0x4000000a0800322a */ /* 0x140fe20003f2d200 */
[----:B------:R-:W-:Y:S01]  /*291d0*/  @P3 IMAD.MOV.U32 R7, RZ, RZ, 0x7f3321d2 ;  /* 0x7f3321d2ff073424 */ /* 0x000fe200078e00ff */
[----:B------:R-:W-:Y:S01]  /*291e0*/  @P3 FSEL R13, R13, 1.8213495016098022461, !P0 ;  /* 0x3fe921fb0d0d3808 */ /* 0x000fe20004000000 */
[----:B------:R-:W-:Y:S01]  /*291f0*/  DADD R8, |R8|, |R10| ;  /* 0x0000000008087229 */ /* 0x000fe2000000060a */
[----:B------:R-:W-:Y:S02]  /*29200*/  @!P3 FSEL R5, RZ, 2.1426990032196044922, P0 ;  /* 0x400921fbff05b808 */ /* 0x000fe40000000000 */
[----:B------:R-:W-:Y:S02]  /*29210*/  @P3 FSEL R7, R7, 3.37028055040000000000e+12, !P0 ;  /* 0x54442d1807073808 */ /* 0x000fe40004000000 */
        /* <DEDUP_REMOVED lines=10> */
.L_x_1208:
        /* <DEDUP_REMOVED lines=36> */
.L_x_1217:
[----:B------:R-:W-:Y:S05]  /*29500*/  BSYNC.RECONVERGENT B2 ;  /* 0x0000000000027941 */ /* 0x000fea0003800200 */
.L_x_1216:
        /* <DEDUP_REMOVED lines=23> */
.L_x_1219:
[----:B------:R-:W-:Y:S05]  /*29680*/  BSYNC.RECONVERGENT B2 ;  /* 0x0000000000027941 */ /* 0x000fea0003800200 */
.L_x_1218:
        /* <DEDUP_REMOVED lines=121> */
.L_x_1221:
[----:B------:R-:W-:Y:S01]  /*29e20*/  IMAD.MOV.U32 R2, RZ, RZ, 0x0 ;  /* 0x00000000ff027424 */ /* 0x000fe200078e00ff */
[----:B------:R-:W-:Y:S01]  /*29e30*/  LOP3.LUT P0, RZ, R5, 0x7fffffff, RZ, 0xc0, !PT ;  /* 0x7fffffff05ff7812 */ /* 0x000fe2000780c0ff */
[----:B------:R-:W-:-:S06]  /*29e40*/  IMAD.MOV.U32 R3, RZ, RZ, 0x7ff00000 ;  /* 0x7ff00000ff037424 */ /* 0x000fcc00078e00ff */
[----:B------:R-:W-:-:S10]  /*29e50*/  DFMA R2, R4, R2, +INF ;  /* 0x7ff000000402742b */ /* 0x000fd40000000002 */
[----:B------:R-:W-:Y:S02]  /*29e60*/  FSEL R20, R2, RZ, P0 ;  /* 0x000000ff02147208 */ /* 0x000fe40000000000 */
[----:B------:R-:W-:-:S07]  /*29e70*/  FSEL R21, R3, -QNAN , P0 ;  /* 0xfff0000003157808 */ /* 0x000fce0000000000 */
.L_x_1222:
[----:B------:R-:W-:Y:S05]  /*29e80*/  BSYNC.RECONVERGENT B0 ;  /* 0x0000000000007941 */ /* 0x000fea0003800200 */
.L_x_1220:
        /* <DEDUP_REMOVED lines=22> */
.L_x_1224:
[----:B------:R-:W-:Y:S05]  /*29ff0*/  BSYNC.RECONVERGENT B2 ;  /* 0x0000000000027941 */ /* 0x000fea0003800200 */
.L_x_1223:
        /* <DEDUP_REMOVED lines=92> */
.L_x_1215:
        /* <DEDUP_REMOVED lines=94> */
.L_x_1226:
        /* <DEDUP_REMOVED lines=28> */
.L_x_1230:
[----:B------:R-:W-:Y:S05]  /*2ad60*/  BSYNC.RECONVERGENT B3 ;  /* 0x0000000000037941 */ /* 0x000fea0003800200 */
.L_x_1229:
        /* <DEDUP_REMOVED lines=30> */
.L_x_1228:
        /* <DEDUP_REMOVED lines=78> */
.L_x_1232:
[----:B------:R-:W-:Y:S01]  /*2b430*/  IMAD.MOV.U32 R2, RZ, RZ, 0x0 ;  /* 0x00000000ff027424 */ /* 0x000fe200078e00ff */
[----:B------:R-:W-:Y:S01]  /*2b440*/  LOP3.LUT P0, RZ, R5, 0x7fffffff, RZ, 0xc0, !PT ;  /* 0x7fffffff05ff7812 */ /* 0x000fe2000780c0ff */
[----:B------:R-:W-:-:S06]  /*2b450*/  IMAD.MOV.U32 R3, RZ, RZ, 0x7ff00000 ;  /* 0x7ff00000ff037424 */ /* 0x000fcc00078e00ff */
[----:B------:R-:W-:-:S10]  /*2b460*/  DFMA R2, R4, R2, +INF ;  /* 0x7ff000000402742b */ /* 0x000fd40000000002 */
[----:B------:R-:W-:Y:S02]  /*2b470*/  FSEL R2, R2, RZ, P0 ;  /* 0x000000ff02027208 */ /* 0x000fe40000000000 */
[----:B------:R-:W-:-:S07]  /*2b480*/  FSEL R3, R3, -QNAN , P0 ;  /* 0xfff0000003037808 */ /* 0x000fce0000000000 */
.L_x_1231:
[----:B------:R-:W-:Y:S05]  /*2b490*/  BSYNC.RECONVERGENT B2 ;  /* 0x0000000000027941 */ /* 0x000fea0003800200 */
.L_x_1227:
        /* <DEDUP_REMOVED lines=87> */
.L_x_1225:
        /* <DEDUP_REMOVED lines=141> */
.L_x_1235:
[----:B------:R-:W-:Y:S01]  /*2c2e0*/  IMAD.MOV.U32 R2, RZ, RZ, 0x0 ;  /* 0x00000000ff027424 */ /* 0x000fe200078e00ff */
[----:B------:R-:W-:Y:S01]  /*2c2f0*/  LOP3.LUT P0, RZ, R5, 0x7fffffff, RZ, 0xc0, !PT ;  /* 0x7fffffff05ff7812 */ /* 0x000fe2000780c0ff */
[----:B------:R-:W-:-:S06]  /*2c300*/  IMAD.MOV.U32 R3, RZ, RZ, 0x7ff00000 ;  /* 0x7ff00000ff037424 */ /* 0x000fcc00078e00ff */
[----:B------:R-:W-:-:S10]  /*2c310*/  DFMA R2, R4, R2, +INF ;  /* 0x7ff000000402742b */ /* 0x000fd40000000002 */
[----:B------:R-:W-:Y:S02]  /*2c320*/  FSEL R20, R2, RZ, P0 ;  /* 0x000000ff02147208 */ /* 0x000fe40000000000 */
[----:B------:R-:W-:-:S07]  /*2c330*/  FSEL R21, R3, -QNAN , P0 ;  /* 0xfff0000003157808 */ /* 0x000fce0000000000 */
.L_x_1236:
[----:B------:R-:W-:Y:S05]  /*2c340*/  BSYNC.RECONVERGENT B0 ;  /* 0x0000000000007941 */ /* 0x000fea0003800200 */
.L_x_1234:
        /* <DEDUP_REMOVED lines=21> */
.L_x_1238:
[----:B------:R-:W-:Y:S05]  /*2c4a0*/  BSYNC.RECONVERGENT B2 ;  /* 0x0000000000027941 */ /* 0x000fea0003800200 */
.L_x_1237:
        /* <DEDUP_REMOVED lines=91> */
.L_x_1233:
        /* <DEDUP_REMOVED lines=33> */
.L_x_1243:
[----:B------:R-:W-:Y:S05]  /*2cc70*/  BSYNC.RECONVERGENT B3 ;  /* 0x0000000000037941 */ /* 0x000fea0003800200 */
.L_x_1242:
        /* <DEDUP_REMOVED lines=30> */
.L_x_1241:
        /* <DEDUP_REMOVED lines=78> */
.L_x_1245:
[----:B------:R-:W-:Y:S01]  /*2d340*/  IMAD.MOV.U32 R4, RZ, RZ, 0x0 ;  /* 0x00000000ff047424 */ /* 0x000fe200078e00ff */
[----:B------:R-:W-:Y:S01]  /*2d350*/  LOP3.LUT P0, RZ, R3, 0x7fffffff, RZ, 0xc0, !PT ;  /* 0x7fffffff03ff7812 */ /* 0x000fe2000780c0ff */
[----:B------:R-:W-:-:S06]  /*2d360*/  IMAD.MOV.U32 R5, RZ, RZ, 0x7ff00000 ;  /* 0x7ff00000ff057424 */ /* 0x000fcc00078e00ff */
[----:B------:R-:W-:-:S10]  /*2d370*/  DFMA R4, R2, R4, +INF ;  /* 0x7ff000000204742b */ /* 0x000fd40000000004 */
[----:B------:R-:W-:Y:S02]  /*2d380*/  FSEL R20, R4, RZ, P0 ;  /* 0x000000ff04147208 */ /* 0x000fe40000000000 */
[----:B------:R-:W-:-:S07]  /*2d390*/  FSEL R21, R5, -QNAN , P0 ;  /* 0xfff0000005157808 */ /* 0x000fce0000000000 */
.L_x_1244:
[----:B------:R-:W-:Y:S05]  /*2d3a0*/  BSYNC.RECONVERGENT B2 ;  /* 0x0000000000027941 */ /* 0x000fea0003800200 */
.L_x_1240:
        /* <DEDUP_REMOVED lines=22> */
.L_x_1247:
[----:B------:R-:W-:Y:S05]  /*2d510*/  BSYNC.RECONVERGENT B2 ;  /* 0x0000000000027941 */ /* 0x000fea0003800200 */
.L_x_1246:
        /* <DEDUP_REMOVED lines=92> */
.L_x_1239:
        /* <DEDUP_REMOVED lines=82> */
.L_x_1250:
[----:B------:R-:W-:Y:S01]  /*2e000*/  IMAD.MOV.U32 R4, RZ, RZ, 0x0 ;  /* 0x00000000ff047424 */ /* 0x000fe200078e00ff */
[----:B------:R-:W-:Y:S01]  /*2e010*/  LOP3.LUT P0, RZ, R3, 0x7fffffff, RZ, 0xc0, !PT ;  /* 0x7fffffff03ff7812 */ /* 0x000fe2000780c0ff */
[----:B------:R-:W-:-:S06]  /*2e020*/  IMAD.MOV.U32 R5, RZ, RZ, 0x7ff00000 ;  /* 0x7ff00000ff057424 */ /* 0x000fcc00078e00ff */
[----:B------:R-:W-:-:S10]  /*2e030*/  DFMA R4, R2, R4, +INF ;  /* 0x7ff000000204742b */ /* 0x000fd40000000004 */
[----:B------:R-:W-:Y:S02]  /*2e040*/  FSEL R20, R4, RZ, P0 ;  /* 0x000000ff04147208 */ /* 0x000fe40000000000 */
[----:B------:R-:W-:-:S07]  /*2e050*/  FSEL R21, R5, -QNAN , P0 ;  /* 0xfff0000005157808 */ /* 0x000fce0000000000 */
.L_x_1251:
[----:B------:R-:W-:Y:S05]  /*2e060*/  BSYNC.RECONVERGENT B0 ;  /* 0x0000000000007941 */ /* 0x000fea0003800200 */
.L_x_1249:
        /* <DEDUP_REMOVED lines=21> */
.L_x_1253:
[----:B------:R-:W-:Y:S05]  /*2e1c0*/  BSYNC.RECONVERGENT B2 ;  /* 0x0000000000027941 */ /* 0x000fea0003800200 */
.L_x_1252:
        /* <DEDUP_REMOVED lines=92> */
.L_x_1248:
        /* <DEDUP_REMOVED lines=8> */
[----:B------:R-:W-:Y:S01]  /*2e810*/  DADD R4, -R2, R4 ;  /* 0x0000000002047229 */ /* 0x000fe20000000104 */
[----:B------:R-:W-:Y:S01]  /*2e820*/  IMAD.MOV.U32 R44, RZ, RZ, RZ ;  /* 0x000000ffff2c7224 */ /* 0x000fe200078e00ff */
[----:B------:R-:W-:-:S02]  /*2e830*/  DADD R20, R22, -R14 ;  /* 0x0000000016147229 */ /* 0x000fc4000000080e */
[----:B------:R-:W-:Y:S02]  /*2e840*/  DADD R34, R2, R2 ;  /* 0x0000000002227229 */ /* 0x000fe40000000002 */
[----:B------:R-:W-:Y:S02]  /*2e850*/  DADD R36, R14, R14 ;  /* 0x000000000e247229 */ /* 0x000fe4000000000e */
[----:B------:R-:W-:Y:S02]  /*2e860*/  DMUL R6, R2, R2 ;  /* 0x0000000202067228 */ /* 0x000fe40000000000 */
[----:B------:R-:W-:Y:S01]  /*2e870*/  LOP3.LUT R13, R5, 0xfffffff8, RZ, 0xc0, !PT ;  /* 0xfffffff8050d7812 */ /* 0x000fe200078ec0ff */
[----:B------:R-:W-:Y:S01]  /*2e880*/  DMUL R2, R14, R14 ;  /* 0x0000000e0e027228 */ /* 0x000fe20000000000 */
[----:B------:R-:W-:-:S04]  /*2e890*/  LOP3.LUT R45, R21, 0xfffffff8, RZ, 0xc0, !PT ;  /* 0xfffffff8152d7812 */ /* 0x000fc800078ec0ff */
[--C-:B------:R-:W-:Y:S02]  /*2e8a0*/  DADD R46, R4, -R12.reuse ;  /* 0x00000000042e7229 */ /* 0x100fe4000000080c */
[----:B------:R-:W-:Y:S02]  /*2e8b0*/  DADD R38, R12, R12 ;  /* 0x000000000c267229 */ /* 0x000fe4000000000c */
[--C-:B------:R-:W-:Y:S02]  /*2e8c0*/  DADD R40, R20, -R44.reuse ;  /* 0x0000000014287229 */ /* 0x100fe4000000082c */
[----:B------:R-:W-:Y:S02]  /*2e8d0*/  DADD R42, R44, R44 ;  /* 0x000000002c2a7229 */ /* 0x000fe4000000002c */
[C---:B------:R-:W-:Y:S02]  /*2e8e0*/  DMUL R4, R12.reuse, R34 ;  /* 0x000000220c047228 */ /* 0x040fe40000000000 */
[----:B------:R-:W-:-:S02]  /*2e8f0*/  DMUL R20, R12, R12 ;  /* 0x0000000c0c147228 */ /* 0x000fc40000000000 */
[----:B------:R-:W-:Y:S02]  /*2e900*/  DMUL R14, R46, R34 ;  /* 0x000000222e0e7228 */ /* 0x000fe40000000000 */
[----:B------:R-:W-:Y:S02]  /*2e910*/  DMUL R12, R44, R36 ;  /* 0x000000242c0c7228 */ /* 0x000fe40000000000 */
[----:B------:R-:W-:Y:S02]  /*2e920*/  DMUL R34, R46, R38 ;  /* 0x000000262e227228 */ /* 0x000fe40000000000 */
[C---:B------:R-:W-:Y:S02]  /*2e930*/  DMUL R36, R40.reuse, R36 ;  /* 0x0000002428247228 */ /* 0x040fe40000000000 */
[----:B------:R-:W-:Y:S02]  /*2e940*/  DMUL R38, R40, R42 ;  /* 0x0000002a28267228 */ /* 0x000fe40000000000 */
[----:B------:R-:W-:-:S02]  /*2e950*/  DMUL R44, R44, R44 ;  /* 0x0000002c2c2c7228 */ /* 0x000fc40000000000 */
[----:B------:R-:W-:Y:S02]  /*2e960*/  DMUL R46, R46, R46 ;  /* 0x0000002e2e2e7228 */ /* 0x000fe40000000000 */
[----:B------:R-:W-:-:S11]  /*2e970*/  DMUL R40, R40, R40 ;  /* 0x0000002828287228 */ /* 0x000fd60000000000 */
.L_x_1255:
        /* <DEDUP_REMOVED lines=17> */
[----:B------:R-:W-:Y:S01]  /*2ea90*/  DSETP.GEU.AND P1, PT, R48, R12, P3 ;  /* 0x0000000c3000722a */ /* 0x000fe20001f2e000 */
        /* <DEDUP_REMOVED lines=23> */
[----:B------:R-:W-:Y:S01]  /*2ec10*/  DSETP.GEU.AND P2, PT, R42, R34, P2 ;  /* 0x000000222a00722a */ /* 0x000fe2000174e000 */
[----:B------:R-:W-:-:S03]  /*2ec20*/  IMAD.MOV.U32 R15, RZ, RZ, R37 ;  /* 0x000000ffff0f7224 */ /* 0x000fc600078e0025 */
        /* <DEDUP_REMOVED lines=18> */
[C-C-:B------:R-:W-:Y:S02]  /*2ed50*/  DSETP.GEU.AND P2, PT, R48.reuse, R40.reuse, P2 ;  /* 0x000000283000722a */ /* 0x140fe4000174e000 */
[----:B------:R-:W-:Y:S01]  /*2ed60*/  DSETP.GEU.AND P3, PT, R48, R40, PT ;  /* 0x000000283000722a */ /* 0x000fe20003f6e000 */
[----:B------:R-:W-:-:S03]  /*2ed70*/  IMAD.MOV.U32 R39, RZ, RZ, R47 ;  /* 0x000000ffff277224 */ /* 0x000fc600078e002f */
[----:B------:R-:W-:Y:S02]  /*2ed80*/  PLOP3.LUT P0, PT, P0, P2, P1, 0x80, 0x0 ;  /* 0x000000000000781c */ /* 0x000fe40000705010 */
[----:B------:R-:W-:Y:S02]  /*2ed90*/  FSEL R43, R41, R49, P3 ;  /* 0x00000031292b7208 */ /* 0x000fe40001800000 */
[----:B------:R-:W-:Y:S02]  /*2eda0*/  FSEL R41, R49, R41, P3 ;  /* 0x0000002931297208 */ /* 0x000fe40001800000 */
[----:B------:R-:W-:Y:S02]  /*2edb0*/  FSEL R42, R40, R48, P3 ;  /* 0x00000030282a7208 */ /* 0x000fe40001800000 */
[----:B------:R-:W-:Y:S01]  /*2edc0*/  FSEL R0, R48, R40, P3 ;  /* 0x0000002830007208 */ /* 0x000fe20001800000 */
[----:B------:R-:W-:Y:S02]  /*2edd0*/  IMAD.MOV.U32 R47, RZ, RZ, R41 ;  /* 0x000000ffff2f7224 */ /* 0x000fe400078e0029 */
[----:B------:R-:W-:-:S02]  /*2ede0*/  IMAD.MOV.U32 R40, RZ, RZ, R42 ;  /* 0x000000ffff287224 */ /* 0x000fc400078e002a */
[----:B------:R-:W-:Y:S02]  /*2edf0*/  IMAD.MOV.U32 R46, RZ, RZ, R0 ;  /* 0x000000ffff2e7224 */ /* 0x000fe400078e0000 */
[----:B------:R-:W-:Y:S01]  /*2ee00*/  IMAD.MOV.U32 R41, RZ, RZ, R43 ;  /* 0x000000ffff297224 */ /* 0x000fe200078e002b */
[----:B------:R-:W-:Y:S06]  /*2ee10*/  @!P0 BRA `(.L_x_1255) ;  /* 0xfffffff800d88947 */ /* 0x000fec000383ffff */
[----:B------:R-:W-:Y:S05]  /*2ee20*/  BSYNC.RECONVERGENT B0 ;  /* 0x0000000000007941 */ /* 0x000fea0003800200 */
.L_x_1254:
        /* <DEDUP_REMOVED lines=39> */
.L_x_1259:
[----:B------:R-:W-:Y:S05]  /*2f0a0*/  BSYNC.RECONVERGENT B3 ;  /* 0x0000000000037941 */ /* 0x000fea0003800200 */
.L_x_1258:
        /* <DEDUP_REMOVED lines=30> */
.L_x_1257:
        /* <DEDUP_REMOVED lines=21> */
[----:B------:R-:W-:Y:S01]  /*2f3e0*/  IMAD.MOV.U32 R35, RZ, RZ, 0x43300000 ;  /* 0x43300000ff237424 */ /* 0x000fe200078e00ff */
[----:B------:R-:W-:Y:S01]  /*2f3f0*/  ISETP.GE.U32.AND P0, PT, R13, 0x3ff6a09f, PT ;  /* 0x3ff6a09f0d00780c */ /* 0x000fe20003f06070 */
[----:B------:R-:W-:Y:S01]  /*2f400*/  UMOV UR18, 0x80000000 ;  /* 0x8000000000127882 */ /* 0x000fe20000000000 */
[----:B------:R-:W-:-:S11]  /*2f410*/  UMOV UR19, 0x43300000 ;  /* 0x4330000000137882 */ /* 0x000fd60000000000 */
[----:B------:R-:W-:Y:S02]  /*2f420*/  @P0 VIADD R3, R13, 0xfff00000 ;  /* 0xfff000000d030836 */ /* 0x000fe40000000000 */
[----:B------:R-:W-:Y:S02]  /*2f430*/  @P0 VIADD R0, R0, 0x1 ;  /* 0x0000000100000836 */ /* 0x000fe40000000000 */
[----:B------:R-:W-:-:S03]  /*2f440*/  @P0 IMAD.MOV.U32 R13, RZ, RZ, R3 ;  /* 0x000000ffff0d0224 */ /* 0x000fc600078e0003 */
[----:B------:R-:W-:-:S03]  /*2f450*/  LOP3.LUT R34, R0, 0x80000000, RZ, 0x3c, !PT ;  /* 0x8000000000227812 */ /* 0x000fc600078e3cff */
        /* <DEDUP_REMOVED lines=11> */
[----:B------:R-:W-:Y:S02]  /*2f510*/  DMUL R6, R2, R2 ;  /* 0x0000000202067228 */ /* 0x000fe40000000000 */
[----:B------:R-:W-:-:S06]  /*2f520*/  DFMA R38, R34, UR18, R2 ;  /* 0x0000001222267c2b */ /* 0x000fcc0008000002 */
        /* <DEDUP_REMOVED lines=11> */
[----:B------:R-:W-:-:S05]  /*2f5e0*/  DFMA R20, R12, -R2, R20 ;  /* 0x800000020c14722b */ /* 0x000fca0000000014 */
        /* <DEDUP_REMOVED lines=23> */
.L_x_1261:
[----:B------:R-:W-:Y:S01]  /*2f760*/  IMAD.MOV.U32 R4, RZ, RZ, 0x0 ;  /* 0x00000000ff047424 */ /* 0x000fe200078e00ff */
[----:B------:R-:W-:Y:S01]  /*2f770*/  LOP3.LUT P0, RZ, R3, 0x7fffffff, RZ, 0xc0, !PT ;  /* 0x7fffffff03ff7812 */ /* 0x000fe2000780c0ff */
[----:B------:R-:W-:-:S06]  /*2f780*/  IMAD.MOV.U32 R5, RZ, RZ, 0x7ff00000 ;  /* 0x7ff00000ff057424 */ /* 0x000fcc00078e00ff */
[----:B------:R-:W-:-:S10]  /*2f790*/  DFMA R4, R2, R4, +INF ;  /* 0x7ff000000204742b */ /* 0x000fd40000000004 */
[----:B------:R-:W-:Y:S02]  /*2f7a0*/  FSEL R38, R4, RZ, P0 ;  /* 0x000000ff04267208 */ /* 0x000fe40000000000 */
[----:B------:R-:W-:-:S07]  /*2f7b0*/  FSEL R39, R5, -QNAN , P0 ;  /* 0xfff0000005277808 */ /* 0x000fce0000000000 */
.L_x_1260:
[----:B------:R-:W-:Y:S05]  /*2f7c0*/  BSYNC.RECONVERGENT B2 ;  /* 0x0000000000027941 */ /* 0x000fea0003800200 */
.L_x_1256:
        /* <DEDUP_REMOVED lines=26> */
.L_x_1263:
[----:B------:R-:W-:Y:S05]  /*2f970*/  BSYNC.RECONVERGENT B2 ;  /* 0x0000000000027941 */ /* 0x000fea0003800200 */
.L_x_1262:
        /* <DEDUP_REMOVED lines=91> */
.L_x_1214:
[----:B------:R-:W-:Y:S05]  /*2ff30*/  BSYNC.RECONVERGENT B1 ;  /* 0x0000000000017941 */ /* 0x000fea0003800200 */
.L_x_1207:
        /* <DEDUP_REMOVED lines=73> */
.L_x_1265:
        /* <DEDUP_REMOVED lines=31> */
.L_x_1271:
[----:B------:R-:W-:Y:S05]  /*305c0*/  BSYNC.RECONVERGENT B4 ;  /* 0x0000000000047941 */ /* 0x000fea0003800200 */
.L_x_1270:
[----:B------:R-:W-:-:S07]  /*305d0*/  VIADD R0, R4, 0x1 ;  /* 0x0000000104007836 */ /* 0x000fce0000000000 */
.L_x_1269:
[----:B------:R-:W-:Y:S05]  /*305e0*/  BSYNC.RECONVERGENT B3 ;  /* 0x0000000000037941 */ /* 0x000fea0003800200 */
.L_x_1268:
        /* <DEDUP_REMOVED lines=57> */
.L_x_1273:
[----:B------:R-:W-:Y:S05]  /*30980*/  BSYNC.RECONVERGENT B3 ;  /* 0x0000000000037941 */ /* 0x000fea0003800200 */
.L_x_1272:
        /* <DEDUP_REMOVED lines=30> */
.L_x_1267:
        /* <DEDUP_REMOVED lines=15> */
.L_x_1274:
        /* <DEDUP_REMOVED lines=64> */
.L_x_1277:
[----:B------:R-:W-:Y:S05]  /*31060*/  BSYNC.RECONVERGENT B0 ;  /* 0x0000000000007941 */ /* 0x000fea0003800200 */
.L_x_1276:
[C---:B------:R-:W-:Y:S01]  /*31070*/  LEA.HI R0, R39.reuse, 0xffffff09, RZ, 0xc ;  /* 0xffffff0927007811 */ /* 0x040fe200078f60ff */
[----:B------:R-:W-:Y:S01]  /*31080*/  DSETP.NEU.AND P0, PT, |R22|, +INF , PT ;  /* 0x7ff000001600742a */ /* 0x000fe20003f0d200 */
[----:B------:R-:W-:Y:S01]  /*31090*/  LOP3.LUT R39, R39, 0xfffff, RZ, 0xc0, !PT ;  /* 0x000fffff27277812 */ /* 0x000fe200078ec0ff */
[----:B------:R-:W-:Y:S01]  /*310a0*/  BSSY.RECONVERGENT B3, `(.L_x_1278) ;  /* 0x0000027000037945 */ /* 0x000fe20003800200 */
[----:B------:R-:W-:Y:S01]  /*310b0*/  LOP3.LUT R3, R0, 0xffff, RZ, 0xc0, !PT ;  /* 0x0000ffff00037812 */ /* 0x000fe200078ec0ff */
[----:B------:R-:W-:Y:S01]  /*310c0*/  IMAD.MOV.U32 R36, RZ, RZ, RZ ;  /* 0x000000ffff247224 */ /* 0x000fe200078e00ff */
[----:B------:R-:W-:Y:S02]  /*310d0*/  LOP3.LUT R39, R39, 0x7fe00000, RZ, 0xfc, !PT ;  /* 0x7fe0000027277812 */ /* 0x000fe400078efcff */
[----:B------:R-:W-:-:S04]  /*310e0*/  LEA.HI R2, R3, R0, RZ, 0x11 ;  /* 0x0000000003027211 */ /* 0x000fc800078f88ff */
[----:B------:R-:W-:-:S04]  /*310f0*/  PRMT R2, R2, 0x9910, RZ ;  /* 0x0000991002027816 */ /* 0x000fc800000000ff */
[----:B------:R-:W-:-:S04]  /*31100*/  SHF.R.S32.HI R2, RZ, 0x1, R2 ;  /* 0x00000001ff027819 */ /* 0x000fc80000011402 */
[----:B------:R-:W-:Y:S01]  /*31110*/  PRMT R37, R2, 0x9910, RZ ;  /* 0x0000991002257816 */ /* 0x000fe200000000ff */
[----:B------:R-:W-:-:S04]  /*31120*/  @!P0 DMUL R2, RZ, R22 ;  /* 0x00000016ff028228 */ /* 0x000fc80000000000 */
[----:B------:R-:W-:Y:S01]  /*31130*/  IMAD.IADD R21, R0, 0x1, -R37 ;  /* 0x0000000100157824 */ /* 0x000fe200078e0a25 */
[----:B------:R-:W-:Y:S01]  /*31140*/  LEA R37, R37, 0x3ff00000, 0x14 ;  /* 0x3ff0000025257811 */ /* 0x000fe200078ea0ff */
[----:B------:R-:W-:-:S03]  /*31150*/  @!P0 IMAD.MOV.U32 R0, RZ, RZ, 0x1 ;  /* 0x00000001ff008424 */ /* 0x000fc600078e00ff */
        /* <DEDUP_REMOVED lines=25> */
.L_x_1281:
[----:B------:R-:W-:Y:S05]  /*312f0*/  BSYNC.RECONVERGENT B4 ;  /* 0x0000000000047941 */ /* 0x000fea0003800200 */
.L_x_1280:
[----:B------:R-:W-:-:S07]  /*31300*/  VIADD R0, R4, 0x1 ;  /* 0x0000000104007836 */ /* 0x000fce0000000000 */
.L_x_1279:
[----:B------:R-:W-:Y:S05]  /*31310*/  BSYNC.RECONVERGENT B3 ;  /* 0x0000000000037941 */ /* 0x000fea0003800200 */
.L_x_1278:
        /* <DEDUP_REMOVED lines=11> */
[----:B------:R-:W-:Y:S01]  /*313d0*/  BSSY.RECONVERGENT B3, `(.L_x_1282) ;  /* 0x0000030000037945 */ /* 0x000fe20003800200 */
[----:B------:R-:W-:Y:S01]  /*313e0*/  ISETP.NE.U32.AND P0, PT, R20, 0x1, PT ;  /* 0x000000011400780c */ /* 0x000fe20003f05070 */
[----:B------:R-:W-:Y:S01]  /*313f0*/  IMAD.MOV.U32 R20, RZ, RZ, 0x3da8ff83 ;  /* 0x3da8ff83ff147424 */ /* 0x000fe200078e00ff */
[----:B------:R-:W-:-:S02]  /*31400*/  DSETP.NEU.AND P1, PT, |R22|, +INF , PT ;  /* 0x7ff000001600742a */ /* 0x000fc40003f2d200 */
        /* <DEDUP_REMOVED lines=44> */
.L_x_1283:
[----:B------:R-:W-:Y:S05]  /*316d0*/  BSYNC.RECONVERGENT B3 ;  /* 0x0000000000037941 */ /* 0x000fea0003800200 */
.L_x_1282:
        /* <DEDUP_REMOVED lines=10> */
[----:B------:R-:W-:-:S02]  /*31780*/  DMUL R22, R2, R2 ;  /* 0x0000000202167228 */ /* 0x000fc40000000000 */
[----:B------:R-:W-:Y:S01]  /*31790*/  ISETP.NE.U32.AND P0, PT, R20, 0x1, PT ;  /* 0x000000011400780c */ /* 0x000fe20003f05070 */
[----:B------:R-:W-:-:S03]  /*317a0*/  IMAD.MOV.U32 R20, RZ, RZ, 0x3da8ff83 ;  /* 0x3da8ff83ff147424 */ /* 0x000fc600078e00ff */
        /* <DEDUP_REMOVED lines=10> */
[----:B------:R-:W-:Y:S02]  /*31850*/  IMAD.MOV.U32 R22, RZ, RZ, RZ ;  /* 0x000000ffff167224 */ /* 0x000fe400078e00ff */
[----:B------:R-:W-:-:S07]  /*31860*/  IMAD.MOV.U32 R23, RZ, RZ, R21 ;  /* 0x000000ffff177224 */ /* 0x000fce00078e0015 */
[----:B------:R-:W-:Y:S01]  /*31870*/  FSEL R4, R4, R2, !P0 ;  /* 0x0000000204047208 */ /* 0x000fe20004000000 */
[----:B------:R-:W-:Y:S01]  /*31880*/  DMUL R20, R34, R22 ;  /* 0x0000001622147228 */ /* 0x000fe20000000000 */
        /* <DEDUP_REMOVED lines=9> */
.L_x_1275:
        /* <DEDUP_REMOVED lines=54> */
[----:B------:R-:W-:Y:S02]  /*31c80*/  FSEL R35, R9, RZ, P0 ;  /* 0x000000ff09237208 */ /* 0x000fe40000000000 */
[----:B------:R-:W-:-:S05]  /*31c90*/  @!P1 SHF.R.S32.HI R3, RZ, 0x1, R0 ;  /* 0x00000001ff039819 */ /* 0x000fca0000011400 */
[----:B------:R-:W-:Y:S02]  /*31ca0*/  @!P1 IMAD.IADD R4, R4, 0x1, -R3 ;  /* 0x0000000104049824 */ /* 0x000fe400078e0a03 */
[----:B------:R-:W-:-:S03]  /*31cb0*/  @!P1 IMAD R3, R3, 0x100000, R7 ;  /* 0x0010000003039824 */ /* 0x000fc600078e0207 */
[----:B------:R-:W-:Y:S01]  /*31cc0*/  @!P1 LEA R5, R4, 0x3ff00000, 0x14 ;  /* 0x3ff0000004059811 */ /* 0x000fe200078ea0ff */
[----:B------:R-:W-:-:S06]  /*31cd0*/  @!P1 IMAD.MOV.U32 R4, RZ, RZ, RZ ;  /* 0x000000ffff049224 */ /* 0x000fcc00078e00ff */
[----:B------:R-:W-:-:S11]  /*31ce0*/  @!P1 DMUL R34, R2, R4 ;  /* 0x0000000402229228 */ /* 0x000fd60000000000 */
.L_x_1285:
[----:B------:R-:W-:Y:S05]  /*31cf0*/  BSYNC.RECONVERGENT B0 ;  /* 0x0000000000007941 */ /* 0x000fea0003800200 */
.L_x_1284:
        /* <DEDUP_REMOVED lines=27> */
.L_x_1289:
[----:B------:R-:W-:Y:S05]  /*31eb0*/  BSYNC.RECONVERGENT B4 ;  /* 0x0000000000047941 */ /* 0x000fea0003800200 */
.L_x_1288:
[----:B------:R-:W-:-:S07]  /*31ec0*/  VIADD R0, R0, 0x1 ;  /* 0x0000000100007836 */ /* 0x000fce0000000000 */
.L_x_1287:
[----:B------:R-:W-:Y:S05]  /*31ed0*/  BSYNC.RECONVERGENT B3 ;  /* 0x0000000000037941 */ /* 0x000fea0003800200 */
.L_x_1286:
        /* <DEDUP_REMOVED lines=57> */
.L_x_1291:
[----:B------:R-:W-:Y:S05]  /*32270*/  BSYNC.RECONVERGENT B3 ;  /* 0x0000000000037941 */ /* 0x000fea0003800200 */
.L_x_1290:
        /* <DEDUP_REMOVED lines=31> */
.L_x_1266:
[----:B------:R-:W-:Y:S05]  /*32470*/  BSYNC.RECONVERGENT B2 ;  /* 0x0000000000027941 */ /* 0x000fea0003800200 */
.L_x_1264:
        /* <DEDUP_REMOVED lines=133> */
.L_x_1299:
        /* <DEDUP_REMOVED lines=22> */
.L_x_1302:
[----:B------:R-:W-:Y:S05]  /*32e30*/  BSYNC.RECONVERGENT B3 ;  /* 0x0000000000037941 */ /* 0x000fea0003800200 */
.L_x_1301:
        /* <DEDUP_REMOVED lines=29> */
.L_x_1300:
[----:B------:R-:W-:Y:S05]  /*33010*/  BSYNC.RECONVERGENT B2 ;  /* 0x0000000000027941 */ /* 0x000fea0003800200 */
.L_x_1298:
        /* <DEDUP_REMOVED lines=22> */
.L_x_1304:
[----:B------:R-:W-:Y:S05]  /*33180*/  BSYNC.RECONVERGENT B2 ;  /* 0x0000000000027941 */ /* 0x000fea0003800200 */
.L_x_1303:
        /* <DEDUP_REMOVED lines=84> */
.L_x_1306:
[----:B------:R-:W-:Y:S02]  /*336d0*/  FSEL R2, RZ, 3.37028055040000000000e+12, P0 ;  /* 0x54442d18ff027808 */ /* 0x000fe40000000000 */
[----:B------:R-:W-:-:S07]  /*336e0*/  FSEL R3, RZ, 2.1426990032196044922, P0 ;  /* 0x400921fbff037808 */ /* 0x000fce0000000000 */
.L_x_1307:
[----:B------:R-:W-:Y:S05]  /*336f0*/  BSYNC.RECONVERGENT B0 ;  /* 0x0000000000007941 */ /* 0x000fea0003800200 */
.L_x_1305:
[----:B------:R-:W-:Y:S01]  /*33700*/  DADD R16, |R16|, |R18| ;  /* 0x0000000010107229 */ /* 0x000fe20000000612 */
[----:B------:R-:W-:Y:S01]  /*33710*/  LOP3.LUT R19, R3, 0x80000000, R19, 0xb8, !PT ;  /* 0x8000000003137812 */ /* 0x000fe200078eb813 */
[----:B------:R-:W-:-:S06]  /*33720*/  DMUL R8, R8, 0.5 ;  /* 0x3fe0000008087828 */ /* 0x000fcc0000000000 */
[----:B------:R-:W-:-:S06]  /*33730*/  DSETP.NAN.AND P0, PT, R16, R16, PT ;  /* 0x000000101000722a */ /* 0x000fcc0003f08000 */
[----:B------:R-:W-:Y:S02]  /*33740*/  FSEL R2, R16, R2, P0 ;  /* 0x0000000210027208 */ /* 0x000fe40000000000 */
[----:B------:R-:W-:Y:S01]  /*33750*/  FSEL R3, R17, R19, P0 ;  /* 0x0000001311037208 */ /* 0x000fe20000000000 */
[----:B------:R-:W-:Y:S06]  /*33760*/  BRA `(.L_x_1308) ;  /* 0x0000006400cc7947 */ /* 0x000fec0003800000 */
.L_x_1297:
        /* <DEDUP_REMOVED lines=14> */
[----:B------:R-:W-:Y:S01]  /*33850*/  IMAD.MOV.U32 R14, RZ, RZ, R4 ;  /* 0x000000ffff0e7224 */ /* 0x000fe200078e0004 */
[----:B0-----:R-:W-:-:S11]  /*33860*/  DFMA R8, -R38, R6, 1 ;  /* 0x3ff000002608742b */ /* 0x001fd60000000106 */
[----:B------:R-:W-:Y:S02]  /*33870*/  @!P0 DMUL R4, R4, 1.80143985094819840000e+16 ;  /* 0x4350000004048828 */ /* 0x000fe40000000000 */
        /* <DEDUP_REMOVED lines=19> */
[----:B------:R-:W-:Y:S02]  /*339b0*/  IMAD.MOV.U32 R0, RZ, RZ, -0x3ff ;  /* 0xfffffc01ff007424 */ /* 0x000fe400078e00ff */
[----:B------:R-:W-:Y:S01]  /*339c0*/  @!P0 IMAD.MOV.U32 R0, RZ, RZ, -0x435 ;  /* 0xfffffbcbff008424 */ /* 0x000fe200078e00ff */
[----:B------:R-:W-:Y:S09]  /*339d0*/  @P2 BRA `(.L_x_1311) ;  /* 0x0000000400002947 */ /* 0x000ff20003800000 */
        /* <DEDUP_REMOVED lines=64> */
.L_x_1311:
[----:B------:R-:W-:Y:S05]  /*33de0*/  BSYNC.RECONVERGENT B0 ;  /* 0x0000000000007941 */ /* 0x000fea0003800200 */
.L_x_1310:
[----:B------:R-:W-:Y:S04]  /*33df0*/  BSSY.RECONVERGENT B2, `(.L_x_1312) ;  /* 0x0000008000027945 */ /* 0x000fe80003800200 */
[----:B------:R-:W-:Y:S05]  /*33e00*/  @P4 BRA P5, `(.L_x_1313) ;  /* 0x0000000000184947 */ /* 0x000fea0002800000 */
[----:B------:R-:W-:Y:S01]  /*33e10*/  IMAD.MOV.U32 R4, RZ, RZ, R10 ;  /* 0x000000ffff047224 */ /* 0x000fe200078e000a */
[----:B------:R-:W-:Y:S01]  /*33e20*/  MOV R0, 0x33e70 ;  /* 0x00033e7000007802 */ /* 0x000fe20000000f00 */
[----:B------:R-:W-:Y:S02]  /*33e30*/  IMAD.MOV.U32 R5, RZ, RZ, R11 ;  /* 0x000000ffff057224 */ /* 0x000fe400078e000b */
[----:B------:R-:W-:Y:S02]  /*33e40*/  IMAD.MOV.U32 R2, RZ, RZ, R38 ;  /* 0x000000ffff027224 */ /* 0x000fe400078e0026 */
[----:B------:R-:W-:-:S07]  /*33e50*/  IMAD.MOV.U32 R3, RZ, RZ, R39 ;  /* 0x000000ffff037224 */ /* 0x000fce00078e0027 */
[----:B-----5:R-:W-:Y:S05]  /*33e60*/  CALL.REL.NOINC `($__internal_63_$__cuda_sm20_div_rn_f64_full) ;  /* 0x000001c400847944 */ /* 0x020fea0003c00000 */
.L_x_1313:
[----:B------:R-:W-:Y:S05]  /*33e70*/  BSYNC.RECONVERGENT B2 ;  /* 0x0000000000027941 */ /* 0x000fea0003800200 */
.L_x_1312:
        /* <DEDUP_REMOVED lines=84> */
.L_x_1315:
[----:B------:R-:W-:Y:S02]  /*343c0*/  FSEL R2, RZ, 3.37028055040000000000e+12, P0 ;  /* 0x54442d18ff027808 */ /* 0x000fe40000000000 */
[----:B------:R-:W-:-:S07]  /*343d0*/  FSEL R3, RZ, 2.1426990032196044922, P0 ;  /* 0x400921fbff037808 */ /* 0x000fce0000000000 */
.L_x_1316:
[----:B------:R-:W-:Y:S05]  /*343e0*/  BSYNC.RECONVERGENT B0 ;  /* 0x0000000000007941 */ /* 0x000fea0003800200 */
.L_x_1314:
[----:B------:R-:W-:Y:S01]  /*343f0*/  DADD R16, |R16|, |R18| ;  /* 0x0000000010107229 */ /* 0x000fe20000000612 */
[----:B------:R-:W-:Y:S01]  /*34400*/  LOP3.LUT R19, R3, 0x80000000, R19, 0xb8, !PT ;  /* 0x8000000003137812 */ /* 0x000fe200078eb813 */
[----:B------:R-:W-:-:S06]  /*34410*/  DMUL R8, R8, 0.5 ;  /* 0x3fe0000008087828 */ /* 0x000fcc0000000000 */
[----:B------:R-:W-:-:S06]  /*34420*/  DSETP.NAN.AND P0, PT, R16, R16, PT ;  /* 0x000000101000722a */ /* 0x000fcc0003f08000 */
[----:B------:R-:W-:Y:S02]  /*34430*/  FSEL R2, R16, R2, P0 ;  /* 0x0000000210027208 */ /* 0x000fe40000000000 */
[----:B------:R-:W-:Y:S01]  /*34440*/  FSEL R3, R17, R19, P0 ;  /* 0x0000001311037208 */ /* 0x000fe20000000000 */
[----:B------:R-:W-:Y:S06]  /*34450*/  BRA `(.L_x_1308) ;  /* 0x0000005800907947 */ /* 0x000fec0003800000 */
.L_x_1309:
        /* <DEDUP_REMOVED lines=31> */
.L_x_1318:
        /* <DEDUP_REMOVED lines=75> */
.L_x_1317:
        /* <DEDUP_REMOVED lines=99> */
.L_x_1320:
        /* <DEDUP_REMOVED lines=22> */
.L_x_1323:
[----:B------:R-:W-:Y:S05]  /*35290*/  BSYNC.RECONVERGENT B3 ;  /* 0x0000000000037941 */ /* 0x000fea0003800200 */
.L_x_1322:
        /* <DEDUP_REMOVED lines=29> */
.L_x_1321:
[----:B------:R-:W-:Y:S05]  /*35470*/  BSYNC.RECONVERGENT B2 ;  /* 0x0000000000027941 */ /* 0x000fea0003800200 */
.L_x_1319:
        /* <DEDUP_REMOVED lines=26> */
.L_x_1325:
[----:B------:R-:W-:Y:S05]  /*35620*/  BSYNC.RECONVERGENT B2 ;  /* 0x0000000000027941 */ /* 0x000fea0003800200 */
.L_x_1324:
        /* <DEDUP_REMOVED lines=84> */
.L_x_1327:
[----:B------:R-:W-:Y:S02]  /*35b70*/  FSEL R2, RZ, 3.37028055040000000000e+12, P0 ;  /* 0x54442d18ff027808 */ /* 0x000fe40000000000 */
[----:B------:R-:W-:-:S07]  /*35b80*/  FSEL R3, RZ, 2.1426990032196044922, P0 ;  /* 0x400921fbff037808 */ /* 0x000fce0000000000 */
.L_x_1328:
[----:B------:R-:W-:Y:S05]  /*35b90*/  BSYNC.RECONVERGENT B0 ;  /* 0x0000000000007941 */ /* 0x000fea0003800200 */
.L_x_1326:
[----:B------:R-:W-:Y:S01]  /*35ba0*/  DADD R16, |R16|, |R18| ;  /* 0x0000000010107229 */ /* 0x000fe20000000612 */
[----:B------:R-:W-:Y:S01]  /*35bb0*/  LOP3.LUT R19, R3, 0x80000000, R19, 0xb8, !PT ;  /* 0x8000000003137812 */ /* 0x000fe200078eb813 */
[----:B------:R-:W-:-:S06]  /*35bc0*/  DMUL R8, R38, 0.5 ;  /* 0x3fe0000026087828 */ /* 0x000fcc0000000000 */
[----:B------:R-:W-:-:S06]  /*35bd0*/  DSETP.NAN.AND P0, PT, R16, R16, PT ;  /* 0x000000101000722a */ /* 0x000fcc0003f08000 */
[----:B------:R-:W-:Y:S02]  /*35be0*/  FSEL R2, R16, R2, P0 ;  /* 0x0000000210027208 */ /* 0x000fe40000000000 */
[----:B------:R-:W-:Y:S01]  /*35bf0*/  FSEL R3, R17, R19, P0 ;  /* 0x0000001311037208 */ /* 0x000fe20000000000 */
[----:B------:R-:W-:Y:S06]  /*35c00*/  BRA `(.L_x_1308) ;  /* 0x0000004000a47947 */ /* 0x000fec0003800000 */
.L_x_1296:
        /* <DEDUP_REMOVED lines=18> */
[----:B------:R-:W-:-:S02]  /*35d30*/  SEL R2, R8, R6, P2 ;  /* 0x0000000608027207 */ /* 0x000fc40001000000 */
[----:B------:R-:W-:Y:S02]  /*35d40*/  ISETP.GE.U32.AND P3, PT, R5, 0x7ff00000, PT ;  /* 0x7ff000000500780c */ /* 0x000fe40003f66070 */
[C---:B------:R-:W-:Y:S01]  /*35d50*/  DMUL R14, R12.reuse, R4 ;  /* 0x000000040c0e7228 */ /* 0x040fe20000000000 */
[----:B------:R-:W-:Y:S01]  /*35d60*/  FSETP.GEU.AND P5, PT, |R11|, 6.5827683646048100446e-37, PT ;  /* 0x036000000b00780b */ /* 0x000fe20003fae200 */
[----:B------:R-:W-:Y:S01]  /*35d70*/  DMUL R6, R12, R2 ;  /* 0x000000020c067228 */ /* 0x000fe20000000000 */
[----:B------:R-:W-:-:S05]  /*35d80*/  IMAD.U32 R12, RZ, RZ, UR5 ;  /* 0x00000005ff0c7e24 */ /* 0x000fca000f8e00ff */
        /* <DEDUP_REMOVED lines=113> */
.L_x_1330:
[----:B------:R-:W-:Y:S05]  /*364a0*/  BSYNC.RECONVERGENT B0 ;  /* 0x0000000000007941 */ /* 0x000fea0003800200 */
.L_x_1329:
        /* <DEDUP_REMOVED lines=8> */
.L_x_1332:
[----:B------:R-:W-:Y:S05]  /*36530*/  BSYNC.RECONVERGENT B2 ;  /* 0x0000000000027941 */ /* 0x000fea0003800200 */
.L_x_1331:
        /* <DEDUP_REMOVED lines=84> */
.L_x_1334:
[----:B------:R-:W-:Y:S02]  /*36a80*/  FSEL R2, RZ, 3.37028055040000000000e+12, P0 ;  /* 0x54442d18ff027808 */ /* 0x000fe40000000000 */
[----:B------:R-:W-:-:S07]  /*36a90*/  FSEL R3, RZ, 2.1426990032196044922, P0 ;  /* 0x400921fbff037808 */ /* 0x000fce0000000000 */
.L_x_1335:
[----:B------:R-:W-:Y:S05]  /*36aa0*/  BSYNC.RECONVERGENT B0 ;  /* 0x0000000000007941 */ /* 0x000fea0003800200 */
.L_x_1333:
[----:B------:R-:W-:Y:S01]  /*36ab0*/  DADD R16, |R16|, |R18| ;  /* 0x0000000010107229 */ /* 0x000fe20000000612 */
[----:B------:R-:W-:-:S07]  /*36ac0*/  LOP3.LUT R19, R3, 0x80000000, R19, 0xb8, !PT ;  /* 0x8000000003137812 */ /* 0x000fce00078eb813 */
[----:B------:R-:W-:-:S06]  /*36ad0*/  DSETP.NAN.AND P0, PT, R16, R16, PT ;  /* 0x000000101000722a */ /* 0x000fcc0003f08000 */
[----:B------:R-:W-:Y:S02]  /*36ae0*/  FSEL R2, R16, R2, P0 ;  /* 0x0000000210027208 */ /* 0x000fe40000000000 */
[----:B------:R-:W-:Y:S01]  /*36af0*/  FSEL R3, R17, R19, P0 ;  /* 0x0000001311037208 */ /* 0x000fe20000000000 */
[----:B------:R-:W-:Y:S06]  /*36b00*/  BRA `(.L_x_1308) ;  /* 0x0000003000e47947 */ /* 0x000fec0003800000 */
.L_x_1295:
        /* <DEDUP_REMOVED lines=92> */
.L_x_1338:
        /* <DEDUP_REMOVED lines=22> */
.L_x_1341:
[----:B------:R-:W-:Y:S05]  /*37230*/  BSYNC.RECONVERGENT B3 ;  /* 0x0000000000037941 */ /* 0x000fea0003800200 */
.L_x_1340:
        /* <DEDUP_REMOVED lines=29> */
.L_x_1339:
[----:B------:R-:W-:Y:S05]  /*37410*/  BSYNC.RECONVERGENT B2 ;  /* 0x0000000000027941 */ /* 0x000fea0003800200 */
.L_x_1337:
        /* <DEDUP_REMOVED lines=87> */
.L_x_1336:
        /* <DEDUP_REMOVED lines=66> */
[----:B------:R-:W-:Y:S02]  /*37db0*/  @P1 DADD R2, -R6, R2 ;  /* 0x0000000006021229 */ /* 0x000fe40000000102 */
[----:B------:R-:W-:-:S08]  /*37dc0*/  @!P1 DADD R4, -RZ, -R6 ;  /* 0x00000000ff049229 */ /* 0x000fd00000000906 */
        /* <DEDUP_REMOVED lines=20> */
.L_x_1294:
        /* <DEDUP_REMOVED lines=25> */
.L_x_1343:
[----:B------:R-:W-:Y:S05]  /*380a0*/  BSYNC.RECONVERGENT B2 ;  /* 0x0000000000027941 */ /* 0x000fea0003800200 */
.L_x_1342:
        /* <DEDUP_REMOVED lines=23> */
.L_x_1345:
[----:B------:R-:W-:Y:S05]  /*38220*/  BSYNC.RECONVERGENT B2 ;  /* 0x0000000000027941 */ /* 0x000fea0003800200 */
.L_x_1344:
        /* <DEDUP_REMOVED lines=140> */
.L_x_1347:
[----:B------:R-:W-:Y:S05]  /*38af0*/  BSYNC.RECONVERGENT B0 ;  /* 0x0000000000007941 */ /* 0x000fea0003800200 */
.L_x_1346:
        /* <DEDUP_REMOVED lines=8> */
.L_x_1349:
[----:B------:R-:W-:Y:S05]  /*38b80*/  BSYNC.RECONVERGENT B2 ;  /* 0x0000000000027941 */ /* 0x000fea0003800200 */
.L_x_1348:
        /* <DEDUP_REMOVED lines=84> */
.L_x_1351:
[----:B------:R-:W-:Y:S02]  /*390d0*/  FSEL R2, RZ, 3.37028055040000000000e+12, P0 ;  /* 0x54442d18ff027808 */ /* 0x000fe40000000000 */
[----:B------:R-:W-:-:S07]  /*390e0*/  FSEL R3, RZ, 2.1426990032196044922, P0 ;  /* 0x400921fbff037808 */ /* 0x000fce0000000000 */
.L_x_1352:
[----:B------:R-:W-:Y:S05]  /*390f0*/  BSYNC.RECONVERGENT B0 ;  /* 0x0000000000007941 */ /* 0x000fea0003800200 */
.L_x_1350:
[----:B------:R-:W-:Y:S01]  /*39100*/  DADD R16, |R16|, |R18| ;  /* 0x0000000010107229 */ /* 0x000fe20000000612 */
[----:B------:R-:W-:Y:S01]  /*39110*/  LOP3.LUT R19, R3, 0x80000000, R19, 0xb8, !PT ;  /* 0x8000000003137812 */ /* 0x000fe200078eb813 */
[----:B------:R-:W-:-:S06]  /*39120*/  DADD R8, R8, 1 ;  /* 0x3ff0000008087429 */ /* 0x000fcc0000000000 */
[----:B------:R-:W-:-:S06]  /*39130*/  DSETP.NAN.AND P0, PT, R16, R16, PT ;  /* 0x000000101000722a */ /* 0x000fcc0003f08000 */
[----:B------:R-:W-:Y:S02]  /*39140*/  FSEL R2, R16, R2, P0 ;  /* 0x0000000210027208 */ /* 0x000fe40000000000 */
[----:B------:R-:W-:Y:S01]  /*39150*/  FSEL R3, R17, R19, P0 ;  /* 0x0000001311037208 */ /* 0x000fe20000000000 */
[----:B------:R-:W-:Y:S06]  /*39160*/  BRA `(.L_x_1308) ;  /* 0x0000000c004c7947 */ /* 0x000fec0003800000 */
.L_x_1293:
[----:B------:R-:W-:Y:S01]  /*39170*/  DSETP.GEU.AND P0, PT, |R18|, 1.4916681462400413487e-154, PT ;  /* 0x200000001200742a */ /* 0x000fe20003f0e200 */
[----:B------:R-:W-:Y:S01]  /*39180*/  IMAD.MOV.U32 R8, RZ, RZ, 0x1 ;  /* 0x00000001ff087424 */ /* 0x000fe200078e00ff */
[----:B------:R-:W-:Y:S01]  /*39190*/  DADD R12, -RZ, |R18| ;  /* 0x00000000ff0c7229 */ /* 0x000fe20000000512 */
[----:B------:R-:W-:Y:S01]  /*391a0*/  BSSY.RECONVERGENT B0, `(.L_x_1353) ;  /* 0x000006c000007945 */ /* 0x000fe20003800200 */
[--C-:B------:R-:W-:Y:S02]  /*391b0*/  DADD R14, -RZ, |R16|.reuse ;  /* 0x00000000ff0e7229 */ /* 0x100fe40000000510 */
        /* <DEDUP_REMOVED lines=22> */
[----:B------:R-:W-:Y:S02]  /*39320*/  @!P0 DMUL R6, R6, 1.80143985094819840000e+16 ;  /* 0x4350000006068828 */ /* 0x000fe40000000000 */
        /* <DEDUP_REMOVED lines=13> */
[----:B------:R-:W-:Y:S01]  /*39400*/  FSETP.GT.AND P4, PT, |R0|, 1.469367938527859385e-39, PT ;  /* 0x001000000000780b */ /* 0x000fe20003f84200 */
[----:B------:R-:W-:Y:S02]  /*39410*/  IMAD.MOV.U32 R0, RZ, RZ, -0x3ff ;  /* 0xfffffc01ff007424 */ /* 0x000fe400078e00ff */
[----:B------:R-:W-:-:S04]  /*39420*/  @!P0 IMAD.MOV.U32 R0, RZ, RZ, -0x435 ;  /* 0xfffffbcbff008424 */ /* 0x000fc800078e00ff */
        /* <DEDUP_REMOVED lines=67> */
.L_x_1354:
[----:B------:R-:W-:Y:S05]  /*39860*/  BSYNC.RECONVERGENT B0 ;  /* 0x0000000000007941 */ /* 0x000fea0003800200 */
.L_x_1353:
[----:B------:R-:W-:Y:S04]  /*39870*/  BSSY.RECONVERGENT B2, `(.L_x_1355) ;  /* 0x0000006000027945 */ /* 0x000fe80003800200 */
[----:B------:R-:W-:Y:S05]  /*39880*/  @P4 BRA P5, `(.L_x_1356) ;  /* 0x0000000000104947 */ /* 0x000fea0002800000 */
[----:B------:R-:W-:Y:S01]  /*39890*/  IMAD.MOV.U32 R2, RZ, RZ, R10 ;  /* 0x000000ffff027224 */ /* 0x000fe200078e000a */
[----:B------:R-:W-:Y:S01]  /*398a0*/  MOV R0, 0x398d0 ;  /* 0x000398d000007802 */ /* 0x000fe20000000f00 */
[----:B------:R-:W-:-:S07]  /*398b0*/  IMAD.MOV.U32 R3, RZ, RZ, R11 ;  /* 0x000000ffff037224 */ /* 0x000fce00078e000b */
[----:B-----5:R-:W-:Y:S05]  /*398c0*/  CALL.REL.NOINC `($__internal_63_$__cuda_sm20_div_rn_f64_full) ;  /* 0x0000016800ec7944 */ /* 0x020fea0003c00000 */
.L_x_1356:
[----:B------:R-:W-:Y:S05]  /*398d0*/  BSYNC.RECONVERGENT B2 ;  /* 0x0000000000027941 */ /* 0x000fea0003800200 */
.L_x_1355:
        /* <DEDUP_REMOVED lines=84> */
.L_x_1358:
[----:B------:R-:W-:Y:S02]  /*39e20*/  FSEL R2, RZ, 3.37028055040000000000e+12, P0 ;  /* 0x54442d18ff027808 */ /* 0x000fe40000000000 */
[----:B------:R-:W-:-:S07]  /*39e30*/  FSEL R3, RZ, 2.1426990032196044922, P0 ;  /* 0x400921fbff037808 */ /* 0x000fce0000000000 */
.L_x_1359:
[----:B------:R-:W-:Y:S05]  /*39e40*/  BSYNC.RECONVERGENT B0 ;  /* 0x0000000000007941 */ /* 0x000fea0003800200 */
.L_x_1357:
[----:B------:R-:W-:Y:S01]  /*39e50*/  DADD R16, |R16|, |R18| ;  /* 0x0000000010107229 */ /* 0x000fe20000000612 */
[----:B------:R-:W-:-:S07]  /*39e60*/  LOP3.LUT R19, R3, 0x80000000, R19, 0xb8, !PT ;  /* 0x8000000003137812 */ /* 0x000fce00078eb813 */
[----:B------:R-:W-:-:S06]  /*39e70*/  DSETP.NAN.AND P0, PT, R16, R16, PT ;  /* 0x000000101000722a */ /* 0x000fcc0003f08000 */
[----:B------:R-:W-:Y:S02]  /*39e80*/  FSEL R2, R16, R2, P0 ;  /* 0x0000000210027208 */ /* 0x000fe40000000000 */
[----:B------:R-:W-:-:S07]  /*39e90*/  FSEL R3, R17, R19, P0 ;  /* 0x0000001311037208 */ /* 0x000fce0000000000 */
.L_x_1308:
[----:B------:R-:W-:Y:S05]  /*39ea0*/  BSYNC.RECONVERGENT B1 ;  /* 0x0000000000017941 */ /* 0x000fea0003800200 */
.L_x_1292:
        /* <DEDUP_REMOVED lines=80> */
.L_x_1366:
[----:B------:R-:W-:Y:S05]  /*3a3b0*/  BSYNC.RECONVERGENT B0 ;  /* 0x0000000000007941 */ /* 0x000fea0003800200 */
.L_x_1365:
        /* <DEDUP_REMOVED lines=25> */
.L_x_1370:
[----:B------:R-:W-:Y:S05]  /*3a550*/  BSYNC.RECONVERGENT B4 ;  /* 0x0000000000047941 */ /* 0x000fea0003800200 */
.L_x_1369:
[----:B------:R-:W-:Y:S01]  /*3a560*/  VIADD R0, R4, 0x1 ;  /* 0x0000000104007836 */ /* 0x000fe20000000000 */
[----:B------:R-:W-:Y:S06]  /*3a570*/  BRA `(.L_x_1371) ;  /* 0x0000000000087947 */ /* 0x000fec0003800000 */
.L_x_1368:
[----:B------:R-:W-:Y:S01]  /*3a580*/  DMUL R2, RZ, R18 ;  /* 0x00000012ff027228 */ /* 0x000fe20000000000 */
[----:B------:R-:W-:-:S10]  /*3a590*/  IMAD.MOV.U32 R0, RZ, RZ, 0x1 ;  /* 0x00000001ff007424 */ /* 0x000fd400078e00ff */
.L_x_1371:
[----:B------:R-:W-:Y:S05]  /*3a5a0*/  BSYNC.RECONVERGENT B3 ;  /* 0x0000000000037941 */ /* 0x000fea0003800200 */
.L_x_1367:
        /* <DEDUP_REMOVED lines=54> */
[----:B------:R-:W-:Y:S01]  /*3a910*/  IMAD.MOV.U32 R3, RZ, RZ, R7 ;  /* 0x000000ffff037224 */ /* 0x000fe200078e0007 */
[----:B------:R-:W-:Y:S06]  /*3a920*/  BRA `(.L_x_1374) ;  /* 0x0000000000087947 */ /* 0x000fec0003800000 */
.L_x_1373:
[----:B------:R-:W-:Y:S01]  /*3a930*/  DMUL R2, RZ, R18 ;  /* 0x00000012ff027228 */ /* 0x000fe20000000000 */
[----:B------:R-:W-:-:S10]  /*3a940*/  IMAD.MOV.U32 R0, RZ, RZ, RZ ;  /* 0x000000ffff007224 */ /* 0x000fd400078e00ff */
.L_x_1374:
[----:B------:R-:W-:Y:S05]  /*3a950*/  BSYNC.RECONVERGENT B3 ;  /* 0x0000000000037941 */ /* 0x000fea0003800200 */
.L_x_1372:
        /* <DEDUP_REMOVED lines=32> */
.L_x_1364:
        /* <DEDUP_REMOVED lines=61> */
.L_x_1377:
[----:B------:R-:W-:Y:S05]  /*3af30*/  BSYNC.RECONVERGENT B0 ;  /* 0x0000000000007941 */ /* 0x000fea0003800200 */
.L_x_1376:
        /* <DEDUP_REMOVED lines=10> */
[----:B------:R-:W-:-:S05]  /*3afe0*/  PRMT R37, R2, 0x9910, RZ ;  /* 0x0000991002257816 */ /* 0x000fca00000000ff */
[----:B------:R-:W-:Y:S01]  /*3aff0*/  IMAD.IADD R17, R0, 0x1, -R37 ;  /* 0x0000000100117824 */ /* 0x000fe200078e0a25 */
[----:B------:R-:W-:-:S04]  /*3b000*/  LEA R37, R37, 0x3ff00000, 0x14 ;  /* 0x3ff0000025257811 */ /* 0x000fc800078ea0ff */
        /* <DEDUP_REMOVED lines=25> */
.L_x_1381:
[----:B------:R-:W-:Y:S05]  /*3b1a0*/  BSYNC.RECONVERGENT B4 ;  /* 0x0000000000047941 */ /* 0x000fea0003800200 */
.L_x_1380:
[----:B------:R-:W-:Y:S01]  /*3b1b0*/  VIADD R0, R4, 0x1 ;  /* 0x0000000104007836 */ /* 0x000fe20000000000 */
[----:B------:R-:W-:Y:S06]  /*3b1c0*/  BRA `(.L_x_1382) ;  /* 0x0000000000087947 */ /* 0x000fec0003800000 */
.L_x_1379:
[----:B------:R-:W-:Y:S01]  /*3b1d0*/  DMUL R2, RZ, R18 ;  /* 0x00000012ff027228 */ /* 0x000fe20000000000 */
[----:B------:R-:W-:-:S10]  /*3b1e0*/  IMAD.MOV.U32 R0, RZ, RZ, 0x1 ;  /* 0x00000001ff007424 */ /* 0x000fd400078e00ff */
.L_x_1382:
[----:B------:R-:W-:Y:S05]  /*3b1f0*/  BSYNC.RECONVERGENT B3 ;  /* 0x0000000000037941 */ /* 0x000fea0003800200 */
.L_x_1378:
        /* <DEDUP_REMOVED lines=58> */
.L_x_1384:
[----:B------:R-:W-:Y:S01]  /*3b5a0*/  DMUL R2, RZ, R18 ;  /* 0x00000012ff027228 */ /* 0x000fe20000000000 */
[----:B------:R-:W-:-:S10]  /*3b5b0*/  IMAD.MOV.U32 R0, RZ, RZ, RZ ;  /* 0x000000ffff007224 */ /* 0x000fd400078e00ff */
.L_x_1385:
[----:B------:R-:W-:Y:S05]  /*3b5c0*/  BSYNC.RECONVERGENT B3 ;  /* 0x0000000000037941 */ /* 0x000fea0003800200 */
.L_x_1383:
        /* <DEDUP_REMOVED lines=36> */
.L_x_1363:
        /* <DEDUP_REMOVED lines=10> */
.L_x_1386:
[----:B------:R-:W-:-:S10]  /*3b8b0*/  DADD R16, R18, -R18 ;  /* 0x0000000012107229 */ /* 0x000fd40000000812 */
[----:B------:R-:W-:Y:S02]  /*3b8c0*/  IMAD.MOV.U32 R18, RZ, RZ, R16 ;  /* 0x000000ffff127224 */ /* 0x000fe400078e0010 */
[----:B------:R-:W-:Y:S01]  /*3b8d0*/  IMAD.MOV.U32 R19, RZ, RZ, R17 ;  /* 0x000000ffff137224 */ /* 0x000fe200078e0011 */
[----:B------:R-:W-:Y:S06]  /*3b8e0*/  BRA `(.L_x_1375) ;  /* 0x0000000800cc7947 */ /* 0x000fec0003800000 */
.L_x_1362:
        /* <DEDUP_REMOVED lines=26> */
.L_x_1390:
[----:B------:R-:W-:Y:S05]  /*3ba90*/  BSYNC.RECONVERGENT B4 ;  /* 0x0000000000047941 */ /* 0x000fea0003800200 */
.L_x_1389:
[----:B------:R-:W-:Y:S01]  /*3baa0*/  VIADD R0, R4, 0x1 ;  /* 0x0000000104007836 */ /* 0x000fe20000000000 */
[----:B------:R-:W-:Y:S06]  /*3bab0*/  BRA `(.L_x_1391) ;  /* 0x0000000000087947 */ /* 0x000fec0003800000 */
.L_x_1388:
[----:B------:R-:W-:Y:S01]  /*3bac0*/  DMUL R2, RZ, R18 ;  /* 0x00000012ff027228 */ /* 0x000fe20000000000 */
[----:B------:R-:W-:-:S10]  /*3bad0*/  IMAD.MOV.U32 R0, RZ, RZ, 0x1 ;  /* 0x00000001ff007424 */ /* 0x000fd400078e00ff */
.L_x_1391:
[----:B------:R-:W-:Y:S05]  /*3bae0*/  BSYNC.RECONVERGENT B3 ;  /* 0x0000000000037941 */ /* 0x000fea0003800200 */
.L_x_1387:
        /* <DEDUP_REMOVED lines=56> */
.L_x_1393:
[----:B------:R-:W-:Y:S01]  /*3be70*/  DMUL R2, RZ, R18 ;  /* 0x00000012ff027228 */ /* 0x000fe20000000000 */
[----:B------:R-:W-:-:S10]  /*3be80*/  IMAD.MOV.U32 R0, RZ, RZ, RZ ;  /* 0x000000ffff007224 */ /* 0x000fd400078e00ff */
.L_x_1394:
[----:B------:R-:W-:Y:S05]  /*3be90*/  BSYNC.RECONVERGENT B3 ;  /* 0x0000000000037941 */ /* 0x000fea0003800200 */
.L_x_1392:
        /* <DEDUP_REMOVED lines=30> */
.L_x_1361:
        /* <DEDUP_REMOVED lines=55> */
[----:B------:R-:W-:Y:S02]  /*3c3f0*/  @!P1 IMAD.MOV.U32 R2, RZ, RZ, R4 ;  /* 0x000000ffff029224 */ /* 0x000fe400078e0004 */
[----:B------:R-:W-:-:S06]  /*3c400*/  @!P1 IMAD.MOV.U32 R4, RZ, RZ, RZ ;  /* 0x000000ffff049224 */ /* 0x000fcc00078e00ff */
[----:B------:R-:W-:-:S11]  /*3c410*/  @!P1 DMUL R16, R2, R4 ;  /* 0x0000000402109228 */ /* 0x000fd60000000000 */
.L_x_1375:
[----:B------:R-:W-:Y:S05]  /*3c420*/  BSYNC.RECONVERGENT B2 ;  /* 0x0000000000027941 */ /* 0x000fea0003800200 */
.L_x_1360:
        /* <DEDUP_REMOVED lines=133> */
.L_x_1402:
        /* <DEDUP_REMOVED lines=22> */
.L_x_1405:
[----:B------:R-:W-:Y:S05]  /*3cde0*/  BSYNC.RECONVERGENT B3 ;  /* 0x0000000000037941 */ /* 0x000fea0003800200 */
.L_x_1404:
        /* <DEDUP_REMOVED lines=29> */
.L_x_1403:
[----:B------:R-:W-:Y:S05]  /*3cfc0*/  BSYNC.RECONVERGENT B2 ;  /* 0x0000000000027941 */ /* 0x000fea0003800200 */
.L_x_1401:
        /* <DEDUP_REMOVED lines=22> */
.L_x_1407:
[----:B------:R-:W-:Y:S05]  /*3d130*/  BSYNC.RECONVERGENT B2 ;  /* 0x0000000000027941 */ /* 0x000fea0003800200 */
.L_x_1406:
        /* <DEDUP_REMOVED lines=84> */
.L_x_1409:
[----:B------:R-:W-:Y:S02]  /*3d680*/  FSEL R2, RZ, 3.37028055040000000000e+12, P0 ;  /* 0x54442d18ff027808 */ /* 0x000fe40000000000 */
[----:B------:R-:W-:-:S07]  /*3d690*/  FSEL R3, RZ, 2.1426990032196044922, P0 ;  /* 0x400921fbff037808 */ /* 0x000fce0000000000 */
.L_x_1410:
[----:B------:R-:W-:Y:S05]  /*3d6a0*/  BSYNC.RECONVERGENT B0 ;  /* 0x0000000000007941 */ /* 0x000fea0003800200 */
.L_x_1408:
[----:B------:R-:W-:Y:S01]  /*3d6b0*/  DADD R28, |R28|, |R30| ;  /* 0x000000001c1c7229 */ /* 0x000fe2000000061e */
[----:B------:R-:W-:Y:S01]  /*3d6c0*/  LOP3.LUT R31, R3, 0x80000000, R31, 0xb8, !PT ;  /* 0x80000000031f7812 */ /* 0x000fe200078eb81f */
[----:B------:R-:W-:-:S06]  /*3d6d0*/  DMUL R8, R8, 0.5 ;  /* 0x3fe0000008087828 */ /* 0x000fcc0000000000 */
[----:B------:R-:W-:-:S06]  /*3d6e0*/  DSETP.NAN.AND P0, PT, R28, R28, PT ;  /* 0x0000001c1c00722a */ /* 0x000fcc0003f08000 */
[----:B------:R-:W-:Y:S02]  /*3d6f0*/  FSEL R2, R28, R2, P0 ;  /* 0x000000021c027208 */ /* 0x000fe40000000000 */
[----:B------:R-:W-:Y:S01]  /*3d700*/  FSEL R3, R29, R31, P0 ;  /* 0x0000001f1d037208 */ /* 0x000fe20000000000 */
[----:B------:R-:W-:Y:S06]  /*3d710*/  BRA `(.L_x_1411) ;  /* 0x0000006400cc7947 */ /* 0x000fec0003800000 */
.L_x_1400:
        /* <DEDUP_REMOVED lines=103> */
.L_x_1414:
[----:B------:R-:W-:Y:S05]  /*3dd90*/  BSYNC.RECONVERGENT B0 ;  /* 0x0000000000007941 */ /* 0x000fea0003800200 */
.L_x_1413:
        /* <DEDUP_REMOVED lines=8> */
.L_x_1416:
[----:B------:R-:W-:Y:S05]  /*3de20*/  BSYNC.RECONVERGENT B2 ;  /* 0x0000000000027941 */ /* 0x000fea0003800200 */
.L_x_1415:
        /* <DEDUP_REMOVED lines=84> */
.L_x_1418:
[----:B------:R-:W-:Y:S02]  /*3e370*/  FSEL R2, RZ, 3.37028055040000000000e+12, P0 ;  /* 0x54442d18ff027808 */ /* 0x000fe40000000000 */
[----:B------:R-:W-:-:S07]  /*3e380*/  FSEL R3, RZ, 2.1426990032196044922, P0 ;  /* 0x400921fbff037808 */ /* 0x000fce0000000000 */
.L_x_1419:
[----:B------:R-:W-:Y:S05]  /*3e390*/  BSYNC.RECONVERGENT B0 ;  /* 0x0000000000007941 */ /* 0x000fea0003800200 */
.L_x_1417:
[----:B------:R-:W-:Y:S01]  /*3e3a0*/  DADD R28, |R28|, |R30| ;  /* 0x000000001c1c7229 */ /* 0x000fe2000000061e */
[----:B------:R-:W-:Y:S01]  /*3e3b0*/  LOP3.LUT R31, R3, 0x80000000, R31, 0xb8, !PT ;  /* 0x80000000031f7812 */ /* 0x000fe200078eb81f */
[----:B------:R-:W-:-:S06]  /*3e3c0*/  DMUL R8, R8, 0.5 ;  /* 0x3fe0000008087828 */ /* 0x000fcc0000000000 */
[----:B------:R-:W-:-:S06]  /*3e3d0*/  DSETP.NAN.AND P0, PT, R28, R28, PT ;  /* 0x0000001c1c00722a */ /* 0x000fcc0003f08000 */
[----:B------:R-:W-:Y:S02]  /*3e3e0*/  FSEL R2, R28, R2, P0 ;  /* 0x000000021c027208 */ /* 0x000fe40000000000 */
[----:B------:R-:W-:Y:S01]  /*3e3f0*/  FSEL R3, R29, R31, P0 ;  /* 0x0000001f1d037208 */ /* 0x000fe20000000000 */
[----:B------:R-:W-:Y:S06]  /*3e400*/  BRA `(.L_x_1411) ;  /* 0x0000005800907947 */ /* 0x000fec0003800000 */
.L_x_1412:
        /* <DEDUP_REMOVED lines=31> */
.L_x_1421:
        /* <DEDUP_REMOVED lines=75> */
.L_x_1420:
        /* <DEDUP_REMOVED lines=99> */
.L_x_1423:
        /* <DEDUP_REMOVED lines=22> */
.L_x_1426:
[----:B------:R-:W-:Y:S05]  /*3f240*/  BSYNC.RECONVERGENT B3 ;  /* 0x0000000000037941 */ /* 0x000fea0003800200 */
.L_x_1425:
        /* <DEDUP_REMOVED lines=29> */
.L_x_1424:
[----:B------:R-:W-:Y:S05]  /*3f420*/  BSYNC.RECONVERGENT B2 ;  /* 0x0000000000027941 */ /* 0x000fea0003800200 */
.L_x_1422:
        /* <DEDUP_REMOVED lines=26> */
.L_x_1428:
[----:B------:R-:W-:Y:S05]  /*3f5d0*/  BSYNC.RECONVERGENT B2 ;  /* 0x0000000000027941 */ /* 0x000fea0003800200 */
.L_x_1427:
        /* <DEDUP_REMOVED lines=84> */
.L_x_1430:
[----:B------:R-:W-:Y:S02]  /*3fb20*/  FSEL R2, RZ, 3.37028055040000000000e+12, P0 ;  /* 0x54442d18ff027808 */ /* 0x000fe40000000000 */
[----:B------:R-:W-:-:S07]  /*3fb30*/  FSEL R3, RZ, 2.1426990032196044922, P0 ;  /* 0x400921fbff037808 */ /* 0x000fce0000000000 */
.L_x_1431:
[----:B------:R-:W-:Y:S05]  /*3fb40*/  BSYNC.RECONVERGENT B0 ;  /* 0x0000000000007941 */ /* 0x000fea0003800200 */
.L_x_1429:
[----:B------:R-:W-:Y:S01]  /*3fb50*/  DADD R28, |R28|, |R30| ;  /* 0x000000001c1c7229 */ /* 0x000fe2000000061e */
[----:B------:R-:W-:Y:S01]  /*3fb60*/  LOP3.LUT R31, R3, 0x80000000, R31, 0xb8, !PT ;  /* 0x80000000031f7812 */ /* 0x000fe200078eb81f */
[----:B------:R-:W-:-:S06]  /*3fb70*/  DMUL R8, R38, 0.5 ;  /* 0x3fe0000026087828 */ /* 0x000fcc0000000000 */
[----:B------:R-:W-:-:S06]  /*3fb80*/  DSETP.NAN.AND P0, PT, R28, R28, PT ;  /* 0x0000001c1c00722a */ /* 0x000fcc0003f08000 */
[----:B------:R-:W-:Y:S02]  /*3fb90*/  FSEL R2, R28, R2, P0 ;  /* 0x000000021c027208 */ /* 0x000fe40000000000 */
[----:B------:R-:W-:Y:S01]  /*3fba0*/  FSEL R3, R29, R31, P0 ;  /* 0x0000001f1d037208 */ /* 0x000fe20000000000 */
[----:B------:R-:W-:Y:S06]  /*3fbb0*/  BRA `(.L_x_1411) ;  /* 0x0000004000a47947 */ /* 0x000fec0003800000 */
.L_x_1399:
        /* <DEDUP_REMOVED lines=137> */
.L_x_1433:
[----:B------:R-:W-:Y:S05]  /*40450*/  BSYNC.RECONVERGENT B0 ;  /* 0x0000000000007941 */ /* 0x000fea0003800200 */
.L_x_1432:
        /* <DEDUP_REMOVED lines=8> */
.L_x_1435:
[----:B------:R-:W-:Y:S05]  /*404e0*/  BSYNC.RECONVERGENT B2 ;  /* 0x0000000000027941 */ /* 0x000fea0003800200 */
.L_x_1434:
        /* <DEDUP_REMOVED lines=84> */
.L_x_1437:
[----:B------:R-:W-:Y:S02]  /*40a30*/  FSEL R2, RZ, 3.37028055040000000000e+12, P0 ;  /* 0x54442d18ff027808 */ /* 0x000fe40000000000 */
[----:B------:R-:W-:-:S07]  /*40a40*/  FSEL R3, RZ, 2.1426990032196044922, P0 ;  /* 0x400921fbff037808 */ /* 0x000fce0000000000 */
.L_x_1438:
[----:B------:R-:W-:Y:S05]  /*40a50*/  BSYNC.RECONVERGENT B0 ;  /* 0x0000000000007941 */ /* 0x000fea0003800200 */
.L_x_1436:
[----:B------:R-:W-:Y:S01]  /*40a60*/  DADD R28, |R28|, |R30| ;  /* 0x000000001c1c7229 */ /* 0x000fe2000000061e */
[----:B------:R-:W-:-:S07]  /*40a70*/  LOP3.LUT R31, R3, 0x80000000, R31, 0xb8, !PT ;  /* 0x80000000031f7812 */ /* 0x000fce00078eb81f */
[----:B------:R-:W-:-:S06]  /*40a80*/  DSETP.NAN.AND P0, PT, R28, R28, PT ;  /* 0x0000001c1c00722a */ /* 0x000fcc0003f08000 */
[----:B------:R-:W-:Y:S02]  /*40a90*/  FSEL R2, R28, R2, P0 ;  /* 0x000000021c027208 */ /* 0x000fe40000000000 */
[----:B------:R-:W-:Y:S01]  /*40aa0*/  FSEL R3, R29, R31, P0 ;  /* 0x0000001f1d037208 */ /* 0x000fe20000000000 */
[----:B------:R-:W-:Y:S06]  /*40ab0*/  BRA `(.L_x_1411) ;  /* 0x0000003000e47947 */ /* 0x000fec0003800000 */
.L_x_1398:
        /* <DEDUP_REMOVED lines=92> */
.L_x_1441:
        /* <DEDUP_REMOVED lines=22> */
.L_x_1444:
[----:B------:R-:W-:Y:S05]  /*411e0*/  BSYNC.RECONVERGENT B3 ;  /* 0x0000000000037941 */ /* 0x000fea0003800200 */
.L_x_1443:
        /* <DEDUP_REMOVED lines=29> */
.L_x_1442:
[----:B------:R-:W-:Y:S05]  /*413c0*/  BSYNC.RECONVERGENT B2 ;  /* 0x0000000000027941 */ /* 0x000fea0003800200 */
.L_x_1440:
        /* <DEDUP_REMOVED lines=87> */
.L_x_1439:
        /* <DEDUP_REMOVED lines=88> */
.L_x_1397:
        /* <DEDUP_REMOVED lines=25> */
.L_x_1446:
[----:B------:R-:W-:Y:S05]  /*42050*/  BSYNC.RECONVERGENT B2 ;  /* 0x0000000000027941 */ /* 0x000fea0003800200 */
.L_x_1445:
        /* <DEDUP_REMOVED lines=23> */
.L_x_1448:
[----:B------:R-:W-:Y:S05]  /*421d0*/  BSYNC.RECONVERGENT B2 ;  /* 0x0000000000027941 */ /* 0x000fea0003800200 */
.L_x_1447:
        /* <DEDUP_REMOVED lines=140> */
.L_x_1450:
[----:B------:R-:W-:Y:S05]  /*42aa0*/  BSYNC.RECONVERGENT B0 ;  /* 0x0000000000007941 */ /* 0x000fea0003800200 */
.L_x_1449:
        /* <DEDUP_REMOVED lines=8> */
.L_x_1452:
[----:B------:R-:W-:Y:S05]  /*42b30*/  BSYNC.RECONVERGENT B2 ;  /* 0x0000000000027941 */ /* 0x000fea0003800200 */
.L_x_1451:
        /* <DEDUP_REMOVED lines=84> */
.L_x_1454:
[----:B------:R-:W-:Y:S02]  /*43080*/  FSEL R2, RZ, 3.37028055040000000000e+12, P0 ;  /* 0x54442d18ff027808 */ /* 0x000fe40000000000 */
[----:B------:R-:W-:-:S07]  /*43090*/  FSEL R3, RZ, 2.1426990032196044922, P0 ;  /* 0x400921fbff037808 */ /* 0x000fce0000000000 */
.L_x_1455:
[----:B------:R-:W-:Y:S05]  /*430a0*/  BSYNC.RECONVERGENT B0 ;  /* 0x0000000000007941 */ /* 0x000fea0003800200 */
.L_x_1453:
[----:B------:R-:W-:Y:S01]  /*430b0*/  DADD R28, |R28|, |R30| ;  /* 0x000000001c1c7229 */ /* 0x000fe2000000061e */
[----:B------:R-:W-:Y:S01]  /*430c0*/  LOP3.LUT R31, R3, 0x80000000, R31, 0xb8, !PT ;  /* 0x80000000031f7812 */ /* 0x000fe200078eb81f */
[----:B------:R-:W-:-:S06]  /*430d0*/  DADD R8, R8, 1 ;  /* 0x3ff0000008087429 */ /* 0x000fcc0000000000 */
[----:B------:R-:W-:-:S06]  /*430e0*/  DSETP.NAN.AND P0, PT, R28, R28, PT ;  /* 0x0000001c1c00722a */ /* 0x000fcc0003f08000 */
[----:B------:R-:W-:Y:S02]  /*430f0*/  FSEL R2, R28, R2, P0 ;  /* 0x000000021c027208 */ /* 0x000fe40000000000 */
[----:B------:R-:W-:Y:S01]  /*43100*/  FSEL R3, R29, R31, P0 ;  /* 0x0000001f1d037208 */ /* 0x000fe20000000000 */
[----:B------:R-:W-:Y:S06]  /*43110*/  BRA `(.L_x_1411) ;  /* 0x0000000c004c7947 */ /* 0x000fec0003800000 */
.L_x_1396:
        /* <DEDUP_REMOVED lines=111> */
.L_x_1457:
[----:B------:R-:W-:Y:S05]  /*43810*/  BSYNC.RECONVERGENT B0 ;  /* 0x0000000000007941 */ /* 0x000fea0003800200 */
.L_x_1456:
[----:B------:R-:W-:Y:S04]  /*43820*/  BSSY.RECONVERGENT B2, `(.L_x_1458) ;  /* 0x0000006000027945 */ /* 0x000fe80003800200 */
[----:B------:R-:W-:Y:S05]  /*43830*/  @P4 BRA P5, `(.L_x_1459) ;  /* 0x0000000000104947 */ /* 0x000fea0002800000 */
[----:B------:R-:W-:Y:S01]  /*43840*/  IMAD.MOV.U32 R2, RZ, RZ, R10 ;  /* 0x000000ffff027224 */ /* 0x000fe200078e000a */
[----:B------:R-:W-:Y:S01]  /*43850*/  MOV R0, 0x43880 ;  /* 0x0004388000007802 */ /* 0x000fe20000000f00 */
[----:B------:R-:W-:-:S07]  /*43860*/  IMAD.MOV.U32 R3, RZ, RZ, R11 ;  /* 0x000000ffff037224 */ /* 0x000fce00078e000b */
[----:B------:R-:W-:Y:S05]  /*43870*/  CALL.REL.NOINC `($__internal_63_$__cuda_sm20_div_rn_f64_full) ;  /* 0x000000cc00007944 */ /* 0x000fea0003c00000 */
.L_x_1459:
[----:B------:R-:W-:Y:S05]  /*43880*/  BSYNC.RECONVERGENT B2 ;  /* 0x0000000000027941 */ /* 0x000fea0003800200 */
.L_x_1458:
        /* <DEDUP_REMOVED lines=84> */
.L_x_1461:
[----:B------:R-:W-:Y:S02]  /*43dd0*/  FSEL R2, RZ, 3.37028055040000000000e+12, P0 ;  /* 0x54442d18ff027808 */ /* 0x000fe40000000000 */
[----:B------:R-:W-:-:S07]  /*43de0*/  FSEL R3, RZ, 2.1426990032196044922, P0 ;  /* 0x400921fbff037808 */ /* 0x000fce0000000000 */
.L_x_1462:
[----:B------:R-:W-:Y:S05]  /*43df0*/  BSYNC.RECONVERGENT B0 ;  /* 0x0000000000007941 */ /* 0x000fea0003800200 */
.L_x_1460:
[----:B------:R-:W-:Y:S01]  /*43e00*/  DADD R28, |R28|, |R30| ;  /* 0x000000001c1c7229 */ /* 0x000fe2000000061e */
[----:B------:R-:W-:-:S07]  /*43e10*/  LOP3.LUT R31, R3, 0x80000000, R31, 0xb8, !PT ;  /* 0x80000000031f7812 */ /* 0x000fce00078eb81f */
[----:B------:R-:W-:-:S06]  /*43e20*/  DSETP.NAN.AND P0, PT, R28, R28, PT ;  /* 0x0000001c1c00722a */ /* 0x000fcc0003f08000 */
[----:B------:R-:W-:Y:S02]  /*43e30*/  FSEL R2, R28, R2, P0 ;  /* 0x000000021c027208 */ /* 0x000fe40000000000 */
[----:B------:R-:W-:-:S07]  /*43e40*/  FSEL R3, R29, R31, P0 ;  /* 0x0000001f1d037208 */ /* 0x000fce0000000000 */
.L_x_1411:
[----:B------:R-:W-:Y:S05]  /*43e50*/  BSYNC.RECONVERGENT B1 ;  /* 0x0000000000017941 */ /* 0x000fea0003800200 */
.L_x_1395:
        /* <DEDUP_REMOVED lines=80> */
.L_x_1469:
[----:B------:R-:W-:Y:S05]  /*44360*/  BSYNC.RECONVERGENT B0 ;  /* 0x0000000000007941 */ /* 0x000fea0003800200 */
.L_x_1468:
        /* <DEDUP_REMOVED lines=25> */
.L_x_1473:
[----:B------:R-:W-:Y:S05]  /*44500*/  BSYNC.RECONVERGENT B4 ;  /* 0x0000000000047941 */ /* 0x000fea0003800200 */
.L_x_1472:
[----:B------:R-:W-:Y:S01]  /*44510*/  VIADD R0, R4, 0x1 ;  /* 0x0000000104007836 */ /* 0x000fe20000000000 */
[----:B------:R-:W-:Y:S06]  /*44520*/  BRA `(.L_x_1474) ;  /* 0x0000000000087947 */ /* 0x000fec0003800000 */
.L_x_1471:
[----:B------:R-:W-:Y:S01]  /*44530*/  DMUL R2, RZ, R30 ;  /* 0x0000001eff027228 */ /* 0x000fe20000000000 */
[----:B------:R-:W-:-:S10]  /*44540*/  IMAD.MOV.U32 R0, RZ, RZ, 0x1 ;  /* 0x00000001ff007424 */ /* 0x000fd400078e00ff */
.L_x_1474:
[----:B------:R-:W-:Y:S05]  /*44550*/  BSYNC.RECONVERGENT B3 ;  /* 0x0000000000037941 */ /* 0x000fea0003800200 */
.L_x_1470:
        /* <DEDUP_REMOVED lines=56> */
.L_x_1476:
[----:B------:R-:W-:Y:S01]  /*448e0*/  DMUL R2, RZ, R30 ;  /* 0x0000001eff027228 */ /* 0x000fe20000000000 */
[----:B------:R-:W-:-:S10]  /*448f0*/  IMAD.MOV.U32 R0, RZ, RZ, RZ ;  /* 0x000000ffff007224 */ /* 0x000fd400078e00ff */
.L_x_1477:
[----:B------:R-:W-:Y:S05]  /*44900*/  BSYNC.RECONVERGENT B3 ;  /* 0x0000000000037941 */ /* 0x000fea0003800200 */
.L_x_1475:
        /* <DEDUP_REMOVED lines=32> */
.L_x_1467:
        /* <DEDUP_REMOVED lines=61> */
.L_x_1480:
[----:B------:R-:W-:Y:S05]  /*44ee0*/  BSYNC.RECONVERGENT B0 ;  /* 0x0000000000007941 */ /* 0x000fea0003800200 */
.L_x_1479:
        /* <DEDUP_REMOVED lines=38> */
.L_x_1484:
[----:B------:R-:W-:Y:S05]  /*45150*/  BSYNC.RECONVERGENT B4 ;  /* 0x0000000000047941 */ /* 0x000fea0003800200 */
.L_x_1483:
[----:B------:R-:W-:Y:S01]  /*45160*/  VIADD R0, R4, 0x1 ;  /* 0x0000000104007836 */ /* 0x000fe20000000000 */
[----:B------:R-:W-:Y:S06]  /*45170*/  BRA `(.L_x_1485) ;  /* 0x0000000000087947 */ /* 0x000fec0003800000 */
.L_x_1482:
[----:B------:R-:W-:Y:S01]  /*45180*/  DMUL R2, RZ, R30 ;  /* 0x0000001eff027228 */ /* 0x000fe20000000000 */
[----:B------:R-:W-:-:S10]  /*45190*/  IMAD.MOV.U32 R0, RZ, RZ, 0x1 ;  /* 0x00000001ff007424 */ /* 0x000fd400078e00ff */
.L_x_1485:
[----:B------:R-:W-:Y:S05]  /*451a0*/  BSYNC.RECONVERGENT B3 ;  /* 0x0000000000037941 */ /* 0x000fea0003800200 */
.L_x_1481:
        /* <DEDUP_REMOVED lines=58> */
.L_x_1487:
[----:B------:R-:W-:Y:S01]  /*45550*/  DMUL R2, RZ, R30 ;  /* 0x0000001eff027228 */ /* 0x000fe20000000000 */
[----:B------:R-:W-:-:S10]  /*45560*/  IMAD.MOV.U32 R0, RZ, RZ, RZ ;  /* 0x000000ffff007224 */ /* 0x000fd400078e00ff */
.L_x_1488:
[----:B------:R-:W-:Y:S05]  /*45570*/  BSYNC.RECONVERGENT B3 ;  /* 0x0000000000037941 */ /* 0x000fea0003800200 */
.L_x_1486:
        /* <DEDUP_REMOVED lines=36> */
.L_x_1466:
        /* <DEDUP_REMOVED lines=10> */
.L_x_1489:
[----:B------:R-:W-:-:S10]  /*45860*/  DADD R28, R30, -R30 ;  /* 0x000000001e1c7229 */ /* 0x000fd4000000081e */
[----:B------:R-:W-:Y:S02]  /*45870*/  IMAD.MOV.U32 R30, RZ, RZ, R28 ;  /* 0x000000ffff1e7224 */ /* 0x000fe400078e001c */
[----:B------:R-:W-:Y:S01]  /*45880*/  IMAD.MOV.U32 R31, RZ, RZ, R29 ;  /* 0x000000ffff1f7224 */ /* 0x000fe200078e001d */
[----:B------:R-:W-:Y:S06]  /*45890*/  BRA `(.L_x_1478) ;  /* 0x0000000800cc7947 */ /* 0x000fec0003800000 */
.L_x_1465:
        /* <DEDUP_REMOVED lines=26> */
.L_x_1493:
[----:B------:R-:W-:Y:S05]  /*45a40*/  BSYNC.RECONVERGENT B4 ;  /* 0x0000000000047941 */ /* 0x000fea0003800200 */
.L_x_1492:
[----:B------:R-:W-:Y:S01]  /*45a50*/  VIADD R0, R4, 0x1 ;  /* 0x0000000104007836 */ /* 0x000fe20000000000 */
[----:B------:R-:W-:Y:S06]  /*45a60*/  BRA `(.L_x_1494) ;  /* 0x0000000000087947 */ /* 0x000fec0003800000 */
.L_x_1491:
[----:B------:R-:W-:Y:S01]  /*45a70*/  DMUL R2, RZ, R30 ;  /* 0x0000001eff027228 */ /* 0x000fe20000000000 */
[----:B------:R-:W-:-:S10]  /*45a80*/  IMAD.MOV.U32 R0, RZ, RZ, 0x1 ;  /* 0x00000001ff007424 */ /* 0x000fd400078e00ff */
.L_x_1494:
[----:B------:R-:W-:Y:S05]  /*45a90*/  BSYNC.RECONVERGENT B3 ;  /* 0x0000000000037941 */ /* 0x000fea0003800200 */
.L_x_1490:
        /* <DEDUP_REMOVED lines=56> */
.L_x_1496:
[----:B------:R-:W-:Y:S01]  /*45e20*/  DMUL R2, RZ, R30 ;  /* 0x0000001eff027228 */ /* 0x000fe20000000000 */
[----:B------:R-:W-:-:S10]  /*45e30*/  IMAD.MOV.U32 R0, RZ, RZ, RZ ;  /* 0x000000ffff007224 */ /* 0x000fd400078e00ff */
.L_x_1497:
[----:B------:R-:W-:Y:S05]  /*45e40*/  BSYNC.RECONVERGENT B3 ;  /* 0x0000000000037941 */ /* 0x000fea0003800200 */
.L_x_1495:
        /* <DEDUP_REMOVED lines=30> */
.L_x_1464:
        /* <DEDUP_REMOVED lines=58> */
.L_x_1478:
[----:B------:R-:W-:Y:S05]  /*463d0*/  BSYNC.RECONVERGENT B2 ;  /* 0x0000000000027941 */ /* 0x000fea0003800200 */
.L_x_1463:
        /* <DEDUP_REMOVED lines=133> */
.L_x_1505:
        /* <DEDUP_REMOVED lines=22> */
.L_x_1508:
[----:B------:R-:W-:Y:S05]  /*46d90*/  BSYNC.RECONVERGENT B3 ;  /* 0x0000000000037941 */ /* 0x000fea0003800200 */
.L_x_1507:
        /* <DEDUP_REMOVED lines=29> */
.L_x_1506:
[----:B------:R-:W-:Y:S05]  /*46f70*/  BSYNC.RECONVERGENT B2 ;  /* 0x0000000000027941 */ /* 0x000fea0003800200 */
.L_x_1504:
        /* <DEDUP_REMOVED lines=22> */
.L_x_1510:
[----:B------:R-:W-:Y:S05]  /*470e0*/  BSYNC.RECONVERGENT B2 ;  /* 0x0000000000027941 */ /* 0x000fea0003800200 */
.L_x_1509:
        /* <DEDUP_REMOVED lines=84> */
.L_x_1512:
[----:B------:R-:W-:Y:S02]  /*47630*/  FSEL R2, RZ, 3.37028055040000000000e+12, P0 ;  /* 0x54442d18ff027808 */ /* 0x000fe40000000000 */
[----:B------:R-:W-:-:S07]  /*47640*/  FSEL R3, RZ, 2.1426990032196044922, P0 ;  /* 0x400921fbff037808 */ /* 0x000fce0000000000 */
.L_x_1513:
[----:B------:R-:W-:Y:S05]  /*47650*/  BSYNC.RECONVERGENT B0 ;  /* 0x0000000000007941 */ /* 0x000fea0003800200 */
.L_x_1511:
[----:B------:R-:W-:Y:S01]  /*47660*/  DADD R24, |R24|, |R26| ;  /* 0x0000000018187229 */ /* 0x000fe2000000061a */
[----:B------:R-:W-:Y:S01]  /*47670*/  LOP3.LUT R27, R3, 0x80000000, R27, 0xb8, !PT ;  /* 0x80000000031b7812 */ /* 0x000fe200078eb81b */
[----:B------:R-:W-:-:S06]  /*47680*/  DMUL R8, R8, 0.5 ;  /* 0x3fe0000008087828 */ /* 0x000fcc0000000000 */
[----:B------:R-:W-:-:S06]  /*47690*/  DSETP.NAN.AND P0, PT, R24, R24, PT ;  /* 0x000000181800722a */ /* 0x000fcc0003f08000 */
[----:B------:R-:W-:Y:S02]  /*476a0*/  FSEL R2, R24, R2, P0 ;  /* 0x0000000218027208 */ /* 0x000fe40000000000 */
[----:B------:R-:W-:Y:S01]  /*476b0*/  FSEL R3, R25, R27, P0 ;  /* 0x0000001b19037208 */ /* 0x000fe20000000000 */
[----:B------:R-:W-:Y:S06]  /*476c0*/  BRA `(.L_x_1514) ;  /* 0x0000006400cc7947 */ /* 0x000fec0003800000 */
.L_x_1503:
        /* <DEDUP_REMOVED lines=103> */
.L_x_1517:
[----:B------:R-:W-:Y:S05]  /*47d40*/  BSYNC.RECONVERGENT B0 ;  /* 0x0000000000007941 */ /* 0x000fea0003800200 */
.L_x_1516:
        /* <DEDUP_REMOVED lines=8> */
.L_x_1519:
[----:B------:R-:W-:Y:S05]  /*47dd0*/  BSYNC.RECONVERGENT B2 ;  /* 0x0000000000027941 */ /* 0x000fea0003800200 */
.L_x_1518:
        /* <DEDUP_REMOVED lines=84> */
.L_x_1521:
[----:B------:R-:W-:Y:S02]  /*48320*/  FSEL R2, RZ, 3.37028055040000000000e+12, P0 ;  /* 0x54442d18ff027808 */ /* 0x000fe40000000000 */
[----:B------:R-:W-:-:S07]  /*48330*/  FSEL R3, RZ, 2.1426990032196044922, P0 ;  /* 0x400921fbff037808 */ /* 0x000fce0000000000 */
.L_x_1522:
[----:B------:R-:W-:Y:S05]  /*48340*/  BSYNC.RECONVERGENT B0 ;  /* 0x0000000000007941 */ /* 0x000fea0003800200 */
.L_x_1520:
[----:B------:R-:W-:Y:S01]  /*48350*/  DADD R24, |R24|, |R26| ;  /* 0x0000000018187229 */ /* 0x000fe2000000061a */
[----:B------:R-:W-:Y:S01]  /*48360*/  LOP3.LUT R27, R3, 0x80000000, R27, 0xb8, !PT ;  /* 0x80000000031b7812 */ /* 0x000fe200078eb81b */
[----:B------:R-:W-:-:S06]  /*48370*/  DMUL R8, R8, 0.5 ;  /* 0x3fe0000008087828 */ /* 0x000fcc0000000000 */
[----:B------:R-:W-:-:S06]  /*48380*/  DSETP.NAN.AND P0, PT, R24, R24, PT ;  /* 0x000000181800722a */ /* 0x000fcc0003f08000 */
[----:B------:R-:W-:Y:S02]  /*48390*/  FSEL R2, R24, R2, P0 ;  /* 0x0000000218027208 */ /* 0x000fe40000000000 */
[----:B------:R-:W-:Y:S01]  /*483a0*/  FSEL R3, R25, R27, P0 ;  /* 0x0000001b19037208 */ /* 0x000fe20000000000 */
[----:B------:R-:W-:Y:S06]  /*483b0*/  BRA `(.L_x_1514) ;  /* 0x0000005800907947 */ /* 0x000fec0003800000 */
.L_x_1515:
        /* <DEDUP_REMOVED lines=31> */
.L_x_1524:
        /* <DEDUP_REMOVED lines=75> */
.L_x_1523:
        /* <DEDUP_REMOVED lines=99> */
.L_x_1526:
        /* <DEDUP_REMOVED lines=22> */
.L_x_1529:
[----:B------:R-:W-:Y:S05]  /*491f0*/  BSYNC.RECONVERGENT B3 ;  /* 0x0000000000037941 */ /* 0x000fea0003800200 */
.L_x_1528:
        /* <DEDUP_REMOVED lines=29> */
.L_x_1527:
[----:B------:R-:W-:Y:S05]  /*493d0*/  BSYNC.RECONVERGENT B2 ;  /* 0x0000000000027941 */ /* 0x000fea0003800200 */
.L_x_1525:
        /* <DEDUP_REMOVED lines=26> */
.L_x_1531:
[----:B------:R-:W-:Y:S05]  /*49580*/  BSYNC.RECONVERGENT B2 ;  /* 0x0000000000027941 */ /* 0x000fea0003800200 */
.L_x_1530:
        /* <DEDUP_REMOVED lines=84> */
.L_x_1533:
[----:B------:R-:W-:Y:S02]  /*49ad0*/  FSEL R2, RZ, 3.37028055040000000000e+12, P0 ;  /* 0x54442d18ff027808 */ /* 0x000fe40000000000 */
[----:B------:R-:W-:-:S07]  /*49ae0*/  FSEL R3, RZ, 2.1426990032196044922, P0 ;  /* 0x400921fbff037808 */ /* 0x000fce0000000000 */
.L_x_1534:
[----:B------:R-:W-:Y:S05]  /*49af0*/  BSYNC.RECONVERGENT B0 ;  /* 0x0000000000007941 */ /* 0x000fea0003800200 */
.L_x_1532:
[----:B------:R-:W-:Y:S01]  /*49b00*/  DADD R24, |R24|, |R26| ;  /* 0x0000000018187229 */ /* 0x000fe2000000061a */
[----:B------:R-:W-:Y:S01]  /*49b10*/  LOP3.LUT R27, R3, 0x80000000, R27, 0xb8, !PT ;  /* 0x80000000031b7812 */ /* 0x000fe200078eb81b */
[----:B------:R-:W-:-:S06]  /*49b20*/  DMUL R8, R38, 0.5 ;  /* 0x3fe0000026087828 */ /* 0x000fcc0000000000 */
[----:B------:R-:W-:-:S06]  /*49b30*/  DSETP.NAN.AND P0, PT, R24, R24, PT ;  /* 0x000000181800722a */ /* 0x000fcc0003f08000 */
[----:B------:R-:W-:Y:S02]  /*49b40*/  FSEL R2, R24, R2, P0 ;  /* 0x0000000218027208 */ /* 0x000fe40000000000 */
[----:B------:R-:W-:Y:S01]  /*49b50*/  FSEL R3, R25, R27, P0 ;  /* 0x0000001b19037208 */ /* 0x000fe20000000000 */
[----:B------:R-:W-:Y:S06]  /*49b60*/  BRA `(.L_x_1514) ;  /* 0x0000004000a47947 */ /* 0x000fec0003800000 */
.L_x_1502:
        /* <DEDUP_REMOVED lines=137> */
.L_x_1536:
[----:B------:R-:W-:Y:S05]  /*4a400*/  BSYNC.RECONVERGENT B0 ;  /* 0x0000000000007941 */ /* 0x000fea0003800200 */
.L_x_1535:
        /* <DEDUP_REMOVED lines=8> */
.L_x_1538:
[----:B------:R-:W-:Y:S05]  /*4a490*/  BSYNC.RECONVERGENT B2 ;  /* 0x0000000000027941 */ /* 0x000fea0003800200 */
.L_x_1537:
        /* <DEDUP_REMOVED lines=84> */
.L_x_1540:
[----:B------:R-:W-:Y:S02]  /*4a9e0*/  FSEL R2, RZ, 3.37028055040000000000e+12, P0 ;  /* 0x54442d18ff027808 */ /* 0x000fe40000000000 */
[----:B------:R-:W-:-:S07]  /*4a9f0*/  FSEL R3, RZ, 2.1426990032196044922, P0 ;  /* 0x400921fbff037808 */ /* 0x000fce0000000000 */
.L_x_1541:
[----:B------:R-:W-:Y:S05]  /*4aa00*/  BSYNC.RECONVERGENT B0 ;  /* 0x0000000000007941 */ /* 0x000fea0003800200 */
.L_x_1539:
[----:B------:R-:W-:Y:S01]  /*4aa10*/  DADD R24, |R24|, |R26| ;  /* 0x0000000018187229 */ /* 0x000fe2000000061a */
[----:B------:R-:W-:-:S07]  /*4aa20*/  LOP3.LUT R27, R3, 0x80000000, R27, 0xb8, !PT ;  /* 0x80000000031b7812 */ /* 0x000fce00078eb81b */
[----:B------:R-:W-:-:S06]  /*4aa30*/  DSETP.NAN.AND P0, PT, R24, R24, PT ;  /* 0x000000181800722a */ /* 0x000fcc0003f08000 */
[----:B------:R-:W-:Y:S02]  /*4aa40*/  FSEL R2, R24, R2, P0 ;  /* 0x0000000218027208 */ /* 0x000fe40000000000 */
[----:B------:R-:W-:Y:S01]  /*4aa50*/  FSEL R3, R25, R27, P0 ;  /* 0x0000001b19037208 */ /* 0x000fe20000000000 */
[----:B------:R-:W-:Y:S06]  /*4aa60*/  BRA `(.L_x_1514) ;  /* 0x0000003000e47947 */ /* 0x000fec0003800000 */
.L_x_1501:
        /* <DEDUP_REMOVED lines=92> */
.L_x_1544:
        /* <DEDUP_REMOVED lines=22> */
.L_x_1547:
[----:B------:R-:W-:Y:S05]  /*4b190*/  BSYNC.RECONVERGENT B3 ;  /* 0x0000000000037941 */ /* 0x000fea0003800200 */
.L_x_1546:
        /* <DEDUP_REMOVED lines=29> */
.L_x_1545:
[----:B------:R-:W-:Y:S05]  /*4b370*/  BSYNC.RECONVERGENT B2 ;  /* 0x0000000000027941 */ /* 0x000fea0003800200 */
.L_x_1543:
        /* <DEDUP_REMOVED lines=87> */
.L_x_1542:
        /* <DEDUP_REMOVED lines=88> */
.L_x_1500:
        /* <DEDUP_REMOVED lines=25> */
.L_x_1549:
[----:B------:R-:W-:Y:S05]  /*4c000*/  BSYNC.RECONVERGENT B2 ;  /* 0x0000000000027941 */ /* 0x000fea0003800200 */
.L_x_1548:
        /* <DEDUP_REMOVED lines=23> */
.L_x_1551:
[----:B------:R-:W-:Y:S05]  /*4c180*/  BSYNC.RECONVERGENT B2 ;  /* 0x0000000000027941 */ /* 0x000fea0003800200 */
.L_x_1550:
        /* <DEDUP_REMOVED lines=140> */
.L_x_1553:
[----:B------:R-:W-:Y:S05]  /*4ca50*/  BSYNC.RECONVERGENT B0 ;  /* 0x0000000000007941 */ /* 0x000fea0003800200 */
.L_x_1552:
        /* <DEDUP_REMOVED lines=8> */
.L_x_1555:
[----:B------:R-:W-:Y:S05]  /*4cae0*/  BSYNC.RECONVERGENT B2 ;  /* 0x0000000000027941 */ /* 0x000fea0003800200 */
.L_x_1554:
        /* <DEDUP_REMOVED lines=84> */
.L_x_1557:
[----:B------:R-:W-:Y:S02]  /*4d030*/  FSEL R2, RZ, 3.37028055040000000000e+12, P0 ;  /* 0x54442d18ff027808 */ /* 0x000fe40000000000 */
[----:B------:R-:W-:-:S07]  /*4d040*/  FSEL R3, RZ, 2.1426990032196044922, P0 ;  /* 0x400921fbff037808 */ /* 0x000fce0000000000 */
.L_x_1558:
[----:B------:R-:W-:Y:S05]  /*4d050*/  BSYNC.RECONVERGENT B0 ;  /* 0x0000000000007941 */ /* 0x000fea0003800200 */
.L_x_1556:
[----:B------:R-:W-:Y:S01]  /*4d060*/  DADD R24, |R24|, |R26| ;  /* 0x0000000018187229 */ /* 0x000fe2000000061a */
[----:B------:R-:W-:Y:S01]  /*4d070*/  LOP3.LUT R27, R3, 0x80000000, R27, 0xb8, !PT ;  /* 0x80000000031b7812 */ /* 0x000fe200078eb81b */
[----:B------:R-:W-:-:S06]  /*4d080*/  DADD R8, R8, 1 ;  /* 0x3ff0000008087429 */ /* 0x000fcc0000000000 */
[----:B------:R-:W-:-:S06]  /*4d090*/  DSETP.NAN.AND P0, PT, R24, R24, PT ;  /* 0x000000181800722a */ /* 0x000fcc0003f08000 */
[----:B------:R-:W-:Y:S02]  /*4d0a0*/  FSEL R2, R24, R2, P0 ;  /* 0x0000000218027208 */ /* 0x000fe40000000000 */
[----:B------:R-:W-:Y:S01]  /*4d0b0*/  FSEL R3, R25, R27, P0 ;  /* 0x0000001b19037208 */ /* 0x000fe20000000000 */
[----:B------:R-:W-:Y:S06]  /*4d0c0*/  BRA `(.L_x_1514) ;  /* 0x0000000c004c7947 */ /* 0x000fec0003800000 */
.L_x_1499:
        /* <DEDUP_REMOVED lines=111> */
.L_x_1560:
[----:B------:R-:W-:Y:S05]  /*4d7c0*/  BSYNC.RECONVERGENT B0 ;  /* 0x0000000000007941 */ /* 0x000fea0003800200 */
.L_x_1559:
[----:B------:R-:W-:Y:S04]  /*4d7d0*/  BSSY.RECONVERGENT B2, `(.L_x_1561) ;  /* 0x0000006000027945 */ /* 0x000fe80003800200 */
[----:B------:R-:W-:Y:S05]  /*4d7e0*/  @P4 BRA P5, `(.L_x_1562) ;  /* 0x0000000000104947 */ /* 0x000fea0002800000 */
[----:B------:R-:W-:Y:S01]  /*4d7f0*/  IMAD.MOV.U32 R2, RZ, RZ, R10 ;  /* 0x000000ffff027224 */ /* 0x000fe200078e000a */
[----:B------:R-:W-:Y:S01]  /*4d800*/  MOV R0, 0x4d830 ;  /* 0x0004d83000007802 */ /* 0x000fe20000000f00 */
[----:B------:R-:W-:-:S07]  /*4d810*/  IMAD.MOV.U32 R3, RZ, RZ, R11 ;  /* 0x000000ffff037224 */ /* 0x000fce00078e000b */
[----:B------:R-:W-:Y:S05]  /*4d820*/  CALL.REL.NOINC `($__internal_63_$__cuda_sm20_div_rn_f64_full) ;  /* 0x0000002c00147944 */ /* 0x000fea0003c00000 */
.L_x_1562:
[----:B------:R-:W-:Y:S05]  /*4d830*/  BSYNC.RECONVERGENT B2 ;  /* 0x0000000000027941 */ /* 0x000fea0003800200 */
.L_x_1561:
        /* <DEDUP_REMOVED lines=84> */
.L_x_1564:
[----:B------:R-:W-:Y:S02]  /*4dd80*/  FSEL R2, RZ, 3.37028055040000000000e+12, P0 ;  /* 0x54442d18ff027808 */ /* 0x000fe40000000000 */
[----:B------:R-:W-:-:S07]  /*4dd90*/  FSEL R3, RZ, 2.1426990032196044922, P0 ;  /* 0x400921fbff037808 */ /* 0x000fce0000000000 */
.L_x_1565:
[----:B------:R-:W-:Y:S05]  /*4dda0*/  BSYNC.RECONVERGENT B0 ;  /* 0x0000000000007941 */ /* 0x000fea0003800200 */
.L_x_1563:
[----:B------:R-:W-:Y:S01]  /*4ddb0*/  DADD R24, |R24|, |R26| ;  /* 0x0000000018187229 */ /* 0x000fe2000000061a */
[----:B------:R-:W-:-:S07]  /*4ddc0*/  LOP3.LUT R27, R3, 0x80000000, R27, 0xb8, !PT ;  /* 0x80000000031b7812 */ /* 0x000fce00078eb81b */
[----:B------:R-:W-:-:S06]  /*4ddd0*/  DSETP.NAN.AND P0, PT, R24, R24, PT ;  /* 0x000000181800722a */ /* 0x000fcc0003f08000 */
[----:B------:R-:W-:Y:S02]  /*4dde0*/  FSEL R2, R24, R2, P0 ;  /* 0x0000000218027208 */ /* 0x000fe40000000000 */
[----:B------:R-:W-:-:S07]  /*4ddf0*/  FSEL R3, R25, R27, P0 ;  /* 0x0000001b19037208 */ /* 0x000fce0000000000 */
.L_x_1514:
[----:B------:R-:W-:Y:S05]  /*4de00*/  BSYNC.RECONVERGENT B1 ;  /* 0x0000000000017941 */ /* 0x000fea0003800200 */
.L_x_1498:
        /* <DEDUP_REMOVED lines=80> */
.L_x_1572:
[----:B------:R-:W-:Y:S05]  /*4e310*/  BSYNC.RECONVERGENT B0 ;  /* 0x0000000000007941 */ /* 0x000fea0003800200 */
.L_x_1571:
        /* <DEDUP_REMOVED lines=25> */
.L_x_1576:
[----:B------:R-:W-:Y:S05]  /*4e4b0*/  BSYNC.RECONVERGENT B4 ;  /* 0x0000000000047941 */ /* 0x000fea0003800200 */
.L_x_1575:
[----:B------:R-:W-:Y:S01]  /*4e4c0*/  VIADD R0, R4, 0x1 ;  /* 0x0000000104007836 */ /* 0x000fe20000000000 */
[----:B------:R-:W-:Y:S06]  /*4e4d0*/  BRA `(.L_x_1577) ;  /* 0x0000000000087947 */ /* 0x000fec0003800000 */
.L_x_1574:
[----:B------:R-:W-:Y:S01]  /*4e4e0*/  DMUL R2, RZ, R26 ;  /* 0x0000001aff027228 */ /* 0x000fe20000000000 */
[----:B------:R-:W-:-:S10]  /*4e4f0*/  IMAD.MOV.U32 R0, RZ, RZ, 0x1 ;  /* 0x00000001ff007424 */ /* 0x000fd400078e00ff */
.L_x_1577:
[----:B------:R-:W-:Y:S05]  /*4e500*/  BSYNC.RECONVERGENT B3 ;  /* 0x0000000000037941 */ /* 0x000fea0003800200 */
.L_x_1573:
        /* <DEDUP_REMOVED lines=56> */
.L_x_1579:
[----:B------:R-:W-:Y:S01]  /*4e890*/  DMUL R2, RZ, R26 ;  /* 0x0000001aff027228 */ /* 0x000fe20000000000 */
[----:B------:R-:W-:-:S10]  /*4e8a0*/  IMAD.MOV.U32 R0, RZ, RZ, RZ ;  /* 0x000000ffff007224 */ /* 0x000fd400078e00ff */
.L_x_1580:
[----:B------:R-:W-:Y:S05]  /*4e8b0*/  BSYNC.RECONVERGENT B3 ;  /* 0x0000000000037941 */ /* 0x000fea0003800200 */
.L_x_1578:
        /* <DEDUP_REMOVED lines=32> */
.L_x_1570:
        /* <DEDUP_REMOVED lines=61> */
.L_x_1583:
[----:B------:R-:W-:Y:S05]  /*4ee90*/  BSYNC.RECONVERGENT B0 ;  /* 0x0000000000007941 */ /* 0x000fea0003800200 */
.L_x_1582:
        /* <DEDUP_REMOVED lines=38> */
.L_x_1587:
[----:B------:R-:W-:Y:S05]  /*4f100*/  BSYNC.RECONVERGENT B4 ;  /* 0x0000000000047941 */ /* 0x000fea0003800200 */
.L_x_1586:
[----:B------:R-:W-:Y:S01]  /*4f110*/  VIADD R0, R4, 0x1 ;  /* 0x0000000104007836 */ /* 0x000fe20000000000 */
[----:B------:R-:W-:Y:S06]  /*4f120*/  BRA `(.L_x_1588) ;  /* 0x0000000000087947 */ /* 0x000fec0003800000 */
.L_x_1585:
[----:B------:R-:W-:Y:S01]  /*4f130*/  DMUL R2, RZ, R26 ;  /* 0x0000001aff027228 */ /* 0x000fe20000000000 */
[----:B------:R-:W-:-:S10]  /*4f140*/  IMAD.MOV.U32 R0, RZ, RZ, 0x1 ;  /* 0x00000001ff007424 */ /* 0x000fd400078e00ff */
.L_x_1588:
[----:B------:R-:W-:Y:S05]  /*4f150*/  BSYNC.RECONVERGENT B3 ;  /* 0x0000000000037941 */ /* 0x000fea0003800200 */
.L_x_1584:
        /* <DEDUP_REMOVED lines=58> */
.L_x_1590:
[----:B------:R-:W-:Y:S01]  /*4f500*/  DMUL R2, RZ, R26 ;  /* 0x0000001aff027228 */ /* 0x000fe20000000000 */
[----:B------:R-:W-:-:S10]  /*4f510*/  IMAD.MOV.U32 R0, RZ, RZ, RZ ;  /* 0x000000ffff007224 */ /* 0x000fd400078e00ff */
.L_x_1591:
[----:B------:R-:W-:Y:S05]  /*4f520*/  BSYNC.RECONVERGENT B3 ;  /* 0x0000000000037941 */ /* 0x000fea0003800200 */
.L_x_1589:
        /* <DEDUP_REMOVED lines=36> */
.L_x_1569:
        /* <DEDUP_REMOVED lines=10> */
.L_x_1592:
[----:B------:R-:W-:-:S10]  /*4f810*/  DADD R24, R26, -R26 ;  /* 0x000000001a187229 */ /* 0x000fd4000000081a */
[----:B------:R-:W-:Y:S02]  /*4f820*/  IMAD.MOV.U32 R26, RZ, RZ, R24 ;  /* 0x000000ffff1a7224 */ /* 0x000fe400078e0018 */
[----:B------:R-:W-:Y:S01]  /*4f830*/  IMAD.MOV.U32 R27, RZ, RZ, R25 ;  /* 0x000000ffff1b7224 */ /* 0x000fe200078e0019 */
[----:B------:R-:W-:Y:S06]  /*4f840*/  BRA `(.L_x_1581) ;  /* 0x0000000800cc7947 */ /* 0x000fec0003800000 */
.L_x_1568:
        /* <DEDUP_REMOVED lines=26> */
.L_x_1596:
[----:B------:R-:W-:Y:S05]  /*4f9f0*/  BSYNC.RECONVERGENT B4 ;  /* 0x0000000000047941 */ /* 0x000fea0003800200 */
.L_x_1595:
[----:B------:R-:W-:Y:S01]  /*4fa00*/  VIADD R0, R4, 0x1 ;  /* 0x0000000104007836 */ /* 0x000fe20000000000 */
[----:B------:R-:W-:Y:S06]  /*4fa10*/  BRA `(.L_x_1597) ;  /* 0x0000000000087947 */ /* 0x000fec0003800000 */
.L_x_1594:
[----:B------:R-:W-:Y:S01]  /*4fa20*/  DMUL R2, RZ, R26 ;  /* 0x0000001aff027228 */ /* 0x000fe20000000000 */
[----:B------:R-:W-:-:S10]  /*4fa30*/  IMAD.MOV.U32 R0, RZ, RZ, 0x1 ;  /* 0x00000001ff007424 */ /* 0x000fd400078e00ff */
.L_x_1597:
[----:B------:R-:W-:Y:S05]  /*4fa40*/  BSYNC.RECONVERGENT B3 ;  /* 0x0000000000037941 */ /* 0x000fea0003800200 */
.L_x_1593:
        /* <DEDUP_REMOVED lines=56> */
.L_x_1599:
[----:B------:R-:W-:Y:S01]  /*4fdd0*/  DMUL R2, RZ, R26 ;  /* 0x0000001aff027228 */ /* 0x000fe20000000000 */
[----:B------:R-:W-:-:S10]  /*4fde0*/  IMAD.MOV.U32 R0, RZ, RZ, RZ ;  /* 0x000000ffff007224 */ /* 0x000fd400078e00ff */
.L_x_1600:
[----:B------:R-:W-:Y:S05]  /*4fdf0*/  BSYNC.RECONVERGENT B3 ;  /* 0x0000000000037941 */ /* 0x000fea0003800200 */
.L_x_1598:
        /* <DEDUP_REMOVED lines=30> */
.L_x_1567:
        /* <DEDUP_REMOVED lines=58> */
.L_x_1581:
[----:B------:R-:W-:Y:S05]  /*50380*/  BSYNC.RECONVERGENT B2 ;  /* 0x0000000000027941 */ /* 0x000fea0003800200 */
.L_x_1566:
[----:B------:R-:W0:Y:S01]  /*50390*/  LDCU UR5, c[0x0][0x360] ;  /* 0x00006c00ff0577ac */ /* 0x000e220008000800 */
[----:B------:R-:W-:-:S04]  /*503a0*/  LEA R2, P0, R33, UR6, 0x6 ;  /* 0x0000000621027c11 */ /* 0x000fc8000f8030ff */
[----:B------:R-:W-:-:S05]  /*503b0*/  LEA.HI.X R3, R33, UR7, R32, 0x6, P0 ;  /* 0x0000000721037c11 */ /* 0x000fca00080f3420 */
[----:B------:R1:W-:Y:S04]  /*503c0*/  STG.E.ENL2.256 desc[UR14][R2.64], R20, R16 ;  /* 0xf80000140210797f */ /* 0x0003e8000f12180e */
[----:B------:R1:W-:Y:S01]  /*503d0*/  STG.E.ENL2.256 desc[UR14][R2.64+0x20], R28, R24 ;  /* 0xf800011c0218797f */ /* 0x0003e2000f12180e */
[----:B0-----:R-:W-:-:S05]  /*503e0*/  IADD3 R33, P0, PT, R33, UR5, RZ ;  /* 0x0000000521217c10 */ /* 0x001fca000ff1e0ff */
[C---:B------:R-:W-:Y:S02]  /*503f0*/  IMAD.SHL.U32 R0, R33.reuse, 0x4, RZ ;  /* 0x0000000421007824 */ /* 0x040fe400078e00ff */
[----:B------:R-:W-:Y:S01]  /*50400*/  IMAD.X R32, RZ, RZ, R32, P0 ;  /* 0x000000ffff207224 */ /* 0x000fe200000e0620 */
[C---:B------:R-:W-:Y:S02]  /*50410*/  LOP3.LUT P0, RZ, R33.reuse, 0xffffc000, RZ, 0xc0, !PT ;  /* 0xffffc00021ff7812 */ /* 0x040fe4000780c0ff */
[----:B------:R-:W-:Y:S02]  /*50420*/  ISETP.LT.U32.AND P1, PT, R0, UR17, PT ;  /* 0x0000001100007c0c */ /* 0x000fe4000bf21070 */
[----:B------:R-:W-:Y:S02]  /*50430*/  SHF.L.U64.HI R0, R33, 0x2, R32 ;  /* 0x0000000221007819 */ /* 0x000fe40000010220 */
[----:B------:R-:W-:Y:S02]  /*50440*/  LOP3.LUT P0, RZ, R32, 0x3fffffff, RZ, 0xc0, P0 ;  /* 0x3fffffff20ff7812 */ /* 0x000fe4000000c0ff */
[----:B------:R-:W-:-:S13]  /*50450*/  ISETP.LT.AND.EX P1, PT, R0, UR4, PT, P1 ;  /* 0x0000000400007c0c */ /* 0x000fda000bf21310 */
[----:B-1----:R-:W-:Y:S05]  /*50460*/  @!P0 BRA P1, `(.L_x_1601) ;  /* 0xfffffd8000248947 */ /* 0x002fea000083ffff */
[----:B------:R-:W-:Y:S05]  /*50470*/  EXIT ;  /* 0x000000000000794d */ /* 0x000fea0003800000 */
        .weak           $__internal_63_$__cuda_sm20_div_rn_f64_full
        .type           $__internal_63_$__cuda_sm20_div_rn_f64_full,@function
        .size           $__internal_63_$__cuda_sm20_div_rn_f64_full,($_ZN2at6native61_GLOBAL__N__44eb8e94_28_ForeachBinaryOpScalarList_cu_dda10a6925multi_tensor_apply_kernelINS1_28TensorListScalarListMetadataIN3c107complexIdEELi2EEENS1_25BinaryOpScalarListFunctorIS6_Li2ELi1ELi1EEEJNS1_13power_functorIS6_EEEEEvT_T0_DpT1_$__internal_trig_reduction_slowpathd - $__internal_63_$__cuda_sm20_div_rn_f64_full)
$__internal_63_$__cuda_sm20_div_rn_f64_full:
[C---:B------:R-:W-:Y:S01]  /*50480*/  FSETP.GEU.AND P2, PT, |R3|.reuse, 1.469367938527859385e-39, PT ;  /* 0x001000000300780b */ /* 0x040fe20003f4e200 */
[--C-:B------:R-:W-:Y:S01]  /*50490*/  IMAD.MOV.U32 R12, RZ, RZ, R2.reuse ;  /* 0x000000ffff0c7224 */ /* 0x100fe200078e0002 */
[C---:B------:R-:W-:Y:S01]  /*504a0*/  LOP3.LUT R6, R3.reuse, 0x800fffff, RZ, 0xc0, !PT ;  /* 0x800fffff03067812 */ /* 0x040fe200078ec0ff */
[----:B------:R-:W-:Y:S01]  /*504b0*/  IMAD.MOV.U32 R13, RZ, RZ, R3 ;  /* 0x000000ffff0d7224 */ /* 0x000fe200078e0003 */
[----:B------:R-:W-:Y:S01]  /*504c0*/  BSSY.RECONVERGENT B0, `(.L_x_1602) ;  /* 0x000005c000007945 */ /* 0x000fe20003800200 */
[----:B------:R-:W-:Y:S01]  /*504d0*/  IMAD.MOV.U32 R14, RZ, RZ, R2 ;  /* 0x000000ffff0e7224 */ /* 0x000fe200078e0002 */
[----:B------:R-:W-:Y:S01]  /*504e0*/  LOP3.LUT R15, R6, 0x3ff00000, RZ, 0xfc, !PT ;  /* 0x3ff00000060f7812 */ /* 0x000fe200078efcff */
[----:B------:R-:W-:Y:S01]  /*504f0*/  IMAD.MOV.U32 R35, RZ, RZ, R5 ;  /* 0x000000ffff237224 */ /* 0x000fe200078e0005 */
[----:B------:R-:W-:Y:S01]  /*50500*/  LOP3.LUT R5, R3, 0x7ff00000, RZ, 0xc0, !PT ;  /* 0x7ff0000003057812 */ /* 0x000fe200078ec0ff */
[----:B------:R-:W-:Y:S02]  /*50510*/  IMAD.MOV.U32 R42, RZ, RZ, 0x1 ;  /* 0x00000001ff2a7424 */ /* 0x000fe400078e00ff */
[----:B------:R-:W-:Y:S01]  /*50520*/  IMAD.MOV.U32 R3, RZ, RZ, 0x1ca00000 ;  /* 0x1ca00000ff037424 */ /* 0x000fe200078e00ff */
[C---:B------:R-:W-:Y:S01]  /*50530*/  FSETP.GEU.AND P0, PT, |R35|.reuse, 1.469367938527859385e-39, PT ;  /* 0x001000002300780b */ /* 0x040fe20003f0e200 */
[----:B------:R-:W-:Y:S01]  /*50540*/  @!P2 DMUL R14, R12, 8.98846567431157953865e+307 ;  /* 0x7fe000000c0ea828 */ /* 0x000fe20000000000 */
[----:B------:R-:W-:Y:S01]  /*50550*/  LOP3.LUT R2, R35, 0x7ff00000, RZ, 0xc0, !PT ;  /* 0x7ff0000023027812 */ /* 0x000fe200078ec0ff */
[----:B------:R-:W-:-:S03]  /*50560*/  IMAD.MOV.U32 R34, RZ, RZ, R4 ;  /* 0x000000ffff227224 */ /* 0x000fc600078e0004 */
[----:B------:R-:W-:Y:S01]  /*50570*/  ISETP.GE.U32.AND P4, PT, R2, R5, PT ;  /* 0x000000050200720c */ /* 0x000fe20003f86070 */
[----:B------:R-:W0:Y:S03]  /*50580*/  MUFU.RCP64H R43, R15 ;  /* 0x0000000f002b7308 */ /* 0x000e260000001800 */
[----:B------:R-:W-:Y:S02]  /*50590*/  SEL R4, R3, 0x63400000, !P4 ;  /* 0x6340000003047807 */ /* 0x000fe40006000000 */
[----:B------:R-:W-:Y:S02]  /*505a0*/  @!P2 LOP3.LUT R5, R15, 0x7ff00000, RZ, 0xc0, !PT ;  /* 0x7ff000000f05a812 */ /* 0x000fe400078ec0ff */
[----:B------:R-:W-:-:S04]  /*505b0*/  @!P0 LOP3.LUT R7, R13, 0x7ff00000, RZ, 0xc0, !PT ;  /* 0x7ff000000d078812 */ /* 0x000fc800078ec0ff */
[----:B------:R-:W-:-:S04]  /*505c0*/  @!P0 ISETP.GE.U32.AND P3, PT, R2, R7, PT ;  /* 0x000000070200820c */ /* 0x000fc80003f66070 */
[----:B------:R-:W-:Y:S01]  /*505d0*/  @!P0 SEL R6, R3, 0x63400000, !P3 ;  /* 0x6340000003068807 */ /* 0x000fe20005800000 */
[----:B0-----:R-:W-:-:S03]  /*505e0*/  DFMA R36, R42, -R14, 1 ;  /* 0x3ff000002a24742b */ /* 0x001fc6000000080e */
[----:B------:R-:W-:-:S04]  /*505f0*/  @!P0 LOP3.LUT R6, R6, 0x80000000, R35, 0xf8, !PT ;  /* 0x8000000006068812 */ /* 0x000fc800078ef823 */
[----:B------:R-:W-:Y:S01]  /*50600*/  @!P0 LOP3.LUT R7, R6, 0x100000, RZ, 0xfc, !PT ;  /* 0x0010000006078812 */ /* 0x000fe200078efcff */
[----:B------:R-:W-:Y:S01]  /*50610*/  @!P0 IMAD.MOV.U32 R6, RZ, RZ, RZ ;  /* 0x000000ffff068224 */ /* 0x000fe200078e00ff */
[----:B------:R-:W-:-:S08]  /*50620*/  DFMA R36, R36, R36, R36 ;  /* 0x000000242424722b */ /* 0x000fd00000000024 */
[----:B------:R-:W-:Y:S01]  /*50630*/  DFMA R42, R42, R36, R42 ;  /* 0x000000242a2a722b */ /* 0x000fe2000000002a */
[----:B------:R-:W-:Y:S01]  /*50640*/  LOP3.LUT R37, R4, 0x800fffff, R35, 0xf8, !PT ;  /* 0x800fffff04257812 */ /* 0x000fe200078ef823 */
[----:B------:R-:W-:Y:S02]  /*50650*/  IMAD.MOV.U32 R36, RZ, RZ, R34 ;  /* 0x000000ffff247224 */ /* 0x000fe400078e0022 */
[----:B------:R-:W-:-:S04]  /*50660*/  IMAD.MOV.U32 R4, RZ, RZ, R2 ;  /* 0x000000ffff047224 */ /* 0x000fc800078e0002 */
[----:B------:R-:W-:Y:S02]  /*50670*/  DFMA R40, R42, -R14, 1 ;  /* 0x3ff000002a28742b */ /* 0x000fe4000000080e */
[----:B------:R-:W-:-:S06]  /*50680*/  @!P0 DFMA R36, R36, 2, -R6 ;  /* 0x400000002424882b */ /* 0x000fcc0000000806 */
[----:B------:R-:W-:-:S04]  /*50690*/  DFMA R42, R42, R40, R42 ;  /* 0x000000282a2a722b */ /* 0x000fc8000000002a */
[----:B------:R-:W-:-:S04]  /*506a0*/  @!P0 LOP3.LUT R4, R37, 0x7ff00000, RZ, 0xc0, !PT ;  /* 0x7ff0000025048812 */ /* 0x000fc800078ec0ff */
[----:B------:R-:W-:Y:S01]  /*506b0*/  DMUL R40, R42, R36 ;  /* 0x000000242a287228 */ /* 0x000fe20000000000 */
[----:B------:R-:W-:-:S05]  /*506c0*/  VIADD R6, R4, 0xffffffff ;  /* 0xffffffff04067836 */ /* 0x000fca0000000000 */
[----:B------:R-:W-:Y:S01]  /*506d0*/  ISETP.GT.U32.AND P0, PT, R6, 0x7feffffe, PT ;  /* 0x7feffffe0600780c */ /* 0x000fe20003f04070 */
[----:B------:R-:W-:Y:S01]  /*506e0*/  VIADD R6, R5, 0xffffffff ;  /* 0xffffffff05067836 */ /* 0x000fe20000000000 */
[----:B------:R-:W-:-:S04]  /*506f0*/  DFMA R44, R40, -R14, R36 ;  /* 0x8000000e282c722b */ /* 0x000fc80000000024 */
[----:B------:R-:W-:-:S04]  /*50700*/  ISETP.GT.U32.OR P0, PT, R6, 0x7feffffe, P0 ;  /* 0x7feffffe0600780c */ /* 0x000fc80000704470 */
[----:B------:R-:W-:-:S09]  /*50710*/  DFMA R6, R42, R44, R40 ;  /* 0x0000002c2a06722b */ /* 0x000fd20000000028 */
[----:B------:R-:W-:Y:S05]  /*50720*/  @P0 BRA `(.L_x_1603) ;  /* 0x0000000000740947 */ /* 0x000fea0003800000 */
[----:B------:R-:W-:-:S04]  /*50730*/  LOP3.LUT R5, R13, 0x7ff00000, RZ, 0xc0, !PT ;  /* 0x7ff000000d057812 */ /* 0x000fc800078ec0ff */
[CC--:B------:R-:W-:Y:S02]  /*50740*/  VIADDMNMX R4, R2.reuse, -R5.reuse, 0xb9600000, !PT ;  /* 0xb960000002047446 */ /* 0x0c0fe40007800905 */
[----:B------:R-:W-:Y:S02]  /*50750*/  ISETP.GE.U32.AND P0, PT, R2, R5, PT ;  /* 0x000000050200720c */ /* 0x000fe40003f06070 */
[----:B------:R-:W-:Y:S02]  /*50760*/  VIMNMX R4, PT, PT, R4, 0x46a00000, PT ;  /* 0x46a0000004047848 */ /* 0x000fe40003fe0100 */
[----:B------:R-:W-:-:S05]  /*50770*/  SEL R3, R3, 0x63400000, !P0 ;  /* 0x6340000003037807 */ /* 0x000fca0004000000 */
[----:B------:R-:W-:Y:S02]  /*50780*/  IMAD.IADD R3, R4, 0x1, -R3 ;  /* 0x0000000104037824 */ /* 0x000fe400078e0a03 */
[----:B------:R-:W-:Y:S02]  /*50790*/  IMAD.MOV.U32 R4, RZ, RZ, RZ ;  /* 0x000000ffff047224 */ /* 0x000fe400078e00ff */
[----:B------:R-:W-:-:S06]  /*507a0*/  VIADD R5, R3, 0x7fe00000 ;  /* 0x7fe0000003057836 */ /* 0x000fcc0000000000 */
[----:B------:R-:W-:-:S10]  /*507b0*/  DMUL R40, R6, R4 ;  /* 0x0000000406287228 */ /* 0x000fd40000000000 */
[----:B------:R-:W-:-:S13]  /*507c0*/  FSETP.GTU.AND P0, PT, |R41|, 1.469367938527859385e-39, PT ;  /* 0x001000002900780b */ /* 0x000fda0003f0c200 */
[----:B------:R-:W-:Y:S05]  /*507d0*/  @P0 BRA `(.L_x_1604) ;  /* 0x0000000000a80947 */ /* 0x000fea0003800000 */
[----:B------:R-:W-:-:S06]  /*507e0*/  DFMA R14, R6, -R14, R36 ;  /* 0x8000000e060e722b */ /* 0x000fcc0000000024 */
[----:B------:R-:W-:-:S04]  /*507f0*/  IMAD.MOV.U32 R14, RZ, RZ, RZ ;  /* 0x000000ffff0e7224 */ /* 0x000fc800078e00ff */
[C---:B------:R-:W-:Y:S02]  /*50800*/  FSETP.NEU.AND P0, PT, R15.reuse, RZ, PT ;  /* 0x000000ff0f00720b */ /* 0x040fe40003f0d000 */
[----:B------:R-:W-:-:S04]  /*50810*/  LOP3.LUT R12, R15, 0x80000000, R13, 0x48, !PT ;  /* 0x800000000f0c7812 */ /* 0x000fc800078e480d */
[----:B------:R-:W-:-:S07]  /*50820*/  LOP3.LUT R15, R12, R5, RZ, 0xfc, !PT ;  /* 0x000000050c0f7212 */ /* 0x000fce00078efcff */
[----:B------:R-:W-:Y:S05]  /*50830*/  @!P0 BRA `(.L_x_1604) ;  /* 0x0000000000908947 */ /* 0x000fea0003800000 */
[----:B------:R-:W-:Y:S01]  /*50840*/  IMAD.MOV R5, RZ, RZ, -R3 ;  /* 0x000000ffff057224 */ /* 0x000fe200078e0a03 */
[----:B------:R-:W-:Y:S01]  /*50850*/  IADD3 R3, PT, PT, -R3, -0x43300000, RZ ;  /* 0xbcd0000003037810 */ /* 0x000fe20007ffe1ff */
[----:B------:R-:W-:-:S06]  /*50860*/  IMAD.MOV.U32 R4, RZ, RZ, RZ ;  /* 0x000000ffff047224 */ /* 0x000fcc00078e00ff */
[----:B------:R-:W-:Y:S02]  /*50870*/  DFMA R4, R40, -R4, R6 ;  /* 0x800000042804722b */ /* 0x000fe40000000006 */
[----:B------:R-:W-:-:S08]  /*50880*/  DMUL.RP R6, R6, R14 ;  /* 0x0000000e06067228 */ /* 0x000fd00000008000 */
[----:B------:R-:W-:Y:S02]  /*50890*/  FSETP.NEU.AND P0, PT, |R5|, R3, PT ;  /* 0x000000030500720b */ /* 0x000fe40003f0d200 */
[----:B------:R-:W-:Y:S02]  /*508a0*/  LOP3.LUT R12, R7, R12, RZ, 0x3c, !PT ;  /* 0x0000000c070c7212 */ /* 0x000fe400078e3cff */
[----:B------:R-:W-:Y:S02]  /*508b0*/  FSEL R2, R6, R40, !P0 ;  /* 0x0000002806027208 */ /* 0x000fe40004000000 */
[----:B------:R-:W-:-:S03]  /*508c0*/  FSEL R3, R12, R41, !P0 ;  /* 0x000000290c037208 */ /* 0x000fc60004000000 */
[----:B------:R-:W-:Y:S02]  /*508d0*/  IMAD.MOV.U32 R40, RZ, RZ, R2 ;  /* 0x000000ffff287224 */ /* 0x000fe400078e0002 */
[----:B------:R-:W-:Y:S01]  /*508e0*/  IMAD.MOV.U32 R41, RZ, RZ, R3 ;  /* 0x000000ffff297224 */ /* 0x000fe200078e0003 */
[----:B------:R-:W-:Y:S06]  /*508f0*/  BRA `(.L_x_1604) ;  /* 0x0000000000607947 */ /* 0x000fec0003800000 */
.L_x_1603:
[----:B------:R-:W-:-:S14]  /*50900*/  DSETP.NAN.AND P0, PT, R34, R34, PT ;  /* 0x000000222200722a */ /* 0x000fdc0003f08000 */
[----:B------:R-:W-:Y:S05]  /*50910*/  @P0 BRA `(.L_x_1605) ;  /* 0x00000000004c0947 */ /* 0x000fea0003800000 */
[----:B------:R-:W-:-:S14]  /*50920*/  DSETP.NAN.AND P0, PT, R12, R12, PT ;  /* 0x0000000c0c00722a */ /* 0x000fdc0003f08000 */
[----:B------:R-:W-:Y:S05]  /*50930*/  @P0 BRA `(.L_x_1606) ;  /* 0x0000000000340947 */ /* 0x000fea0003800000 */
[----:B------:R-:W-:Y:S01]  /*50940*/  ISETP.NE.AND P0, PT, R4, R5, PT ;  /* 0x000000050400720c */ /* 0x000fe20003f05270 */
[----:B------:R-:W-:Y:S02]  /*50950*/  IMAD.MOV.U32 R40, RZ, RZ, 0x0 ;  /* 0x00000000ff287424 */ /* 0x000fe400078e00ff */
[----:B------:R-:W-:-:S10]  /*50960*/  IMAD.MOV.U32 R41, RZ, RZ, -0x80000 ;  /* 0xfff80000ff297424 */ /* 0x000fd400078e00ff */
[----:B------:R-:W-:Y:S05]  /*50970*/  @!P0 BRA `(.L_x_1604) ;  /* 0x0000000000408947 */ /* 0x000fea0003800000 */
[----:B------:R-:W-:Y:S02]  /*50980*/  ISETP.NE.AND P0, PT, R4, 0x7ff00000, PT ;  /* 0x7ff000000400780c */ /* 0x000fe40003f05270 */
[----:B------:R-:W-:Y:S02]  /*50990*/  LOP3.LUT R13, R35, 0x80000000, R13, 0x48, !PT ;  /* 0x80000000230d7812 */ /* 0x000fe400078e480d */
[----:B------:R-:W-:-:S13]  /*509a0*/  ISETP.EQ.OR P0, PT, R5, RZ, !P0 ;  /* 0x000000ff0500720c */ /* 0x000fda0004702670 */
[----:B------:R-:W-:Y:S01]  /*509b0*/  @P0 LOP3.LUT R2, R13, 0x7ff00000, RZ, 0xfc, !PT ;  /* 0x7ff000000d020812 */ /* 0x000fe200078efcff */
[----:B------:R-:W-:Y:S02]  /*509c0*/  @!P0 IMAD.MOV.U32 R40, RZ, RZ, RZ ;  /* 0x000000ffff288224 */ /* 0x000fe400078e00ff */
[----:B------:R-:W-:Y:S02]  /*509d0*/  @!P0 IMAD.MOV.U32 R41, RZ, RZ, R13 ;  /* 0x000000ffff298224 */ /* 0x000fe400078e000d */
[----:B------:R-:W-:Y:S02]  /*509e0*/  @P0 IMAD.MOV.U32 R40, RZ, RZ, RZ ;  /* 0x000000ffff280224 */ /* 0x000fe400078e00ff */
[----:B------:R-:W-:Y:S01]  /*509f0*/  @P0 IMAD.MOV.U32 R41, RZ, RZ, R2 ;  /* 0x000000ffff290224 */ /* 0x000fe200078e0002 */
[----:B------:R-:W-:Y:S06]  /*50a00*/  BRA `(.L_x_1604) ;  /* 0x00000000001c7947 */ /* 0x000fec0003800000 */
.L_x_1606:
[----:B------:R-:W-:Y:S01]  /*50a10*/  LOP3.LUT R3, R13, 0x80000, RZ, 0xfc, !PT ;  /* 0x000800000d037812 */ /* 0x000fe200078efcff */
[----:B------:R-:W-:-:S04]  /*50a20*/  IMAD.MOV.U32 R40, RZ, RZ, R12 ;  /* 0x000000ffff287224 */ /* 0x000fc800078e000c */
[----:B------:R-:W-:Y:S01]  /*50a30*/  IMAD.MOV.U32 R41, RZ, RZ, R3 ;  /* 0x000000ffff297224 */ /* 0x000fe200078e0003 */
[----:B------:R-:W-:Y:S06]  /*50a40*/  BRA `(.L_x_1604) ;  /* 0x00000000000c7947 */ /* 0x000fec0003800000 */
.L_x_1605:
[----:B------:R-:W-:Y:S01]  /*50a50*/  LOP3.LUT R3, R35, 0x80000, RZ, 0xfc, !PT ;  /* 0x0008000023037812 */ /* 0x000fe200078efcff */
[----:B------:R-:W-:-:S04]  /*50a60*/  IMAD.MOV.U32 R40, RZ, RZ, R34 ;  /* 0x000000ffff287224 */ /* 0x000fc800078e0022 */
[----:B------:R-:W-:-:S07]  /*50a70*/  IMAD.MOV.U32 R41, RZ, RZ, R3 ;  /* 0x000000ffff297224 */ /* 0x000fce00078e0003 */
.L_x_1604:
[----:B------:R-:W-:Y:S05]  /*50a80*/  BSYNC.RECONVERGENT B0 ;  /* 0x0000000000007941 */ /* 0x000fea0003800200 */
.L_x_1602:
[----:B------:R-:W-:Y:S02]  /*50a90*/  IMAD.MOV.U32 R4, RZ, RZ, R0 ;  /* 0x000000ffff047224 */ /* 0x000fe400078e0000 */
[----:B------:R-:W-:Y:S02]  /*50aa0*/  IMAD.MOV.U32 R5, RZ, RZ, 0x0 ;  /* 0x00000000ff057424 */ /* 0x000fe400078e00ff */
[----:B------:R-:W-:Y:S02]  /*50ab0*/  IMAD.MOV.U32 R2, RZ, RZ, R40 ;  /* 0x000000ffff027224 */ /* 0x000fe400078e0028 */
[----:B------:R-:W-:Y:S01]  /*50ac0*/  IMAD.MOV.U32 R3, RZ, RZ, R41 ;  /* 0x000000ffff037224 */ /* 0x000fe200078e0029 */
[----:B------:R-:W-:Y:S06]  /*50ad0*/  RET.REL.NODEC R4 `(_ZN2at6native61_GLOBAL__N__44eb8e94_28_ForeachBinaryOpScalarList_cu_dda10a6925multi_tensor_apply_kernelINS1_28TensorListScalarListMetadataIN3c107complexIdEELi2EEENS1_25BinaryOpScalarListFunctorIS6_Li2ELi1ELi1EEEJNS1_13power_functorIS6_EEEEEvT_T0_DpT1_) ;  /* 0xfffffaf404487950 */ /* 0x000fec0003c3ffff */
        .type           $_ZN2at6native61_GLOBAL__N__44eb8e94_28_ForeachBinaryOpScalarList_cu_dda10a6925multi_tensor_apply_kernelINS1_28TensorListScalarListMetadataIN3c107complexIdEELi2EEENS1_25BinaryOpScalarListFunctorIS6_Li2ELi1ELi1EEEJNS1_13power_functorIS6_EEEEEvT_T0_DpT1_$__internal_trig_reduction_slowpathd,@function
        .size           $_ZN2at6native61_GLOBAL__N__44eb8e94_28_ForeachBinaryOpScalarList_cu_dda10a6925multi_tensor_apply_kernelINS1_28TensorListScalarListMetadataIN3c107complexIdEELi2EEENS1_25BinaryOpScalarListFunctorIS6_Li2ELi1ELi1EEEJNS1_13power_functorIS6_EEEEEvT_T0_DpT1_$__internal_trig_reduction_slowpathd,(.L_x_4262 - $_ZN2at6native61_GLOBAL__N__44eb8e94_28_ForeachBinaryOpScalarList_cu_dda10a6925multi_tensor_apply_kernelINS1_28TensorListScalarListMetadataIN3c107complexIdEELi2EEENS1_25BinaryOpScalarListFunctorIS6_Li2ELi1ELi1EEEJNS1_13power_functorIS6_EEEEEvT_T0_DpT1_$__internal_trig_reduction_slowpathd)
$_ZN2at6native61_GLOBAL__N__44eb8e94_28_ForeachBinaryOpScalarList_cu_dda10a6925multi_tensor_apply_kernelINS1_28TensorListScalarListMetadataIN3c107complexIdEELi2EEENS1_25BinaryOpScalarListFunctorIS6_Li2ELi1ELi1EEEJNS1_13power_functorIS6_EEEEEvT_T0_DpT1_$__internal_trig_reduction_slowpathd:
[----:B------:R-:W-:Y:S01]  /*50ae0*/  SHF.R.U32.HI R13, RZ, 0x14, R14 ;  /* 0x00000014ff0d7819 */ /* 0x000fe2000001160e */
[----:B------:R-:W-:-:S03]  /*50af0*/  IMAD.MOV.U32 R4, RZ, RZ, RZ ;  /* 0x000000ffff047224 */ /* 0x000fc600078e00ff */
[----:B------:R-:W-:-:S04]  /*50b00*/  LOP3.LUT R0, R13, 0x7ff, RZ, 0xc0, !PT ;  /* 0x000007ff0d007812 */ /* 0x000fc800078ec0ff */
[----:B------:R-:W-:-:S13]  /*50b10*/  ISETP.NE.AND P0, PT, R0, 0x7ff, PT ;  /* 0x000007ff0000780c */ /* 0x000fda0003f05270 */
[----:B------:R-:W-:Y:S05]  /*50b20*/  @!P0 BRA `(.L_x_1607) ;  /* 0x0000000800488947 */ /* 0x000fea0003800000 */
[----:B------:R-:W-:Y:S01]  /*50b30*/  VIADD R2, R0, 0xfffffc00 ;  /* 0xfffffc0000027836 */ /* 0x000fe20000000000 */
[----:B------:R-:W-:Y:S01]  /*50b40*/  BSSY.RECONVERGENT B0, `(.L_x_1608) ;  /* 0x000002f000007945 */ /* 0x000fe20003800200 */
[----:B------:R-:W-:-:S03]  /*50b50*/  CS2R R44, SRZ ;  /* 0x00000000002c7805 */ /* 0x000fc6000001ff00 */
[----:B------:R-:W-:Y:S02]  /*50b60*/  SHF.R.U32.HI R0, RZ, 0x6, R2 ;  /* 0x00000006ff007819 */ /* 0x000fe40000011602 */
[----:B------:R-:W-:Y:S02]  /*50b70*/  ISETP.GE.U32.AND P0, PT, R2, 0x80, PT ;  /* 0x000000800200780c */ /* 0x000fe40003f06070 */
[C---:B------:R-:W-:Y:S02]  /*50b80*/  IADD3 R7, PT, PT, -R0.reuse, 0x13, RZ ;  /* 0x0000001300077810 */ /* 0x040fe40007ffe1ff */
[----:B------:R-:W-:Y:S02]  /*50b90*/  IADD3 R8, PT, PT, -R0, 0xf, RZ ;  /* 0x0000000f00087810 */ /* 0x000fe40007ffe1ff */
[----:B------:R-:W-:-:S04]  /*50ba0*/  SEL R7, R7, 0x12, P0 ;  /* 0x0000001207077807 */ /* 0x000fc80000000000 */
[----:B------:R-:W-:-:S13]  /*50bb0*/  ISETP.GE.AND P0, PT, R8, R7, PT ;  /* 0x000000070800720c */ /* 0x000fda0003f06270 */
[----:B------:R-:W-:Y:S05]  /*50bc0*/  @P0 BRA `(.L_x_1609) ;  /* 0x0000000000980947 */ /* 0x000fea0003800000 */
[----:B------:R-:W0:Y:S01]  /*50bd0*/  LDC.64 R40, c[0x0][0x358] ;  /* 0x0000d600ff287b82 */ /* 0x000e220000000a00 */
[C---:B------:R-:W-:Y:S01]  /*50be0*/  SHF.L.U64.HI R5, R6.reuse, 0xb, R14 ;  /* 0x0000000b06057819 */ /* 0x040fe2000001020e */
[----:B------:R-:W-:Y:S01]  /*50bf0*/  BSSY.RECONVERGENT B1, `(.L_x_1610) ;  /* 0x0000022000017945 */ /* 0x000fe20003800200 */
[----:B------:R-:W-:Y:S01]  /*50c00*/  IMAD.SHL.U32 R6, R6, 0x800, RZ ;  /* 0x0000080006067824 */ /* 0x000fe200078e00ff */
[----:B------:R-:W-:Y:S01]  /*50c10*/  IADD3 R11, PT, PT, RZ, -R0, -R7 ;  /* 0x80000000ff0b7210 */ /* 0x000fe20007ffe807 */
[----:B------:R-:W-:Y:S01]  /*50c20*/  IMAD.MOV.U32 R10, RZ, RZ, RZ ;  /* 0x000000ffff0a7224 */ /* 0x000fe200078e00ff */
[----:B------:R-:W-:Y:S02]  /*50c30*/  CS2R R44, SRZ ;  /* 0x00000000002c7805 */ /* 0x000fe4000001ff00 */
[----:B------:R-:W-:-:S07]  /*50c40*/  LOP3.LUT R5, R5, 0x80000000, RZ, 0xfc, !PT ;  /* 0x8000000005057812 */ /* 0x000fce00078efcff */
.L_x_1611:
[----:B------:R-:W1:Y:S01]  /*50c50*/  LDC.64 R2, c[0x4][0xe0] ;  /* 0x01003800ff027b82 */ /* 0x000e620000000a00 */
[----:B0-----:R-:W-:Y:S02]  /*50c60*/  R2UR UR12, R40 ;  /* 0x00000000280c72ca */ /* 0x001fe400000e0000 */
[----:B------:R-:W-:Y:S01]  /*50c70*/  R2UR UR13, R41 ;  /* 0x00000000290d72ca */ /* 0x000fe200000e0000 */
[----:B-1----:R-:W-:-:S12]  /*50c80*/  IMAD.WIDE R42, R8, 0x8, R2 ;  /* 0x00000008082a7825 */ /* 0x002fd800078e0202 */
[----:B------:R-:W2:Y:S01]  /*50c90*/  LDG.E.64.CONSTANT R42, desc[UR12][R42.64] ;  /* 0x0000000c2a2a7981 */ /* 0x000ea2000c1e9b00 */
[----:B------:R-:W-:Y:S02]  /*50ca0*/  VIADD R11, R11, 0x1 ;  /* 0x000000010b0b7836 */ /* 0x000fe40000000000 */
[C---:B------:R-:W-:Y:S02]  /*50cb0*/  IMAD R15, R10.reuse, 0x8, R1 ;  /* 0x000000080a0f7824 */ /* 0x040fe400078e0201 */
[----:B------:R-:W-:Y:S02]  /*50cc0*/  VIADD R10, R10, 0x1 ;  /* 0x000000010a0a7836 */ /* 0x000fe40000000000 */
[----:B------:R-:W-:Y:S02]  /*50cd0*/  VIADD R8, R8, 0x1 ;  /* 0x0000000108087836 */ /* 0x000fe40000000000 */
[----:B--2---:R-:W-:-:S04]  /*50ce0*/  IMAD.WIDE.U32 R44, P2, R42, R6, R44 ;  /* 0x000000062a2c7225 */ /* 0x004fc8000784002c */
[CC--:B------:R-:W-:Y:S02]  /*50cf0*/  IMAD R3, R42.reuse, R5.reuse, RZ ;  /* 0x000000052a037224 */ /* 0x0c0fe400078e02ff */
[----:B------:R-:W-:-:S03]  /*50d00*/  IMAD.HI.U32 R9, R42, R5, RZ ;  /* 0x000000052a097227 */ /* 0x000fc600078e00ff */
[----:B------:R-:W-:Y:S01]  /*50d10*/  IADD3 R3, P0, PT, R3, R45, RZ ;  /* 0x0000002d03037210 */ /* 0x000fe20007f1e0ff */
[CC--:B------:R-:W-:Y:S02]  /*50d20*/  IMAD R2, R43.reuse, R6.reuse, RZ ;  /* 0x000000062b027224 */ /* 0x0c0fe400078e02ff */
[----:B------:R-:W-:-:S03]  /*50d30*/  IMAD.HI.U32 R4, R43, R6, RZ ;  /* 0x000000062b047227 */ /* 0x000fc600078e00ff */
[----:B------:R-:W-:Y:S01]  /*50d40*/  IADD3 R45, P1, PT, R2, R3, RZ ;  /* 0x00000003022d7210 */ /* 0x000fe20007f3e0ff */
[----:B------:R-:W-:Y:S02]  /*50d50*/  IMAD.X R9, RZ, RZ, R9, P2 ;  /* 0x000000ffff097224 */ /* 0x000fe400010e0609 */
[C---:B------:R-:W-:Y:S02]  /*50d60*/  IMAD.HI.U32 R2, R43.reuse, R5, RZ ;  /* 0x000000052b027227 */ /* 0x040fe400078e00ff */
[----:B------:R0:W-:Y:S01]  /*50d70*/  STL.64 [R15], R44 ;  /* 0x0000002c0f007387 */ /* 0x0001e20000100a00 */
[----:B------:R-:W-:Y:S01]  /*50d80*/  IADD3.X R4, P0, PT, R4, R9, RZ, P0, !PT ;  /* 0x0000000904047210 */ /* 0x000fe2000071e4ff */
[----:B------:R-:W-:-:S04]  /*50d90*/  IMAD R3, R43, R5, RZ ;  /* 0x000000052b037224 */ /* 0x000fc800078e02ff */
[----:B------:R-:W-:Y:S01]  /*50da0*/  IMAD.X R2, RZ, RZ, R2, P0 ;  /* 0x000000ffff027224 */ /* 0x000fe200000e0602 */
[----:B------:R-:W-:Y:S02]  /*50db0*/  ISETP.NE.AND P0, PT, R11, -0xf, PT ;  /* 0xfffffff10b00780c */ /* 0x000fe40003f05270 */
[----:B------:R-:W-:-:S05]  /*50dc0*/  IADD3.X R4, P1, PT, R3, R4, RZ, P1, !PT ;  /* 0x0000000403047210 */ /* 0x000fca0000f3e4ff */
[----:B------:R-:W-:Y:S02]  /*50dd0*/  IMAD.X R3, RZ, RZ, R2, P1 ;  /* 0x000000ffff037224 */ /* 0x000fe400008e0602 */
[----:B0-----:R-:W-:Y:S02]  /*50de0*/  IMAD.MOV.U32 R44, RZ, RZ, R4 ;  /* 0x000000ffff2c7224 */ /* 0x001fe400078e0004 */
[----:B------:R-:W-:Y:S02]  /*50df0*/  IMAD.MOV.U32 R45, RZ, RZ, R3 ;  /* 0x000000ffff2d7224 */ /* 0x000fe400078e0003 */
[----:B------:R-:W-:Y:S05]  /*50e00*/  @P0 BRA `(.L_x_1611) ;  /* 0xfffffffc00900947 */ /* 0x000fea000383ffff */
[----:B------:R-:W-:Y:S05]  /*50e10*/  BSYNC.RECONVERGENT B1 ;  /* 0x0000000000017941 */ /* 0x000fea0003800200 */
.L_x_1610:
[----:B------:R-:W-:-:S07]  /*50e20*/  IMAD.MOV.U32 R8, RZ, RZ, R7 ;  /* 0x000000ffff087224 */ /* 0x000fce00078e0007 */
.L_x_1609:
[----:B------:R-:W-:Y:S05]  /*50e30*/  BSYNC.RECONVERGENT B0 ;  /* 0x0000000000007941 */ /* 0x000fea0003800200 */
.L_x_1608:
[----:B------:R-:W-:Y:S01]  /*50e40*/  LOP3.LUT P0, R13, R13, 0x3f, RZ, 0xc0, !PT ;  /* 0x0000003f0d0d7812 */ /* 0x000fe2000780c0ff */
[----:B------:R-:W-:-:S04]  /*50e50*/  IMAD.IADD R0, R0, 0x1, R8 ;  /* 0x0000000100007824 */ /* 0x000fc800078e0208 */
[----:B------:R-:W-:-:S05]  /*50e60*/  IMAD.U32 R11, R0, 0x8, R1 ;  /* 0x00000008000b7824 */ /* 0x000fca00078e0001 */
[----:B------:R0:W-:Y:S04]  /*50e70*/  STL.64 [R11+-0x78], R44 ;  /* 0xffff882c0b007387 */ /* 0x0001e80000100a00 */
[----:B------:R-:W2:Y:S04]  /*50e80*/  @P0 LDL.64 R6, [R1+0x8] ;  /* 0x0000080001060983 */ /* 0x000ea80000100a00 */
[----:B------:R-:W3:Y:S04]  /*50e90*/  LDL.64 R2, [R1+0x10] ;  /* 0x0000100001027983 */ /* 0x000ee80000100a00 */
[----:B------:R-:W4:Y:S01]  /*50ea0*/  LDL.64 R4, [R1+0x18] ;  /* 0x0000180001047983 */ /* 0x000f220000100a00 */
[----:B------:R-:W-:Y:S01]  /*50eb0*/  @P0 LOP3.LUT R15, R13, 0x3f, RZ, 0x3c, !PT ;  /* 0x0000003f0d0f0812 */ /* 0x000fe200078e3cff */
[----:B------:R-:W-:Y:S01]  /*50ec0*/  BSSY.RECONVERGENT B0, `(.L_x_1612) ;  /* 0x0000034000007945 */ /* 0x000fe20003800200 */
[----:B--2---:R-:W-:-:S02]  /*50ed0*/  @P0 SHF.R.U64 R9, R6, 0x1, R7 ;  /* 0x0000000106090819 */ /* 0x004fc40000001207 */
[----:B------:R-:W-:Y:S02]  /*50ee0*/  @P0 SHF.R.U32.HI R10, RZ, 0x1, R7 ;  /* 0x00000001ff0a0819 */ /* 0x000fe40000011607 */
[C---:B---3--:R-:W-:Y:S02]  /*50ef0*/  @P0 SHF.L.U32 R8, R2.reuse, R13, RZ ;  /* 0x0000000d02080219 */ /* 0x048fe400000006ff */
[----:B------:R-:W-:Y:S02]  /*50f00*/  @P0 SHF.R.U64 R9, R9, R15, R10 ;  /* 0x0000000f09090219 */ /* 0x000fe4000000120a */
[--C-:B------:R-:W-:Y:S02]  /*50f10*/  @P0 SHF.R.U32.HI R0, RZ, 0x1, R3.reuse ;  /* 0x00000001ff000819 */ /* 0x100fe40000011603 */
[C-C-:B------:R-:W-:Y:S02]  /*50f20*/  @P0 SHF.R.U64 R7, R2.reuse, 0x1, R3.reuse ;  /* 0x0000000102070819 */ /* 0x140fe40000001203 */
[----:B------:R-:W-:-:S02]  /*50f30*/  @P0 SHF.L.U64.HI R6, R2, R13, R3 ;  /* 0x0000000d02060219 */ /* 0x000fc40000010203 */
[----:B0-----:R-:W-:Y:S02]  /*50f40*/  @P0 SHF.R.U32.HI R11, RZ, R15, R10 ;  /* 0x0000000fff0b0219 */ /* 0x001fe4000001160a */
[----:B------:R-:W-:Y:S02]  /*50f50*/  @P0 LOP3.LUT R2, R8, R9, RZ, 0xfc, !PT ;  /* 0x0000000908020212 */ /* 0x000fe400078efcff */
[----:B----4-:R-:W-:Y:S02]  /*50f60*/  @P0 SHF.L.U32 R10, R4, R13, RZ ;  /* 0x0000000d040a0219 */ /* 0x010fe400000006ff */
[----:B------:R-:W-:Y:S02]  /*50f70*/  @P0 SHF.R.U64 R7, R7, R15, R0 ;  /* 0x0000000f07070219 */ /* 0x000fe40000001200 */
[----:B------:R-:W-:Y:S01]  /*50f80*/  @P0 LOP3.LUT R3, R6, R11, RZ, 0xfc, !PT ;  /* 0x0000000b06030212 */ /* 0x000fe200078efcff */
[----:B------:R-:W-:Y:S01]  /*50f90*/  IMAD.SHL.U32 R6, R2, 0x4, RZ ;  /* 0x0000000402067824 */ /* 0x000fe200078e00ff */
[----:B------:R-:W-:-:S02]  /*50fa0*/  @P0 SHF.L.U64.HI R13, R4, R13, R5 ;  /* 0x0000000d040d0219 */ /* 0x000fc40000010205 */
[----:B------:R-:W-:Y:S02]  /*50fb0*/  @P0 SHF.R.U32.HI R0, RZ, R15, R0 ;  /* 0x0000000fff000219 */ /* 0x000fe40000011600 */
[----:B------:R-:W-:Y:S02]  /*50fc0*/  @P0 LOP3.LUT R4, R10, R7, RZ, 0xfc, !PT ;  /* 0x000000070a040212 */ /* 0x000fe400078efcff */
[----:B------:R-:W-:Y:S02]  /*50fd0*/  SHF.L.U64.HI R2, R2, 0x2, R3 ;  /* 0x0000000202027819 */ /* 0x000fe40000010203 */
[----:B------:R-:W-:Y:S02]  /*50fe0*/  @P0 LOP3.LUT R5, R13, R0, RZ, 0xfc, !PT ;  /* 0x000000000d050212 */ /* 0x000fe400078efcff */
[----:B------:R-:W-:Y:S02]  /*50ff0*/  SHF.L.W.U32.HI R3, R3, 0x2, R4 ;  /* 0x0000000203037819 */ /* 0x000fe40000010e04 */
[----:B------:R-:W-:-:S02]  /*51000*/  IADD3 RZ, P0, PT, RZ, -R6, RZ ;  /* 0x80000006ffff7210 */ /* 0x000fc40007f1e0ff */
[----:B------:R-:W-:Y:S02]  /*51010*/  LOP3.LUT R7, RZ, R2, RZ, 0x33, !PT ;  /* 0x00000002ff077212 */ /* 0x000fe400078e33ff */
[----:B------:R-:W-:Y:S02]  /*51020*/  SHF.L.W.U32.HI R4, R4, 0x2, R5 ;  /* 0x0000000204047819 */ /* 0x000fe40000010e05 */
[----:B------:R-:W-:Y:S02]  /*51030*/  LOP3.LUT R8, RZ, R3, RZ, 0x33, !PT ;  /* 0x00000003ff087212 */ /* 0x000fe400078e33ff */
[----:B------:R-:W-:Y:S02]  /*51040*/  IADD3.X R7, P0, PT, RZ, R7, RZ, P0, !PT ;  /* 0x00000007ff077210 */ /* 0x000fe4000071e4ff */
[----:B------:R-:W-:Y:S02]  /*51050*/  LOP3.LUT R9, RZ, R4, RZ, 0x33, !PT ;  /* 0x00000004ff097212 */ /* 0x000fe400078e33ff */
[----:B------:R-:W-:-:S02]  /*51060*/  IADD3.X R8, P1, PT, RZ, R8, RZ, P0, !PT ;  /* 0x00000008ff087210 */ /* 0x000fc4000073e4ff */
[----:B------:R-:W-:-:S03]  /*51070*/  ISETP.GT.U32.AND P2, PT, R3, -0x1, PT ;  /* 0xffffffff0300780c */ /* 0x000fc60003f44070 */
[----:B------:R-:W-:Y:S01]  /*51080*/  IMAD.X R9, RZ, RZ, R9, P1 ;  /* 0x000000ffff097224 */ /* 0x000fe200008e0609 */
[----:B------:R-:W-:-:S04]  /*51090*/  ISETP.GT.AND.EX P0, PT, R4, -0x1, PT, P2 ;  /* 0xffffffff0400780c */ /* 0x000fc80003f04320 */
[----:B------:R-:W-:Y:S02]  /*510a0*/  SEL R0, R4, R9, P0 ;  /* 0x0000000904007207 */ /* 0x000fe40000000000 */
[----:B------:R-:W-:Y:S02]  /*510b0*/  SEL R3, R3, R8, P0 ;  /* 0x0000000803037207 */ /* 0x000fe40000000000 */
[----:B------:R-:W-:Y:S02]  /*510c0*/  ISETP.NE.U32.AND P1, PT, R0, RZ, PT ;  /* 0x000000ff0000720c */ /* 0x000fe40003f25070 */
[----:B------:R-:W-:Y:S02]  /*510d0*/  SEL R7, R2, R7, P0 ;  /* 0x0000000702077207 */ /* 0x000fe40000000000 */
[----:B------:R-:W-:Y:S01]  /*510e0*/  SEL R10, R3, R0, !P1 ;  /* 0x00000000030a7207 */ /* 0x000fe20004800000 */
[----:B------:R-:W-:-:S03]  /*510f0*/  @!P0 IMAD.MOV R6, RZ, RZ, -R6 ;  /* 0x000000ffff068224 */ /* 0x000fc600078e0a06 */
[----:B------:R-:W0:Y:S02]  /*51100*/  FLO.U32 R8, R10 ;  /* 0x0000000a00087300 */ /* 0x000e2400000e0000 */
[C---:B0-----:R-:W-:Y:S02]  /*51110*/  IADD3 R9, PT, PT, -R8.reuse, 0x1f, RZ ;  /* 0x0000001f08097810 */ /* 0x041fe40007ffe1ff */
[----:B------:R-:W-:-:S03]  /*51120*/  IADD3 R8, PT, PT, -R8, 0x3f, RZ ;  /* 0x0000003f08087810 */ /* 0x000fc60007ffe1ff */
[----:B------:R-:W-:-:S05]  /*51130*/  @P1 IMAD.MOV R8, RZ, RZ, R9 ;  /* 0x000000ffff081224 */ /* 0x000fca00078e0209 */
[----:B------:R-:W-:-:S13]  /*51140*/  ISETP.NE.AND P1, PT, R8, RZ, PT ;  /* 0x000000ff0800720c */ /* 0x000fda0003f25270 */
[----:B------:R-:W-:Y:S05]  /*51150*/  @!P1 BRA `(.L_x_1613) ;  /* 0x0000000000289947 */ /* 0x000fea0003800000 */
[----:B------:R-:W-:Y:S02]  /*51160*/  LOP3.LUT R2, R8, 0x3f, RZ, 0xc0, !PT ;  /* 0x0000003f08027812 */ /* 0x000fe400078ec0ff */
[--C-:B------:R-:W-:Y:S02]  /*51170*/  SHF.R.U64 R6, R6, 0x1, R7.reuse ;  /* 0x0000000106067819 */ /* 0x100fe40000001207 */
[CC--:B------:R-:W-:Y:S02]  /*51180*/  SHF.L.U64.HI R0, R3.reuse, R2.reuse, R0 ;  /* 0x0000000203007219 */ /* 0x0c0fe40000010200 */
[----:B------:R-:W-:Y:S02]  /*51190*/  SHF.L.U32 R3, R3, R2, RZ ;  /* 0x0000000203037219 */ /* 0x000fe400000006ff */
[----:B------:R-:W-:Y:S02]  /*511a0*/  SHF.R.U32.HI R7, RZ, 0x1, R7 ;  /* 0x00000001ff077819 */ /* 0x000fe40000011607 */
[----:B------:R-:W-:-:S04]  /*511b0*/  LOP3.LUT R2, R8, 0x3f, RZ, 0xc, !PT ;  /* 0x0000003f08027812 */ /* 0x000fc800078e0cff */
[-CC-:B------:R-:W-:Y:S02]  /*511c0*/  SHF.R.U64 R6, R6, R2.reuse, R7.reuse ;  /* 0x0000000206067219 */ /* 0x180fe40000001207 */
[----:B------:R-:W-:Y:S02]  /*511d0*/  SHF.R.U32.HI R7, RZ, R2, R7 ;  /* 0x00000002ff077219 */ /* 0x000fe40000011607 */
[----:B------:R-:W-:Y:S02]  /*511e0*/  LOP3.LUT R3, R3, R6, RZ, 0xfc, !PT ;  /* 0x0000000603037212 */ /* 0x000fe400078efcff */
[----:B------:R-:W-:-:S07]  /*511f0*/  LOP3.LUT R0, R0, R7, RZ, 0xfc, !PT ;  /* 0x0000000700007212 */ /* 0x000fce00078efcff */
.L_x_1613:
[----:B------:R-:W-:Y:S05]  /*51200*/  BSYNC.RECONVERGENT B0 ;  /* 0x0000000000007941 */ /* 0x000fea0003800200 */
.L_x_1612:
[----:B------:R-:W-:Y:S01]  /*51210*/  IMAD.WIDE.U32 R6, R3, 0x2168c235, RZ ;  /* 0x2168c23503067825 */ /* 0x000fe200078e00ff */
[----:B------:R-:W-:-:S03]  /*51220*/  SHF.R.U32.HI R5, RZ, 0x1e, R5 ;  /* 0x0000001eff057819 */ /* 0x000fc60000011605 */
[----:B------:R-:W-:Y:S01]  /*51230*/  IMAD.MOV.U32 R10, RZ, RZ, R7 ;  /* 0x000000ffff0a7224 */ /* 0x000fe200078e0007 */
[----:B------:R-:W-:Y:S01]  /*51240*/  IADD3 RZ, P1, PT, R6, R6, RZ ;  /* 0x0000000606ff7210 */ /* 0x000fe20007f3e0ff */
[----:B------:R-:W-:Y:S01]  /*51250*/  IMAD.MOV.U32 R11, RZ, RZ, RZ ;  /* 0x000000ffff0b7224 */ /* 0x000fe200078e00ff */
[----:B------:R-:W-:Y:S01]  /*51260*/  LEA.HI R4, R4, R5, RZ, 0x1 ;  /* 0x0000000504047211 */ /* 0x000fe200078f08ff */
[----:B------:R-:W-:-:S04]  /*51270*/  IMAD.HI.U32 R2, R0, -0x36f0255e, RZ ;  /* 0xc90fdaa200027827 */ /* 0x000fc800078e00ff */
[----:B------:R-:W-:-:S04]  /*51280*/  IMAD.WIDE.U32 R10, R3, -0x36f0255e, R10 ;  /* 0xc90fdaa2030a7825 */ /* 0x000fc800078e000a */
[C---:B------:R-:W-:Y:S02]  /*51290*/  IMAD R7, R0.reuse, -0x36f0255e, RZ ;  /* 0xc90fdaa200077824 */ /* 0x040fe400078e02ff */
[----:B------:R-:W-:-:S04]  /*512a0*/  IMAD.WIDE.U32 R10, P2, R0, 0x2168c235, R10 ;  /* 0x2168c235000a7825 */ /* 0x000fc8000784000a */
[----:B------:R-:W-:Y:S01]  /*512b0*/  IMAD.X R2, RZ, RZ, R2, P2 ;  /* 0x000000ffff027224 */ /* 0x000fe200010e0602 */
[----:B------:R-:W-:Y:S02]  /*512c0*/  IADD3 R7, P2, PT, R7, R11, RZ ;  /* 0x0000000b07077210 */ /* 0x000fe40007f5e0ff */
[----:B------:R-:W-:Y:S02]  /*512d0*/  IADD3.X RZ, P1, PT, R10, R10, RZ, P1, !PT ;  /* 0x0000000a0aff7210 */ /* 0x000fe40000f3e4ff */
[C---:B------:R-:W-:Y:S01]  /*512e0*/  ISETP.GT.U32.AND P3, PT, R7.reuse, RZ, PT ;  /* 0x000000ff0700720c */ /* 0x040fe20003f64070 */
[----:B------:R-:W-:Y:S01]  /*512f0*/  IMAD.X R3, RZ, RZ, R2, P2 ;  /* 0x000000ffff037224 */ /* 0x000fe200010e0602 */
[----:B------:R-:W-:-:S04]  /*51300*/  IADD3.X R2, P2, PT, R7, R7, RZ, P1, !PT ;  /* 0x0000000707027210 */ /* 0x000fc80000f5e4ff */
[C---:B------:R-:W-:Y:S01]  /*51310*/  ISETP.GT.AND.EX P1, PT, R3.reuse, RZ, PT, P3 ;  /* 0x000000ff0300720c */ /* 0x040fe20003f24330 */
[----:B------:R-:W-:-:S03]  /*51320*/  IMAD.X R0, R3, 0x1, R3, P2 ;  /* 0x0000000103007824 */ /* 0x000fc600010e0603 */
[----:B------:R-:W-:Y:S02]  /*51330*/  SEL R2, R2, R7, P1 ;  /* 0x0000000702027207 */ /* 0x000fe40000800000 */
[----:B------:R-:W-:Y:S02]  /*51340*/  SEL R0, R0, R3, P1 ;  /* 0x0000000300007207 */ /* 0x000fe40000800000 */
[----:B------:R-:W-:-:S05]  /*51350*/  IADD3 R3, P2, PT, R2, 0x1, RZ ;  /* 0x0000000102037810 */ /* 0x000fca0007f5e0ff */
[----:B------:R-:W-:-:S05]  /*51360*/  IMAD.X R0, RZ, RZ, R0, P2 ;  /* 0x000000ffff007224 */ /* 0x000fca00010e0600 */
[----:B------:R-:W-:-:S04]  /*51370*/  SHF.R.U64 R3, R3, 0xa, R0 ;  /* 0x0000000a03037819 */ /* 0x000fc80000001200 */
[----:B------:R-:W-:Y:S02]  /*51380*/  IADD3 R7, P2, PT, R3, 0x1, RZ ;  /* 0x0000000103077810 */ /* 0x000fe40007f5e0ff */
[----:B------:R-:W-:Y:S02]  /*51390*/  SEL R3, RZ, 0xffffffff, !P1 ;  /* 0xffffffffff037807 */ /* 0x000fe40004800000 */
[----:B------:R-:W-:Y:S02]  /*513a0*/  LEA.HI.X R0, R0, RZ, RZ, 0x16, P2 ;  /* 0x000000ff00007211 */ /* 0x000fe400010fb4ff */
[----:B------:R-:W-:Y:S01]  /*513b0*/  LOP3.LUT P1, R2, R14, 0x80000000, RZ, 0xc0, !PT ;  /* 0x800000000e027812 */ /* 0x000fe2000782c0ff */
[----:B------:R-:W-:Y:S01]  /*513c0*/  IMAD.IADD R3, R3, 0x1, -R8 ;  /* 0x0000000103037824 */ /* 0x000fe200078e0a08 */
[--C-:B------:R-:W-:Y:S02]  /*513d0*/  SHF.R.U64 R7, R7, 0x1, R0.reuse ;  /* 0x0000000107077819 */ /* 0x100fe40000001200 */
[----:B------:R-:W-:Y:S01]  /*513e0*/  SHF.R.U32.HI R0, RZ, 0x1, R0 ;  /* 0x00000001ff007819 */ /* 0x000fe20000011600 */
[----:B------:R-:W-:Y:S01]  /*513f0*/  IMAD.SHL.U32 R3, R3, 0x100000, RZ ;  /* 0x0010000003037824 */ /* 0x000fe200078e00ff */
[----:B------:R-:W-:-:S02]  /*51400*/  IADD3 R6, P2, P3, RZ, RZ, R7 ;  /* 0x000000ffff067210 */ /* 0x000fc40007b5e007 */
[----:B------:R-:W-:Y:S02]  /*51410*/  @!P0 LOP3.LUT R2, R2, 0x80000000, RZ, 0x3c, !PT ;  /* 0x8000000002028812 */ /* 0x000fe400078e3cff */
[----:B------:R-:W-:-:S03]  /*51420*/  IADD3.X R3, PT, PT, R3, 0x3fe00000, R0, P2, P3 ;  /* 0x3fe0000003037810 */ /* 0x000fc600017e6400 */
[----:B------:R-:W-:Y:S01]  /*51430*/  @P1 IMAD.MOV R4, RZ, RZ, -R4 ;  /* 0x000000ffff041224 */ /* 0x000fe200078e0a04 */
[----:B------:R-:W-:-:S07]  /*51440*/  LOP3.LUT R14, R3, R2, RZ, 0xfc, !PT ;  /* 0x00000002030e7212 */ /* 0x000fce00078efcff */
.L_x_1607:
[----:B------:R-:W-:Y:S02]  /*51450*/  IMAD.MOV.U32 R13, RZ, RZ, 0x0 ;  /* 0x00000000ff0d7424 */ /* 0x000fe400078e00ff */
[----:B------:R-:W-:Y:S02]  /*51460*/  IMAD.MOV.U32 R7, RZ, RZ, R14 ;  /* 0x000000ffff077224 */ /* 0x000fe400078e000e */
[----:B------:R-:W-:Y:S05]  /*51470*/  RET.REL.NODEC R12 `(_ZN2at6native61_GLOBAL__N__44eb8e94_28_ForeachBinaryOpScalarList_cu_dda10a6925multi_tensor_apply_kernelINS1_28TensorListScalarListMetadataIN3c107complexIdEELi2EEENS1_25BinaryOpScalarListFunctorIS6_Li2ELi1ELi1EEEJNS1_13power_functorIS6_EEEEEvT_T0_DpT1_) ;  /* 0xfffffae80ce07950 */ /* 0x000fea0003c3ffff */
.L_x_1614:
        /* <DEDUP_REMOVED lines=16> */
.L_x_4262:


//--------------------- .text._ZN2at6native61_GLOBAL__N__44eb8e94_28_ForeachBinaryOpScalarList_cu_dda10a6925multi_tensor_apply_kernelINS1_28TensorListScalarListMetadataIfLi2EEENS1_25BinaryOpScalarListFunctorIfLi2ELi1ELi1EEEJNS1_13power_functorIfEEEEEvT_T0_DpT1_ --------------------------
	.section	.text._ZN2at6native61_GLOBAL__N__44eb8e94_28_ForeachBinaryOpScalarList_cu_dda10a6925multi_tensor_apply_kernelINS1_28TensorListScalarListMetadataIfLi2EEENS1_25BinaryOpScalarListFunctorIfLi2ELi1ELi1EEEJNS1_13power_functorIfEEEEEvT_T0_DpT1_,"ax",@progbits
	.align	128
.text._ZN2at6native61_GLOBAL__N__44eb8e94_28_ForeachBinaryOpScalarList_cu_dda10a6925multi_tensor_apply_kernelINS1_28TensorListScalarListMetadataIfLi2EEENS1_25BinaryOpScalarListFunctorIfLi2ELi1ELi1EEEJNS1_13power_functorIfEEEEEvT_T0_DpT1_:
        .type           _ZN2at6native61_GLOBAL__N__44eb8e94_28_ForeachBinaryOpScalarList_cu_dda10a6925multi_tensor_apply_kernelINS1_28TensorListScalarListMetadataIfLi2EEENS1_25BinaryOpScalarListFunctorIfLi2ELi1ELi1EEEJNS1_13power_functorIfEEEEEvT_T0_DpT1_,@function
        .size           _ZN2at6native61_GLOBAL__N__44eb8e94_28_ForeachBinaryOpScalarList_cu_dda10a6925multi_tensor_apply_kernelINS1_28TensorListScalarListMetadataIfLi2EEENS1_25BinaryOpScalarListFunctorIfLi2ELi1ELi1EEEJNS1_13power_functorIfEEEEEvT_T0_DpT1_,(.L_x_4265 - _ZN2at6native61_GLOBAL__N__44eb8e94_28_ForeachBinaryOpScalarList_cu_dda10a6925multi_tensor_apply_kernelINS1_28TensorListScalarListMetadataIfLi2EEENS1_25BinaryOpScalarListFunctorIfLi2ELi1ELi1EEEJNS1_13power_functorIfEEEEEvT_T0_DpT1_)
        .other          _ZN2at6native61_GLOBAL__N__44eb8e94_28_ForeachBinaryOpScalarList_cu_dda10a6925multi_tensor_apply_kernelINS1_28TensorListScalarListMetadataIfLi2EEENS1_25BinaryOpScalarListFunctorIfLi2ELi1ELi1EEEJNS1_13power_functorIfEEEEEvT_T0_DpT1_,@"STO_CUDA_ENTRY STV_DEFAULT"
_ZN2at6native61_GLOBAL__N__44eb8e94_28_ForeachBinaryOpScalarList_cu_dda10a6925multi_tensor_apply_kernelINS1_28TensorListScalarListMetadataIfLi2EEENS1_25BinaryOpScalarListFunctorIfLi2ELi1ELi1EEEJNS1_13power_functorIfEEEEEvT_T0_DpT1_:
        /* <DEDUP_REMOVED lines=40> */
[----:B--2---:R-:W-:Y:S05]  /*0280*/  CALL.REL.NOINC `($__internal_64_$__cuda_sm20_div_u16) ;  /* 0x0000000c00947944 */ /* 0x004fea0003c00000 */
        /* <DEDUP_REMOVED lines=13> */
.L_x_1617:
[----:B0--3--:R-:W-:Y:S02]  /*0360*/  IADD3 R27, P0, PT, R4, UR6, RZ ;  /* 0x00000006041b7c10 */ /* 0x009fe4000ff1e0ff */
[----:B------:R-:W-:Y:S02]  /*0370*/  CS2R R24, SRZ ;  /* 0x0000000000187805 */ /* 0x000fe4000001ff00 */
[C---:B------:R-:W-:Y:S01]  /*0380*/  ISETP.GE.U32.AND P3, PT, R27.reuse, R2, PT ;  /* 0x000000021b00720c */ /* 0x040fe20003f66070 */
[----:B------:R-:W-:Y:S01]  /*0390*/  IMAD.X R5, RZ, RZ, UR7, P0 ;  /* 0x00000007ff057e24 */ /* 0x000fe200080e06ff */
[----:B------:R-:W-:-:S04]  /*03a0*/  IADD3 R7, P0, PT, R27, UR11, RZ ;  /* 0x0000000b1b077c10 */ /* 0x000fc8000ff1e0ff */
[-C--:B------:R-:W-:Y:S01]  /*03b0*/  ISETP.GE.AND.EX P3, PT, R5, R3.reuse, PT, P3 ;  /* 0x000000030500720c */ /* 0x080fe20003f66330 */
[----:B------:R-:W-:Y:S01]  /*03c0*/  IMAD.X R6, RZ, RZ, R5, P0 ;  /* 0x000000ffff067224 */ /* 0x000fe200000e0605 */
[C---:B------:R-:W-:Y:S02]  /*03d0*/  IADD3 R23, P4, PT, R7.reuse, UR11, RZ ;  /* 0x0000000b07177c10 */ /* 0x040fe4000ff9e0ff */
[-C--:B------:R-:W-:Y:S02]  /*03e0*/  ISETP.GE.U32.AND P2, PT, R7, R2.reuse, PT ;  /* 0x000000020700720c */ /* 0x080fe40003f46070 */
[C---:B------:R-:W-:Y:S01]  /*03f0*/  ISETP.GE.U32.AND P0, PT, R23.reuse, R2, PT ;  /* 0x000000021700720c */ /* 0x040fe20003f06070 */
[----:B------:R-:W-:Y:S01]  /*0400*/  IMAD.X R19, RZ, RZ, R6, P4 ;  /* 0x000000ffff137224 */ /* 0x000fe200020e0606 */
[----:B------:R-:W-:Y:S02]  /*0410*/  ISETP.GE.AND.EX P2, PT, R6, R3, PT, P2 ;  /* 0x000000030600720c */ /* 0x000fe40003f46320 */
[----:B------:R-:W-:-:S02]  /*0420*/  IADD3 R29, P4, PT, R23, UR11, RZ ;  /* 0x0000000b171d7c10 */ /* 0x000fc4000ff9e0ff */
[----:B------:R-:W-:Y:S02]  /*0430*/  ISETP.GE.AND.EX P0, PT, R19, R3, PT, P0 ;  /* 0x000000031300720c */ /* 0x000fe40003f06300 */
[----:B------:R-:W-:Y:S01]  /*0440*/  @!P3 LEA R16, P1, R27, R12, 0x2 ;  /* 0x0000000c1b10b211 */ /* 0x000fe200078210ff */
[----:B------:R-:W-:-:S03]  /*0450*/  IMAD.X R21, RZ, RZ, R19, P4 ;  /* 0x000000ffff157224 */ /* 0x000fc600020e0613 */
[----:B------:R-:W-:Y:S02]  /*0460*/  @!P3 LEA.HI.X R17, R27, R13, R5, 0x2, P1 ;  /* 0x0000000d1b11b211 */ /* 0x000fe400008f1405 */
[----:B------:R-:W-:Y:S02]  /*0470*/  ISETP.GE.U32.AND P1, PT, R29, R2, PT ;  /* 0x000000021d00720c */ /* 0x000fe40003f26070 */
[-C--:B------:R-:W-:Y:S01]  /*0480*/  @!P2 LEA R8, P4, R7, R12.reuse, 0x2 ;  /* 0x0000000c0708a211 */ /* 0x080fe200078810ff */
[----:B------:R-:W-:Y:S01]  /*0490*/  IMAD.MOV.U32 R26, RZ, RZ, RZ ;  /* 0x000000ffff1a7224 */ /* 0x000fe200078e00ff */
[----:B------:R-:W-:Y:S01]  /*04a0*/  ISETP.GE.AND.EX P1, PT, R21, R3, PT, P1 ;  /* 0x000000031500720c */ /* 0x000fe20003f26310 */
[----:B------:R0:W2:Y:S01]  /*04b0*/  @!P3 LDG.E R25, desc[UR12][R16.64] ;  /* 0x0000000c1019b981 */ /* 0x0000a2000c1e1900 */
[----:B------:R-:W-:Y:S02]  /*04c0*/  @!P2 LEA.HI.X R9, R7, R13, R6, 0x2, P4 ;  /* 0x0000000d0709a211 */ /* 0x000fe400020f1406 */
[----:B------:R-:W-:-:S03]  /*04d0*/  @!P0 LEA R14, P4, R23, R12, 0x2 ;  /* 0x0000000c170e8211 */ /* 0x000fc600078810ff */
[----:B------:R1:W3:Y:S01]  /*04e0*/  @!P2 LDG.E R26, desc[UR12][R8.64] ;  /* 0x0000000c081aa981 */ /* 0x0002e2000c1e1900 */
[----:B------:R-:W-:Y:S01]  /*04f0*/  @!P0 LEA.HI.X R15, R23, R13, R19, 0x2, P4 ;  /* 0x0000000d170f8211 */ /* 0x000fe200020f1413 */
[----:B------:R-:W-:-:S04]  /*0500*/  IMAD.MOV.U32 R22, RZ, RZ, RZ ;  /* 0x000000ffff167224 */ /* 0x000fc800078e00ff */
[C---:B0-----:R-:W-:Y:S01]  /*0510*/  @!P1 LEA R16, P4, R29.reuse, R12, 0x2 ;  /* 0x0000000c1d109211 */ /* 0x041fe200078810ff */
[----:B------:R-:W4:Y:S03]  /*0520*/  @!P0 LDG.E R24, desc[UR12][R14.64] ;  /* 0x0000000c0e188981 */ /* 0x000f26000c1e1900 */
[----:B------:R-:W-:-:S05]  /*0530*/  @!P1 LEA.HI.X R17, R29, R13, R21, 0x2, P4 ;  /* 0x0000000d1d119211 */ /* 0x000fca00020f1415 */
[----:B------:R-:W5:Y:S01]  /*0540*/  @!P1 LDG.E R22, desc[UR12][R16.64] ;  /* 0x0000000c10169981 */ /* 0x000f62000c1e1900 */
[-C--:B-1----:R-:W-:Y:S02]  /*0550*/  @!P3 LEA R8, P4, R27, R10.reuse, 0x2 ;  /* 0x0000000a1b08b211 */ /* 0x082fe400078810ff */
[-C--:B------:R-:W-:Y:S02]  /*0560*/  @!P0 LEA R18, P5, R23, R10.reuse, 0x2 ;  /* 0x0000000a17128211 */ /* 0x080fe400078a10ff */
[-C--:B------:R-:W-:Y:S02]  /*0570*/  @!P3 LEA.HI.X R9, R27, R11.reuse, R5, 0x2, P4 ;  /* 0x0000000b1b09b211 */ /* 0x080fe400020f1405 */
[----:B------:R-:W-:Y:S02]  /*0580*/  @!P0 LEA.HI.X R19, R23, R11, R19, 0x2, P5 ;  /* 0x0000000b17138211 */ /* 0x000fe400028f1413 */
[----:B------:R-:W-:Y:S02]  /*0590*/  IADD3 R23, P4, PT, R27, UR10, RZ ;  /* 0x0000000a1b177c10 */ /* 0x000fe4000ff9e0ff */
[----:B------:R-:W-:-:S04]  /*05a0*/  @!P1 LEA R20, P6, R29, R10, 0x2 ;  /* 0x0000000a1d149211 */ /* 0x000fc800078c10ff */
[----:B------:R-:W-:Y:S01]  /*05b0*/  @!P1 LEA.HI.X R21, R29, R11, R21, 0x2, P6 ;  /* 0x0000000b1d159211 */ /* 0x000fe200030f1415 */
[----:B--2---:R-:W0:Y:S08]  /*05c0*/  MUFU.LG2 R25, R25 ;  /* 0x0000001900197308 */ /* 0x004e300000000c00 */
[----:B---3--:R-:W1:Y:S08]  /*05d0*/  MUFU.LG2 R26, R26 ;  /* 0x0000001a001a7308 */ /* 0x008e700000000c00 */
[----:B----4-:R-:W2:Y:S01]  /*05e0*/  MUFU.LG2 R24, R24 ;  /* 0x0000001800187308 */ /* 0x010ea20000000c00 */
[----:B0-----:R-:W-:-:S07]  /*05f0*/  FMUL.FTZ R28, R0, R25 ;  /* 0x00000019001c7220 */ /* 0x001fce0000410000 */
[----:B-----5:R-:W0:Y:S01]  /*0600*/  MUFU.LG2 R22, R22 ;  /* 0x0000001600167308 */ /* 0x020e220000000c00 */
[----:B-1----:R-:W-:-:S07]  /*0610*/  FMUL.FTZ R14, R0, R26 ;  /* 0x0000001a000e7220 */ /* 0x002fce0000410000 */
[----:B------:R-:W1:Y:S01]  /*0620*/  @!P3 MUFU.EX2 R28, R28 ;  /* 0x0000001c001cb308 */ /* 0x000e620000000800 */
[C---:B--2---:R-:W-:Y:S01]  /*0630*/  FMUL.FTZ R15, R0.reuse, R24 ;  /* 0x00000018000f7220 */ /* 0x044fe20000410000 */
[----:B------:R-:W-:Y:S01]  /*0640*/  IMAD.X R24, RZ, RZ, R5, P4 ;  /* 0x000000ffff187224 */ /* 0x000fe200020e0605 */
[C---:B------:R-:W-:Y:S02]  /*0650*/  @!P2 LEA R26, P4, R7.reuse, R10, 0x2 ;  /* 0x0000000a071aa211 */ /* 0x040fe400078810ff */
[C---:B------:R-:W-:Y:S02]  /*0660*/  IADD3 R5, P5, PT, R7.reuse, UR10, RZ ;  /* 0x0000000a07057c10 */ /* 0x040fe4000ffbe0ff */
[--C-:B------:R-:W-:Y:S01]  /*0670*/  @!P2 LEA.HI.X R27, R7, R11, R6.reuse, 0x2, P4 ;  /* 0x0000000b071ba211 */ /* 0x100fe200020f1406 */
[----:B------:R-:W2:Y:S01]  /*0680*/  MUFU.EX2 R25, R14 ;  /* 0x0000000e00197308 */ /* 0x000ea20000000800 */
[----:B0-----:R-:W-:Y:S01]  /*0690*/  FMUL.FTZ R22, R0, R22 ;  /* 0x0000001600167220 */ /* 0x001fe20000410000 */
[----:B------:R-:W-:Y:S01]  /*06a0*/  IMAD.X R6, RZ, RZ, R6, P5 ;  /* 0x000000ffff067224 */ /* 0x000fe200028e0606 */
[----:B------:R-:W-:-:S02]  /*06b0*/  IADD3 R7, P6, PT, R5, UR11, RZ ;  /* 0x0000000b05077c10 */ /* 0x000fc4000ffde0ff */
[-C--:B------:R-:W-:Y:S02]  /*06c0*/  ISETP.GE.U32.AND P4, PT, R5, R2.reuse, PT ;  /* 0x000000020500720c */ /* 0x080fe40003f86070 */
[-C--:B------:R-:W-:Y:S01]  /*06d0*/  ISETP.GE.U32.AND P5, PT, R7, R2.reuse, PT ;  /* 0x000000020700720c */ /* 0x080fe20003fa6070 */
[----:B------:R-:W0:Y:S01]  /*06e0*/  MUFU.EX2 R15, R15 ;  /* 0x0000000f000f7308 */ /* 0x000e220000000800 */
[----:B-1----:R1:W-:Y:S01]  /*06f0*/  @!P3 STG.E desc[UR12][R8.64], R28 ;  /* 0x0000001c0800b986 */ /* 0x0023e2000c10190c */
[----:B------:R-:W-:Y:S02]  /*0700*/  ISETP.GE.AND.EX P4, PT, R6, R3, PT, P4 ;  /* 0x000000030600720c */ /* 0x000fe40003f86340 */
[----:B------:R-:W-:-:S04]  /*0710*/  ISETP.GE.U32.AND P3, PT, R23, R2, PT ;  /* 0x000000021700720c */ /* 0x000fc80003f66070 */
[----:B------:R3:W4:Y:S01]  /*0720*/  @!P1 MUFU.EX2 R29, R22 ;  /* 0x00000016001d9308 */ /* 0x0007220000000800 */
[----:B--2---:R2:W-:Y:S01]  /*0730*/  @!P2 STG.E desc[UR12][R26.64], R25 ;  /* 0x000000191a00a986 */ /* 0x0045e2000c10190c */
[-C--:B------:R-:W-:Y:S01]  /*0740*/  ISETP.GE.AND.EX P3, PT, R24, R3.reuse, PT, P3 ;  /* 0x000000031800720c */ /* 0x080fe20003f66330 */
[----:B-1----:R-:W-:Y:S01]  /*0750*/  IMAD.X R8, RZ, RZ, R6, P6 ;  /* 0x000000ffff087224 */ /* 0x002fe200030e0606 */
[----:B------:R-:W-:Y:S01]  /*0760*/  IADD3 R9, P2, PT, R7, UR11, RZ ;  /* 0x0000000b07097c10 */ /* 0x000fe2000ff5e0ff */
[----:B------:R-:W-:Y:S01]  /*0770*/  IMAD.MOV.U32 R28, RZ, RZ, RZ ;  /* 0x000000ffff1c7224 */ /* 0x000fe200078e00ff */
[----:B0-----:R0:W-:Y:S02]  /*0780*/  @!P0 STG.E desc[UR12][R18.64], R15 ;  /* 0x0000000f12008986 */ /* 0x0011e4000c10190c */
[----:B------:R-:W-:Y:S01]  /*0790*/  ISETP.GE.AND.EX P5, PT, R8, R3, PT, P5 ;  /* 0x000000030800720c */ /* 0x000fe20003fa6350 */
[----:B---3--:R-:W-:Y:S01]  /*07a0*/  IMAD.X R22, RZ, RZ, R8, P2 ;  /* 0x000000ffff167224 */ /* 0x008fe200010e0608 */
[----:B------:R-:W-:-:S02]  /*07b0*/  ISETP.GE.U32.AND P0, PT, R9, R2, PT ;  /* 0x000000020900720c */ /* 0x000fc40003f06070 */
[----:B--2---:R-:W-:-:S03]  /*07c0*/  CS2R R26, SRZ ;  /* 0x00000000001a7805 */ /* 0x004fc6000001ff00 */
[-C--:B------:R-:W-:Y:S02]  /*07d0*/  @!P3 LEA R14, P2, R23, R12.reuse, 0x2 ;  /* 0x0000000c170eb211 */ /* 0x080fe400078410ff */
[----:B------:R-:W-:Y:S01]  /*07e0*/  ISETP.GE.AND.EX P0, PT, R22, R3, PT, P0 ;  /* 0x000000031600720c */ /* 0x000fe20003f06300 */
[----:B----4-:R1:W-:Y:S01]  /*07f0*/  @!P1 STG.E desc[UR12][R20.64], R29 ;  /* 0x0000001d14009986 */ /* 0x0103e2000c10190c */
[-C--:B------:R-:W-:Y:S01]  /*0800*/  @!P4 LEA R16, P1, R5, R12.reuse, 0x2 ;  /* 0x0000000c0510c211 */ /* 0x080fe200078210ff */
[----:B------:R-:W-:Y:S01]  /*0810*/  IMAD.MOV.U32 R25, RZ, RZ, RZ ;  /* 0x000000ffff197224 */ /* 0x000fe200078e00ff */
[-C--:B0-----:R-:W-:Y:S02]  /*0820*/  @!P3 LEA.HI.X R15, R23, R13.reuse, R24, 0x2, P2 ;  /* 0x0000000d170fb211 */ /* 0x081fe400010f1418 */
[-C--:B------:R-:W-:Y:S02]  /*0830*/  @!P4 LEA.HI.X R17, R5, R13.reuse, R6, 0x2, P1 ;  /* 0x0000000d0511c211 */ /* 0x080fe400008f1406 */
[CC--:B------:R-:W-:Y:S01]  /*0840*/  @!P5 LEA R18, P1, R7.reuse, R12.reuse, 0x2 ;  /* 0x0000000c0712d211 */ /* 0x0c0fe200078210ff */
[----:B------:R-:W2:Y:S03]  /*0850*/  @!P3 LDG.E R26, desc[UR12][R14.64] ;  /* 0x0000000c0e1ab981 */ /* 0x000ea6000c1e1900 */
[----:B------:R-:W-:Y:S01]  /*0860*/  @!P5 LEA.HI.X R19, R7, R13, R8, 0x2, P1 ;  /* 0x0000000d0713d211 */ /* 0x000fe200008f1408 */
[----:B------:R-:W3:Y:S01]  /*0870*/  @!P4 LDG.E R28, desc[UR12][R16.64] ;  /* 0x0000000c101cc981 */ /* 0x000ee2000c1e1900 */
[----:B-1----:R-:W-:-:S03]  /*0880*/  @!P0 LEA R20, P1, R9, R12, 0x2 ;  /* 0x0000000c09148211 */ /* 0x002fc600078210ff */
[----:B------:R0:W4:Y:S01]  /*0890*/  @!P5 LDG.E R25, desc[UR12][R18.64] ;  /* 0x0000000c1219d981 */ /* 0x000122000c1e1900 */
[----:B------:R-:W-:-:S05]  /*08a0*/  @!P0 LEA.HI.X R21, R9, R13, R22, 0x2, P1 ;  /* 0x0000000d09158211 */ /* 0x000fca00008f1416 */
[----:B------:R1:W5:Y:S01]  /*08b0*/  @!P0 LDG.E R27, desc[UR12][R20.64] ;  /* 0x0000000c141b8981 */ /* 0x000362000c1e1900 */
[----:B------:R-:W-:Y:S02]  /*08c0*/  UIADD3 UR4, UP0, UPT, UR4, 0x2, URZ ;  /* 0x0000000204047890 */ /* 0x000fe4000ff1e0ff */
[----:B------:R-:W-:Y:S01]  /*08d0*/  ULEA UR6, UP1, UR10, UR6, 0x1 ;  /* 0x000000060a067291 */ /* 0x000fe2000f8208ff */
[CC--:B0-----:R-:W-:Y:S01]  /*08e0*/  @!P5 LEA R18, P2, R7.reuse, R10.reuse, 0x2 ;  /* 0x0000000a0712d211 */ /* 0x0c1fe200078410ff */
[----:B------:R-:W-:Y:S02]  /*08f0*/  UIADD3.X UR5, UPT, UPT, URZ, UR5, URZ, UP0, !UPT ;  /* 0x00000005ff057290 */ /* 0x000fe400087fe4ff */
[----:B------:R-:W-:Y:S01]  /*0900*/  UISETP.NE.U32.AND UP0, UPT, UR4, UR9, UPT ;  /* 0x000000090400728c */ /* 0x000fe2000bf05070 */
[----:B------:R-:W-:Y:S01]  /*0910*/  @!P5 LEA.HI.X R19, R7, R11, R8, 0x2, P2 ;  /* 0x0000000b0713d211 */ /* 0x000fe200010f1408 */
[----:B------:R-:W-:Y:S01]  /*0920*/  ULEA.HI.X UR7, UR10, UR7, URZ, 0x1, UP1 ;  /* 0x000000070a077291 */ /* 0x000fe200088f0cff */
[----:B-1----:R-:W-:Y:S01]  /*0930*/  @!P0 LEA R20, P6, R9, R10, 0x2 ;  /* 0x0000000a09148211 */ /* 0x002fe200078c10ff */
[----:B------:R-:W-:-:S03]  /*0940*/  UISETP.NE.AND.EX UP0, UPT, UR5, URZ, UPT, UP0 ;  /* 0x000000ff0500728c */ /* 0x000fc6000bf05300 */
[----:B------:R-:W-:Y:S01]  /*0950*/  @!P0 LEA.HI.X R21, R9, R11, R22, 0x2, P6 ;  /* 0x0000000b09158211 */ /* 0x000fe200030f1416 */
[----:B--2---:R-:W0:Y:S08]  /*0960*/  MUFU.LG2 R29, R26 ;  /* 0x0000001a001d7308 */ /* 0x004e300000000c00 */
[----:B---3--:R-:W1:Y:S08]  /*0970*/  MUFU.LG2 R28, R28 ;  /* 0x0000001c001c7308 */ /* 0x008e700000000c00 */
[----:B----4-:R0:W2:Y:S08]  /*0980*/  MUFU.LG2 R15, R25 ;  /* 0x00000019000f7308 */ /* 0x0100b00000000c00 */
[----:B-----5:R1:W3:Y:S01]  /*0990*/  MUFU.LG2 R14, R27 ;  /* 0x0000001b000e7308 */ /* 0x0202e20000000c00 */
[----:B0-----:R-:W-:-:S07]  /*09a0*/  FMUL.FTZ R25, R0, R29 ;  /* 0x0000001d00197220 */ /* 0x001fce0000410000 */
[----:B------:R-:W0:Y:S01]  /*09b0*/  @!P3 MUFU.EX2 R25, R25 ;  /* 0x000000190019b308 */ /* 0x000e220000000800 */
[C---:B-1----:R-:W-:Y:S01]  /*09c0*/  FMUL.FTZ R27, R0.reuse, R28 ;  /* 0x0000001c001b7220 */ /* 0x042fe20000410000 */
[----:B--2---:R-:W-:-:S06]  /*09d0*/  FMUL.FTZ R29, R0, R15 ;  /* 0x0000000f001d7220 */ /* 0x004fcc0000410000 */
[----:B------:R-:W1:Y:S01]  /*09e0*/  MUFU.EX2 R27, R27 ;  /* 0x0000001b001b7308 */ /* 0x000e620000000800 */
[----:B---3--:R-:W-:Y:S01]  /*09f0*/  FMUL.FTZ R26, R0, R14 ;  /* 0x0000000e001a7220 */ /* 0x008fe20000410000 */
[----:B------:R-:W-:-:S04]  /*0a00*/  @!P3 LEA R14, P1, R23, R10, 0x2 ;  /* 0x0000000a170eb211 */ /* 0x000fc800078210ff */
[-C--:B------:R-:W-:Y:S02]  /*0a10*/  @!P3 LEA.HI.X R15, R23, R11.reuse, R24, 0x2, P1 ;  /* 0x0000000b170fb211 */ /* 0x080fe400008f1418 */
[----:B------:R-:W2:Y:S01]  /*0a20*/  MUFU.EX2 R29, R29 ;  /* 0x0000001d001d7308 */ /* 0x000ea20000000800 */
[C---:B------:R-:W-:Y:S02]  /*0a30*/  @!P4 LEA R16, P1, R5.reuse, R10, 0x2 ;  /* 0x0000000a0510c211 */ /* 0x040fe400078210ff */
[----:B0-----:R3:W-:Y:S02]  /*0a40*/  @!P3 STG.E desc[UR12][R14.64], R25 ;  /* 0x000000190e00b986 */ /* 0x0017e4000c10190c */
[----:B------:R-:W-:-:S03]  /*0a50*/  @!P4 LEA.HI.X R17, R5, R11, R6, 0x2, P1 ;  /* 0x0000000b0511c211 */ /* 0x000fc600008f1406 */
[----:B------:R-:W0:Y:S02]  /*0a60*/  @!P0 MUFU.EX2 R26, R26 ;  /* 0x0000001a001a8308 */ /* 0x000e240000000800 */
[----:B-1----:R3:W-:Y:S04]  /*0a70*/  @!P4 STG.E desc[UR12][R16.64], R27 ;  /* 0x0000001b1000c986 */ /* 0x0027e8000c10190c */
[----:B--2---:R3:W-:Y:S04]  /*0a80*/  @!P5 STG.E desc[UR12][R18.64], R29 ;  /* 0x0000001d1200d986 */ /* 0x0047e8000c10190c */
[----:B0-----:R3:W-:Y:S01]  /*0a90*/  @!P0 STG.E desc[UR12][R20.64], R26 ;  /* 0x0000001a14008986 */ /* 0x0017e2000c10190c */
[----:B------:R-:W-:Y:S05]  /*0aa0*/  BRA.U UP0, `(.L_x_1617) ;  /* 0xfffffff9002c7547 */ /* 0x000fea000b83ffff */
.L_x_1616:
[----:B------:R-:W-:-:S04]  /*0ab0*/  ULOP3.LUT UR4, UR8, 0x1, URZ, 0xc0, !UPT ;  /* 0x0000000108047892 */ /* 0x000fc8000f8ec0ff */
[----:B------:R-:W-:-:S06]  /*0ac0*/  UISETP.NE.U32.AND UP0, UPT, UR4, 0x1, UPT ;  /* 0x000000010400788c */ /* 0x000fcc000bf05070 */
[----:B------:R-:W-:-:S13]  /*0ad0*/  PLOP3.LUT P0, PT, PT, PT, UP0, 0x80, 0x8 ;  /* 0x000000000008781c */ /* 0x000fda0003f0f008 */
[----:B------:R-:W-:Y:S05]  /*0ae0*/  @!P0 EXIT ;  /* 0x000000000000894d */ /* 0x000fea0003800000 */
[----:B0-----:R-:W-:Y:S01]  /*0af0*/  IADD3 R23, P1, PT, R4, UR6, RZ ;  /* 0x0000000604177c10 */ /* 0x001fe2000ff3e0ff */
[----:B---3--:R-:W-:Y:S02]  /*0b00*/  IMAD.MOV.U32 R16, RZ, RZ, RZ ;  /* 0x000000ffff107224 */ /* 0x008fe400078e00ff */
[----:B------:R-:W-:Y:S01]  /*0b10*/  IMAD.MOV.U32 R18, RZ, RZ, RZ ;  /* 0x000000ffff127224 */ /* 0x000fe200078e00ff */
[C---:B------:R-:W-:Y:S01]  /*0b20*/  IADD3 R17, P2, PT, R23.reuse, UR11, RZ ;  /* 0x0000000b17117c10 */ /* 0x040fe2000ff5e0ff */
[----:B------:R-:W-:Y:S01]  /*0b30*/  IMAD.X R14, RZ, RZ, UR7, P1 ;  /* 0x00000007ff0e7e24 */ /* 0x000fe200088e06ff */
[----:B------:R-:W-:Y:S02]  /*0b40*/  ISETP.GE.U32.AND P0, PT, R23, R2, PT ;  /* 0x000000021700720c */ /* 0x000fe40003f06070 */
[----:B------:R-:W-:Y:S01]  /*0b50*/  IADD3 R19, P3, PT, R17, UR11, RZ ;  /* 0x0000000b11137c10 */ /* 0x000fe2000ff7e0ff */
[----:B------:R-:W-:Y:S01]  /*0b60*/  IMAD.X R15, RZ, RZ, R14, P2 ;  /* 0x000000ffff0f7224 */ /* 0x000fe200010e060e */
[----:B------:R-:W-:-:S02]  /*0b70*/  ISETP.GE.AND.EX P0, PT, R14, R3, PT, P0 ;  /* 0x000000030e00720c */ /* 0x000fc40003f06300 */
[-C--:B------:R-:W-:Y:S01]  /*0b80*/  ISETP.GE.U32.AND P1, PT, R17, R2.reuse, PT ;  /* 0x000000021100720c */ /* 0x080fe20003f26070 */
[----:B------:R-:W-:Y:S01]  /*0b90*/  IMAD.X R8, RZ, RZ, R15, P3 ;  /* 0x000000ffff087224 */ /* 0x000fe200018e060f */
[----:B------:R-:W-:Y:S02]  /*0ba0*/  ISETP.GE.U32.AND P2, PT, R19, R2, PT ;  /* 0x000000021300720c */ /* 0x000fe40003f46070 */
[-C--:B------:R-:W-:Y:S02]  /*0bb0*/  ISETP.GE.AND.EX P1, PT, R15, R3.reuse, PT, P1 ;  /* 0x000000030f00720c */ /* 0x080fe40003f26310 */
[----:B------:R-:W-:Y:S02]  /*0bc0*/  ISETP.GE.AND.EX P2, PT, R8, R3, PT, P2 ;  /* 0x000000030800720c */ /* 0x000fe40003f46320 */
[----:B------:R-:W-:-:S03]  /*0bd0*/  IADD3 R9, P4, PT, R19, UR11, RZ ;  /* 0x0000000b13097c10 */ /* 0x000fc6000ff9e0ff */
[----:B------:R-:W-:Y:S02]  /*0be0*/  @!P0 LEA R4, P5, R23, R12, 0x2 ;  /* 0x0000000c17048211 */ /* 0x000fe400078a10ff */
[----:B------:R-:W-:Y:S01]  /*0bf0*/  ISETP.GE.U32.AND P3, PT, R9, R2, PT ;  /* 0x000000020900720c */ /* 0x000fe20003f66070 */
[----:B------:R-:W-:Y:S01]  /*0c00*/  IMAD.X R2, RZ, RZ, R8, P4 ;  /* 0x000000ffff027224 */ /* 0x000fe200020e0608 */
[-C--:B------:R-:W-:Y:S02]  /*0c10*/  @!P0 LEA.HI.X R5, R23, R13.reuse, R14, 0x2, P5 ;  /* 0x0000000d17058211 */ /* 0x080fe400028f140e */
[-C--:B------:R-:W-:Y:S02]  /*0c20*/  @!P1 LEA R6, P5, R17, R12.reuse, 0x2 ;  /* 0x0000000c11069211 */ /* 0x080fe400078a10ff */
[----:B------:R-:W-:Y:S01]  /*0c30*/  @!P2 LEA R20, P4, R19, R12, 0x2 ;  /* 0x0000000c1314a211 */ /* 0x000fe200078810ff */
[----:B------:R0:W2:Y:S01]  /*0c40*/  @!P0 LDG.E R16, desc[UR12][R4.64] ;  /* 0x0000000c04108981 */ /* 0x0000a2000c1e1900 */
[----:B------:R-:W-:-:S02]  /*0c50*/  @!P1 LEA.HI.X R7, R17, R13, R15, 0x2, P5 ;  /* 0x0000000d11079211 */ /* 0x000fc400028f140f */
[----:B------:R-:W-:Y:S01]  /*0c60*/  ISETP.GE.AND.EX P3, PT, R2, R3, PT, P3 ;  /* 0x000000030200720c */ /* 0x000fe20003f66330 */
[----:B------:R-:W-:Y:S01]  /*0c70*/  IMAD.MOV.U32 R3, RZ, RZ, RZ ;  /* 0x000000ffff037224 */ /* 0x000fe200078e00ff */
[----:B------:R-:W-:Y:S01]  /*0c80*/  @!P2 LEA.HI.X R21, R19, R13, R8, 0x2, P4 ;  /* 0x0000000d1315a211 */ /* 0x000fe200020f1408 */
[----:B------:R1:W3:Y:S04]  /*0c90*/  @!P1 LDG.E R18, desc[UR12][R6.64] ;  /* 0x0000000c06129981 */ /* 0x0002e8000c1e1900 */
[----:B------:R-:W4:Y:S01]  /*0ca0*/  @!P2 LDG.E R3, desc[UR12][R20.64] ;  /* 0x0000000c1403a981 */ /* 0x000f22000c1e1900 */
[----:B------:R-:W-:-:S05]  /*0cb0*/  IMAD.MOV.U32 R22, RZ, RZ, RZ ;  /* 0x000000ffff167224 */ /* 0x000fca00078e00ff */
[----:B------:R-:W-:-:S04]  /*0cc0*/  @!P3 LEA R12, P4, R9, R12, 0x2 ;  /* 0x0000000c090cb211 */ /* 0x000fc800078810ff */
[----:B------:R-:W-:-:S05]  /*0cd0*/  @!P3 LEA.HI.X R13, R9, R13, R2, 0x2, P4 ;  /* 0x0000000d090db211 */ /* 0x000fca00020f1402 */
[----:B------:R5:W5:Y:S01]  /*0ce0*/  @!P3 LDG.E R22, desc[UR12][R12.64] ;  /* 0x0000000c0c16b981 */ /* 0x000b62000c1e1900 */
[-C--:B0-----:R-:W-:Y:S02]  /*0cf0*/  @!P0 LEA R4, P4, R23, R10.reuse, 0x2 ;  /* 0x0000000a17048211 */ /* 0x081fe400078810ff */
[----:B-1----:R-:W-:-:S04]  /*0d00*/  @!P1 LEA R6, P5, R17, R10, 0x2 ;  /* 0x0000000a11069211 */ /* 0x002fc800078a10ff */
[----:B------:R-:W-:Y:S01]  /*0d10*/  @!P1 LEA.HI.X R7, R17, R11, R15, 0x2, P5 ;  /* 0x0000000b11079211 */ /* 0x000fe200028f140f */
[----:B--2---:R-:W0:Y:S08]  /*0d20*/  MUFU.LG2 R5, R16 ;  /* 0x0000001000057308 */ /* 0x004e300000000c00 */
[----:B---3--:R-:W1:Y:S08]  /*0d30*/  MUFU.LG2 R25, R18 ;  /* 0x0000001200197308 */ /* 0x008e700000000c00 */
[----:B----4-:R-:W2:Y:S01]  /*0d40*/  MUFU.LG2 R3, R3 ;  /* 0x0000000300037308 */ /* 0x010ea20000000c00 */
[C---:B0-----:R-:W-:Y:S01]  /*0d50*/  FMUL.FTZ R27, R0.reuse, R5 ;  /* 0x00000005001b7220 */ /* 0x041fe20000410000 */
[----:B-1----:R-:W-:-:S06]  /*0d60*/  FMUL.FTZ R25, R0, R25 ;  /* 0x0000001900197220 */ /* 0x002fcc0000410000 */
[----:B------:R-:W0:Y:S01]  /*0d70*/  @!P0 MUFU.EX2 R27, R27 ;  /* 0x0000001b001b8308 */ /* 0x000e220000000800 */
[----:B--2---:R-:W-:-:S07]  /*0d80*/  FMUL.FTZ R20, R0, R3 ;  /* 0x0000000300147220 */ /* 0x004fce0000410000 */
[----:B------:R-:W1:Y:S01]  /*0d90*/  MUFU.EX2 R25, R25 ;  /* 0x0000001900197308 */ /* 0x000e620000000800 */
[----:B------:R-:W-:-:S07]  /*0da0*/  @!P0 LEA.HI.X R5, R23, R11, R14, 0x2, P4 ;  /* 0x0000000b17058211 */ /* 0x000fce00020f140e */
[----:B------:R-:W2:Y:S01]  /*0db0*/  MUFU.EX2 R29, R20 ;  /* 0x00000014001d7308 */ /* 0x000ea20000000800 */
[----:B-----5:R-:W-:-:S07]  /*0dc0*/  @!P2 LEA R12, P4, R19, R10, 0x2 ;  /* 0x0000000a130ca211 */ /* 0x020fce00078810ff */
[----:B------:R-:W3:Y:S01]  /*0dd0*/  MUFU.LG2 R21, R22 ;  /* 0x0000001600157308 */ /* 0x000ee20000000c00 */
[----:B------:R-:W-:Y:S01]  /*0de0*/  @!P2 LEA.HI.X R13, R19, R11, R8, 0x2, P4 ;  /* 0x0000000b130da211 */ /* 0x000fe200020f1408 */
[----:B0-----:R0:W-:Y:S04]  /*0df0*/  @!P0 STG.E desc[UR12][R4.64], R27 ;  /* 0x0000001b04008986 */ /* 0x0011e8000c10190c */
[----:B-1----:R0:W-:Y:S04]  /*0e00*/  @!P1 STG.E desc[UR12][R6.64], R25 ;  /* 0x0000001906009986 */ /* 0x0021e8000c10190c */
[----:B--2---:R0:W-:Y:S01]  /*0e10*/  @!P2 STG.E desc[UR12][R12.64], R29 ;  /* 0x0000001d0c00a986 */ /* 0x0041e2000c10190c */
[----:B---3--:R-:W-:Y:S01]  /*0e20*/  FMUL.FTZ R3, R0, R21 ;  /* 0x0000001500037220 */ /* 0x008fe20000410000 */
[----:B------:R-:W-:Y:S06]  /*0e30*/  @P3 EXIT ;  /* 0x000000000000394d */ /* 0x000fec0003800000 */
[----:B------:R-:W1:Y:S01]  /*0e40*/  MUFU.EX2 R3, R3 ;  /* 0x0000000300037308 */ /* 0x000e620000000800 */
[----:B0-----:R-:W-:-:S04]  /*0e50*/  LEA R4, P0, R9, R10, 0x2 ;  /* 0x0000000a09047211 */ /* 0x001fc800078010ff */
[----:B------:R-:W-:-:S05]  /*0e60*/  LEA.HI.X R5, R9, R11, R2, 0x2, P0 ;  /* 0x0000000b09057211 */ /* 0x000fca00000f1402 */
[----:B-1----:R-:W-:Y:S01]  /*0e70*/  STG.E desc[UR12][R4.64], R3 ;  /* 0x0000000304007986 */ /* 0x002fe2000c10190c */
[----:B------:R-:W-:Y:S05]  /*0e80*/  EXIT ;  /* 0x000000000000794d */ /* 0x000fea0003800000 */
.L_x_1615:
[----:B------:R-:W0:Y:S02]  /*0e90*/  S2R R15, SR_TID.X ;  /* 0x00000000000f7919 */ /* 0x000e240000002100 */
[----:B0-----:R-:W-:-:S03]  /*0ea0*/  IMAD.WIDE.U32 R4, R15, 0x4, RZ ;  /* 0x000000040f047825 */ /* 0x001fc600078e00ff */
[----:B------:R-:W-:-:S04]  /*0eb0*/  ISETP.GE.U32.AND P0, PT, R4, R2, PT ;  /* 0x000000020400720c */ /* 0x000fc80003f06070 */
[----:B------:R-:W-:-:S13]  /*0ec0*/  ISETP.GE.AND.EX P0, PT, R5, R3, PT, P0 ;  /* 0x000000030500720c */ /* 0x000fda0003f06300 */
[----:B------:R-:W-:Y:S05]  /*0ed0*/  @P0 EXIT ;  /* 0x000000000000094d */ /* 0x000fea0003800000 */
[----:B------:R-:W-:Y:S01]  /*0ee0*/  IMAD.MOV.U32 R8, RZ, RZ, RZ ;  /* 0x000000ffff087224 */ /* 0x000fe200078e00ff */
[----:B------:R-:W0:Y:S06]  /*0ef0*/  LDCU UR4, c[0x0][0x360] ;  /* 0x00006c00ff0477ac */ /* 0x000e2c0008000800 */
.L_x_1618:
[C---:B------:R-:W-:Y:S01]  /*0f00*/  IMAD.SHL.U32 R23, R15.reuse, 0x10, RZ ;  /* 0x000000100f177824 */ /* 0x040fe200078e00ff */
[----:B------:R-:W-:-:S04]  /*0f10*/  SHF.L.U64.HI R9, R15, 0x4, R8 ;  /* 0x000000040f097819 */ /* 0x000fc80000010208 */
[----:B-1----:R-:W-:-:S05]  /*0f20*/  IADD3 R4, P0, PT, R12, R23, RZ ;  /* 0x000000170c047210 */ /* 0x002fca0007f1e0ff */
[----:B------:R-:W-:-:S06]  /*0f30*/  IMAD.X R5, R13, 0x1, R9, P0 ;  /* 0x000000010d057824 */ /* 0x000fcc00000e0609 */
[----:B------:R-:W3:Y:S02]  /*0f40*/  LDG.E.128 R4, desc[UR12][R4.64] ;  /* 0x0000000c04047981 */ /* 0x000ee4000c1e1d00 */
[----:B---3--:R1:W2:Y:S08]  /*0f50*/  MUFU.LG2 R17, R4 ;  /* 0x0000000400117308 */ /* 0x0082b00000000c00 */
[----:B------:R3:W4:Y:S01]  /*0f60*/  MUFU.LG2 R19, R5 ;  /* 0x0000000500137308 */ /* 0x0007220000000c00 */
[----:B-1----:R-:W-:-:S07]  /*0f70*/  IADD3 R4, P0, PT, R10, R23, RZ ;  /* 0x000000170a047210 */ /* 0x002fce0007f1e0ff */
[----:B------:R1:W5:Y:S01]  /*0f80*/  MUFU.LG2 R21, R6 ;  /* 0x0000000600157308 */ /* 0x0003620000000c00 */
[----:B--2---:R-:W-:Y:S01]  /*0f90*/  FMUL.FTZ R16, R0, R17 ;  /* 0x0000001100107220 */ /* 0x004fe20000410000 */
[----:B---3--:R-:W-:Y:S01]  /*0fa0*/  IMAD.X R5, R11, 0x1, R9, P0 ;  /* 0x000000010b057824 */ /* 0x008fe200000e0609 */
[----:B0-----:R-:W-:-:S05]  /*0fb0*/  IADD3 R15, P0, PT, R15, UR4, RZ ;  /* 0x000000040f0f7c10 */ /* 0x001fca000ff1e0ff */
[----:B------:R-:W0:Y:S01]  /*0fc0*/  MUFU.LG2 R7, R7 ;  /* 0x0000000700077308 */ /* 0x000e220000000c00 */
[----:B----4-:R-:W-:Y:S01]  /*0fd0*/  FMUL.FTZ R17, R0, R19 ;  /* 0x0000001300117220 */ /* 0x010fe20000410000 */
[----:B------:R-:W-:Y:S01]  /*0fe0*/  IMAD.X R8, RZ, RZ, R8, P0 ;  /* 0x000000ffff087224 */ /* 0x000fe200000e0608 */
[----:B------:R-:W-:-:S04]  /*0ff0*/  LOP3.LUT P0, RZ, R15, 0xffffc000, RZ, 0xc0, !PT ;  /* 0xffffc0000fff7812 */ /* 0x000fc8000780c0ff */
[----:B-1----:R-:W-:Y:S01]  /*1000*/  SHF.L.U64.HI R6, R15, 0x2, R8 ;  /* 0x000000020f067819 */ /* 0x002fe20000010208 */
[----:B------:R-:W-:Y:S01]  /*1010*/  MUFU.EX2 R16, R16 ;  /* 0x0000001000107308 */ /* 0x000fe20000000800 */
[----:B-----5:R-:W-:Y:S01]  /*1020*/  FMUL.FTZ R18, R0, R21 ;  /* 0x0000001500127220 */ /* 0x020fe20000410000 */
[----:B------:R-:W-:-:S06]  /*1030*/  LOP3.LUT P0, RZ, R8, 0x3fffffff, RZ, 0xc0, P0 ;  /* 0x3fffffff08ff7812 */ /* 0x000fcc000000c0ff */
[----:B------:R-:W-:Y:S01]  /*1040*/  MUFU.EX2 R17, R17 ;  /* 0x0000001100117308 */ /* 0x000fe20000000800 */
[----:B0-----:R-:W-:Y:S01]  /*1050*/  FMUL.FTZ R19, R0, R7 ;  /* 0x0000000700137220 */ /* 0x001fe20000410000 */
[----:B------:R-:W-:-:S05]  /*1060*/  IMAD.SHL.U32 R7, R15, 0x4, RZ ;  /* 0x000000040f077824 */ /* 0x000fca00078e00ff */
[----:B------:R-:W-:Y:S01]  /*1070*/  ISETP.LT.U32.AND P1, PT, R7, R2, PT ;  /* 0x000000020700720c */ /* 0x000fe20003f21070 */
[----:B------:R-:W-:Y:S03]  /*1080*/  MUFU.EX2 R18, R18 ;  /* 0x0000001200127308 */ /* 0x000fe60000000800 */
[----:B------:R-:W-:-:S05]  /*1090*/  ISETP.LT.AND.EX P1, PT, R6, R3, PT, P1 ;  /* 0x000000030600720c */ /* 0x000fca0003f21310 */
[----:B------:R-:W0:Y:S02]  /*10a0*/  MUFU.EX2 R19, R19 ;  /* 0x0000001300137308 */ /* 0x000e240000000800 */
[----:B0-----:R1:W-:Y:S06]  /*10b0*/  STG.E.128 desc[UR12][R4.64], R16 ;  /* 0x0000001004007986 */ /* 0x0013ec000c101d0c */
[----:B------:R-:W-:Y:S05]  /*10c0*/  @!P0 BRA P1, `(.L_x_1618) ;  /* 0xfffffffc008c8947 */ /* 0x000fea000083ffff */
[----:B------:R-:W-:Y:S05]  /*10d0*/  EXIT ;  /* 0x000000000000794d */ /* 0x000fea0003800000 */
        .weak           $__internal_64_$__cuda_sm20_div_u16
        .type           $__internal_64_$__cuda_sm20_div_u16,@function
        .size           $__internal_64_$__cuda_sm20_div_u16,(.L_x_4265 - $__internal_64_$__cuda_sm20_div_u16)
$__internal_64_$__cuda_sm20_div_u16:
        /* <DEDUP_REMOVED lines=19> */
[----:B------:R-:W-:Y:S05]  /*1210*/  RET.REL.NODEC R4 `(_ZN2at6native61_GLOBAL__N__44eb8e94_28_ForeachBinaryOpScalarList_cu_dda10a6925multi_tensor_apply_kernelINS1_28TensorListScalarListMetadataIfLi2EEENS1_25BinaryOpScalarListFunctorIfLi2ELi1ELi1EEEJNS1_13power_functorIfEEEEEvT_T0_DpT1_) ;  /* 0xffffffec04787950 */ /* 0x000fea0003c3ffff */
.L_x_1619:
        /* <DEDUP_REMOVED lines=14> */
.L_x_4265:


//--------------------- .text._ZN2at6native61_GLOBAL__N__44eb8e94_28_ForeachBinaryOpScalarList_cu_dda10a6925multi_tensor_apply_kernelINS1_28TensorListScalarListMetadataIdLi2EEENS1_25BinaryOpScalarListFunctorIdLi2ELi1ELi1EEEJNS1_13power_functorIdEEEEEvT_T0_DpT1_ --------------------------
	.section	.text._ZN2at6native61_GLOBAL__N__44eb8e94_28_ForeachBinaryOpScalarList_cu_dda10a6925multi_tensor_apply_kernelINS1_28TensorListScalarListMetadataIdLi2EEENS1_25BinaryOpScalarListFunctorIdLi2ELi1ELi1EEEJNS1_13power_functorIdEEEEEvT_T0_DpT1_,"ax",@progbits
	.align	128
.text._ZN2at6native61_GLOBAL__N__44eb8e94_28_ForeachBinaryOpScalarList_cu_dda10a6925multi_tensor_apply_kernelINS1_28TensorListScalarListMetadataIdLi2EEENS1_25BinaryOpScalarListFunctorIdLi2ELi1ELi1EEEJNS1_13power_functorIdEEEEEvT_T0_DpT1_:
        .type           _ZN2at6native61_GLOBAL__N__44eb8e94_28_ForeachBinaryOpScalarList_cu_dda10a6925multi_tensor_apply_kernelINS1_28TensorListScalarListMetadataIdLi2EEENS1_25BinaryOpScalarListFunctorIdLi2ELi1ELi1EEEJNS1_13power_functorIdEEEEEvT_T0_DpT1_,@function
        .size           _ZN2at6native61_GLOBAL__N__44eb8e94_28_ForeachBinaryOpScalarList_cu_dda10a6925multi_tensor_apply_kernelINS1_28TensorListScalarListMetadataIdLi2EEENS1_25BinaryOpScalarListFunctorIdLi2ELi1ELi1EEEJNS1_13power_functorIdEEEEEvT_T0_DpT1_,(.L_x_4267 - _ZN2at6native61_GLOBAL__N__44eb8e94_28_ForeachBinaryOpScalarList_cu_dda10a6925multi_tensor_apply_kernelINS1_28TensorListScalarListMetadataIdLi2EEENS1_25BinaryOpScalarListFunctorIdLi2ELi1ELi1EEEJNS1_13power_functorIdEEEEEvT_T0_DpT1_)
        .other          _ZN2at6native61_GLOBAL__N__44eb8e94_28_ForeachBinaryOpScalarList_cu_dda10a6925multi_tensor_apply_kernelINS1_28TensorListScalarListMetadataIdLi2EEENS1_25BinaryOpScalarListFunctorIdLi2ELi1ELi1EEEJNS1_13power_functorIdEEEEEvT_T0_DpT1_,@"STO_CUDA_ENTRY STV_DEFAULT"
_ZN2at6native61_GLOBAL__N__44eb8e94_28_ForeachBinaryOpScalarList_cu_dda10a6925multi_tensor_apply_kernelINS1_28TensorListScalarListMetadataIdLi2EEENS1_25BinaryOpScalarListFunctorIdLi2ELi1ELi1EEEJNS1_13power_functorIdEEEEEvT_T0_DpT1_:
        /* <DEDUP_REMOVED lines=25> */
[----:B------:R-:W-:Y:S01]  /*0190*/  USHF.R.U32.HI UR4, URZ, 0x14, UR11 ;  /* 0x00000014ff047899 */ /* 0x000fe2000801160b */
[----:B------:R-:W-:Y:S01]  /*01a0*/  IMAD.U32 R5, RZ, RZ, UR10 ;  /* 0x0000000aff057e24 */ /* 0x000fe2000f8e00ff */
[----:B------:R-:W0:Y:S01]  /*01b0*/  S2R R0, SR_TID.X ;  /* 0x0000000000007919 */ /* 0x000e220000002100 */
[----:B------:R-:W-:Y:S01]  /*01c0*/  IMAD.U32 R3, RZ, RZ, UR10 ;  /* 0x0000000aff037e24 */ /* 0x000fe2000f8e00ff */
[----:B------:R-:W-:Y:S01]  /*01d0*/  ULOP3.LUT UR4, UR4, 0x7ff, URZ, 0xc0, !UPT ;  /* 0x000007ff04047892 */ /* 0x000fe2000f8ec0ff */
[----:B------:R-:W1:Y:S01]  /*01e0*/  FRND.F64.TRUNC R6, UR10 ;  /* 0x0000000a00067d13 */ /* 0x000e62000830d800 */
[----:B------:R-:W-:Y:S02]  /*01f0*/  UISETP.LT.U32.AND UP0, UPT, UR12, 0x10000, UPT ;  /* 0x000100000c00788c */ /* 0x000fe4000bf01070 */
[----:B------:R-:W-:Y:S02]  /*0200*/  UIADD3 UR4, UPT, UPT, UR4, -0x3f4, URZ ;  /* 0xfffffc0c04047890 */ /* 0x000fe4000fffe0ff */
[----:B------:R-:W-:Y:S01]  /*0210*/  UISETP.LT.U32.AND.EX UP0, UPT, UR5, URZ, UPT, UP0 ;  /* 0x000000ff0500728c */ /* 0x000fe2000bf01100 */
[----:B------:R-:W2:Y:S03]  /*0220*/  LDCU UR13, c[0x0][0x360] ;  /* 0x00006c00ff0d77ac */ /* 0x000ea60008000800 */
[----:B------:R-:W-:Y:S01]  /*0230*/  IMAD.U32 R4, RZ, RZ, UR4 ;  /* 0x00000004ff047e24 */ /* 0x000fe2000f8e00ff */
[----:B------:R-:W-:-:S02]  /*0240*/  ULOP3.LUT UR4, UR11, 0x7fffffff, URZ, 0xc0, !UPT ;  /* 0x7fffffff0b047892 */ /* 0x000fc4000f8ec0ff */
[----:B------:R-:W-:Y:S02]  /*0250*/  USEL UR15, UR5, URZ, UP0 ;  /* 0x000000ff050f7287 */ /* 0x000fe40008000000 */
[-C--:B------:R-:W-:Y:S01]  /*0260*/  SHF.L.U32 R2, R5, R4.reuse, RZ ;  /* 0x0000000405027219 */ /* 0x080fe200000006ff */
[----:B------:R-:W-:Y:S01]  /*0270*/  USEL UR14, UR12, 0x10000, UP0 ;  /* 0x000100000c0e7887 */ /* 0x000fe20008000000 */
[----:B------:R-:W-:Y:S01]  /*0280*/  SHF.L.U64.HI R3, R3, R4, UR11 ;  /* 0x0000000b03037e19 */ /* 0x000fe20008010204 */
[----:B------:R-:W-:Y:S01]  /*0290*/  IMAD.U32 R28, RZ, RZ, UR4 ;  /* 0x00000004ff1c7e24 */ /* 0x000fe2000f8e00ff */
[----:B------:R-:W-:Y:S01]  /*02a0*/  ISETP.NE.U32.AND P0, PT, R2, RZ, PT ;  /* 0x000000ff0200720c */ /* 0x000fe20003f05070 */
[----:B------:R-:W-:Y:S01]  /*02b0*/  IMAD.U32 R2, RZ, RZ, UR10 ;  /* 0x0000000aff027e24 */ /* 0x000fe2000f8e00ff */
[----:B------:R-:W-:Y:S01]  /*02c0*/  UMOV UR4, URZ ;  /* 0x000000ff00047c82 */ /* 0x000fe20008000000 */
[----:B------:R-:W-:Y:S01]  /*02d0*/  UMOV UR5, URZ ;  /* 0x000000ff00057c82 */ /* 0x000fe20008000000 */
[----:B------:R-:W-:Y:S01]  /*02e0*/  ISETP.NE.AND.EX P0, PT, R3, -0x80000000, PT, P0 ;  /* 0x800000000300780c */ /* 0x000fe20003f05300 */
[----:B------:R-:W-:-:S12]  /*02f0*/  IMAD.U32 R3, RZ, RZ, UR11 ;  /* 0x0000000bff037e24 */ /* 0x000fd8000f8e00ff */
[----:B012---:R-:W-:-:S14]  /*0300*/  DSETP.NEU.AND P0, PT, |R2|, 0.5, !P0 ;  /* 0x3fe000000200742a */ /* 0x007fdc000470d200 */
.L_x_1657:
[----:B------:R-:W-:Y:S02]  /*0310*/  IADD3 R0, P2, PT, R0, UR4, RZ ;  /* 0x0000000400007c10 */ /* 0x000fe4000ff5e0ff */
[----:B------:R-:W-:Y:S02]  /*0320*/  CS2R R18, SRZ ;  /* 0x0000000000127805 */ /* 0x000fe4000001ff00 */
[C---:B------:R-:W-:Y:S01]  /*0330*/  ISETP.GE.U32.AND P1, PT, R0.reuse, UR14, PT ;  /* 0x0000000e00007c0c */ /* 0x040fe2000bf26070 */
[----:B0-----:R-:W-:Y:S01]  /*0340*/  IMAD.X R3, RZ, RZ, UR5, P2 ;  /* 0x00000005ff037e24 */ /* 0x001fe200090e06ff */
[----:B------:R-:W-:-:S04]  /*0350*/  IADD3 R5, P3, PT, R0, UR13, RZ ;  /* 0x0000000d00057c10 */ /* 0x000fc8000ff7e0ff */
[----:B------:R-:W-:Y:S01]  /*0360*/  ISETP.GE.U32.AND.EX P1, PT, R3, UR15, PT, P1 ;  /* 0x0000000f03007c0c */ /* 0x000fe2000bf26110 */
[----:B------:R-:W-:Y:S01]  /*0370*/  IMAD.X R14, RZ, RZ, R3, P3 ;  /* 0x000000ffff0e7224 */ /* 0x000fe200018e0603 */
[----:B------:R-:W-:-:S04]  /*0380*/  IADD3 R11, P3, PT, R5, UR13, RZ ;  /* 0x0000000d050b7c10 */ /* 0x000fc8000ff7e0ff */
[----:B------:R-:W-:-:S07]  /*0390*/  IADD3 R13, P4, PT, R11, UR13, RZ ;  /* 0x0000000d0b0d7c10 */ /* 0x000fce000ff9e0ff */
[----:B------:R-:W-:-:S04]  /*03a0*/  @!P1 LEA R2, P2, R0, UR8, 0x3 ;  /* 0x0000000800029c11 */ /* 0x000fc8000f8418ff */
[----:B------:R-:W-:Y:S01]  /*03b0*/  @!P1 LEA.HI.X R3, R0, UR9, R3, 0x3, P2 ;  /* 0x0000000900039c11 */ /* 0x000fe200090f1c03 */
[----:B------:R-:W-:-:S04]  /*03c0*/  IMAD.X R0, RZ, RZ, R14, P3 ;  /* 0x000000ffff007224 */ /* 0x000fc800018e060e */
[----:B------:R0:W2:Y:S01]  /*03d0*/  @!P1 LDG.E.64 R18, desc[UR16][R2.64] ;  /* 0x0000001002129981 */ /* 0x0000a2000c1e1b00 */
[----:B------:R-:W-:Y:S01]  /*03e0*/  ISETP.GE.U32.AND P2, PT, R11, UR14, PT ;  /* 0x0000000e0b007c0c */ /* 0x000fe2000bf46070 */
[----:B------:R-:W-:Y:S01]  /*03f0*/  IMAD.X R16, RZ, RZ, R0, P4 ;  /* 0x000000ffff107224 */ /* 0x000fe200020e0600 */
[----:B------:R-:W-:Y:S02]  /*0400*/  ISETP.GE.U32.AND P3, PT, R13, UR14, PT ;  /* 0x0000000e0d007c0c */ /* 0x000fe4000bf66070 */
[----:B------:R-:W-:Y:S02]  /*0410*/  CS2R R22, SRZ ;  /* 0x0000000000167805 */ /* 0x000fe4000001ff00 */
[----:B------:R-:W-:Y:S02]  /*0420*/  ISETP.GE.U32.AND.EX P2, PT, R0, UR15, PT, P2 ;  /* 0x0000000f00007c0c */ /* 0x000fe4000bf46120 */
[----:B------:R-:W-:Y:S02]  /*0430*/  CS2R R24, SRZ ;  /* 0x0000000000187805 */ /* 0x000fe4000001ff00 */
[----:B------:R-:W-:-:S02]  /*0440*/  ISETP.GE.U32.AND.EX P3, PT, R16, UR15, PT, P3 ;  /* 0x0000000f10007c0c */ /* 0x000fc4000bf66130 */
[----:B------:R-:W-:Y:S02]  /*0450*/  CS2R R20, SRZ ;  /* 0x0000000000147805 */ /* 0x000fe4000001ff00 */
[----:B------:R-:W-:-:S04]  /*0460*/  ISETP.GE.U32.AND P1, PT, R5, UR14, PT ;  /* 0x0000000e05007c0c */ /* 0x000fc8000bf26070 */
[----:B------:R-:W-:Y:S02]  /*0470*/  ISETP.GE.U32.AND.EX P1, PT, R14, UR15, PT, P1 ;  /* 0x0000000f0e007c0c */ /* 0x000fe4000bf26110 */
[----:B------:R-:W-:-:S03]  /*0480*/  @!P2 LEA R10, P5, R11, UR8, 0x3 ;  /* 0x000000080b0aac11 */ /* 0x000fc6000f8a18ff */
[----:B------:R-:W-:Y:S02]  /*0490*/  @!P3 LEA R12, P6, R13, UR8, 0x3 ;  /* 0x000000080d0cbc11 */ /* 0x000fe4000f8c18ff */
[----:B------:R-:W-:Y:S02]  /*04a0*/  @!P2 LEA.HI.X R11, R11, UR9, R0, 0x3, P5 ;  /* 0x000000090b0bac11 */ /* 0x000fe4000a8f1c00 */
[----:B------:R-:W-:-:S04]  /*04b0*/  @!P3 LEA.HI.X R13, R13, UR9, R16, 0x3, P6 ;  /* 0x000000090d0dbc11 */ /* 0x000fc8000b0f1c10 */
[C---:B------:R-:W-:Y:S01]  /*04c0*/  @!P1 LEA R8, P4, R5.reuse, UR8, 0x3 ;  /* 0x0000000805089c11 */ /* 0x040fe2000f8818ff */
[----:B------:R1:W5:Y:S01]  /*04d0*/  @!P2 LDG.E.64 R22, desc[UR16][R10.64] ;  /* 0x000000100a16a981 */ /* 0x000362000c1e1b00 */
[----:B------:R-:W-:Y:S02]  /*04e0*/  IMAD.U32 R29, RZ, RZ, UR10 ;  /* 0x0000000aff1d7e24 */ /* 0x000fe4000f8e00ff */
[----:B------:R-:W-:Y:S01]  /*04f0*/  @!P1 LEA.HI.X R9, R5, UR9, R14, 0x3, P4 ;  /* 0x0000000905099c11 */ /* 0x000fe2000a0f1c0e */
[----:B------:R1:W5:Y:S01]  /*0500*/  @!P3 LDG.E.64 R24, desc[UR16][R12.64] ;  /* 0x000000100c18b981 */ /* 0x000362000c1e1b00 */
[----:B0-----:R-:W-:Y:S01]  /*0510*/  IMAD.U32 R3, RZ, RZ, UR10 ;  /* 0x0000000aff037e24 */ /* 0x001fe2000f8e00ff */
[----:B------:R-:W-:Y:S01]  /*0520*/  BSSY.RECONVERGENT B0, `(.L_x_1621) ;  /* 0x0000023000007945 */ /* 0x000fe20003800200 */
[-C--:B------:R-:W-:Y:S01]  /*0530*/  SHF.L.U64.HI R29, R29, R4.reuse, UR11 ;  /* 0x0000000b1d1d7e19 */ /* 0x080fe20008010204 */
[----:B------:R1:W5:Y:S02]  /*0540*/  @!P1 LDG.E.64 R20, desc[UR16][R8.64] ;  /* 0x0000001008149981 */ /* 0x000364000c1e1b00 */
[----:B------:R-:W-:Y:S01]  /*0550*/  SHF.L.U32 R30, R3, R4, RZ ;  /* 0x00000004031e7219 */ /* 0x000fe200000006ff */
[----:B--2---:R-:W-:-:S06]  /*0560*/  DSETP.NEU.AND P2, PT, R18, RZ, PT ;  /* 0x000000ff1200722a */ /* 0x004fcc0003f4d000 */
[----:B------:R-:W-:-:S08]  /*0570*/  ISETP.LE.OR P3, PT, RZ, UR11, P2 ;  /* 0x0000000bff007c0c */ /* 0x000fd00009763670 */
[----:B------:R-:W-:Y:S01]  /*0580*/  @!P2 SEL R27, R19, RZ, P0 ;  /* 0x000000ff131ba207 */ /* 0x000fe20000000000 */
[----:B------:R-:W-:Y:S01]  /*0590*/  @!P2 IMAD.MOV.U32 R26, RZ, RZ, RZ ;  /* 0x000000ffff1aa224 */ /* 0x000fe200078e00ff */
[----:B------:R-:W-:-:S03]  /*05a0*/  @!P2 PLOP3.LUT P1, PT, P0, PT, PT, 0x80, 0x8 ;  /* 0x000000000008a81c */ /* 0x000fc6000072f070 */
[----:B------:R-:W-:Y:S01]  /*05b0*/  @!P3 LOP3.LUT R27, R27, 0x7ff00000, RZ, 0xfc, !PT ;  /* 0x7ff000001b1bb812 */ /* 0x000fe200078efcff */
[----:B-1----:R-:W-:Y:S09]  /*05c0*/  @!P2 BRA `(.L_x_1622) ;  /* 0x000000000060a947 */ /* 0x002ff20003800000 */
[----:B------:R-:W-:Y:S01]  /*05d0*/  DADD R2, -RZ, |R18| ;  /* 0x00000000ff027229 */ /* 0x000fe20000000512 */
[----:B------:R-:W-:Y:S01]  /*05e0*/  IMAD.U32 R8, RZ, RZ, UR10 ;  /* 0x0000000aff087e24 */ /* 0x000fe2000f8e00ff */
[----:B------:R-:W-:Y:S01]  /*05f0*/  BSSY.RECONVERGENT B1, `(.L_x_1623) ;  /* 0x0000009000017945 */ /* 0x000fe20003800200 */
[----:B------:R-:W-:Y:S01]  /*0600*/  IMAD.U32 R11, RZ, RZ, UR11 ;  /* 0x0000000bff0b7e24 */ /* 0x000fe2000f8e00ff */
[----:B------:R-:W-:Y:S01]  /*0610*/  MOV R0, 0x680 ;  /* 0x0000068000007802 */ /* 0x000fe20000000f00 */
[----:B------:R-:W-:Y:S02]  /*0620*/  IMAD.U32 R10, RZ, RZ, UR10 ;  /* 0x0000000aff0a7e24 */ /* 0x000fe4000f8e00ff */
[----:B------:R-:W-:Y:S02]  /*0630*/  IMAD.U32 R9, RZ, RZ, UR11 ;  /* 0x0000000bff097e24 */ /* 0x000fe4000f8e00ff */
[----:B------:R-:W-:Y:S02]  /*0640*/  IMAD.MOV.U32 R5, RZ, RZ, R11 ;  /* 0x000000ffff057224 */ /* 0x000fe400078e000b */
[----:B------:R-:W-:-:S02]  /*0650*/  IMAD.MOV.U32 R10, RZ, RZ, R2 ;  /* 0x000000ffff0a7224 */ /* 0x000fc400078e0002 */
[----:B------:R-:W-:-:S07]  /*0660*/  IMAD.MOV.U32 R2, RZ, RZ, R8 ;  /* 0x000000ffff027224 */ /* 0x000fce00078e0008 */
[----:B-----5:R-:W-:Y:S05]  /*0670*/  CALL.REL.NOINC `($_ZN2at6native61_GLOBAL__N__44eb8e94_28_ForeachBinaryOpScalarList_cu_dda10a6925multi_tensor_apply_kernelINS1_28TensorListScalarListMetadataIdLi2EEENS1_25BinaryOpScalarListFunctorIdLi2ELi1ELi1EEEJNS1_13power_functorIdEEEEEvT_T0_DpT1_$__internal_accurate_pow) ;  /* 0x0000002800c87944 */ /* 0x020fea0003c00000 */
[----:B------:R-:W-:Y:S05]  /*0680*/  BSYNC.RECONVERGENT B1 ;  /* 0x0000000000017941 */ /* 0x000fea0003800200 */
.L_x_1623:
[----:B------:R-:W-:Y:S01]  /*0690*/  DADD R8, -RZ, -R2 ;  /* 0x00000000ff087229 */ /* 0x000fe20000000902 */
[----:B------:R-:W-:Y:S01]  /*06a0*/  ISETP.NE.U32.AND P1, PT, R30, RZ, PT ;  /* 0x000000ff1e00720c */ /* 0x000fe20003f25070 */
[----:B------:R-:W-:Y:S01]  /*06b0*/  DSETP.NEU.AND P2, PT, R6, UR10, PT ;  /* 0x0000000a06007e2a */ /* 0x000fe2000bf4d000 */
[----:B------:R-:W-:Y:S02]  /*06c0*/  ISETP.GE.AND P3, PT, R19, RZ, PT ;  /* 0x000000ff1300720c */ /* 0x000fe40003f66270 */
[----:B------:R-:W-:-:S05]  /*06d0*/  ISETP.NE.AND.EX P1, PT, R29, -0x80000000, PT, P1 ;  /* 0x800000001d00780c */ /* 0x000fca0003f25310 */
[-C--:B------:R-:W-:Y:S02]  /*06e0*/  FSEL R5, R8, R2.reuse, !P1 ;  /* 0x0000000208057208 */ /* 0x080fe40004800000 */
[-C--:B------:R-:W-:Y:S02]  /*06f0*/  FSEL R8, R9, R3.reuse, !P1 ;  /* 0x0000000309087208 */ /* 0x080fe40004800000 */
[----:B------:R-:W-:Y:S02]  /*0700*/  FSEL R26, R5, R2, !P3 ;  /* 0x00000002051a7208 */ /* 0x000fe40005800000 */
[----:B------:R-:W-:Y:S02]  /*0710*/  FSEL R27, R8, R3, !P3 ;  /* 0x00000003081b7208 */ /* 0x000fe40005800000 */
[----:B------:R-:W-:Y:S02]  /*0720*/  PLOP3.LUT P1, PT, P1, PT, PT, 0x8, 0x80 ;  /* 0x000000000080781c */ /* 0x000fe40000f2e170 */
[----:B------:R-:W-:-:S02]  /*0730*/  @!P3 FSEL R26, R26, RZ, !P2 ;  /* 0x000000ff1a1ab208 */ /* 0x000fc40005000000 */
[----:B------:R-:W-:-:S09]  /*0740*/  @!P3 FSEL R27, R27, -QNAN , !P2 ;  /* 0xfff800001b1bb808 */ /* 0x000fd20005000000 */
.L_x_1622:
[----:B------:R-:W-:Y:S05]  /*0750*/  BSYNC.RECONVERGENT B0 ;  /* 0x0000000000007941 */ /* 0x000fea0003800200 */
.L_x_1621:
[----:B------:R-:W-:Y:S01]  /*0760*/  DADD R2, R18, UR10 ;  /* 0x0000000a12027e29 */ /* 0x000fe20008000000 */
[----:B------:R-:W-:Y:S09]  /*0770*/  BSSY.RECONVERGENT B0, `(.L_x_1624) ;  /* 0x0000020000007945 */ /* 0x000ff20003800200 */
[----:B------:R-:W-:-:S04]  /*0780*/  LOP3.LUT R2, R3, 0x7ff00000, RZ, 0xc0, !PT ;  /* 0x7ff0000003027812 */ /* 0x000fc800078ec0ff */
[----:B------:R-:W-:-:S13]  /*0790*/  ISETP.NE.AND P2, PT, R2, 0x7ff00000, PT ;  /* 0x7ff000000200780c */ /* 0x000fda0003f45270 */
[----:B------:R-:W-:Y:S05]  /*07a0*/  @P2 BRA `(.L_x_1625) ;  /* 0x0000000000702947 */ /* 0x000fea0003800000 */
[----:B------:R-:W-:Y:S02]  /*07b0*/  IMAD.U32 R2, RZ, RZ, UR10 ;  /* 0x0000000aff027e24 */ /* 0x000fe4000f8e00ff */
[----:B------:R-:W-:-:S06]  /*07c0*/  IMAD.U32 R3, RZ, RZ, UR11 ;  /* 0x0000000bff037e24 */ /* 0x000fcc000f8e00ff */
[----:B------:R-:W-:-:S06]  /*07d0*/  DSETP.NAN.AND P2, PT, R2, UR10, PT ;  /* 0x0000000a02007e2a */ /* 0x000fcc000bf48000 */
[----:B------:R-:W-:-:S14]  /*07e0*/  DSETP.NUM.AND P2, PT, R18, R18, !P2 ;  /* 0x000000121200722a */ /* 0x000fdc0005747000 */
[----:B------:R-:W-:Y:S01]  /*07f0*/  @!P2 DADD R26, R18, UR10 ;  /* 0x0000000a121aae29 */ /* 0x000fe20008000000 */
[----:B------:R-:W-:Y:S10]  /*0800*/  @!P2 BRA `(.L_x_1625) ;  /* 0x000000000058a947 */ /* 0x000ff40003800000 */
[----:B------:R-:W-:Y:S02]  /*0810*/  IMAD.U32 R2, RZ, RZ, UR10 ;  /* 0x0000000aff027e24 */ /* 0x000fe4000f8e00ff */
[----:B------:R-:W-:-:S06]  /*0820*/  IMAD.U32 R3, RZ, RZ, UR11 ;  /* 0x0000000bff037e24 */ /* 0x000fcc000f8e00ff */
[----:B------:R-:W-:-:S14]  /*0830*/  DSETP.NEU.AND P2, PT, |R2|, +INF , PT ;  /* 0x7ff000000200742a */ /* 0x000fdc0003f4d200 */
[----:B------:R-:W-:Y:S05]  /*0840*/  @P2 BRA `(.L_x_1626) ;  /* 0x0000000000202947 */ /* 0x000fea0003800000 */
[----:B------:R-:W-:Y:S01]  /*0850*/  ISETP.LE.AND P2, PT, RZ, UR11, PT ;  /* 0x0000000bff007c0c */ /* 0x000fe2000bf43270 */
[----:B------:R-:W-:-:S06]  /*0860*/  DSETP.GT.AND P1, PT, |R18|, 1, PT ;  /* 0x3ff000001200742a */ /* 0x000fcc0003f24200 */
[----:B------:R-:W-:Y:S01]  /*0870*/  SEL R26, RZ, 0x7ff00000, !P1 ;  /* 0x7ff00000ff1a7807 */ /* 0x000fe20004800000 */
[----:B------:R-:W-:-:S05]  /*0880*/  DSETP.NEU.AND P1, PT, R18, -1, PT ;  /* 0xbff000001200742a */ /* 0x000fca0003f2d000 */
[----:B------:R-:W-:-:S04]  /*0890*/  @!P2 LOP3.LUT R26, R26, 0x7ff00000, RZ, 0x3c, !PT ;  /* 0x7ff000001a1aa812 */ /* 0x000fc800078e3cff */
[----:B------:R-:W-:Y:S01]  /*08a0*/  SEL R27, R26, 0x3ff00000, P1 ;  /* 0x3ff000001a1b7807 */ /* 0x000fe20000800000 */
[----:B------:R-:W-:Y:S01]  /*08b0*/  IMAD.MOV.U32 R26, RZ, RZ, RZ ;  /* 0x000000ffff1a7224 */ /* 0x000fe200078e00ff */
[----:B------:R-:W-:Y:S06]  /*08c0*/  BRA `(.L_x_1625) ;  /* 0x0000000000287947 */ /* 0x000fec0003800000 */
.L_x_1626:
[----:B------:R-:W-:-:S14]  /*08d0*/  DSETP.NEU.AND P2, PT, |R18|, +INF , PT ;  /* 0x7ff000001200742a */ /* 0x000fdc0003f4d200 */
[----:B------:R-:W-:Y:S05]  /*08e0*/  @P2 BRA `(.L_x_1625) ;  /* 0x0000000000202947 */ /* 0x000fea0003800000 */
[----:B------:R-:W-:Y:S01]  /*08f0*/  ISETP.LE.AND P2, PT, RZ, UR11, PT ;  /* 0x0000000bff007c0c */ /* 0x000fe2000bf43270 */
[----:B------:R-:W-:Y:S01]  /*0900*/  IMAD.MOV.U32 R26, RZ, RZ, RZ ;  /* 0x000000ffff1a7224 */ /* 0x000fe200078e00ff */
[----:B------:R-:W-:Y:S02]  /*0910*/  ISETP.GE.AND P3, PT, R19, RZ, PT ;  /* 0x000000ff1300720c */ /* 0x000fe40003f66270 */
[----:B------:R-:W-:Y:S02]  /*0920*/  SEL R27, RZ, 0x7ff00000, !P2 ;  /* 0x7ff00000ff1b7807 */ /* 0x000fe40005000000 */
[----:B------:R-:W-:-:S03]  /*0930*/  ISETP.NE.AND P2, PT, R28, 0x3fe00000, PT ;  /* 0x3fe000001c00780c */ /* 0x000fc60003f45270 */
[----:B------:R-:W-:-:S05]  /*0940*/  VIADD R0, R27, 0x80000000 ;  /* 0x800000001b007836 */ /* 0x000fca0000000000 */
[----:B------:R-:W-:-:S04]  /*0950*/  SEL R0, R0, R27, P2 ;  /* 0x0000001b00007207 */ /* 0x000fc80001000000 */
[----:B------:R-:W-:-:S07]  /*0960*/  @!P3 SEL R27, R0, R27, P1 ;  /* 0x0000001b001bb207 */ /* 0x000fce0000800000 */
.L_x_1625:
[----:B------:R-:W-:Y:S05]  /*0970*/  BSYNC.RECONVERGENT B0 ;  /* 0x0000000000007941 */ /* 0x000fea0003800200 */
.L_x_1624:
[----:B-----5:R-:W-:Y:S01]  /*0980*/  DSETP.NEU.AND P1, PT, R20, RZ, PT ;  /* 0x000000ff1400722a */ /* 0x020fe20003f2d000 */
[----:B------:R-:W-:-:S13]  /*0990*/  BSSY.RECONVERGENT B0, `(.L_x_1627) ;  /* 0x0000020000007945 */ /* 0x000fda0003800200 */
[----:B------:R-:W-:Y:S05]  /*09a0*/  @!P1 BRA `(.L_x_1628) ;  /* 0x0000000000649947 */ /* 0x000fea0003800000 */
        /* <DEDUP_REMOVED lines=10> */
[----:B------:R-:W-:Y:S05]  /*0a50*/  CALL.REL.NOINC `($_ZN2at6native61_GLOBAL__N__44eb8e94_28_ForeachBinaryOpScalarList_cu_dda10a6925multi_tensor_apply_kernelINS1_28TensorListScalarListMetadataIdLi2EEENS1_25BinaryOpScalarListFunctorIdLi2ELi1ELi1EEEJNS1_13power_functorIdEEEEEvT_T0_DpT1_$__internal_accurate_pow) ;  /* 0x0000002400d07944 */ /* 0x000fea0003c00000 */
[----:B------:R-:W-:Y:S05]  /*0a60*/  BSYNC.RECONVERGENT B1 ;  /* 0x0000000000017941 */ /* 0x000fea0003800200 */
.L_x_1629:
        /* <DEDUP_REMOVED lines=11> */
[----:B------:R-:W-:Y:S01]  /*0b20*/  @!P2 FSEL R33, R33, -QNAN , !P3 ;  /* 0xfff800002121a808 */ /* 0x000fe20005800000 */
[----:B------:R-:W-:Y:S08]  /*0b30*/  BRA `(.L_x_1630) ;  /* 0x0000000000147947 */ /* 0x000ff00003800000 */
.L_x_1628:
[----:B------:R-:W-:Y:S01]  /*0b40*/  ISETP.LE.AND P2, PT, RZ, UR11, PT ;  /* 0x0000000bff007c0c */ /* 0x000fe2000bf43270 */
[----:B------:R-:W-:Y:S01]  /*0b50*/  IMAD.MOV.U32 R32, RZ, RZ, RZ ;  /* 0x000000ffff207224 */ /* 0x000fe200078e00ff */
[----:B------:R-:W-:Y:S02]  /*0b60*/  SEL R33, R21, RZ, P0 ;  /* 0x000000ff15217207 */ /* 0x000fe40000000000 */
[----:B------:R-:W-:-:S09]  /*0b70*/  PLOP3.LUT P1, PT, P0, PT, PT, 0x80, 0x8 ;  /* 0x000000000008781c */ /* 0x000fd2000072f070 */
[----:B------:R-:W-:-:S07]  /*0b80*/  @!P2 LOP3.LUT R33, R33, 0x7ff00000, RZ, 0xfc, !PT ;  /* 0x7ff000002121a812 */ /* 0x000fce00078efcff */
.L_x_1630:
[----:B------:R-:W-:Y:S05]  /*0b90*/  BSYNC.RECONVERGENT B0 ;  /* 0x0000000000007941 */ /* 0x000fea0003800200 */
.L_x_1627:
        /* <DEDUP_REMOVED lines=8> */
[----:B------:R-:W-:-:S14]  /*0c20*/  DSETP.NAN.OR P2, PT, R20, R20, P2 ;  /* 0x000000141400722a */ /* 0x000fdc0001748400 */
[----:B------:R-:W-:Y:S05]  /*0c30*/  @P2 BRA `(.L_x_1633) ;  /* 0x0000000000642947 */ /* 0x000fea0003800000 */
[----:B------:R-:W-:Y:S02]  /*0c40*/  IMAD.U32 R2, RZ, RZ, UR10 ;  /* 0x0000000aff027e24 */ /* 0x000fe4000f8e00ff */
[----:B------:R-:W-:-:S06]  /*0c50*/  IMAD.U32 R3, RZ, RZ, UR11 ;  /* 0x0000000bff037e24 */ /* 0x000fcc000f8e00ff */
[----:B------:R-:W-:-:S14]  /*0c60*/  DSETP.NEU.AND P2, PT, |R2|, +INF , PT ;  /* 0x7ff000000200742a */ /* 0x000fdc0003f4d200 */
[----:B------:R-:W-:Y:S05]  /*0c70*/  @!P2 BRA `(.L_x_1634) ;  /* 0x000000000034a947 */ /* 0x000fea0003800000 */
[----:B------:R-:W-:-:S14]  /*0c80*/  DSETP.NEU.AND P2, PT, |R20|, +INF , PT ;  /* 0x7ff000001400742a */ /* 0x000fdc0003f4d200 */
[----:B------:R-:W-:Y:S05]  /*0c90*/  @P2 BRA `(.L_x_1632) ;  /* 0x0000000000502947 */ /* 0x000fea0003800000 */
[----:B------:R-:W-:Y:S02]  /*0ca0*/  ULOP3.LUT UR12, UR11, 0x7fffffff, URZ, 0xc0, !UPT ;  /* 0x7fffffff0b0c7892 */ /* 0x000fe4000f8ec0ff */
[----:B------:R-:W-:Y:S01]  /*0cb0*/  ISETP.LE.AND P3, PT, RZ, UR11, PT ;  /* 0x0000000bff007c0c */ /* 0x000fe2000bf63270 */
[----:B------:R-:W-:Y:S01]  /*0cc0*/  IMAD.MOV.U32 R32, RZ, RZ, RZ ;  /* 0x000000ffff207224 */ /* 0x000fe200078e00ff */
[----:B------:R-:W-:Y:S02]  /*0cd0*/  ISETP.GE.AND P2, PT, R21, RZ, PT ;  /* 0x000000ff1500720c */ /* 0x000fe40003f46270 */
[----:B------:R-:W-:Y:S01]  /*0ce0*/  SEL R33, RZ, 0x7ff00000, !P3 ;  /* 0x7ff00000ff217807 */ /* 0x000fe20005800000 */
[----:B------:R-:W-:-:S04]  /*0cf0*/  IMAD.U32 R28, RZ, RZ, UR12 ;  /* 0x0000000cff1c7e24 */ /* 0x000fc8000f8e00ff */
[----:B------:R-:W-:Y:S01]  /*0d00*/  VIADD R0, R33, 0x80000000 ;  /* 0x8000000021007836 */ /* 0x000fe20000000000 */
[----:B------:R-:W-:-:S04]  /*0d10*/  ISETP.NE.AND P3, PT, R28, 0x3fe00000, PT ;  /* 0x3fe000001c00780c */ /* 0x000fc80003f65270 */
[----:B------:R-:W-:-:S04]  /*0d20*/  SEL R0, R0, R33, P3 ;  /* 0x0000002100007207 */ /* 0x000fc80001800000 */
[----:B------:R-:W-:Y:S01]  /*0d30*/  @!P2 SEL R33, R0, R33, P1 ;  /* 0x000000210021a207 */ /* 0x000fe20000800000 */
[----:B------:R-:W-:Y:S06]  /*0d40*/  BRA `(.L_x_1632) ;  /* 0x0000000000247947 */ /* 0x000fec0003800000 */
.L_x_1634:
        /* <DEDUP_REMOVED lines=8> */
.L_x_1633:
[----:B------:R-:W-:-:S11]  /*0dd0*/  DADD R32, R20, UR10 ;  /* 0x0000000a14207e29 */ /* 0x000fd60008000000 */
.L_x_1632:
[----:B------:R-:W-:Y:S05]  /*0de0*/  BSYNC.RECONVERGENT B0 ;  /* 0x0000000000007941 */ /* 0x000fea0003800200 */
.L_x_1631:
[----:B------:R-:W-:Y:S01]  /*0df0*/  DSETP.NEU.AND P1, PT, R22, RZ, PT ;  /* 0x000000ff1600722a */ /* 0x000fe20003f2d000 */
        /* <DEDUP_REMOVED lines=14> */
.L_x_1637:
[----:B------:R-:W-:Y:S01]  /*0ee0*/  USHF.R.U32.HI UR12, URZ, 0x14, UR11 ;  /* 0x00000014ff0c7899 */ /* 0x000fe2000801160b */
[----:B------:R-:W-:Y:S01]  /*0ef0*/  IMAD.U32 R5, RZ, RZ, UR10 ;  /* 0x0000000aff057e24 */ /* 0x000fe2000f8e00ff */
[----:B------:R-:W-:Y:S01]  /*0f00*/  DADD R8, -RZ, -R2 ;  /* 0x00000000ff087229 */ /* 0x000fe20000000902 */
[----:B------:R-:W-:Y:S01]  /*0f10*/  IMAD.U32 R11, RZ, RZ, UR10 ;  /* 0x0000000aff0b7e24 */ /* 0x000fe2000f8e00ff */
[----:B------:R-:W-:Y:S01]  /*0f20*/  ULOP3.LUT UR12, UR12, 0x7ff, URZ, 0xc0, !UPT ;  /* 0x000007ff0c0c7892 */ /* 0x000fe2000f8ec0ff */
[----:B------:R-:W-:Y:S01]  /*0f30*/  ISETP.GE.AND P2, PT, R23, RZ, PT ;  /* 0x000000ff1700720c */ /* 0x000fe20003f46270 */
[----:B------:R-:W-:Y:S02]  /*0f40*/  DSETP.NEU.AND P3, PT, R6, UR10, PT ;  /* 0x0000000a06007e2a */ /* 0x000fe4000bf6d000 */
[----:B------:R-:W-:-:S06]  /*0f50*/  UIADD3 UR12, UPT, UPT, UR12, -0x3f4, URZ ;  /* 0xfffffc0c0c0c7890 */ /* 0x000fcc000fffe0ff */
[----:B------:R-:W-:-:S05]  /*0f60*/  IMAD.U32 R4, RZ, RZ, UR12 ;  /* 0x0000000cff047e24 */ /* 0x000fca000f8e00ff */
[-C--:B------:R-:W-:Y:S02]  /*0f70*/  SHF.L.U32 R5, R5, R4.reuse, RZ ;  /* 0x0000000405057219 */ /* 0x080fe400000006ff */
[----:B------:R-:W-:Y:S02]  /*0f80*/  SHF.L.U64.HI R0, R11, R4, UR11 ;  /* 0x0000000b0b007e19 */ /* 0x000fe40008010204 */
[----:B------:R-:W-:-:S04]  /*0f90*/  ISETP.NE.U32.AND P1, PT, R5, RZ, PT ;  /* 0x000000ff0500720c */ /* 0x000fc80003f25070 */
[----:B------:R-:W-:-:S04]  /*0fa0*/  ISETP.NE.AND.EX P1, PT, R0, -0x80000000, PT, P1 ;  /* 0x800000000000780c */ /* 0x000fc80003f25310 */
        /* <DEDUP_REMOVED lines=8> */
.L_x_1636:
[----:B------:R-:W-:Y:S01]  /*1030*/  ISETP.LE.AND P2, PT, RZ, UR11, PT ;  /* 0x0000000bff007c0c */ /* 0x000fe2000bf43270 */
[----:B------:R-:W-:Y:S01]  /*1040*/  IMAD.MOV.U32 R30, RZ, RZ, RZ ;  /* 0x000000ffff1e7224 */ /* 0x000fe200078e00ff */
[----:B------:R-:W-:Y:S02]  /*1050*/  SEL R31, R23, RZ, P0 ;  /* 0x000000ff171f7207 */ /* 0x000fe40000000000 */
[----:B------:R-:W-:-:S09]  /*1060*/  PLOP3.LUT P1, PT, P0, PT, PT, 0x80, 0x8 ;  /* 0x000000000008781c */ /* 0x000fd2000072f070 */
[----:B------:R-:W-:-:S07]  /*1070*/  @!P2 LOP3.LUT R31, R31, 0x7ff00000, RZ, 0xfc, !PT ;  /* 0x7ff000001f1fa812 */ /* 0x000fce00078efcff */
.L_x_1638:
[----:B------:R-:W-:Y:S05]  /*1080*/  BSYNC.RECONVERGENT B0 ;  /* 0x0000000000007941 */ /* 0x000fea0003800200 */
.L_x_1635:
        /* <DEDUP_REMOVED lines=27> */
.L_x_1642:
        /* <DEDUP_REMOVED lines=8> */
.L_x_1641:
[----:B------:R-:W-:-:S11]  /*12c0*/  DADD R30, R22, UR10 ;  /* 0x0000000a161e7e29 */ /* 0x000fd60008000000 */
.L_x_1640:
[----:B------:R-:W-:Y:S05]  /*12d0*/  BSYNC.RECONVERGENT B0 ;  /* 0x0000000000007941 */ /* 0x000fea0003800200 */
.L_x_1639:
        /* <DEDUP_REMOVED lines=15> */
.L_x_1645:
        /* <DEDUP_REMOVED lines=21> */
.L_x_1644:
[----:B------:R-:W-:Y:S01]  /*1520*/  ISETP.LE.AND P2, PT, RZ, UR11, PT ;  /* 0x0000000bff007c0c */ /* 0x000fe2000bf43270 */
[----:B------:R-:W-:Y:S01]  /*1530*/  IMAD.MOV.U32 R2, RZ, RZ, RZ ;  /* 0x000000ffff027224 */ /* 0x000fe200078e00ff */
[----:B------:R-:W-:Y:S02]  /*1540*/  SEL R3, R25, RZ, P0 ;  /* 0x000000ff19037207 */ /* 0x000fe40000000000 */
[----:B------:R-:W-:-:S09]  /*1550*/  PLOP3.LUT P1, PT, P0, PT, PT, 0x80, 0x8 ;  /* 0x000000000008781c */ /* 0x000fd2000072f070 */
[----:B------:R-:W-:-:S07]  /*1560*/  @!P2 LOP3.LUT R3, R3, 0x7ff00000, RZ, 0xfc, !PT ;  /* 0x7ff000000303a812 */ /* 0x000fce00078efcff */
.L_x_1646:
[----:B------:R-:W-:Y:S05]  /*1570*/  BSYNC.RECONVERGENT B0 ;  /* 0x0000000000007941 */ /* 0x000fea0003800200 */
.L_x_1643:
        /* <DEDUP_REMOVED lines=27> */
.L_x_1650:
        /* <DEDUP_REMOVED lines=8> */
.L_x_1649:
[----:B------:R-:W-:-:S11]  /*17b0*/  DADD R2, R24, UR10 ;  /* 0x0000000a18027e29 */ /* 0x000fd60008000000 */
.L_x_1648:
[----:B------:R-:W-:Y:S05]  /*17c0*/  BSYNC.RECONVERGENT B0 ;  /* 0x0000000000007941 */ /* 0x000fea0003800200 */
.L_x_1647:
[----:B------:R-:W0:Y:S01]  /*17d0*/  S2R R0, SR_TID.X ;  /* 0x0000000000007919 */ /* 0x000e220000002100 */
[----:B------:R-:W1:Y:S01]  /*17e0*/  LDCU UR12, c[0x0][0x360] ;  /* 0x00006c00ff0c77ac */ /* 0x000e620008000800 */
[----:B------:R-:W2:Y:S01]  /*17f0*/  LDC R11, c[0x0][0x360] ;  /* 0x0000d800ff0b7b82 */ /* 0x000ea20000000800 */
[----:B------:R-:W-:Y:S01]  /*1800*/  BSSY.RECONVERGENT B0, `(.L_x_1651) ;  /* 0x000001a000007945 */ /* 0x000fe20003800200 */
[----:B------:R-:W-:Y:S01]  /*1810*/  DSETP.NEU.AND P5, PT, R24, 1, PT ;  /* 0x3ff000001800742a */ /* 0x000fe20003fad000 */
[----:B0-----:R-:W-:Y:S02]  /*1820*/  IADD3 R9, P6, PT, R0, UR4, RZ ;  /* 0x0000000400097c10 */ /* 0x001fe4000ffde0ff */
[----:B--2---:R-:W-:Y:S02]  /*1830*/  IADD3 R11, P2, P3, R11, UR4, R0 ;  /* 0x000000040b0b7c10 */ /* 0x004fe4000fb5e000 */
[----:B------:R-:W-:Y:S01]  /*1840*/  ISETP.GE.U32.AND P1, PT, R9, UR14, PT ;  /* 0x0000000e09007c0c */ /* 0x000fe2000bf26070 */
[----:B------:R-:W-:Y:S01]  /*1850*/  IMAD.X R16, RZ, RZ, UR5, P6 ;  /* 0x00000005ff107e24 */ /* 0x000fe2000b0e06ff */
[----:B-1----:R-:W-:-:S02]  /*1860*/  IADD3 R13, P4, PT, R11, UR12, RZ ;  /* 0x0000000c0b0d7c10 */ /* 0x002fc4000ff9e0ff */
[----:B------:R-:W-:Y:S02]  /*1870*/  IADD3.X R12, PT, PT, RZ, UR5, RZ, P2, P3 ;  /* 0x00000005ff0c7c10 */ /* 0x000fe400097e64ff */
[----:B------:R-:W-:Y:S02]  /*1880*/  ISETP.GE.U32.AND.EX P1, PT, R16, UR15, PT, P1 ;  /* 0x0000000f10007c0c */ /* 0x000fe4000bf26110 */
[----:B------:R-:W-:Y:S01]  /*1890*/  ISETP.GE.U32.AND P3, PT, R11, UR14, PT ;  /* 0x0000000e0b007c0c */ /* 0x000fe2000bf66070 */
[----:B------:R-:W-:Y:S01]  /*18a0*/  IMAD.X R14, RZ, RZ, R12, P4 ;  /* 0x000000ffff0e7224 */ /* 0x000fe200020e060c */
[----:B------:R-:W-:Y:S01]  /*18b0*/  DSETP.NEU.AND P4, PT, RZ, UR10, PT ;  /* 0x0000000aff007e2a */ /* 0x000fe2000bf8d000 */
[----:B------:R-:W-:Y:S02]  /*18c0*/  ISETP.GE.U32.AND P2, PT, R13, UR14, PT ;  /* 0x0000000e0d007c0c */ /* 0x000fe4000bf46070 */
[----:B------:R-:W-:Y:S02]  /*18d0*/  ISETP.GE.U32.AND.EX P3, PT, R12, UR15, PT, P3 ;  /* 0x0000000f0c007c0c */ /* 0x000fe4000bf66130 */
[----:B------:R-:W-:-:S02]  /*18e0*/  ISETP.GE.U32.AND.EX P2, PT, R14, UR15, PT, P2 ;  /* 0x0000000f0e007c0c */ /* 0x000fc4000bf46120 */
[----:B------:R-:W-:Y:S02]  /*18f0*/  FSEL R10, R2, RZ, P4 ;  /* 0x000000ff020a7208 */ /* 0x000fe40002000000 */
[----:B------:R-:W-:Y:S01]  /*1900*/  FSEL R5, R3, 1.875, P4 ;  /* 0x3ff0000003057808 */ /* 0x000fe20002000000 */
[----:B------:R-:W-:Y:S08]  /*1910*/  @P1 BRA `(.L_x_1652) ;  /* 0x0000000000201947 */ /* 0x000ff00003800000 */
[----:B------:R-:W-:Y:S01]  /*1920*/  DSETP.NEU.AND P1, PT, R18, 1, PT ;  /* 0x3ff000001200742a */ /* 0x000fe20003f2d000 */
[----:B------:R-:W-:Y:S02]  /*1930*/  FSEL R2, R26, RZ, P4 ;  /* 0x000000ff1a027208 */ /* 0x000fe40002000000 */
[----:B------:R-:W-:Y:S02]  /*1940*/  LEA R8, P6, R9, UR6, 0x3 ;  /* 0x0000000609087c11 */ /* 0x000fe4000f8c18ff */
[----:B------:R-:W-:Y:S02]  /*1950*/  FSEL R26, R27, 1.875, P4 ;  /* 0x3ff000001b1a7808 */ /* 0x000fe40002000000 */
[----:B------:R-:W-:Y:S02]  /*1960*/  LEA.HI.X R9, R9, UR7, R16, 0x3, P6 ;  /* 0x0000000709097c11 */ /* 0x000fe4000b0f1c10 */
[----:B------:R-:W-:Y:S02]  /*1970*/  FSEL R2, R2, RZ, P1 ;  /* 0x000000ff02027208 */ /* 0x000fe40000800000 */
[----:B------:R-:W-:-:S05]  /*1980*/  FSEL R3, R26, 1.875, P1 ;  /* 0x3ff000001a037808 */ /* 0x000fca0000800000 */
[----:B------:R0:W-:Y:S02]  /*1990*/  STG.E.64 desc[UR16][R8.64], R2 ;  /* 0x0000000208007986 */ /* 0x0001e4000c101b10 */
.L_x_1652:
[----:B------:R-:W-:Y:S05]  /*19a0*/  BSYNC.RECONVERGENT B0 ;  /* 0x0000000000007941 */ /* 0x000fea0003800200 */
.L_x_1651:
[----:B------:R-:W-:Y:S04]  /*19b0*/  BSSY.RECONVERGENT B0, `(.L_x_1653) ;  /* 0x000000a000007945 */ /* 0x000fe80003800200 */
[----:B------:R-:W-:Y:S05]  /*19c0*/  @P3 BRA `(.L_x_1654) ;  /* 0x0000000000203947 */ /* 0x000fea0003800000 */
[----:B------:R-:W-:Y:S01]  /*19d0*/  DSETP.NEU.AND P1, PT, R20, 1, PT ;  /* 0x3ff000001400742a */ /* 0x000fe20003f2d000 */
[----:B0-----:R-:W-:Y:S02]  /*19e0*/  FSEL R2, R32, RZ, P4 ;  /* 0x000000ff20027208 */ /* 0x001fe40002000000 */
[----:B------:R-:W-:Y:S02]  /*19f0*/  FSEL R32, R33, 1.875, P4 ;  /* 0x3ff0000021207808 */ /* 0x000fe40002000000 */
[C---:B------:R-:W-:Y:S02]  /*1a00*/  LEA R8, P3, R11.reuse, UR6, 0x3 ;  /* 0x000000060b087c11 */ /* 0x040fe4000f8618ff */
[----:B------:R-:W-:Y:S02]  /*1a10*/  FSEL R2, R2, RZ, P1 ;  /* 0x000000ff02027208 */ /* 0x000fe40000800000 */
[----:B------:R-:W-:Y:S02]  /*1a20*/  FSEL R3, R32, 1.875, P1 ;  /* 0x3ff0000020037808 */ /* 0x000fe40000800000 */
[----:B------:R-:W-:-:S05]  /*1a30*/  LEA.HI.X R9, R11, UR7, R12, 0x3, P3 ;  /* 0x000000070b097c11 */ /* 0x000fca00098f1c0c */
[----:B------:R1:W-:Y:S02]  /*1a40*/  STG.E.64 desc[UR16][R8.64], R2 ;  /* 0x0000000208007986 */ /* 0x0003e4000c101b10 */
.L_x_1654:
[----:B------:R-:W-:Y:S05]  /*1a50*/  BSYNC.RECONVERGENT B0 ;  /* 0x0000000000007941 */ /* 0x000fea0003800200 */
.L_x_1653:
[----:B------:R-:W-:Y:S01]  /*1a60*/  BSSY.RECONVERGENT B0, `(.L_x_1655) ;  /* 0x000000c000007945 */ /* 0x000fe20003800200 */
[----:B------:R-:W-:Y:S02]  /*1a70*/  FSEL R10, R10, RZ, P5 ;  /* 0x000000ff0a0a7208 */ /* 0x000fe40002800000 */
[----:B------:R-:W-:Y:S01]  /*1a80*/  FSEL R11, R5, 1.875, P5 ;  /* 0x3ff00000050b7808 */ /* 0x000fe20002800000 */
[----:B------:R-:W-:Y:S06]  /*1a90*/  @P2 BRA `(.L_x_1656) ;  /* 0x0000000000202947 */ /* 0x000fec0003800000 */
[----:B------:R-:W-:Y:S01]  /*1aa0*/  DSETP.NEU.AND P1, PT, R22, 1, PT ;  /* 0x3ff000001600742a */ /* 0x000fe20003f2d000 */
[----:B01----:R-:W-:Y:S02]  /*1ab0*/  FSEL R2, R30, RZ, P4 ;  /* 0x000000ff1e027208 */ /* 0x003fe40002000000 */
[----:B------:R-:W-:Y:S02]  /*1ac0*/  FSEL R30, R31, 1.875, P4 ;  /* 0x3ff000001f1e7808 */ /* 0x000fe40002000000 */
[C---:B------:R-:W-:Y:S02]  /*1ad0*/  LEA R8, P2, R13.reuse, UR6, 0x3 ;  /* 0x000000060d087c11 */ /* 0x040fe4000f8418ff */
[----:B------:R-:W-:Y:S02]  /*1ae0*/  FSEL R2, R2, RZ, P1 ;  /* 0x000000ff02027208 */ /* 0x000fe40000800000 */
[----:B------:R-:W-:Y:S02]  /*1af0*/  FSEL R3, R30, 1.875, P1 ;  /* 0x3ff000001e037808 */ /* 0x000fe40000800000 */
[----:B------:R-:W-:-:S05]  /*1b00*/  LEA.HI.X R9, R13, UR7, R14, 0x3, P2 ;  /* 0x000000070d097c11 */ /* 0x000fca00090f1c0e */
[----:B------:R2:W-:Y:S02]  /*1b10*/  STG.E.64 desc[UR16][R8.64], R2 ;  /* 0x0000000208007986 */ /* 0x0005e4000c101b10 */
.L_x_1656:
[----:B------:R-:W-:Y:S05]  /*1b20*/  BSYNC.RECONVERGENT B0 ;  /* 0x0000000000007941 */ /* 0x000fea0003800200 */
.L_x_1655:
[----:B------:R-:W-:Y:S01]  /*1b30*/  IADD3 R13, P1, PT, R13, UR12, RZ ;  /* 0x0000000c0d0d7c10 */ /* 0x000fe2000ff3e0ff */
[----:B------:R-:W-:-:S04]  /*1b40*/  ULEA UR4, UP0, UR12, UR4, 0x2 ;  /* 0x000000040c047291 */ /* 0x000fc8000f8010ff */
[----:B------:R-:W-:Y:S01]  /*1b50*/  IMAD.X R14, RZ, RZ, R14, P1 ;  /* 0x000000ffff0e7224 */ /* 0x000fe200008e060e */
[----:B------:R-:W-:Y:S01]  /*1b60*/  ISETP.GE.U32.AND P1, PT, R13, UR14, PT ;  /* 0x0000000e0d007c0c */ /* 0x000fe2000bf26070 */
[----:B------:R-:W-:Y:S02]  /*1b70*/  UIADD3.X UR5, UPT, UPT, URZ, UR5, URZ, UP0, !UPT ;  /* 0x00000005ff057290 */ /* 0x000fe400087fe4ff */
[----:B------:R-:W-:Y:S01]  /*1b80*/  UISETP.GE.U32.AND UP0, UPT, UR4, UR14, UPT ;  /* 0x0000000e0400728c */ /* 0x000fe2000bf06070 */
[----:B------:R-:W-:-:S03]  /*1b90*/  ISETP.GE.U32.AND.EX P1, PT, R14, UR15, PT, P1 ;  /* 0x0000000f0e007c0c */ /* 0x000fc6000bf26110 */
[----:B------:R-:W-:-:S10]  /*1ba0*/  UISETP.GE.U32.AND.EX UP0, UPT, UR5, UR15, UPT, UP0 ;  /* 0x0000000f0500728c */ /* 0x000fd4000bf06100 */
[----:B012---:R-:W-:-:S04]  /*1bb0*/  @!P1 LEA R2, P2, R13, UR6, 0x3 ;  /* 0x000000060d029c11 */ /* 0x007fc8000f8418ff */
[----:B------:R-:W-:-:S05]  /*1bc0*/  @!P1 LEA.HI.X R3, R13, UR7, R14, 0x3, P2 ;  /* 0x000000070d039c11 */ /* 0x000fca00090f1c0e */
[----:B------:R0:W-:Y:S01]  /*1bd0*/  @!P1 STG.E.64 desc[UR16][R2.64], R10 ;  /* 0x0000000a02009986 */ /* 0x0001e2000c101b10 */
[----:B------:R-:W-:Y:S05]  /*1be0*/  BRA.U !UP0, `(.L_x_1657) ;  /* 0xffffffe508c87547 */ /* 0x000fea000b83ffff */
[----:B------:R-:W-:Y:S05]  /*1bf0*/  EXIT ;  /* 0x000000000000794d */ /* 0x000fea0003800000 */
.L_x_1620:
[----:B------:R-:W1:Y:S02]  /*1c00*/  S2R R4, SR_TID.X ;  /* 0x0000000000047919 */ /* 0x000e640000002100 */
[----:B-1----:R-:W-:-:S03]  /*1c10*/  IMAD.WIDE.U32 R2, R4, 0x4, RZ ;  /* 0x0000000404027825 */ /* 0x002fc600078e00ff */
[----:B------:R-:W-:-:S04]  /*1c20*/  ISETP.GE.U32.AND P0, PT, R2, UR12, PT ;  /* 0x0000000c02007c0c */ /* 0x000fc8000bf06070 */
[----:B------:R-:W-:-:S13]  /*1c30*/  ISETP.GE.AND.EX P0, PT, R3, UR5, PT, P0 ;  /* 0x0000000503007c0c */ /* 0x000fda000bf06300 */
[----:B0-----:R-:W-:Y:S05]  /*1c40*/  @P0 EXIT ;  /* 0x000000000000094d */ /* 0x001fea0003800000 */
[----:B------:R-:W-:Y:S02]  /*1c50*/  USHF.R.U32.HI UR4, URZ, 0x14, UR11 ;  /* 0x00000014ff047899 */ /* 0x000fe4000801160b */
[----:B------:R-:W0:Y:S01]  /*1c60*/  FRND.F64.TRUNC R18, UR10 ;  /* 0x0000000a00127d13 */ /* 0x000e22000830d800 */
[----:B------:R-:W-:Y:S01]  /*1c70*/  IMAD.U32 R2, RZ, RZ, UR10 ;  /* 0x0000000aff027e24 */ /* 0x000fe2000f8e00ff */
[----:B------:R-:W-:Y:S02]  /*1c80*/  ULOP3.LUT UR13, UR11, 0x7fffffff, URZ, 0xc0, !UPT ;  /* 0x7fffffff0b0d7892 */ /* 0x000fe4000f8ec0ff */
[----:B------:R-:W-:Y:S01]  /*1c90*/  IMAD.U32 R3, RZ, RZ, UR11 ;  /* 0x0000000bff037e24 */ /* 0x000fe2000f8e00ff */
[----:B------:R-:W-:Y:S01]  /*1ca0*/  ULOP3.LUT UR4, UR4, 0x7ff, URZ, 0xc0, !UPT ;  /* 0x000007ff04047892 */ /* 0x000fe2000f8ec0ff */
[----:B------:R-:W-:-:S03]  /*1cb0*/  IMAD.MOV.U32 R7, RZ, RZ, RZ ;  /* 0x000000ffff077224 */ /* 0x000fc600078e00ff */
[----:B------:R-:W-:Y:S01]  /*1cc0*/  UIADD3 UR4, UPT, UPT, UR4, -0x3f4, URZ ;  /* 0xfffffc0c04047890 */ /* 0x000fe2000fffe0ff */
[----:B------:R-:W-:-:S03]  /*1cd0*/  IMAD.U32 R6, RZ, RZ, UR13 ;  /* 0x0000000dff067e24 */ /* 0x000fc6000f8e00ff */
[----:B------:R-:W-:Y:S02]  /*1ce0*/  USHF.L.U32 UR14, UR10, UR4, URZ ;  /* 0x000000040a0e7299 */ /* 0x000fe400080006ff */
[----:B------:R-:W-:Y:S02]  /*1cf0*/  USHF.L.U64.HI UR4, UR10, UR4, UR11 ;  /* 0x000000040a047299 */ /* 0x000fe4000801020b */
[----:B------:R-:W-:-:S04]  /*1d00*/  UISETP.NE.U32.AND UP0, UPT, UR14, URZ, UPT ;  /* 0x000000ff0e00728c */ /* 0x000fc8000bf05070 */
[----:B------:R-:W-:-:S06]  /*1d10*/  UISETP.NE.AND.EX UP0, UPT, UR4, -0x80000000, UPT, UP0 ;  /* 0x800000000400788c */ /* 0x000fcc000bf05300 */
[----:B------:R-:W-:-:S13]  /*1d20*/  PLOP3.LUT P0, PT, PT, PT, UP0, 0x80, 0x8 ;  /* 0x000000000008781c */ /* 0x000fda0003f0f008 */
[----:B0-----:R-:W-:-:S14]  /*1d30*/  DSETP.NEU.AND P0, PT, |R2|, 0.5, !P0 ;  /* 0x3fe000000200742a */ /* 0x001fdc000470d200 */
.L_x_1688:
[----:B------:R-:W-:-:S04]  /*1d40*/  LEA R20, P1, R4, UR8, 0x5 ;  /* 0x0000000804147c11 */ /* 0x000fc8000f8228ff */
[----:B------:R-:W-:-:S06]  /*1d50*/  LEA.HI.X R21, R4, UR9, R7, 0x5, P1 ;  /* 0x0000000904157c11 */ /* 0x000fcc00088f2c07 */
[----:B------:R-:W2:Y:S01]  /*1d60*/  LDG.E.ENL2.256 R24, R20, desc[UR16][R20.64] ;  /* 0xfe0000101414797e */ /* 0x000ea20008121918 */
[----:B------:R-:W-:Y:S01]  /*1d70*/  BSSY.RECONVERGENT B0, `(.L_x_1658) ;  /* 0x0000022000007945 */ /* 0x000fe20003800200 */
[----:B--2---:R-:W-:-:S06]  /*1d80*/  DSETP.NEU.AND P2, PT, R20, RZ, PT ;  /* 0x000000ff1400722a */ /* 0x004fcc0003f4d000 */
[----:B------:R-:W-:-:S08]  /*1d90*/  ISETP.LE.OR P3, PT, RZ, UR11, P2 ;  /* 0x0000000bff007c0c */ /* 0x000fd00009763670 */
[----:B------:R-:W-:Y:S01]  /*1da0*/  @!P2 SEL R29, R21, RZ, P0 ;  /* 0x000000ff151da207 */ /* 0x000fe20000000000 */
[----:B------:R-:W-:Y:S01]  /*1db0*/  @!P2 IMAD.MOV.U32 R28, RZ, RZ, RZ ;  /* 0x000000ffff1ca224 */ /* 0x000fe200078e00ff */
[----:B------:R-:W-:-:S03]  /*1dc0*/  @!P2 PLOP3.LUT P1, PT, P0, PT, PT, 0x80, 0x8 ;  /* 0x000000000008a81c */ /* 0x000fc6000072f070 */
[----:B------:R-:W-:Y:S01]  /*1dd0*/  @!P3 LOP3.LUT R29, R29, 0x7ff00000, RZ, 0xfc, !PT ;  /* 0x7ff000001d1db812 */ /* 0x000fe200078efcff */
[----:B0-----:R-:W-:Y:S09]  /*1de0*/  @!P2 BRA `(.L_x_1659) ;  /* 0x000000000068a947 */ /* 0x001ff20003800000 */
        /* <DEDUP_REMOVED lines=12> */
.L_x_1660:
[----:B------:R-:W-:Y:S01]  /*1eb0*/  UISETP.NE.U32.AND UP0, UPT, UR14, URZ, UPT ;  /* 0x000000ff0e00728c */ /* 0x000fe2000bf05070 */
[----:B------:R-:W-:Y:S01]  /*1ec0*/  DADD R8, -RZ, -R2 ;  /* 0x00000000ff087229 */ /* 0x000fe20000000902 */
[----:B------:R-:W-:Y:S02]  /*1ed0*/  ISETP.GE.AND P2, PT, R21, RZ, PT ;  /* 0x000000ff1500720c */ /* 0x000fe40003f46270 */
[----:B------:R-:W-:-:S06]  /*1ee0*/  UISETP.NE.AND.EX UP0, UPT, UR4, -0x80000000, UPT, UP0 ;  /* 0x800000000400788c */ /* 0x000fcc000bf05300 */
[----:B------:R-:W-:Y:S02]  /*1ef0*/  PLOP3.LUT P3, PT, PT, PT, UP0, 0x80, 0x8 ;  /* 0x000000000008781c */ /* 0x000fe40003f6f008 */
[----:B------:R-:W-:Y:S02]  /*1f00*/  PLOP3.LUT P1, PT, PT, PT, UP0, 0x80, 0x8 ;  /* 0x000000000008781c */ /* 0x000fe40003f2f008 */
[-C--:B------:R-:W-:Y:S02]  /*1f10*/  FSEL R5, R8, R2.reuse, !P3 ;  /* 0x0000000208057208 */ /* 0x080fe40005800000 */
[-C--:B------:R-:W-:Y:S01]  /*1f20*/  FSEL R8, R9, R3.reuse, !P3 ;  /* 0x0000000309087208 */ /* 0x080fe20005800000 */
[----:B------:R-:W-:Y:S01]  /*1f30*/  DSETP.NEU.AND P3, PT, R18, UR10, PT ;  /* 0x0000000a12007e2a */ /* 0x000fe2000bf6d000 */
[----:B------:R-:W-:Y:S02]  /*1f40*/  FSEL R28, R5, R2, !P2 ;  /* 0x00000002051c7208 */ /* 0x000fe40005000000 */
[----:B------:R-:W-:-:S02]  /*1f50*/  FSEL R29, R8, R3, !P2 ;  /* 0x00000003081d7208 */ /* 0x000fc40005000000 */
[----:B------:R-:W-:Y:S02]  /*1f60*/  PLOP3.LUT P1, PT, P1, PT, PT, 0x8, 0x80 ;  /* 0x000000000080781c */ /* 0x000fe40000f2e170 */
[----:B------:R-:W-:Y:S02]  /*1f70*/  @!P2 FSEL R28, R28, RZ, !P3 ;  /* 0x000000ff1c1ca208 */ /* 0x000fe40005800000 */
[----:B------:R-:W-:-:S09]  /*1f80*/  @!P2 FSEL R29, R29, -QNAN , !P3 ;  /* 0xfff800001d1da808 */ /* 0x000fd20005800000 */
.L_x_1659:
[----:B------:R-:W-:Y:S05]  /*1f90*/  BSYNC.RECONVERGENT B0 ;  /* 0x0000000000007941 */ /* 0x000fea0003800200 */
.L_x_1658:
        /* <DEDUP_REMOVED lines=23> */
.L_x_1663:
        /* <DEDUP_REMOVED lines=10> */
.L_x_1662:
[----:B------:R-:W-:Y:S05]  /*21b0*/  BSYNC.RECONVERGENT B0 ;  /* 0x0000000000007941 */ /* 0x000fea0003800200 */
.L_x_1661:
        /* <DEDUP_REMOVED lines=15> */
.L_x_1666:
[----:B------:R-:W-:Y:S01]  /*22b0*/  UISETP.NE.U32.AND UP0, UPT, UR14, URZ, UPT ;  /* 0x000000ff0e00728c */ /* 0x000fe2000bf05070 */
[----:B------:R-:W-:Y:S01]  /*22c0*/  DADD R8, -RZ, -R2 ;  /* 0x00000000ff087229 */ /* 0x000fe20000000902 */
[----:B------:R-:W-:Y:S01]  /*22d0*/  ISETP.GE.AND P2, PT, R23, RZ, PT ;  /* 0x000000ff1700720c */ /* 0x000fe20003f46270 */
[----:B------:R-:W-:Y:S01]  /*22e0*/  DSETP.NEU.AND P3, PT, R18, UR10, PT ;  /* 0x0000000a12007e2a */ /* 0x000fe2000bf6d000 */
[----:B------:R-:W-:-:S06]  /*22f0*/  UISETP.NE.AND.EX UP0, UPT, UR4, -0x80000000, UPT, UP0 ;  /* 0x800000000400788c */ /* 0x000fcc000bf05300 */
[----:B------:R-:W-:-:S04]  /*2300*/  PLOP3.LUT P1, PT, PT, PT, UP0, 0x80, 0x8 ;  /* 0x000000000008781c */ /* 0x000fc80003f2f008 */
[-C--:B------:R-:W-:Y:S02]  /*2310*/  FSEL R5, R8, R2.reuse, !P1 ;  /* 0x0000000208057208 */ /* 0x080fe40004800000 */
[-C--:B------:R-:W-:Y:S02]  /*2320*/  FSEL R8, R9, R3.reuse, !P1 ;  /* 0x0000000309087208 */ /* 0x080fe40004800000 */
[----:B------:R-:W-:Y:S02]  /*2330*/  PLOP3.LUT P1, PT, PT, PT, UP0, 0x80, 0x8 ;  /* 0x000000000008781c */ /* 0x000fe40003f2f008 */
[----:B------:R-:W-:Y:S02]  /*2340*/  FSEL R30, R5, R2, !P2 ;  /* 0x00000002051e7208 */ /* 0x000fe40005000000 */
[----:B------:R-:W-:Y:S02]  /*2350*/  FSEL R31, R8, R3, !P2 ;  /* 0x00000003081f7208 */ /* 0x000fe40005000000 */
[----:B------:R-:W-:-:S02]  /*2360*/  PLOP3.LUT P1, PT, P1, PT, PT, 0x8, 0x80 ;  /* 0x000000000080781c */ /* 0x000fc40000f2e170 */
[----:B------:R-:W-:Y:S02]  /*2370*/  @!P2 FSEL R30, R30, RZ, !P3 ;  /* 0x000000ff1e1ea208 */ /* 0x000fe40005800000 */
[----:B------:R-:W-:Y:S01]  /*2380*/  @!P2 FSEL R31, R31, -QNAN , !P3 ;  /* 0xfff800001f1fa808 */ /* 0x000fe20005800000 */
[----:B------:R-:W-:Y:S08]  /*2390*/  BRA `(.L_x_1667) ;  /* 0x0000000000147947 */ /* 0x000ff00003800000 */
.L_x_1665:
[----:B------:R-:W-:Y:S01]  /*23a0*/  ISETP.LE.AND P2, PT, RZ, UR11, PT ;  /* 0x0000000bff007c0c */ /* 0x000fe2000bf43270 */
[----:B------:R-:W-:Y:S01]  /*23b0*/  IMAD.MOV.U32 R30, RZ, RZ, RZ ;  /* 0x000000ffff1e7224 */ /* 0x000fe200078e00ff */
[----:B------:R-:W-:Y:S02]  /*23c0*/  SEL R31, R23, RZ, P0 ;  /* 0x000000ff171f7207 */ /* 0x000fe40000000000 */
[----:B------:R-:W-:-:S09]  /*23d0*/  PLOP3.LUT P1, PT, P0, PT, PT, 0x80, 0x8 ;  /* 0x000000000008781c */ /* 0x000fd2000072f070 */
[----:B------:R-:W-:-:S07]  /*23e0*/  @!P2 LOP3.LUT R31, R31, 0x7ff00000, RZ, 0xfc, !PT ;  /* 0x7ff000001f1fa812 */ /* 0x000fce00078efcff */
.L_x_1667:
[----:B------:R-:W-:Y:S05]  /*23f0*/  BSYNC.RECONVERGENT B0 ;  /* 0x0000000000007941 */ /* 0x000fea0003800200 */
.L_x_1664:
        /* <DEDUP_REMOVED lines=27> */
.L_x_1671:
        /* <DEDUP_REMOVED lines=8> */
.L_x_1670:
[----:B------:R-:W-:-:S11]  /*2630*/  DADD R30, R22, UR10 ;  /* 0x0000000a161e7e29 */ /* 0x000fd60008000000 */
.L_x_1669:
[----:B------:R-:W-:Y:S05]  /*2640*/  BSYNC.RECONVERGENT B0 ;  /* 0x0000000000007941 */ /* 0x000fea0003800200 */
.L_x_1668:
        /* <DEDUP_REMOVED lines=15> */
.L_x_1674:
        /* <DEDUP_REMOVED lines=15> */
.L_x_1673:
[----:B------:R-:W-:Y:S01]  /*2830*/  ISETP.LE.AND P2, PT, RZ, UR11, PT ;  /* 0x0000000bff007c0c */ /* 0x000fe2000bf43270 */
[----:B------:R-:W-:Y:S01]  /*2840*/  IMAD.MOV.U32 R32, RZ, RZ, RZ ;  /* 0x000000ffff207224 */ /* 0x000fe200078e00ff */
[----:B------:R-:W-:Y:S02]  /*2850*/  SEL R33, R25, RZ, P0 ;  /* 0x000000ff19217207 */ /* 0x000fe40000000000 */
[----:B------:R-:W-:-:S09]  /*2860*/  PLOP3.LUT P1, PT, P0, PT, PT, 0x80, 0x8 ;  /* 0x000000000008781c */ /* 0x000fd2000072f070 */
[----:B------:R-:W-:-:S07]  /*2870*/  @!P2 LOP3.LUT R33, R33, 0x7ff00000, RZ, 0xfc, !PT ;  /* 0x7ff000002121a812 */ /* 0x000fce00078efcff */
.L_x_1675:
[----:B------:R-:W-:Y:S05]  /*2880*/  BSYNC.RECONVERGENT B0 ;  /* 0x0000000000007941 */ /* 0x000fea0003800200 */
.L_x_1672:
        /* <DEDUP_REMOVED lines=27> */
.L_x_1679:
        /* <DEDUP_REMOVED lines=8> */
.L_x_1678:
[----:B------:R-:W-:-:S11]  /*2ac0*/  DADD R32, R24, UR10 ;  /* 0x0000000a18207e29 */ /* 0x000fd60008000000 */
.L_x_1677:
[----:B------:R-:W-:Y:S05]  /*2ad0*/  BSYNC.RECONVERGENT B0 ;  /* 0x0000000000007941 */ /* 0x000fea0003800200 */
.L_x_1676:
        /* <DEDUP_REMOVED lines=15> */
.L_x_1682:
        /* <DEDUP_REMOVED lines=15> */
.L_x_1681:
[----:B------:R-:W-:Y:S01]  /*2cc0*/  ISETP.LE.AND P2, PT, RZ, UR11, PT ;  /* 0x0000000bff007c0c */ /* 0x000fe2000bf43270 */
[----:B------:R-:W-:Y:S01]  /*2cd0*/  IMAD.MOV.U32 R2, RZ, RZ, RZ ;  /* 0x000000ffff027224 */ /* 0x000fe200078e00ff */
[----:B------:R-:W-:Y:S02]  /*2ce0*/  SEL R3, R27, RZ, P0 ;  /* 0x000000ff1b037207 */ /* 0x000fe40000000000 */
[----:B------:R-:W-:-:S09]  /*2cf0*/  PLOP3.LUT P1, PT, P0, PT, PT, 0x80, 0x8 ;  /* 0x000000000008781c */ /* 0x000fd2000072f070 */
[----:B------:R-:W-:-:S07]  /*2d00*/  @!P2 LOP3.LUT R3, R3, 0x7ff00000, RZ, 0xfc, !PT ;  /* 0x7ff000000303a812 */ /* 0x000fce00078efcff */
.L_x_1683:
[----:B------:R-:W-:Y:S05]  /*2d10*/  BSYNC.RECONVERGENT B0 ;  /* 0x0000000000007941 */ /* 0x000fea0003800200 */
.L_x_1680:
        /* <DEDUP_REMOVED lines=27> */
.L_x_1687:
        /* <DEDUP_REMOVED lines=8> */
.L_x_1686:
[----:B------:R-:W-:-:S11]  /*2f50*/  DADD R2, R26, UR10 ;  /* 0x0000000a1a027e29 */ /* 0x000fd60008000000 */
.L_x_1685:
[----:B------:R-:W-:Y:S05]  /*2f60*/  BSYNC.RECONVERGENT B0 ;  /* 0x0000000000007941 */ /* 0x000fea0003800200 */
.L_x_1684:
[----:B------:R-:W0:Y:S01]  /*2f70*/  LDCU UR13, c[0x0][0x360] ;  /* 0x00006c00ff0d77ac */ /* 0x000e220008000800 */
[----:B------:R-:W-:Y:S02]  /*2f80*/  DSETP.NEU.AND P6, PT, RZ, UR10, PT ;  /* 0x0000000aff007e2a */ /* 0x000fe4000bfcd000 */
[----:B------:R-:W-:Y:S02]  /*2f90*/  DSETP.NEU.AND P1, PT, R26, 1, PT ;  /* 0x3ff000001a00742a */ /* 0x000fe40003f2d000 */
[----:B------:R-:W-:Y:S02]  /*2fa0*/  DSETP.NEU.AND P2, PT, R20, 1, PT ;  /* 0x3ff000001400742a */ /* 0x000fe40003f4d000 */
[----:B------:R-:W-:Y:S01]  /*2fb0*/  FSEL R14, R2, RZ, P6 ;  /* 0x000000ff020e7208 */ /* 0x000fe20003000000 */
[----:B------:R-:W-:Y:S01]  /*2fc0*/  DSETP.NEU.AND P3, PT, R22, 1, PT ;  /* 0x3ff000001600742a */ /* 0x000fe20003f6d000 */
[----:B------:R-:W-:Y:S01]  /*2fd0*/  FSEL R15, R3, 1.875, P6 ;  /* 0x3ff00000030f7808 */ /* 0x000fe20003000000 */
[----:B------:R-:W-:Y:S01]  /*2fe0*/  DSETP.NEU.AND P4, PT, R24, 1, PT ;  /* 0x3ff000001800742a */ /* 0x000fe20003f8d000 */
[----:B------:R-:W-:-:S02]  /*2ff0*/  LEA R2, P5, R4, UR6, 0x5 ;  /* 0x0000000604027c11 */ /* 0x000fc4000f8a28ff */
[----:B------:R-:W-:Y:S02]  /*3000*/  FSEL R14, R14, RZ, P1 ;  /* 0x000000ff0e0e7208 */ /* 0x000fe40000800000 */
[C-C-:B------:R-:W-:Y:S02]  /*3010*/  LEA.HI.X R3, R4.reuse, UR7, R7.reuse, 0x5, P5 ;  /* 0x0000000704037c11 */ /* 0x140fe4000a8f2c07 */
[----:B------:R-:W-:Y:S02]  /*3020*/  FSEL R15, R15, 1.875, P1 ;  /* 0x3ff000000f0f7808 */ /* 0x000fe40000800000 */
[----:B0-----:R-:W-:Y:S02]  /*3030*/  IADD3 R4, P1, PT, R4, UR13, RZ ;  /* 0x0000000d04047c10 */ /* 0x001fe4000ff3e0ff */
[----:B------:R-:W-:Y:S02]  /*3040*/  FSEL R8, R28, RZ, P6 ;  /* 0x000000ff1c087208 */ /* 0x000fe40003000000 */
[----:B------:R-:W-:Y:S01]  /*3050*/  FSEL R9, R29, 1.875, P6 ;  /* 0x3ff000001d097808 */ /* 0x000fe20003000000 */
[----:B------:R-:W-:Y:S01]  /*3060*/  IMAD.SHL.U32 R0, R4, 0x4, RZ ;  /* 0x0000000404007824 */ /* 0x000fe200078e00ff */
[----:B------:R-:W-:Y:S01]  /*3070*/  FSEL R10, R30, RZ, P6 ;  /* 0x000000ff1e0a7208 */ /* 0x000fe20003000000 */
[----:B------:R-:W-:Y:S01]  /*3080*/  IMAD.X R7, RZ, RZ, R7, P1 ;  /* 0x000000ffff077224 */ /* 0x000fe200008e0607 */
[----:B------:R-:W-:-:S02]  /*3090*/  FSEL R11, R31, 1.875, P6 ;  /* 0x3ff000001f0b7808 */ /* 0x000fc40003000000 */
[----:B------:R-:W-:Y:S02]  /*30a0*/  FSEL R12, R32, RZ, P6 ;  /* 0x000000ff200c7208 */ /* 0x000fe40003000000 */
[----:B------:R-:W-:Y:S02]  /*30b0*/  FSEL R13, R33, 1.875, P6 ;  /* 0x3ff00000210d7808 */ /* 0x000fe40003000000 */
[----:B------:R-:W-:Y:S02]  /*30c0*/  FSEL R8, R8, RZ, P2 ;  /* 0x000000ff08087208 */ /* 0x000fe40001000000 */
[----:B------:R-:W-:Y:S02]  /*30d0*/  FSEL R9, R9, 1.875, P2 ;  /* 0x3ff0000009097808 */ /* 0x000fe40001000000 */
[----:B------:R-:W-:Y:S02]  /*30e0*/  FSEL R10, R10, RZ, P3 ;  /* 0x000000ff0a0a7208 */ /* 0x000fe40001800000 */
[----:B------:R-:W-:-:S02]  /*30f0*/  FSEL R11, R11, 1.875, P3 ;  /* 0x3ff000000b0b7808 */ /* 0x000fc40001800000 */
[----:B------:R-:W-:Y:S02]  /*3100*/  FSEL R12, R12, RZ, P4 ;  /* 0x000000ff0c0c7208 */ /* 0x000fe40002000000 */
[----:B------:R-:W-:Y:S02]  /*3110*/  FSEL R13, R13, 1.875, P4 ;  /* 0x3ff000000d0d7808 */ /* 0x000fe40002000000 */
[----:B------:R-:W-:Y:S02]  /*3120*/  ISETP.LT.U32.AND P2, PT, R0, UR12, PT ;  /* 0x0000000c00007c0c */ /* 0x000fe4000bf41070 */
[C---:B------:R-:W-:Y:S01]  /*3130*/  LOP3.LUT P1, RZ, R4.reuse, 0xffffc000, RZ, 0xc0, !PT ;  /* 0xffffc00004ff7812 */ /* 0x040fe2000782c0ff */
[----:B------:R0:W-:Y:S01]  /*3140*/  STG.E.ENL2.256 desc[UR16][R2.64], R8, R12 ;  /* 0xf8000008020c797f */ /* 0x0001e2000f121810 */
[----:B------:R-:W-:Y:S02]  /*3150*/  SHF.L.U64.HI R0, R4, 0x2, R7 ;  /* 0x0000000204007819 */ /* 0x000fe40000010207 */
[----:B------:R-:W-:-:S02]  /*3160*/  LOP3.LUT P1, RZ, R7, 0x3fffffff, RZ, 0xc0, P1 ;  /* 0x3fffffff07ff7812 */ /* 0x000fc4000082c0ff */
[----:B------:R-:W-:-:S13]  /*3170*/  ISETP.LT.AND.EX P2, PT, R0, UR5, PT, P2 ;  /* 0x0000000500007c0c */ /* 0x000fda000bf41320 */
[----:B------:R-:W-:Y:S05]  /*3180*/  @!P1 BRA P2, `(.L_x_1688) ;  /* 0xffffffe800ec9947 */ /* 0x000fea000103ffff */
[----:B------:R-:W-:Y:S05]  /*3190*/  EXIT ;  /* 0x000000000000794d */ /* 0x000fea0003800000 */
        .type           $_ZN2at6native61_GLOBAL__N__44eb8e94_28_ForeachBinaryOpScalarList_cu_dda10a6925multi_tensor_apply_kernelINS1_28TensorListScalarListMetadataIdLi2EEENS1_25BinaryOpScalarListFunctorIdLi2ELi1ELi1EEEJNS1_13power_functorIdEEEEEvT_T0_DpT1_$__internal_accurate_pow,@function
        .size           $_ZN2at6native61_GLOBAL__N__44eb8e94_28_ForeachBinaryOpScalarList_cu_dda10a6925multi_tensor_apply_kernelINS1_28TensorListScalarListMetadataIdLi2EEENS1_25BinaryOpScalarListFunctorIdLi2ELi1ELi1EEEJNS1_13power_functorIdEEEEEvT_T0_DpT1_$__internal_accurate_pow,(.L_x_4267 - $_ZN2at6native61_GLOBAL__N__44eb8e94_28_ForeachBinaryOpScalarList_cu_dda10a6925multi_tensor_apply_kernelINS1_28TensorListScalarListMetadataIdLi2EEENS1_25BinaryOpScalarListFunctorIdLi2ELi1ELi1EEEJNS1_13power_functorIdEEEEEvT_T0_DpT1_$__internal_accurate_pow)
$_ZN2at6native61_GLOBAL__N__44eb8e94_28_ForeachBinaryOpScalarList_cu_dda10a6925multi_tensor_apply_kernelINS1_28TensorListScalarListMetadataIdLi2EEENS1_25BinaryOpScalarListFunctorIdLi2ELi1ELi1EEEJNS1_13power_functorIdEEEEEvT_T0_DpT1_$__internal_accurate_pow:
[----:B------:R-:W-:Y:S01]  /*31a0*/  ISETP.GT.U32.AND P1, PT, R3, 0xfffff, PT ;  /* 0x000fffff0300780c */ /* 0x000fe20003f24070 */
[--C-:B------:R-:W-:Y:S01]  /*31b0*/  IMAD.MOV.U32 R11, RZ, RZ, R3.reuse ;  /* 0x000000ffff0b7224 */ /* 0x100fe200078e0003 */
[----:B------:R-:W-:Y:S01]  /*31c0*/  UMOV UR18, 0x7d2cafe2 ;  /* 0x7d2cafe200127882 */ /* 0x000fe20000000000 */
[----:B------:R-:W-:Y:S01]  /*31d0*/  UMOV UR19, 0x3eb0f5ff ;  /* 0x3eb0f5ff00137882 */ /* 0x000fe20000000000 */
[----:B------:R-:W-:Y:S01]  /*31e0*/  SHF.R.U32.HI R3, RZ, 0x14, R3 ;  /* 0x00000014ff037819 */ /* 0x000fe20000011603 */
[----:B------:R-:W-:Y:S01]  /*31f0*/  UMOV UR20, 0x3b39803f ;  /* 0x3b39803f00147882 */ /* 0x000fe20000000000 */
[----:B------:R-:W-:-:S07]  /*3200*/  UMOV UR21, 0x3c7abc9e ;  /* 0x3c7abc9e00157882 */ /* 0x000fce0000000000 */
[----:B------:R-:W-:-:S10]  /*3210*/  @!P1 DMUL R8, R10, 1.80143985094819840000e+16 ;  /* 0x435000000a089828 */ /* 0x000fd40000000000 */
[----:B------:R-:W-:Y:S01]  /*3220*/  @!P1 IMAD.MOV.U32 R11, RZ, RZ, R9 ;  /* 0x000000ffff0b9224 */ /* 0x000fe200078e0009 */
[----:B------:R-:W-:Y:S01]  /*3230*/  @!P1 LEA.HI R3, R9, 0xffffffca, RZ, 0xc ;  /* 0xffffffca09039811 */ /* 0x000fe200078f60ff */
[----:B------:R-:W-:Y:S02]  /*3240*/  @!P1 IMAD.MOV.U32 R10, RZ, RZ, R8 ;  /* 0x000000ffff0a9224 */ /* 0x000fe400078e0008 */
[----:B------:R-:W-:Y:S01]  /*3250*/  IMAD.MOV.U32 R9, RZ, RZ, 0x43300000 ;  /* 0x43300000ff097424 */ /* 0x000fe200078e00ff */
[----:B------:R-:W-:Y:S01]  /*3260*/  LOP3.LUT R11, R11, 0x800fffff, RZ, 0xc0, !PT ;  /* 0x800fffff0b0b7812 */ /* 0x000fe200078ec0ff */
[----:B------:R-:W-:Y:S02]  /*3270*/  IMAD.MOV.U32 R36, RZ, RZ, R10 ;  /* 0x000000ffff247224 */ /* 0x000fe400078e000a */
[----:B------:R-:W-:Y:S01]  /*3280*/  IMAD.MOV.U32 R10, RZ, RZ, RZ ;  /* 0x000000ffff0a7224 */ /* 0x000fe200078e00ff */
[----:B------:R-:W-:Y:S01]  /*3290*/  LOP3.LUT R37, R11, 0x3ff00000, RZ, 0xfc, !PT ;  /* 0x3ff000000b257812 */ /* 0x000fe200078efcff */
[----:B------:R-:W-:-:S03]  /*32a0*/  VIADD R8, R3, 0xfffffc01 ;  /* 0xfffffc0103087836 */ /* 0x000fc60000000000 */
[----:B------:R-:W-:-:S13]  /*32b0*/  ISETP.GE.U32.AND P2, PT, R37, 0x3ff6a09f, PT ;  /* 0x3ff6a09f2500780c */ /* 0x000fda0003f46070 */
[----:B------:R-:W-:Y:S02]  /*32c0*/  @P2 VIADD R11, R37, 0xfff00000 ;  /* 0xfff00000250b2836 */ /* 0x000fe40000000000 */
[----:B------:R-:W-:Y:S02]  /*32d0*/  @P2 VIADD R8, R3, 0xfffffc02 ;  /* 0xfffffc0203082836 */ /* 0x000fe40000000000 */
[----:B------:R-:W-:Y:S02]  /*32e0*/  @P2 IMAD.MOV.U32 R37, RZ, RZ, R11 ;  /* 0x000000ffff252224 */ /* 0x000fe400078e000b */
[----:B------:R-:W-:Y:S01]  /*32f0*/  IMAD.MOV.U32 R3, RZ, RZ, R5 ;  /* 0x000000ffff037224 */ /* 0x000fe200078e0005 */
[----:B------:R-:W-:-:S03]  /*3300*/  LOP3.LUT R8, R8, 0x80000000, RZ, 0x3c, !PT ;  /* 0x8000000008087812 */ /* 0x000fc600078e3cff */
[C---:B------:R-:W-:Y:S01]  /*3310*/  DADD R16, R36.reuse, 1 ;  /* 0x3ff0000024107429 */ /* 0x040fe20000000000 */
[----:B------:R-:W-:Y:S01]  /*3320*/  IMAD.SHL.U32 R5, R3, 0x2, RZ ;  /* 0x0000000203057824 */ /* 0x000fe200078e00ff */
[----:B------:R-:W-:-:S04]  /*3330*/  DADD R36, R36, -1 ;  /* 0xbff0000024247429 */ /* 0x000fc80000000000 */
[----:B------:R-:W0:Y:S01]  /*3340*/  MUFU.RCP64H R11, R17 ;  /* 0x00000011000b7308 */ /* 0x000e220000001800 */
[----:B------:R-:W-:Y:S01]  /*3350*/  ISETP.GT.U32.AND P1, PT, R5, -0x2000001, PT ;  /* 0xfdffffff0500780c */ /* 0x000fe20003f24070 */
[----:B0-----:R-:W-:-:S08]  /*3360*/  DFMA R40, -R16, R10, 1 ;  /* 0x3ff000001028742b */ /* 0x001fd0000000010a */
[----:B------:R-:W-:-:S08]  /*3370*/  DFMA R40, R40, R40, R40 ;  /* 0x000000282828722b */ /* 0x000fd00000000028 */
[----:B------:R-:W-:Y:S01]  /*3380*/  DFMA R40, R10, R40, R10 ;  /* 0x000000280a28722b */ /* 0x000fe2000000000a */
[----:B------:R-:W-:Y:S02]  /*3390*/  IMAD.MOV.U32 R10, RZ, RZ, 0x41ad3b5a ;  /* 0x41ad3b5aff0a7424 */ /* 0x000fe400078e00ff */
[----:B------:R-:W-:-:S05]  /*33a0*/  IMAD.MOV.U32 R11, RZ, RZ, 0x3ed0f5d2 ;  /* 0x3ed0f5d2ff0b7424 */ /* 0x000fca00078e00ff */
[----:B------:R-:W-:-:S08]  /*33b0*/  DMUL R12, R36, R40 ;  /* 0x00000028240c7228 */ /* 0x000fd00000000000 */
[----:B------:R-:W-:-:S08]  /*33c0*/  DFMA R12, R36, R40, R12 ;  /* 0x00000028240c722b */ /* 0x000fd0000000000c */
[----:B------:R-:W-:-:S08]  /*33d0*/  DMUL R14, R12, R12 ;  /* 0x0000000c0c0e7228 */ /* 0x000fd00000000000 */
[----:B------:R-:W-:Y:S01]  /*33e0*/  DFMA R10, R14, UR18, R10 ;  /* 0x000000120e0a7c2b */ /* 0x000fe2000800000a */
[----:B------:R-:W-:Y:S01]  /*33f0*/  UMOV UR18, 0x75488a3f ;  /* 0x75488a3f00127882 */ /* 0x000fe20000000000 */
[----:B------:R-:W-:-:S06]  /*3400*/  UMOV UR19, 0x3ef3b20a ;  /* 0x3ef3b20a00137882 */ /* 0x000fcc0000000000 */
[----:B------:R-:W-:Y:S01]  /*3410*/  DFMA R16, R14, R10, UR18 ;  /* 0x000000120e107e2b */ /* 0x000fe2000800000a */
        /* <DEDUP_REMOVED lines=10> */
[-C--:B------:R-:W-:Y:S02]  /*34c0*/  DFMA R10, R36, -R12.reuse, R10 ;  /* 0x8000000c240a722b */ /* 0x080fe4000000000a */
[----:B------:R-:W-:-:S03]  /*34d0*/  DMUL R36, R12, R12 ;  /* 0x0000000c0c247228 */ /* 0x000fc60000000000 */
[----:B------:R-:W-:Y:S01]  /*34e0*/  DFMA R16, R14, R16, UR18 ;  /* 0x000000120e107e2b */ /* 0x000fe20008000010 */
[----:B------:R-:W-:Y:S01]  /*34f0*/  UMOV UR18, 0x99999dfb ;  /* 0x99999dfb00127882 */ /* 0x000fe20000000000 */
[----:B------:R-:W-:Y:S01]  /*3500*/  UMOV UR19, 0x3f899999 ;  /* 0x3f89999900137882 */ /* 0x000fe20000000000 */
[----:B------:R-:W-:Y:S02]  /*3510*/  DMUL R10, R40, R10 ;  /* 0x0000000a280a7228 */ /* 0x000fe40000000000 */
[----:B------:R-:W-:-:S03]  /*3520*/  DFMA R40, R12, R12, -R36 ;  /* 0x0000000c0c28722b */ /* 0x000fc60000000824 */
[----:B------:R-:W-:Y:S01]  /*3530*/  DFMA R16, R14, R16, UR18 ;  /* 0x000000120e107e2b */ /* 0x000fe20008000010 */
[----:B------:R-:W-:Y:S01]  /*3540*/  UMOV UR18, 0x55555555 ;  /* 0x5555555500127882 */ /* 0x000fe20000000000 */
[----:B------:R-:W-:-:S03]  /*3550*/  UMOV UR19, 0x3fb55555 ;  /* 0x3fb5555500137882 */ /* 0x000fc60000000000 */
[----:B------:R-:W-:Y:S02]  /*3560*/  VIADD R43, R11, 0x100000 ;  /* 0x001000000b2b7836 */ /* 0x000fe40000000000 */
[----:B------:R-:W-:Y:S01]  /*3570*/  IMAD.MOV.U32 R42, RZ, RZ, R10 ;  /* 0x000000ffff2a7224 */ /* 0x000fe200078e000a */
[----:B------:R-:W-:-:S05]  /*3580*/  DFMA R34, R14, R16, UR18 ;  /* 0x000000120e227e2b */ /* 0x000fca0008000010 */
[----:B------:R-:W-:-:S03]  /*3590*/  DFMA R40, R12, R42, R40 ;  /* 0x0000002a0c28722b */ /* 0x000fc60000000028 */
[----:B------:R-:W-:Y:S01]  /*35a0*/  DADD R38, -R34, UR18 ;  /* 0x0000001222267e29 */ /* 0x000fe20008000100 */
[----:B------:R-:W-:Y:S01]  /*35b0*/  UMOV UR18, 0xb9e7b0 ;  /* 0x00b9e7b000127882 */ /* 0x000fe20000000000 */
[----:B------:R-:W-:-:S06]  /*35c0*/  UMOV UR19, 0x3c46a4cb ;  /* 0x3c46a4cb00137882 */ /* 0x000fcc0000000000 */
[----:B------:R-:W-:Y:S02]  /*35d0*/  DFMA R16, R14, R16, R38 ;  /* 0x000000100e10722b */ /* 0x000fe40000000026 */
[----:B------:R-:W-:-:S06]  /*35e0*/  DMUL R14, R12, R36 ;  /* 0x000000240c0e7228 */ /* 0x000fcc0000000000 */
[----:B------:R-:W-:Y:S01]  /*35f0*/  DADD R16, R16, -UR18 ;  /* 0x8000001210107e29 */ /* 0x000fe20008000000 */
[----:B------:R-:W-:Y:S01]  /*3600*/  UMOV UR18, 0x80000000 ;  /* 0x8000000000127882 */ /* 0x000fe20000000000 */
[----:B------:R-:W-:Y:S01]  /*3610*/  DFMA R38, R12, R36, -R14 ;  /* 0x000000240c26722b */ /* 0x000fe2000000080e */
[----:B------:R-:W-:Y:S02]  /*3620*/  UMOV UR19, 0x43300000 ;  /* 0x4330000000137882 */ /* 0x000fe40000000000 */
[----:B------:R-:W-:Y:S01]  /*3630*/  DADD R8, R8, -UR18 ;  /* 0x8000001208087e29 */ /* 0x000fe20008000000 */
[----:B------:R-:W-:Y:S01]  /*3640*/  UMOV UR18, 0xfefa39ef ;  /* 0xfefa39ef00127882 */ /* 0x000fe20000000000 */
[----:B------:R-:W-:-:S03]  /*3650*/  UMOV UR19, 0x3fe62e42 ;  /* 0x3fe62e4200137882 */ /* 0x000fc60000000000 */
[----:B------:R-:W-:Y:S02]  /*3660*/  DFMA R38, R10, R36, R38 ;  /* 0x000000240a26722b */ /* 0x000fe40000000026 */
[----:B------:R-:W-:-:S06]  /*3670*/  DADD R36, R34, R16 ;  /* 0x0000000022247229 */ /* 0x000fcc0000000010 */
[----:B------:R-:W-:Y:S02]  /*3680*/  DFMA R40, R12, R40, R38 ;  /* 0x000000280c28722b */ /* 0x000fe40000000026 */
[----:B------:R-:W-:Y:S02]  /*3690*/  DMUL R38, R36, R14 ;  /* 0x0000000e24267228 */ /* 0x000fe40000000000 */
[----:B------:R-:W-:-:S06]  /*36a0*/  DADD R34, R34, -R36 ;  /* 0x0000000022227229 */ /* 0x000fcc0000000824 */
[----:B------:R-:W-:Y:S02]  /*36b0*/  DFMA R42, R36, R14, -R38 ;  /* 0x0000000e242a722b */ /* 0x000fe40000000826 */
[----:B------:R-:W-:-:S06]  /*36c0*/  DADD R34, R16, R34 ;  /* 0x0000000010227229 */ /* 0x000fcc0000000022 */
[----:B------:R-:W-:-:S08]  /*36d0*/  DFMA R40, R36, R40, R42 ;  /* 0x000000282428722b */ /* 0x000fd0000000002a */
[----:B------:R-:W-:-:S08]  /*36e0*/  DFMA R40, R34, R14, R40 ;  /* 0x0000000e2228722b */ /* 0x000fd00000000028 */
[----:B------:R-:W-:-:S08]  /*36f0*/  DADD R16, R38, R40 ;  /* 0x0000000026107229 */ /* 0x000fd00000000028 */
[--C-:B------:R-:W-:Y:S02]  /*3700*/  DADD R14, R12, R16.reuse ;  /* 0x000000000c0e7229 */ /* 0x100fe40000000010 */
[----:B------:R-:W-:-:S06]  /*3710*/  DADD R38, R38, -R16 ;  /* 0x0000000026267229 */ /* 0x000fcc0000000810 */
[----:B------:R-:W-:Y:S02]  /*3720*/  DADD R12, R12, -R14 ;  /* 0x000000000c0c7229 */ /* 0x000fe4000000080e */
[----:B------:R-:W-:-:S06]  /*3730*/  DADD R38, R40, R38 ;  /* 0x0000000028267229 */ /* 0x000fcc0000000026 */
[----:B------:R-:W-:-:S08]  /*3740*/  DADD R12, R16, R12 ;  /* 0x00000000100c7229 */ /* 0x000fd0000000000c */
[----:B------:R-:W-:-:S08]  /*3750*/  DADD R12, R38, R12 ;  /* 0x00000000260c7229 */ /* 0x000fd0000000000c */
[----:B------:R-:W-:-:S08]  /*3760*/  DADD R16, R10, R12 ;  /* 0x000000000a107229 */ /* 0x000fd0000000000c */
[----:B------:R-:W-:-:S08]  /*3770*/  DADD R10, R14, R16 ;  /* 0x000000000e0a7229 */ /* 0x000fd00000000010 */
[--C-:B------:R-:W-:Y:S02]  /*3780*/  DFMA R12, R8, UR18, R10.reuse ;  /* 0x00000012080c7c2b */ /* 0x100fe4000800000a */
[----:B------:R-:W-:-:S06]  /*3790*/  DADD R34, R14, -R10 ;  /* 0x000000000e227229 */ /* 0x000fcc000000080a */
[----:B------:R-:W-:Y:S02]  /*37a0*/  DFMA R14, R8, -UR18, R12 ;  /* 0x80000012080e7c2b */ /* 0x000fe4000800000c */
[----:B------:R-:W-:-:S06]  /*37b0*/  DADD R34, R16, R34 ;  /* 0x0000000010227229 */ /* 0x000fcc0000000022 */
[----:B------:R-:W-:-:S08]  /*37c0*/  DADD R14, -R10, R14 ;  /* 0x000000000a0e7229 */ /* 0x000fd0000000010e */
[----:B------:R-:W-:-:S08]  /*37d0*/  DADD R14, R34, -R14 ;  /* 0x00000000220e7229 */ /* 0x000fd0000000080e */
[----:B------:R-:W-:Y:S01]  /*37e0*/  DFMA R8, R8, UR20, R14 ;  /* 0x0000001408087c2b */ /* 0x000fe2000800000e */
[----:B------:R-:W-:Y:S01]  /*37f0*/  LOP3.LUT R15, R3, 0xff0fffff, RZ, 0xc0, !PT ;  /* 0xff0fffff030f7812 */ /* 0x000fe200078ec0ff */
[----:B------:R-:W-:-:S03]  /*3800*/  IMAD.MOV.U32 R14, RZ, RZ, R2 ;  /* 0x000000ffff0e7224 */ /* 0x000fc600078e0002 */
[----:B------:R-:W-:-:S03]  /*3810*/  SEL R15, R15, R3, P1 ;  /* 0x000000030f0f7207 */ /* 0x000fc60000800000 */
[----:B------:R-:W-:-:S08]  /*3820*/  DADD R10, R12, R8 ;  /* 0x000000000c0a7229 */ /* 0x000fd00000000008 */
[----:B------:R-:W-:Y:S02]  /*3830*/  DADD R12, R12, -R10 ;  /* 0x000000000c0c7229 */ /* 0x000fe4000000080a */
[----:B------:R-:W-:-:S06]  /*3840*/  DMUL R2, R10, R14 ;  /* 0x0000000e0a027228 */ /* 0x000fcc0000000000 */
[----:B------:R-:W-:Y:S02]  /*3850*/  DADD R12, R8, R12 ;  /* 0x00000000080c7229 */ /* 0x000fe4000000000c */
[----:B------:R-:W-:Y:S01]  /*3860*/  DFMA R10, R10, R14, -R2 ;  /* 0x0000000e0a0a722b */ /* 0x000fe20000000802 */
[----:B------:R-:W-:Y:S02]  /*3870*/  IMAD.MOV.U32 R8, RZ, RZ, 0x652b82fe ;  /* 0x652b82feff087424 */ /* 0x000fe400078e00ff */
[----:B------:R-:W-:-:S05]  /*3880*/  IMAD.MOV.U32 R9, RZ, RZ, 0x3ff71547 ;  /* 0x3ff71547ff097424 */ /* 0x000fca00078e00ff */
[----:B------:R-:W-:-:S08]  /*3890*/  DFMA R14, R12, R14, R10 ;  /* 0x0000000e0c0e722b */ /* 0x000fd0000000000a */
[----:B------:R-:W-:-:S08]  /*38a0*/  DADD R10, R2, R14 ;  /* 0x00000000020a7229 */ /* 0x000fd0000000000e */
[----:B------:R-:W-:Y:S02]  /*38b0*/  DFMA R8, R10, R8, 6.75539944105574400000e+15 ;  /* 0x433800000a08742b */ /* 0x000fe40000000008 */
[----:B------:R-:W-:Y:S01]  /*38c0*/  FSETP.GEU.FTZ.AND P1, PT, |R11|, 4.1917929649353027344, PT ;  /* 0x4086232b0b00780b */ /* 0x000fe20003f3e200 */
[----:B------:R-:W-:-:S05]  /*38d0*/  DADD R2, R2, -R10 ;  /* 0x0000000002027229 */ /* 0x000fca000000080a */
[----:B------:R-:W-:-:S03]  /*38e0*/  DADD R12, R8, -6.75539944105574400000e+15 ;  /* 0xc3380000080c7429 */ /* 0x000fc60000000000 */
[----:B------:R-:W-:-:S05]  /*38f0*/  DADD R14, R14, R2 ;  /* 0x000000000e0e7229 */ /* 0x000fca0000000002 */
        /* <DEDUP_REMOVED lines=42> */
[----:B------:R-:W-:-:S04]  /*3ba0*/  @!P1 LEA.HI R2, R8, R8, RZ, 0x1 ;  /* 0x0000000808029211 */ /* 0x000fc800078f08ff */
[----:B------:R-:W-:Y:S02]  /*3bb0*/  @!P1 SHF.R.S32.HI R5, RZ, 0x1, R2 ;  /* 0x00000001ff059819 */ /* 0x000fe40000011402 */
[----:B------:R-:W-:-:S03]  /*3bc0*/  FSEL R2, R16, RZ, P2 ;  /* 0x000000ff10027208 */ /* 0x000fc60001000000 */
[----:B------:R-:W-:Y:S02]  /*3bd0*/  @!P1 IMAD.IADD R8, R8, 0x1, -R5 ;  /* 0x0000000108089824 */ /* 0x000fe400078e0a05 */
[----:B------:R-:W-:-:S03]  /*3be0*/  @!P1 IMAD R13, R5, 0x100000, R13 ;  /* 0x00100000050d9824 */ /* 0x000fc600078e020d */
[----:B------:R-:W-:Y:S01]  /*3bf0*/  @!P1 LEA R9, R8, 0x3ff00000, 0x14 ;  /* 0x3ff0000008099811 */ /* 0x000fe200078ea0ff */
[----:B------:R-:W-:-:S06]  /*3c00*/  @!P1 IMAD.MOV.U32 R8, RZ, RZ, RZ ;  /* 0x000000ffff089224 */ /* 0x000fcc00078e00ff */
[----:B------:R-:W-:-:S11]  /*3c10*/  @!P1 DMUL R2, R12, R8 ;  /* 0x000000080c029228 */ /* 0x000fd60000000000 */
.L_x_1689:
[----:B------:R-:W-:Y:S01]  /*3c20*/  DFMA R14, R14, R2, R2 ;  /* 0x000000020e0e722b */ /* 0x000fe20000000002 */
[----:B------:R-:W-:Y:S01]  /*3c30*/  IMAD.MOV.U32 R8, RZ, RZ, R0 ;  /* 0x000000ffff087224 */ /* 0x000fe200078e0000 */
[----:B------:R-:W-:Y:S01]  /*3c40*/  DSETP.NEU.AND P1, PT, |R2|, +INF , PT ;  /* 0x7ff000000200742a */ /* 0x000fe20003f2d200 */
[----:B------:R-:W-:-:S07]  /*3c50*/  IMAD.MOV.U32 R9, RZ, RZ, 0x0 ;  /* 0x00000000ff097424 */ /* 0x000fce00078e00ff */
[----:B------:R-:W-:Y:S02]  /*3c60*/  FSEL R2, R2, R14, !P1 ;  /* 0x0000000e02027208 */ /* 0x000fe40004800000 */
[----:B------:R-:W-:Y:S01]  /*3c70*/  FSEL R3, R3, R15, !P1 ;  /* 0x0000000f03037208 */ /* 0x000fe20004800000 */
[----:B------:R-:W-:Y:S06]  /*3c80*/  RET.REL.NODEC R8 `(_ZN2at6native61_GLOBAL__N__44eb8e94_28_ForeachBinaryOpScalarList_cu_dda10a6925multi_tensor_apply_kernelINS1_28TensorListScalarListMetadataIdLi2EEENS1_25BinaryOpScalarListFunctorIdLi2ELi1ELi1EEEJNS1_13power_functorIdEEEEEvT_T0_DpT1_) ;  /* 0xffffffc008dc7950 */ /* 0x000fec0003c3ffff */
.L_x_1690:
        /* <DEDUP_REMOVED lines=15> */
.L_x_4267:


//--------------------- .text._ZN2at6native61_GLOBAL__N__44eb8e94_28_ForeachBinaryOpScalarList_cu_dda10a6925multi_tensor_apply_kernelINS1_28TensorListScalarListMetadataIsLi2EEENS1_25BinaryOpScalarListFunctorIsLi2ELi1ELi1EEEJNS1_13power_functorIsEEEEEvT_T0_DpT1_ --------------------------
	.section	.text._ZN2at6native61_GLOBAL__N__44eb8e94_28_ForeachBinaryOpScalarList_cu_dda10a6925multi_tensor_apply_kernelINS1_28TensorListScalarListMetadataIsLi2EEENS1_25BinaryOpScalarListFunctorIsLi2ELi1ELi1EEEJNS1_13power_functorIsEEEEEvT_T0_DpT1_,"ax",@progbits
	.align	128
.text._ZN2at6native61_GLOBAL__N__44eb8e94_28_ForeachBinaryOpScalarList_cu_dda10a6925multi_tensor_apply_kernelINS1_28TensorListScalarListMetadataIsLi2EEENS1_25BinaryOpScalarListFunctorIsLi2ELi1ELi1EEEJNS1_13power_functorIsEEEEEvT_T0_DpT1_:
        .type           _ZN2at6native61_GLOBAL__N__44eb8e94_28_ForeachBinaryOpScalarList_cu_dda10a6925multi_tensor_apply_kernelINS1_28TensorListScalarListMetadataIsLi2EEENS1_25BinaryOpScalarListFunctorIsLi2ELi1ELi1EEEJNS1_13power_functorIsEEEEEvT_T0_DpT1_,@function
        .size           _ZN2at6native61_GLOBAL__N__44eb8e94_28_ForeachBinaryOpScalarList_cu_dda10a6925multi_tensor_apply_kernelINS1_28TensorListScalarListMetadataIsLi2EEENS1_25BinaryOpScalarListFunctorIsLi2ELi1ELi1EEEJNS1_13power_functorIsEEEEEvT_T0_DpT1_,(.L_x_4269 - _ZN2at6native61_GLOBAL__N__44eb8e94_28_ForeachBinaryOpScalarList_cu_dda10a6925multi_tensor_apply_kernelINS1_28TensorListScalarListMetadataIsLi2EEENS1_25BinaryOpScalarListFunctorIsLi2ELi1ELi1EEEJNS1_13power_functorIsEEEEEvT_T0_DpT1_)
        .other          _ZN2at6native61_GLOBAL__N__44eb8e94_28_ForeachBinaryOpScalarList_cu_dda10a6925multi_tensor_apply_kernelINS1_28TensorListScalarListMetadataIsLi2EEENS1_25BinaryOpScalarListFunctorIsLi2ELi1ELi1EEEJNS1_13power_functorIsEEEEEvT_T0_DpT1_,@"STO_CUDA_ENTRY STV_DEFAULT"
_ZN2at6native61_GLOBAL__N__44eb8e94_28_ForeachBinaryOpScalarList_cu_dda10a6925multi_tensor_apply_kernelINS1_28TensorListScalarListMetadataIsLi2EEENS1_25BinaryOpScalarListFunctorIsLi2ELi1ELi1EEEJNS1_13power_functorIsEEEEEvT_T0_DpT1_:
        /* <DEDUP_REMOVED lines=26> */
[----:B------:R-:W0:Y:S01]  /*01a0*/  S2R R18, SR_TID.X ;  /* 0x0000000000127919 */ /* 0x000e220000002100 */
[----:B--2---:R-:W-:Y:S01]  /*01b0*/  LOP3.LUT R0, R16, 0x1, RZ, 0xc0, !PT ;  /* 0x0000000110007812 */ /* 0x004fe200078ec0ff */
[----:B------:R-:W1:Y:S01]  /*01c0*/  LDCU UR8, c[0x0][0x360] ;  /* 0x00006c00ff0877ac */ /* 0x000e620008000800 */
[C---:B------:R-:W-:Y:S02]  /*01d0*/  ISETP.LT.U32.AND P0, PT, R15.reuse, 0x10000, PT ;  /* 0x000100000f00780c */ /* 0x040fe40003f01070 */
[----:B------:R-:W-:Y:S01]  /*01e0*/  ISETP.NE.U32.AND P1, PT, R0, 0x1, PT ;  /* 0x000000010000780c */ /* 0x000fe20003f25070 */
[----:B------:R-:W-:Y:S01]  /*01f0*/  IMAD.MOV.U32 R0, RZ, RZ, 0xffff ;  /* 0x0000ffffff007424 */ /* 0x000fe200078e00ff */
[----:B------:R-:W-:Y:S01]  /*0200*/  ISETP.LT.U32.AND.EX P0, PT, R14, RZ, PT, P0 ;  /* 0x000000ff0e00720c */ /* 0x000fe20003f01100 */
[----:B------:R-:W-:Y:S01]  /*0210*/  UMOV UR4, URZ ;  /* 0x000000ff00047c82 */ /* 0x000fe20008000000 */
[----:B------:R-:W-:Y:S02]  /*0220*/  UMOV UR5, URZ ;  /* 0x000000ff00057c82 */ /* 0x000fe40008000000 */
[----:B------:R-:W-:-:S02]  /*0230*/  SEL R15, R15, 0x10000, P0 ;  /* 0x000100000f0f7807 */ /* 0x000fc40000000000 */
[----:B------:R-:W-:Y:S02]  /*0240*/  SEL R14, R14, RZ, P0 ;  /* 0x000000ff0e0e7207 */ /* 0x000fe40000000000 */
[----:B------:R-:W-:-:S07]  /*0250*/  SEL R0, R0, 0x1, !P1 ;  /* 0x0000000100007807 */ /* 0x000fce0004800000 */
.L_x_1708:
[----:B0-----:R-:W-:Y:S02]  /*0260*/  IADD3 R25, P1, PT, R18, UR4, RZ ;  /* 0x0000000412197c10 */ /* 0x001fe4000ff3e0ff */
[----:B------:R-:W-:Y:S02]  /*0270*/  PRMT R24, RZ, 0x7610, R24 ;  /* 0x00007610ff187816 */ /* 0x000fe40000000018 */
[C---:B-1----:R-:W-:Y:S01]  /*0280*/  IADD3 R29, P2, PT, R25.reuse, UR8, RZ ;  /* 0x00000008191d7c10 */ /* 0x042fe2000ff5e0ff */
[----:B------:R-:W-:Y:S01]  /*0290*/  IMAD.X R27, RZ, RZ, UR5, P1 ;  /* 0x00000005ff1b7e24 */ /* 0x000fe200088e06ff */
[----:B------:R-:W-:Y:S02]  /*02a0*/  ISETP.GE.U32.AND P0, PT, R25, R15, PT ;  /* 0x0000000f1900720c */ /* 0x000fe40003f06070 */
[----:B------:R-:W-:Y:S01]  /*02b0*/  PRMT R28, RZ, 0x7610, R28 ;  /* 0x00007610ff1c7816 */ /* 0x000fe2000000001c */
[----:B--2---:R-:W-:Y:S01]  /*02c0*/  IMAD.X R10, RZ, RZ, R27, P2 ;  /* 0x000000ffff0a7224 */ /* 0x004fe200010e061b */
[----:B------:R-:W-:-:S02]  /*02d0*/  IADD3 R11, P2, PT, R29, UR8, RZ ;  /* 0x000000081d0b7c10 */ /* 0x000fc4000ff5e0ff */
[-C--:B------:R-:W-:Y:S02]  /*02e0*/  ISETP.GE.U32.AND.EX P0, PT, R27, R14.reuse, PT, P0 ;  /* 0x0000000e1b00720c */ /* 0x080fe40003f06100 */
[C---:B------:R-:W-:Y:S01]  /*02f0*/  IADD3 R13, P4, PT, R11.reuse, UR8, RZ ;  /* 0x000000080b0d7c10 */ /* 0x040fe2000ff9e0ff */
[----:B------:R-:W-:Y:S01]  /*0300*/  IMAD.X R17, RZ, RZ, R10, P2 ;  /* 0x000000ffff117224 */ /* 0x000fe200010e060a */
[-C--:B------:R-:W-:Y:S02]  /*0310*/  ISETP.GE.U32.AND P2, PT, R11, R15.reuse, PT ;  /* 0x0000000f0b00720c */ /* 0x080fe40003f46070 */
[----:B------:R-:W-:Y:S01]  /*0320*/  ISETP.GE.U32.AND P3, PT, R13, R15, PT ;  /* 0x0000000f0d00720c */ /* 0x000fe20003f66070 */
[----:B------:R-:W-:Y:S01]  /*0330*/  IMAD.X R19, RZ, RZ, R17, P4 ;  /* 0x000000ffff137224 */ /* 0x000fe200020e0611 */
[----:B------:R-:W-:Y:S02]  /*0340*/  ISETP.GE.U32.AND.EX P2, PT, R17, R14, PT, P2 ;  /* 0x0000000e1100720c */ /* 0x000fe40003f46120 */
[----:B------:R-:W-:-:S02]  /*0350*/  PRMT R26, RZ, 0x7610, R26 ;  /* 0x00007610ff1a7816 */ /* 0x000fc4000000001a */
[----:B------:R-:W-:Y:S02]  /*0360*/  ISETP.GE.U32.AND.EX P3, PT, R19, R14, PT, P3 ;  /* 0x0000000e1300720c */ /* 0x000fe40003f66130 */
[----:B------:R-:W-:Y:S02]  /*0370*/  @!P0 LEA R22, P4, R25, R2, 0x1 ;  /* 0x0000000219168211 */ /* 0x000fe400078808ff */
[----:B------:R-:W-:Y:S02]  /*0380*/  ISETP.GE.U32.AND P1, PT, R29, R15, PT ;  /* 0x0000000f1d00720c */ /* 0x000fe40003f26070 */
[----:B------:R-:W-:Y:S02]  /*0390*/  @!P0 LEA.HI.X R23, R25, R3, R27, 0x1, P4 ;  /* 0x0000000319178211 */ /* 0x000fe400020f0c1b */
[----:B------:R-:W-:Y:S02]  /*03a0*/  ISETP.GE.U32.AND.EX P1, PT, R10, R14, PT, P1 ;  /* 0x0000000e0a00720c */ /* 0x000fe40003f26110 */
[----:B------:R-:W-:Y:S01]  /*03b0*/  PRMT R12, RZ, 0x7610, R12 ;  /* 0x00007610ff0c7816 */ /* 0x000fe2000000000c */
[----:B------:R0:W5:Y:S01]  /*03c0*/  @!P0 LDG.E.U16 R24, desc[UR6][R22.64] ;  /* 0x0000000616188981 */ /* 0x000162000c1e1500 */
[----:B------:R-:W-:-:S02]  /*03d0*/  @!P2 LEA R8, P0, R11, R2, 0x1 ;  /* 0x000000020b08a211 */ /* 0x000fc400078008ff */
[----:B------:R-:W-:Y:S02]  /*03e0*/  @!P3 LEA R20, P4, R13, R2, 0x1 ;  /* 0x000000020d14b211 */ /* 0x000fe400078808ff */
[-C--:B------:R-:W-:Y:S02]  /*03f0*/  @!P2 LEA.HI.X R9, R11, R3.reuse, R17, 0x1, P0 ;  /* 0x000000030b09a211 */ /* 0x080fe400000f0c11 */
[----:B------:R-:W-:-:S03]  /*0400*/  @!P3 LEA.HI.X R21, R13, R3, R19, 0x1, P4 ;  /* 0x000000030d15b211 */ /* 0x000fc600020f0c13 */
[----:B------:R-:W5:Y:S01]  /*0410*/  @!P2 LDG.E.U16 R28, desc[UR6][R8.64] ;  /* 0x00000006081ca981 */ /* 0x000f62000c1e1500 */
[----:B------:R-:W-:-:S03]  /*0420*/  @!P1 LEA R6, P5, R29, R2, 0x1 ;  /* 0x000000021d069211 */ /* 0x000fc600078a08ff */
[----:B------:R-:W5:Y:S01]  /*0430*/  @!P3 LDG.E.U16 R26, desc[UR6][R20.64] ;  /* 0x00000006141ab981 */ /* 0x000f62000c1e1500 */
[----:B------:R-:W-:Y:S02]  /*0440*/  @!P1 LEA.HI.X R7, R29, R3, R10, 0x1, P5 ;  /* 0x000000031d079211 */ /* 0x000fe400028f0c0a */
[----:B0-----:R-:W-:Y:S01]  /*0450*/  PRMT R22, R16, 0x9910, RZ ;  /* 0x0000991010167816 */ /* 0x001fe200000000ff */
[----:B------:R-:W-:Y:S02]  /*0460*/  ULEA UR4, UP0, UR8, UR4, 0x2 ;  /* 0x0000000408047291 */ /* 0x000fe4000f8010ff */
[----:B------:R0:W5:Y:S01]  /*0470*/  @!P1 LDG.E.U16 R12, desc[UR6][R6.64] ;  /* 0x00000006060c9981 */ /* 0x000162000c1e1500 */
[----:B------:R-:W-:Y:S01]  /*0480*/  ISETP.GE.AND P1, PT, R22, RZ, PT ;  /* 0x000000ff1600720c */ /* 0x000fe20003f26270 */
[----:B------:R-:W-:Y:S02]  /*0490*/  UIADD3.X UR5, UPT, UPT, URZ, UR5, URZ, UP0, !UPT ;  /* 0x00000005ff057290 */ /* 0x000fe400087fe4ff */
[----:B------:R-:W-:-:S04]  /*04a0*/  ISETP.LE.U32.AND P0, PT, R15, UR4, PT ;  /* 0x000000040f007c0c */ /* 0x000fc8000bf03070 */
[----:B0-----:R-:W-:-:S05]  /*04b0*/  IMAD.U32 R7, RZ, RZ, UR5 ;  /* 0x00000005ff077e24 */ /* 0x001fca000f8e00ff */
[----:B------:R-:W-:Y:S01]  /*04c0*/  ISETP.GE.U32.AND.EX P0, PT, R7, R14, PT, P0 ;  /* 0x0000000e0700720c */ /* 0x000fe20003f06100 */
[----:B------:R-:W-:-:S12]  /*04d0*/  @!P1 BRA `(.L_x_1692) ;  /* 0x0000000000749947 */ /* 0x000fd80003800000 */
[----:B------:R-:W-:Y:S01]  /*04e0*/  ISETP.NE.AND P2, PT, R16, RZ, PT ;  /* 0x000000ff1000720c */ /* 0x000fe20003f45270 */
[----:B------:R-:W-:-:S12]  /*04f0*/  IMAD.MOV.U32 R21, RZ, RZ, 0x1 ;  /* 0x00000001ff157424 */ /* 0x000fd800078e00ff */
[----:B------:R-:W-:Y:S05]  /*0500*/  @!P2 BRA `(.L_x_1693) ;  /* 0x00000000008ca947 */ /* 0x000fea0003800000 */
[----:B------:R-:W-:Y:S02]  /*0510*/  LOP3.LUT R6, R16, 0x1, RZ, 0xc0, !PT ;  /* 0x0000000110067812 */ /* 0x000fe400078ec0ff */
[----:B-----5:R-:W-:Y:S02]  /*0520*/  PRMT R7, R24, 0x9910, RZ ;  /* 0x0000991018077816 */ /* 0x020fe400000000ff */
[----:B------:R-:W-:-:S03]  /*0530*/  ISETP.NE.U32.AND P2, PT, R6, 0x1, PT ;  /* 0x000000010600780c */ /* 0x000fc60003f45070 */
[----:B------:R-:W-:Y:S01]  /*0540*/  IMAD R7, R7, R7, RZ ;  /* 0x0000000707077224 */ /* 0x000fe200078e02ff */
[----:B------:R-:W-:Y:S02]  /*0550*/  SEL R6, R24, 0x1, !P2 ;  /* 0x0000000118067807 */ /* 0x000fe40005000000 */
[----:B------:R-:W-:Y:S02]  /*0560*/  ISETP.GE.U32.AND P2, PT, R16, 0x2, PT ;  /* 0x000000021000780c */ /* 0x000fe40003f46070 */
[----:B------:R-:W-:-:S11]  /*0570*/  PRMT R21, R6, 0x9910, RZ ;  /* 0x0000991006157816 */ /* 0x000fd600000000ff */
[----:B------:R-:W-:Y:S05]  /*0580*/  @!P2 BRA `(.L_x_1693) ;  /* 0x00000000006ca947 */ /* 0x000fea0003800000 */
[----:B------:R-:W-:Y:S02]  /*0590*/  SHF.R.U32.HI R6, RZ, 0x1, R16 ;  /* 0x00000001ff067819 */ /* 0x000fe40000011610 */
[----:B------:R-:W-:-:S07]  /*05a0*/  PRMT R9, R7, 0x7610, R9 ;  /* 0x0000761007097816 */ /* 0x000fce0000000009 */
.L_x_1694:
[C---:B------:R-:W-:Y:S02]  /*05b0*/  LOP3.LUT R7, R6.reuse, 0x1, RZ, 0xc0, !PT ;  /* 0x0000000106077812 */ /* 0x040fe400078ec0ff */
[----:B------:R-:W-:Y:S02]  /*05c0*/  LOP3.LUT R8, R6, 0xffff, RZ, 0xc0, !PT ;  /* 0x0000ffff06087812 */ /* 0x000fe400078ec0ff */
[----:B------:R-:W-:Y:S02]  /*05d0*/  ISETP.NE.U32.AND P2, PT, R7, 0x1, PT ;  /* 0x000000010700780c */ /* 0x000fe40003f45070 */
[----:B------:R-:W-:Y:S02]  /*05e0*/  PRMT R21, R21, 0x9910, RZ ;  /* 0x0000991015157816 */ /* 0x000fe400000000ff */
[----:B------:R-:W-:Y:S02]  /*05f0*/  SEL R7, R9, 0x1, !P2 ;  /* 0x0000000109077807 */ /* 0x000fe40005000000 */
[----:B------:R-:W-:Y:S01]  /*0600*/  ISETP.GE.U32.AND P2, PT, R8, 0x2, PT ;  /* 0x000000020800780c */ /* 0x000fe20003f46070 */
[----:B------:R-:W-:Y:S01]  /*0610*/  IMAD.MOV.U32 R6, RZ, RZ, R21 ;  /* 0x000000ffff067224 */ /* 0x000fe200078e0015 */
[----:B------:R-:W-:-:S02]  /*0620*/  PRMT R7, R7, 0x9910, RZ ;  /* 0x0000991007077816 */ /* 0x000fc400000000ff */
[----:B------:R-:W-:Y:S02]  /*0630*/  PRMT R9, R9, 0x9910, RZ ;  /* 0x0000991009097816 */ /* 0x000fe400000000ff */
[----:B------:R-:W-:Y:S01]  /*0640*/  SHF.R.U32.HI R8, RZ, 0x1, R8 ;  /* 0x00000001ff087819 */ /* 0x000fe20000011608 */
[----:B------:R-:W-:Y:S02]  /*0650*/  IMAD R7, R6, R7, RZ ;  /* 0x0000000706077224 */ /* 0x000fe400078e02ff */
[----:B------:R-:W-:Y:S01]  /*0660*/  IMAD R9, R9, R9, RZ ;  /* 0x0000000909097224 */ /* 0x000fe200078e02ff */
[----:B------:R-:W-:Y:S02]  /*0670*/  PRMT R6, R8, 0x7610, R6 ;  /* 0x0000761008067816 */ /* 0x000fe40000000006 */
[----:B------:R-:W-:Y:S01]  /*0680*/  PRMT R21, R7, 0x7610, R21 ;  /* 0x0000761007157816 */ /* 0x000fe20000000015 */
[----:B------:R-:W-:Y:S06]  /*0690*/  @P2 BRA `(.L_x_1694) ;  /* 0xfffffffc00c42947 */ /* 0x000fec000383ffff */
[----:B------:R-:W-:Y:S05]  /*06a0*/  BRA `(.L_x_1693) ;  /* 0x0000000000247947 */ /* 0x000fea0003800000 */
.L_x_1692:
[C---:B-----5:R-:W-:Y:S01]  /*06b0*/  PRMT R6, R24.reuse, 0x9910, RZ ;  /* 0x0000991018067816 */ /* 0x060fe200000000ff */
[----:B------:R-:W-:Y:S01]  /*06c0*/  BSSY.RECONVERGENT B0, `(.L_x_1693) ;  /* 0x0000007000007945 */ /* 0x000fe20003800200 */
[----:B------:R-:W-:Y:S02]  /*06d0*/  PRMT R21, R24, 0x7610, R21 ;  /* 0x0000761018157816 */ /* 0x000fe40000000015 */
[----:B------:R-:W-:-:S13]  /*06e0*/  ISETP.NE.AND P2, PT, R6, 0x1, PT ;  /* 0x000000010600780c */ /* 0x000fda0003f45270 */
[----:B------:R-:W-:Y:S05]  /*06f0*/  @!P2 BRA `(.L_x_1695) ;  /* 0x00000000000ca947 */ /* 0x000fea0003800000 */
[----:B------:R-:W-:Y:S02]  /*0700*/  ISETP.NE.AND P2, PT, R6, -0x1, PT ;  /* 0xffffffff0600780c */ /* 0x000fe40003f45270 */
[----:B------:R-:W-:-:S11]  /*0710*/  PRMT R21, R0, 0x7610, R21 ;  /* 0x0000761000157816 */ /* 0x000fd60000000015 */
[----:B------:R-:W-:-:S07]  /*0720*/  @P2 PRMT R21, RZ, 0x7610, R21 ;  /* 0x00007610ff152816 */ /* 0x000fce0000000015 */
.L_x_1695:
[----:B------:R-:W-:Y:S05]  /*0730*/  BSYNC.RECONVERGENT B0 ;  /* 0x0000000000007941 */ /* 0x000fea0003800200 */
.L_x_1693:
[----:B------:R-:W-:Y:S05]  /*0740*/  @!P1 BRA `(.L_x_1696) ;  /* 0x00000000007c9947 */ /* 0x000fea0003800000 */
[----:B------:R-:W-:Y:S01]  /*0750*/  ISETP.NE.AND P2, PT, R16, RZ, PT ;  /* 0x000000ff1000720c */ /* 0x000fe20003f45270 */
[----:B------:R-:W-:-:S12]  /*0760*/  IMAD.MOV.U32 R23, RZ, RZ, 0x1 ;  /* 0x00000001ff177424 */ /* 0x000fd800078e00ff */
[----:B------:R-:W-:Y:S05]  /*0770*/  @!P2 BRA `(.L_x_1697) ;  /* 0x000000000094a947 */ /* 0x000fea0003800000 */
[----:B------:R-:W-:-:S04]  /*0780*/  LOP3.LUT R6, R16, 0x1, RZ, 0xc0, !PT ;  /* 0x0000000110067812 */ /* 0x000fc800078ec0ff */
[----:B------:R-:W-:-:S04]  /*0790*/  ISETP.NE.U32.AND P2, PT, R6, 0x1, PT ;  /* 0x000000010600780c */ /* 0x000fc80003f45070 */
[----:B-----5:R-:W-:Y:S02]  /*07a0*/  SEL R6, R12, 0x1, !P2 ;  /* 0x000000010c067807 */ /* 0x020fe40005000000 */
[----:B------:R-:W-:Y:S02]  /*07b0*/  ISETP.GE.U32.AND P2, PT, R16, 0x2, PT ;  /* 0x000000021000780c */ /* 0x000fe40003f46070 */
[----:B------:R-:W-:Y:S02]  /*07c0*/  PRMT R12, R12, 0x9910, RZ ;  /* 0x000099100c0c7816 */ /* 0x000fe400000000ff */
[----:B------:R-:W-:-:S03]  /*07d0*/  PRMT R23, R6, 0x9910, RZ ;  /* 0x0000991006177816 */ /* 0x000fc600000000ff */
[----:B------:R-:W-:-:S04]  /*07e0*/  IMAD.MOV.U32 R6, RZ, RZ, R12 ;  /* 0x000000ffff067224 */ /* 0x000fc800078e000c */
[----:B------:R-:W-:Y:S02]  /*07f0*/  IMAD R6, R6, R6, RZ ;  /* 0x0000000606067224 */ /* 0x000fe400078e02ff */
[----:B------:R-:W-:Y:S05]  /*0800*/  @!P2 BRA `(.L_x_1697) ;  /* 0x000000000070a947 */ /* 0x000fea0003800000 */
[----:B------:R-:W-:Y:S02]  /*0810*/  SHF.R.U32.HI R7, RZ, 0x1, R16 ;  /* 0x00000001ff077819 */ /* 0x000fe40000011610 */
[----:B------:R-:W-:Y:S02]  /*0820*/  PRMT R9, R6, 0x7610, R9 ;  /* 0x0000761006097816 */ /* 0x000fe40000000009 */
[----:B------:R-:W-:-:S07]  /*0830*/  PRMT R6, R7, 0x7610, R6 ;  /* 0x0000761007067816 */ /* 0x000fce0000000006 */
.L_x_1698:
        /* <DEDUP_REMOVED lines=16> */
.L_x_1696:
        /* <DEDUP_REMOVED lines=8> */
.L_x_1699:
[----:B------:R-:W-:Y:S05]  /*09c0*/  BSYNC.RECONVERGENT B0 ;  /* 0x0000000000007941 */ /* 0x000fea0003800200 */
.L_x_1697:
        /* <DEDUP_REMOVED lines=16> */
.L_x_1702:
        /* <DEDUP_REMOVED lines=16> */
.L_x_1700:
        /* <DEDUP_REMOVED lines=8> */
.L_x_1703:
[----:B------:R-:W-:Y:S05]  /*0c50*/  BSYNC.RECONVERGENT B0 ;  /* 0x0000000000007941 */ /* 0x000fea0003800200 */
.L_x_1701:
        /* <DEDUP_REMOVED lines=16> */
.L_x_1706:
        /* <DEDUP_REMOVED lines=16> */
.L_x_1704:
        /* <DEDUP_REMOVED lines=8> */
.L_x_1707:
[----:B------:R-:W-:Y:S05]  /*0ee0*/  BSYNC.RECONVERGENT B0 ;  /* 0x0000000000007941 */ /* 0x000fea0003800200 */
.L_x_1705:
[-C--:B------:R-:W-:Y:S02]  /*0ef0*/  ISETP.GE.U32.AND P1, PT, R25, R15.reuse, PT ;  /* 0x0000000f1900720c */ /* 0x080fe40003f26070 */
[-C--:B------:R-:W-:Y:S02]  /*0f00*/  ISETP.GE.U32.AND P2, PT, R29, R15.reuse, PT ;  /* 0x0000000f1d00720c */ /* 0x080fe40003f46070 */
[-C--:B------:R-:W-:Y:S02]  /*0f10*/  ISETP.GE.U32.AND.EX P1, PT, R27, R14.reuse, PT, P1 ;  /* 0x0000000e1b00720c */ /* 0x080fe40003f26110 */
[----:B------:R-:W-:Y:S02]  /*0f20*/  ISETP.GE.U32.AND.EX P2, PT, R10, R14, PT, P2 ;  /* 0x0000000e0a00720c */ /* 0x000fe40003f46120 */
[-C--:B------:R-:W-:Y:S02]  /*0f30*/  ISETP.GE.U32.AND P3, PT, R11, R15.reuse, PT ;  /* 0x0000000f0b00720c */ /* 0x080fe40003f66070 */
[----:B------:R-:W-:-:S02]  /*0f40*/  ISETP.GE.U32.AND P4, PT, R13, R15, PT ;  /* 0x0000000f0d00720c */ /* 0x000fc40003f86070 */
[-C--:B------:R-:W-:Y:S02]  /*0f50*/  ISETP.GE.U32.AND.EX P3, PT, R17, R14.reuse, PT, P3 ;  /* 0x0000000e1100720c */ /* 0x080fe40003f66130 */
[----:B------:R-:W-:-:S03]  /*0f60*/  ISETP.GE.U32.AND.EX P4, PT, R19, R14, PT, P4 ;  /* 0x0000000e1300720c */ /* 0x000fc60003f86140 */
[-C--:B------:R-:W-:Y:S02]  /*0f70*/  @!P1 LEA R6, P5, R25, R4.reuse, 0x1 ;  /* 0x0000000419069211 */ /* 0x080fe400078a08ff */
[-C--:B------:R-:W-:Y:S02]  /*0f80*/  @!P2 LEA R8, P6, R29, R4.reuse, 0x1 ;  /* 0x000000041d08a211 */ /* 0x080fe400078c08ff */
[-C--:B------:R-:W-:Y:S02]  /*0f90*/  @!P1 LEA.HI.X R7, R25, R5.reuse, R27, 0x1, P5 ;  /* 0x0000000519079211 */ /* 0x080fe400028f0c1b */
[----:B------:R-:W-:Y:S02]  /*0fa0*/  @!P2 LEA.HI.X R9, R29, R5, R10, 0x1, P6 ;  /* 0x000000051d09a211 */ /* 0x000fe400030f0c0a */
[-C--:B------:R-:W-:Y:S01]  /*0fb0*/  @!P3 LEA R10, P5, R11, R4.reuse, 0x1 ;  /* 0x000000040b0ab211 */ /* 0x080fe200078a08ff */
[----:B------:R2:W-:Y:S01]  /*0fc0*/  @!P1 STG.E.U16 desc[UR6][R6.64], R21 ;  /* 0x0000001506009986 */ /* 0x0005e2000c101506 */
[----:B-----5:R-:W-:-:S02]  /*0fd0*/  @!P4 LEA R12, P6, R13, R4, 0x1 ;  /* 0x000000040d0cc211 */ /* 0x020fc400078c08ff */
[-C--:B------:R-:W-:Y:S01]  /*0fe0*/  @!P3 LEA.HI.X R11, R11, R5.reuse, R17, 0x1, P5 ;  /* 0x000000050b0bb211 */ /* 0x080fe200028f0c11 */
[----:B------:R2:W-:Y:S01]  /*0ff0*/  @!P2 STG.E.U16 desc[UR6][R8.64], R23 ;  /* 0x000000170800a986 */ /* 0x0005e2000c101506 */
[----:B------:R-:W-:-:S03]  /*1000*/  @!P4 LEA.HI.X R13, R13, R5, R19, 0x1, P6 ;  /* 0x000000050d0dc211 */ /* 0x000fc600030f0c13 */
[----:B------:R2:W-:Y:S04]  /*1010*/  @!P3 STG.E.U16 desc[UR6][R10.64], R20 ;  /* 0x000000140a00b986 */ /* 0x0005e8000c101506 */
[----:B------:R2:W-:Y:S01]  /*1020*/  @!P4 STG.E.U16 desc[UR6][R12.64], R22 ;  /* 0x000000160c00c986 */ /* 0x0005e2000c101506 */
[----:B------:R-:W-:Y:S05]  /*1030*/  @!P0 BRA `(.L_x_1708) ;  /* 0xfffffff000888947 */ /* 0x000fea000383ffff */
[----:B------:R-:W-:Y:S05]  /*1040*/  EXIT ;  /* 0x000000000000794d */ /* 0x000fea0003800000 */
.L_x_1691:
[----:B------:R-:W0:Y:S02]  /*1050*/  S2R R0, SR_TID.X ;  /* 0x0000000000007919 */ /* 0x000e240000002100 */
[----:B0-----:R-:W-:-:S03]  /*1060*/  IMAD.WIDE.U32 R6, R0, 0x4, RZ ;  /* 0x0000000400067825 */ /* 0x001fc600078e00ff */
[----:B------:R-:W-:-:S04]  /*1070*/  ISETP.GE.U32.AND P0, PT, R6, R15, PT ;  /* 0x0000000f0600720c */ /* 0x000fc80003f06070 */
[----:B------:R-:W-:-:S13]  /*1080*/  ISETP.GE.AND.EX P0, PT, R7, R14, PT, P0 ;  /* 0x0000000e0700720c */ /* 0x000fda0003f06300 */
[----:B------:R-:W-:Y:S05]  /*1090*/  @P0 EXIT ;  /* 0x000000000000094d */ /* 0x000fea0003800000 */
[----:B--2---:R-:W-:Y:S01]  /*10a0*/  LOP3.LUT R6, R16, 0x1, RZ, 0xc0, !PT ;  /* 0x0000000110067812 */ /* 0x004fe200078ec0ff */
[----:B------:R-:W-:Y:S01]  /*10b0*/  IMAD.MOV.U32 R8, RZ, RZ, 0xffff ;  /* 0x0000ffffff087424 */ /* 0x000fe200078e00ff */
[----:B------:R-:W0:Y:S01]  /*10c0*/  LDCU UR4, c[0x0][0x360] ;  /* 0x00006c00ff0477ac */ /* 0x000e220008000800 */
[----:B------:R-:W-:Y:S01]  /*10d0*/  IMAD.MOV.U32 R9, RZ, RZ, RZ ;  /* 0x000000ffff097224 */ /* 0x000fe200078e00ff */
[----:B------:R-:W-:-:S04]  /*10e0*/  ISETP.NE.U32.AND P0, PT, R6, 0x1, PT ;  /* 0x000000010600780c */ /* 0x000fc80003f05070 */
[----:B------:R-:W-:-:S09]  /*10f0*/  SEL R8, R8, 0x1, !P0 ;  /* 0x0000000108087807 */ /* 0x000fd20004000000 */
.L_x_1725:
[C---:B------:R-:W-:Y:S01]  /*1100*/  IMAD.SHL.U32 R13, R0.reuse, 0x8, RZ ;  /* 0x00000008000d7824 */ /* 0x040fe200078e00ff */
[----:B------:R-:W-:-:S04]  /*1110*/  SHF.L.U64.HI R11, R0, 0x3, R9 ;  /* 0x00000003000b7819 */ /* 0x000fc80000010209 */
[----:B------:R-:W-:-:S05]  /*1120*/  IADD3 R6, P0, PT, R2, R13, RZ ;  /* 0x0000000d02067210 */ /* 0x000fca0007f1e0ff */
[----:B------:R-:W-:-:S06]  /*1130*/  IMAD.X R7, R3, 0x1, R11, P0 ;  /* 0x0000000103077824 */ /* 0x000fcc00000e060b */
[----:B------:R-:W2:Y:S01]  /*1140*/  LDG.E.64 R6, desc[UR6][R6.64] ;  /* 0x0000000606067981 */ /* 0x000ea2000c1e1b00 */
[----:B------:R-:W-:Y:S01]  /*1150*/  PRMT R10, R16, 0x9910, RZ ;  /* 0x00009910100a7816 */ /* 0x000fe200000000ff */
[----:B------:R-:W-:Y:S03]  /*1160*/  BSSY.RECONVERGENT B0, `(.L_x_1709) ;  /* 0x0000029000007945 */ /* 0x000fe60003800200 */
[----:B------:R-:W-:Y:S02]  /*1170*/  ISETP.GE.AND P0, PT, R10, RZ, PT ;  /* 0x000000ff0a00720c */ /* 0x000fe40003f06270 */
[----:B--2---:R-:W-:Y:S02]  /*1180*/  PRMT R18, R6, 0x7632, R18 ;  /* 0x0000763206127816 */ /* 0x004fe40000000012 */
[----:B------:R-:W-:-:S09]  /*1190*/  PRMT R12, R7, 0x7632, R12 ;  /* 0x00007632070c7816 */ /* 0x000fd2000000000c */
[----:B------:R-:W-:Y:S05]  /*11a0*/  @!P0 BRA `(.L_x_1710) ;  /* 0x0000000000748947 */ /* 0x000fea0003800000 */
[----:B------:R-:W-:Y:S01]  /*11b0*/  ISETP.NE.AND P1, PT, R16, RZ, PT ;  /* 0x000000ff1000720c */ /* 0x000fe20003f25270 */
[----:B------:R-:W-:-:S12]  /*11c0*/  IMAD.MOV.U32 R10, RZ, RZ, 0x1 ;  /* 0x00000001ff0a7424 */ /* 0x000fd800078e00ff */
[----:B------:R-:W-:Y:S05]  /*11d0*/  @!P1 BRA `(.L_x_1711) ;  /* 0x0000000000849947 */ /* 0x000fea0003800000 */
[----:B------:R-:W-:Y:S02]  /*11e0*/  LOP3.LUT R10, R16, 0x1, RZ, 0xc0, !PT ;  /* 0x00000001100a7812 */ /* 0x000fe400078ec0ff */
[----:B------:R-:W-:Y:S02]  /*11f0*/  PRMT R17, R6, 0x9910, RZ ;  /* 0x0000991006117816 */ /* 0x000fe400000000ff */
[----:B------:R-:W-:-:S03]  /*1200*/  ISETP.NE.U32.AND P1, PT, R10, 0x1, PT ;  /* 0x000000010a00780c */ /* 0x000fc60003f25070 */
[----:B------:R-:W-:Y:S01]  /*1210*/  IMAD R17, R17, R17, RZ ;  /* 0x0000001111117224 */ /* 0x000fe200078e02ff */
[----:B------:R-:W-:Y:S02]  /*1220*/  SEL R10, R6, 0x1, !P1 ;  /* 0x00000001060a7807 */ /* 0x000fe40004800000 */
[----:B------:R-:W-:Y:S02]  /*1230*/  ISETP.GE.U32.AND P1, PT, R16, 0x2, PT ;  /* 0x000000021000780c */ /* 0x000fe40003f26070 */
[----:B------:R-:W-:-:S11]  /*1240*/  PRMT R10, R10, 0x9910, RZ ;  /* 0x000099100a0a7816 */ /* 0x000fd600000000ff */
[----:B------:R-:W-:Y:S05]  /*1250*/  @!P1 BRA `(.L_x_1711) ;  /* 0x0000000000649947 */ /* 0x000fea0003800000 */
[----:B------:R-:W-:Y:S02]  /*1260*/  SHF.R.U32.HI R19, RZ, 0x1, R16 ;  /* 0x00000001ff137819 */ /* 0x000fe40000011610 */
[----:B------:R-:W-:Y:S02]  /*1270*/  PRMT R20, R17, 0x7610, R20 ;  /* 0x0000761011147816 */ /* 0x000fe40000000014 */
[----:B------:R-:W-:-:S07]  /*1280*/  PRMT R17, R19, 0x7610, R17 ;  /* 0x0000761013117816 */ /* 0x000fce0000000011 */
.L_x_1712:
[----:B------:R-:W-:Y:S02]  /*1290*/  LOP3.LUT R19, R17, 0x1, RZ, 0xc0, !PT ;  /* 0x0000000111137812 */ /* 0x000fe400078ec0ff */
[----:B------:R-:W-:Y:S02]  /*12a0*/  PRMT R10, R10, 0x9910, RZ ;  /* 0x000099100a0a7816 */ /* 0x000fe400000000ff */
[----:B------:R-:W-:-:S04]  /*12b0*/  ISETP.NE.U32.AND P1, PT, R19, 0x1, PT ;  /* 0x000000011300780c */ /* 0x000fc80003f25070 */
[C---:B------:R-:W-:Y:S02]  /*12c0*/  SEL R19, R20.reuse, 0x1, !P1 ;  /* 0x0000000114137807 */ /* 0x040fe40004800000 */
[----:B------:R-:W-:Y:S02]  /*12d0*/  PRMT R20, R20, 0x9910, RZ ;  /* 0x0000991014147816 */ /* 0x000fe400000000ff */
[----:B------:R-:W-:Y:S02]  /*12e0*/  PRMT R21, R19, 0x9910, RZ ;  /* 0x0000991013157816 */ /* 0x000fe400000000ff */
[----:B------:R-:W-:Y:S01]  /*12f0*/  LOP3.LUT R19, R17, 0xffff, RZ, 0xc0, !PT ;  /* 0x0000ffff11137812 */ /* 0x000fe200078ec0ff */
[----:B------:R-:W-:Y:S02]  /*1300*/  IMAD R20, R20, R20, RZ ;  /* 0x0000001414147224 */ /* 0x000fe400078e02ff */
[----:B------:R-:W-:Y:S01]  /*1310*/  IMAD.MOV.U32 R17, RZ, RZ, R21 ;  /* 0x000000ffff117224 */ /* 0x000fe200078e0015 */
[----:B------:R-:W-:-:S02]  /*1320*/  ISETP.GE.U32.AND P1, PT, R19, 0x2, PT ;  /* 0x000000021300780c */ /* 0x000fc40003f26070 */
[----:B------:R-:W-:Y:S01]  /*1330*/  SHF.R.U32.HI R19, RZ, 0x1, R19 ;  /* 0x00000001ff137819 */ /* 0x000fe20000011613 */
[----:B------:R-:W-:-:S03]  /*1340*/  IMAD R10, R10, R17, RZ ;  /* 0x000000110a0a7224 */ /* 0x000fc600078e02ff */
[----:B------:R-:W-:-:S07]  /*1350*/  PRMT R17, R19, 0x7610, R17 ;  /* 0x0000761013117816 */ /* 0x000fce0000000011 */
[----:B------:R-:W-:Y:S05]  /*1360*/  @P1 BRA `(.L_x_1712) ;  /* 0xfffffffc00c81947 */ /* 0x000fea000383ffff */
[----:B------:R-:W-:Y:S05]  /*1370*/  BRA `(.L_x_1711) ;  /* 0x00000000001c7947 */ /* 0x000fea0003800000 */
.L_x_1710:
[C---:B------:R-:W-:Y:S02]  /*1380*/  PRMT R17, R6.reuse, 0x9910, RZ ;  /* 0x0000991006117816 */ /* 0x040fe400000000ff */
[----:B------:R-:W-:Y:S02]  /*1390*/  PRMT R10, R6, 0x7610, R10 ;  /* 0x00007610060a7816 */ /* 0x000fe4000000000a */
[----:B------:R-:W-:-:S13]  /*13a0*/  ISETP.NE.AND P1, PT, R17, 0x1, PT ;  /* 0x000000011100780c */ /* 0x000fda0003f25270 */
[----:B------:R-:W-:Y:S05]  /*13b0*/  @!P1 BRA `(.L_x_1711) ;  /* 0x00000000000c9947 */ /* 0x000fea0003800000 */
[----:B------:R-:W-:Y:S02]  /*13c0*/  ISETP.NE.AND P1, PT, R17, -0x1, PT ;  /* 0xffffffff1100780c */ /* 0x000fe40003f25270 */
[----:B------:R-:W-:-:S11]  /*13d0*/  PRMT R10, R8, 0x7610, R10 ;  /* 0x00007610080a7816 */ /* 0x000fd6000000000a */
[----:B------:R-:W-:-:S07]  /*13e0*/  @P1 PRMT R10, RZ, 0x7610, R10 ;  /* 0x00007610ff0a1816 */ /* 0x000fce000000000a */
.L_x_1711:
[----:B0-----:R-:W-:Y:S05]  /*13f0*/  BSYNC.RECONVERGENT B0 ;  /* 0x0000000000007941 */ /* 0x001fea0003800200 */
.L_x_1709:
[----:B------:R-:W-:Y:S04]  /*1400*/  BSSY.RECONVERGENT B0, `(.L_x_1713) ;  /* 0x0000027000007945 */ /* 0x000fe80003800200 */
        /* <DEDUP_REMOVED lines=15> */
.L_x_1716:
[----:B------:R-:W-:Y:S02]  /*1500*/  LOP3.LUT R18, R6, 0x1, RZ, 0xc0, !PT ;  /* 0x0000000106127812 */ /* 0x000fe400078ec0ff */
[----:B------:R-:W-:Y:S02]  /*1510*/  PRMT R17, R17, 0x9910, RZ ;  /* 0x0000991011117816 */ /* 0x000fe400000000ff */
[----:B------:R-:W-:-:S04]  /*1520*/  ISETP.NE.U32.AND P1, PT, R18, 0x1, PT ;  /* 0x000000011200780c */ /* 0x000fc80003f25070 */
[C---:B------:R-:W-:Y:S02]  /*1530*/  SEL R18, R19.reuse, 0x1, !P1 ;  /* 0x0000000113127807 */ /* 0x040fe40004800000 */
[----:B------:R-:W-:Y:S02]  /*1540*/  PRMT R19, R19, 0x9910, RZ ;  /* 0x0000991013137816 */ /* 0x000fe400000000ff */
[----:B------:R-:W-:Y:S02]  /*1550*/  PRMT R20, R18, 0x9910, RZ ;  /* 0x0000991012147816 */ /* 0x000fe400000000ff */
[----:B------:R-:W-:Y:S01]  /*1560*/  LOP3.LUT R18, R6, 0xffff, RZ, 0xc0, !PT ;  /* 0x0000ffff06127812 */ /* 0x000fe200078ec0ff */
[----:B------:R-:W-:Y:S02]  /*1570*/  IMAD.MOV.U32 R6, RZ, RZ, R17 ;  /* 0x000000ffff067224 */ /* 0x000fe400078e0011 */
[----:B------:R-:W-:Y:S01]  /*1580*/  IMAD.MOV.U32 R17, RZ, RZ, R20 ;  /* 0x000000ffff117224 */ /* 0x000fe200078e0014 */
[----:B------:R-:W-:Y:S01]  /*1590*/  ISETP.GE.U32.AND P1, PT, R18, 0x2, PT ;  /* 0x000000021200780c */ /* 0x000fe20003f26070 */
[----:B------:R-:W-:Y:S01]  /*15a0*/  IMAD R19, R19, R19, RZ ;  /* 0x0000001313137224 */ /* 0x000fe200078e02ff */
[----:B------:R-:W-:Y:S01]  /*15b0*/  SHF.R.U32.HI R18, RZ, 0x1, R18 ;  /* 0x00000001ff127819 */ /* 0x000fe20000011612 */
[----:B------:R-:W-:-:S03]  /*15c0*/  IMAD R17, R6, R17, RZ ;  /* 0x0000001106117224 */ /* 0x000fc600078e02ff */
[----:B------:R-:W-:-:S07]  /*15d0*/  PRMT R6, R18, 0x7610, R6 ;  /* 0x0000761012067816 */ /* 0x000fce0000000006 */
[----:B------:R-:W-:Y:S05]  /*15e0*/  @P1 BRA `(.L_x_1716) ;  /* 0xfffffffc00c41947 */ /* 0x000fea000383ffff */
[----:B------:R-:W-:Y:S05]  /*15f0*/  BRA `(.L_x_1715) ;  /* 0x00000000001c7947 */ /* 0x000fea0003800000 */
.L_x_1714:
[C---:B------:R-:W-:Y:S02]  /*1600*/  PRMT R18, R6.reuse, 0xbb32, RZ ;  /* 0x0000bb3206127816 */ /* 0x040fe400000000ff */
[----:B------:R-:W-:Y:S02]  /*1610*/  PRMT R17, R6, 0x7632, R17 ;  /* 0x0000763206117816 */ /* 0x000fe40000000011 */
[----:B------:R-:W-:-:S13]  /*1620*/  ISETP.NE.AND P1, PT, R18, 0x1, PT ;  /* 0x000000011200780c */ /* 0x000fda0003f25270 */
[----:B------:R-:W-:Y:S05]  /*1630*/  @!P1 BRA `(.L_x_1715) ;  /* 0x00000000000c9947 */ /* 0x000fea0003800000 */
[----:B------:R-:W-:Y:S02]  /*1640*/  ISETP.NE.AND P1, PT, R18, -0x1, PT ;  /* 0xffffffff1200780c */ /* 0x000fe40003f25270 */
[----:B------:R-:W-:-:S11]  /*1650*/  PRMT R17, R8, 0x7610, R17 ;  /* 0x0000761008117816 */ /* 0x000fd60000000011 */
[----:B------:R-:W-:-:S07]  /*1660*/  @P1 PRMT R17, RZ, 0x7610, R17 ;  /* 0x00007610ff111816 */ /* 0x000fce0000000011 */
.L_x_1715:
[----:B------:R-:W-:Y:S05]  /*1670*/  BSYNC.RECONVERGENT B0 ;  /* 0x0000000000007941 */ /* 0x000fea0003800200 */
.L_x_1713:
[----:B------:R-:W-:Y:S04]  /*1680*/  BSSY.RECONVERGENT B0, `(.L_x_1717) ;  /* 0x0000028000007945 */ /* 0x000fe80003800200 */
[----:B------:R-:W-:Y:S05]  /*1690*/  @!P0 BRA `(.L_x_1718) ;  /* 0x00000000007c8947 */ /* 0x000fea0003800000 */
[----:B------:R-:W-:Y:S01]  /*16a0*/  ISETP.NE.AND P1, PT, R16, RZ, PT ;  /* 0x000000ff1000720c */ /* 0x000fe20003f25270 */
[----:B------:R-:W-:-:S12]  /*16b0*/  IMAD.MOV.U32 R18, RZ, RZ, 0x1 ;  /* 0x00000001ff127424 */ /* 0x000fd800078e00ff */
[----:B------:R-:W-:Y:S05]  /*16c0*/  @!P1 BRA `(.L_x_1719) ;  /* 0x00000000008c9947 */ /* 0x000fea0003800000 */
[----:B------:R-:W-:Y:S02]  /*16d0*/  LOP3.LUT R6, R16, 0x1, RZ, 0xc0, !PT ;  /* 0x0000000110067812 */ /* 0x000fe400078ec0ff */
[----:B------:R-:W-:Y:S02]  /*16e0*/  PRMT R19, R7, 0x9910, RZ ;  /* 0x0000991007137816 */ /* 0x000fe400000000ff */
[----:B------:R-:W-:-:S04]  /*16f0*/  ISETP.NE.U32.AND P1, PT, R6, 0x1, PT ;  /* 0x000000010600780c */ /* 0x000fc80003f25070 */
[----:B------:R-:W-:Y:S02]  /*1700*/  SEL R6, R7, 0x1, !P1 ;  /* 0x0000000107067807 */ /* 0x000fe40004800000 */
[----:B------:R-:W-:Y:S02]  /*1710*/  ISETP.GE.U32.AND P1, PT, R16, 0x2, PT ;  /* 0x000000021000780c */ /* 0x000fe40003f26070 */
[----:B------:R-:W-:Y:S01]  /*1720*/  PRMT R18, R6, 0x9910, RZ ;  /* 0x0000991006127816 */ /* 0x000fe200000000ff */
[----:B------:R-:W-:-:S04]  /*1730*/  IMAD.MOV.U32 R6, RZ, RZ, R19 ;  /* 0x000000ffff067224 */ /* 0x000fc800078e0013 */
[----:B------:R-:W-:-:S06]  /*1740*/  IMAD R6, R6, R6, RZ ;  /* 0x0000000606067224 */ /* 0x000fcc00078e02ff */
[----:B------:R-:W-:Y:S05]  /*1750*/  @!P1 BRA `(.L_x_1719) ;  /* 0x0000000000689947 */ /* 0x000fea0003800000 */
[----:B------:R-:W-:Y:S02]  /*1760*/  SHF.R.U32.HI R19, RZ, 0x1, R16 ;  /* 0x00000001ff137819 */ /* 0x000fe40000011610 */
[----:B------:R-:W-:Y:S02]  /*1770*/  PRMT R20, R6, 0x7610, R20 ;  /* 0x0000761006147816 */ /* 0x000fe40000000014 */
[----:B------:R-:W-:-:S07]  /*1780*/  PRMT R6, R19, 0x7610, R6 ;  /* 0x0000761013067816 */ /* 0x000fce0000000006 */
.L_x_1720:
[----:B------:R-:W-:Y:S02]  /*1790*/  LOP3.LUT R19, R6, 0x1, RZ, 0xc0, !PT ;  /* 0x0000000106137812 */ /* 0x000fe400078ec0ff */
[----:B------:R-:W-:Y:S02]  /*17a0*/  PRMT R21, R18, 0x9910, RZ ;  /* 0x0000991012157816 */ /* 0x000fe400000000ff */
[----:B------:R-:W-:Y:S02]  /*17b0*/  ISETP.NE.U32.AND P1, PT, R19, 0x1, PT ;  /* 0x000000011300780c */ /* 0x000fe40003f25070 */
[----:B------:R-:W-:Y:S01]  /*17c0*/  LOP3.LUT R18, R6, 0xffff, RZ, 0xc0, !PT ;  /* 0x0000ffff06127812 */ /* 0x000fe200078ec0ff */
[----:B------:R-:W-:Y:S01]  /*17d0*/  IMAD.MOV.U32 R6, RZ, RZ, R21 ;  /* 0x000000ffff067224 */ /* 0x000fe200078e0015 */
[----:B------:R-:W-:Y:S02]  /*17e0*/  SEL R19, R20, 0x1, !P1 ;  /* 0x0000000114137807 */ /* 0x000fe40004800000 */
[----:B------:R-:W-:-:S02]  /*17f0*/  ISETP.GE.U32.AND P1, PT, R18, 0x2, PT ;  /* 0x000000021200780c */ /* 0x000fc40003f26070 */
[----:B------:R-:W-:Y:S02]  /*1800*/  PRMT R19, R19, 0x9910, RZ ;  /* 0x0000991013137816 */ /* 0x000fe400000000ff */
        /* <DEDUP_REMOVED lines=8> */
.L_x_1718:
[C---:B------:R-:W-:Y:S02]  /*1890*/  PRMT R6, R7.reuse, 0x9910, RZ ;  /* 0x0000991007067816 */ /* 0x040fe400000000ff */
[----:B------:R-:W-:Y:S02]  /*18a0*/  PRMT R18, R7, 0x7610, R18 ;  /* 0x0000761007127816 */ /* 0x000fe40000000012 */
[----:B------:R-:W-:-:S13]  /*18b0*/  ISETP.NE.AND P1, PT, R6, 0x1, PT ;  /* 0x000000010600780c */ /* 0x000fda0003f25270 */
[----:B------:R-:W-:Y:S05]  /*18c0*/  @!P1 BRA `(.L_x_1719) ;  /* 0x00000000000c9947 */ /* 0x000fea0003800000 */
[----:B------:R-:W-:Y:S02]  /*18d0*/  ISETP.NE.AND P1, PT, R6, -0x1, PT ;  /* 0xffffffff0600780c */ /* 0x000fe40003f25270 */
[----:B------:R-:W-:-:S11]  /*18e0*/  PRMT R18, R8, 0x7610, R18 ;  /* 0x0000761008127816 */ /* 0x000fd60000000012 */
[----:B------:R-:W-:-:S07]  /*18f0*/  @P1 PRMT R18, RZ, 0x7610, R18 ;  /* 0x00007610ff121816 */ /* 0x000fce0000000012 */
.L_x_1719:
[----:B------:R-:W-:Y:S05]  /*1900*/  BSYNC.RECONVERGENT B0 ;  /* 0x0000000000007941 */ /* 0x000fea0003800200 */
.L_x_1717:
[----:B------:R-:W-:Y:S04]  /*1910*/  BSSY.RECONVERGENT B0, `(.L_x_1721) ;  /* 0x0000029000007945 */ /* 0x000fe80003800200 */
[----:B------:R-:W-:Y:S05]  /*1920*/  @!P0 BRA `(.L_x_1722) ;  /* 0x0000000000808947 */ /* 0x000fea0003800000 */
[----:B------:R-:W-:Y:S01]  /*1930*/  ISETP.NE.AND P0, PT, R16, RZ, PT ;  /* 0x000000ff1000720c */ /* 0x000fe20003f05270 */
[----:B------:R-:W-:-:S12]  /*1940*/  IMAD.MOV.U32 R19, RZ, RZ, 0x1 ;  /* 0x00000001ff137424 */ /* 0x000fd800078e00ff */
[----:B------:R-:W-:Y:S05]  /*1950*/  @!P0 BRA `(.L_x_1723) ;  /* 0x0000000000908947 */ /* 0x000fea0003800000 */
[----:B------:R-:W-:-:S04]  /*1960*/  LOP3.LUT R6, R16, 0x1, RZ, 0xc0, !PT ;  /* 0x0000000110067812 */ /* 0x000fc800078ec0ff */
[----:B------:R-:W-:Y:S02]  /*1970*/  ISETP.NE.U32.AND P0, PT, R6, 0x1, PT ;  /* 0x000000010600780c */ /* 0x000fe40003f05070 */
[----:B------:R-:W-:Y:S02]  /*1980*/  PRMT R6, R7, 0xbb32, RZ ;  /* 0x0000bb3207067816 */ /* 0x000fe400000000ff */
[----:B------:R-:W-:Y:S02]  /*1990*/  SEL R12, R12, 0x1, !P0 ;  /* 0x000000010c0c7807 */ /* 0x000fe40004000000 */
[----:B------:R-:W-:Y:S01]  /*19a0*/  ISETP.GE.U32.AND P0, PT, R16, 0x2, PT ;  /* 0x000000021000780c */ /* 0x000fe20003f06070 */
[----:B------:R-:W-:Y:S01]  /*19b0*/  IMAD R6, R6, R6, RZ ;  /* 0x0000000606067224 */ /* 0x000fe200078e02ff */
[----:B------:R-:W-:-:S11]  /*19c0*/  PRMT R19, R12, 0x9910, RZ ;  /* 0x000099100c137816 */ /* 0x000fd600000000ff */
[----:B------:R-:W-:Y:S05]  /*19d0*/  @!P0 BRA `(.L_x_1723) ;  /* 0x0000000000708947 */ /* 0x000fea0003800000 */
[----:B------:R-:W-:Y:S02]  /*19e0*/  SHF.R.U32.HI R7, RZ, 0x1, R16 ;  /* 0x00000001ff077819 */ /* 0x000fe40000011610 */
[----:B------:R-:W-:Y:S02]  /*19f0*/  PRMT R12, R6, 0x7610, R12 ;  /* 0x00007610060c7816 */ /* 0x000fe4000000000c */
[----:B------:R-:W-:-:S07]  /*1a00*/  PRMT R6, R7, 0x7610, R6 ;  /* 0x0000761007067816 */ /* 0x000fce0000000006 */
.L_x_1724:
[----:B------:R-:W-:Y:S02]  /*1a10*/  LOP3.LUT R7, R6, 0x1, RZ, 0xc0, !PT ;  /* 0x0000000106077812 */ /* 0x000fe400078ec0ff */
[C---:B------:R-:W-:Y:S02]  /*1a20*/  PRMT R20, R12.reuse, 0x9910, RZ ;  /* 0x000099100c147816 */ /* 0x040fe400000000ff */
[----:B------:R-:W-:Y:S02]  /*1a30*/  ISETP.NE.U32.AND P0, PT, R7, 0x1, PT ;  /* 0x000000010700780c */ /* 0x000fe40003f05070 */
[----:B------:R-:W-:Y:S02]  /*1a40*/  PRMT R19, R19, 0x9910, RZ ;  /* 0x0000991013137816 */ /* 0x000fe400000000ff */
[----:B------:R-:W-:Y:S02]  /*1a50*/  SEL R7, R12, 0x1, !P0 ;  /* 0x000000010c077807 */ /* 0x000fe40004000000 */
[----:B------:R-:W-:Y:S01]  /*1a60*/  LOP3.LUT R12, R6, 0xffff, RZ, 0xc0, !PT ;  /* 0x0000ffff060c7812 */ /* 0x000fe200078ec0ff */
[----:B------:R-:W-:Y:S01]  /*1a70*/  IMAD.MOV.U32 R6, RZ, RZ, R19 ;  /* 0x000000ffff067224 */ /* 0x000fe200078e0013 */
[----:B------:R-:W-:Y:S01]  /*1a80*/  PRMT R7, R7, 0x9910, RZ ;  /* 0x0000991007077816 */ /* 0x000fe200000000ff */
[----:B------:R-:W-:Y:S01]  /*1a90*/  IMAD.MOV.U32 R19, RZ, RZ, R20 ;  /* 0x000000ffff137224 */ /* 0x000fe200078e0014 */
[----:B------:R-:W-:-:S02]  /*1aa0*/  ISETP.GE.U32.AND P0, PT, R12, 0x2, PT ;  /* 0x000000020c00780c */ /* 0x000fc40003f06070 */
[----:B------:R-:W-:Y:S01]  /*1ab0*/  SHF.R.U32.HI R12, RZ, 0x1, R12 ;  /* 0x00000001ff0c7819 */ /* 0x000fe2000001160c */
[----:B------:R-:W-:Y:S02]  /*1ac0*/  IMAD R19, R19, R19, RZ ;  /* 0x0000001313137224 */ /* 0x000fe400078e02ff */
[----:B------:R-:W-:Y:S01]  /*1ad0*/  IMAD R7, R6, R7, RZ ;  /* 0x0000000706077224 */ /* 0x000fe200078e02ff */
[----:B------:R-:W-:Y:S02]  /*1ae0*/  PRMT R6, R12, 0x7610, R6 ;  /* 0x000076100c067816 */ /* 0x000fe40000000006 */
[----:B------:R-:W-:Y:S02]  /*1af0*/  PRMT R12, R19, 0x7610, R12 ;  /* 0x00007610130c7816 */ /* 0x000fe4000000000c */
[----:B------:R-:W-:-:S03]  /*1b00*/  PRMT R19, R7, 0x7610, R19 ;  /* 0x0000761007137816 */ /* 0x000fc60000000013 */
[----:B------:R-:W-:Y:S05]  /*1b10*/  @P0 BRA `(.L_x_1724) ;  /* 0xfffffffc00bc0947 */ /* 0x000fea000383ffff */
[----:B------:R-:W-:Y:S05]  /*1b20*/  BRA `(.L_x_1723) ;  /* 0x00000000001c7947 */ /* 0x000fea0003800000 */
.L_x_1722:
[C---:B------:R-:W-:Y:S02]  /*1b30*/  PRMT R6, R7.reuse, 0xbb32, RZ ;  /* 0x0000bb3207067816 */ /* 0x040fe400000000ff */
[----:B------:R-:W-:Y:S02]  /*1b40*/  PRMT R19, R7, 0x7632, R19 ;  /* 0x0000763207137816 */ /* 0x000fe40000000013 */
[----:B------:R-:W-:-:S13]  /*1b50*/  ISETP.NE.AND P0, PT, R6, 0x1, PT ;  /* 0x000000010600780c */ /* 0x000fda0003f05270 */
[----:B------:R-:W-:Y:S05]  /*1b60*/  @!P0 BRA `(.L_x_1723) ;  /* 0x00000000000c8947 */ /* 0x000fea0003800000 */
[----:B------:R-:W-:Y:S02]  /*1b70*/  ISETP.NE.AND P0, PT, R6, -0x1, PT ;  /* 0xffffffff0600780c */ /* 0x000fe40003f05270 */
[----:B------:R-:W-:-:S11]  /*1b80*/  PRMT R19, R8, 0x7610, R19 ;  /* 0x0000761008137816 */ /* 0x000fd60000000013 */
[----:B------:R-:W-:-:S07]  /*1b90*/  @P0 PRMT R19, RZ, 0x7610, R19 ;  /* 0x00007610ff130816 */ /* 0x000fce0000000013 */
.L_x_1723:
[----:B------:R-:W-:Y:S05]  /*1ba0*/  BSYNC.RECONVERGENT B0 ;  /* 0x0000000000007941 */ /* 0x000fea0003800200 */
.L_x_1721:
[----:B------:R-:W-:Y:S02]  /*1bb0*/  IADD3 R6, P0, PT, R4, R13, RZ ;  /* 0x0000000d04067210 */ /* 0x000fe40007f1e0ff */
[----:B------:R-:W-:-:S03]  /*1bc0*/  PRMT R10, R10, 0x5410, R17 ;  /* 0x000054100a0a7816 */ /* 0x000fc60000000011 */
[----:B------:R-:W-:Y:S01]  /*1bd0*/  IMAD.X R7, R5, 0x1, R11, P0 ;  /* 0x0000000105077824 */ /* 0x000fe200000e060b */
[----:B------:R-:W-:Y:S02]  /*1be0*/  IADD3 R0, P0, PT, R0, UR4, RZ ;  /* 0x0000000400007c10 */ /* 0x000fe4000ff1e0ff */
[----:B------:R-:W-:-:S03]  /*1bf0*/  PRMT R11, R18, 0x5410, R19 ;  /* 0x00005410120b7816 */ /* 0x000fc60000000013 */
[C---:B------:R-:W-:Y:S02]  /*1c00*/  IMAD.SHL.U32 R12, R0.reuse, 0x4, RZ ;  /* 0x00000004000c7824 */ /* 0x040fe400078e00ff */
[----:B------:R-:W-:Y:S01]  /*1c10*/  IMAD.X R9, RZ, RZ, R9, P0 ;  /* 0x000000ffff097224 */ /* 0x000fe200000e0609 */
[----:B------:R1:W-:Y:S01]  /*1c20*/  STG.E.64 desc[UR6][R6.64], R10 ;  /* 0x0000000a06007986 */ /* 0x0003e2000c101b06 */
[----:B------:R-:W-:Y:S02]  /*1c30*/  LOP3.LUT P0, RZ, R0, 0xffffc000, RZ, 0xc0, !PT ;  /* 0xffffc00000ff7812 */ /* 0x000fe4000780c0ff */
[----:B------:R-:W-:Y:S02]  /*1c40*/  ISETP.LT.U32.AND P1, PT, R12, R15, PT ;  /* 0x0000000f0c00720c */ /* 0x000fe40003f21070 */
[----:B------:R-:W-:Y:S02]  /*1c50*/  SHF.L.U64.HI R13, R0, 0x2, R9 ;  /* 0x00000002000d7819 */ /* 0x000fe40000010209 */
[----:B------:R-:W-:-:S02]  /*1c60*/  LOP3.LUT P0, RZ, R9, 0x3fffffff, RZ, 0xc0, P0 ;  /* 0x3fffffff09ff7812 */ /* 0x000fc4000000c0ff */
[----:B------:R-:W-:-:S13]  /*1c70*/  ISETP.LT.AND.EX P1, PT, R13, R14, PT, P1 ;  /* 0x0000000e0d00720c */ /* 0x000fda0003f21310 */
[----:B-1----:R-:W-:Y:S05]  /*1c80*/  @!P0 BRA P1, `(.L_x_1725) ;  /* 0xfffffff4001c8947 */ /* 0x002fea000083ffff */
[----:B------:R-:W-:Y:S05]  /*1c90*/  EXIT ;  /* 0x000000000000794d */ /* 0x000fea0003800000 */
.L_x_1726:
        /* <DEDUP_REMOVED lines=14> */
.L_x_4269:


//--------------------- .text._ZN2at6native61_GLOBAL__N__44eb8e94_28_ForeachBinaryOpScalarList_cu_dda10a6925multi_tensor_apply_kernelINS1_28TensorListScalarListMetadataIlLi2EEENS1_25BinaryOpScalarListFunctorIlLi2ELi1ELi1EEEJNS1_13power_functorIlEEEEEvT_T0_DpT1_ --------------------------
	.section	.text._ZN2at6native61_GLOBAL__N__44eb8e94_28_ForeachBinaryOpScalarList_cu_dda10a6925multi_tensor_apply_kernelINS1_28TensorListScalarListMetadataIlLi2EEENS1_25BinaryOpScalarListFunctorIlLi2ELi1ELi1EEEJNS1_13power_functorIlEEEEEvT_T0_DpT1_,"ax",@progbits
	.align	128
.text._ZN2at6native61_GLOBAL__N__44eb8e94_28_ForeachBinaryOpScalarList_cu_dda10a6925multi_tensor_apply_kernelINS1_28TensorListScalarListMetadataIlLi2EEENS1_25BinaryOpScalarListFunctorIlLi2ELi1ELi1EEEJNS1_13power_functorIlEEEEEvT_T0_DpT1_:
        .type           _ZN2at6native61_GLOBAL__N__44eb8e94_28_ForeachBinaryOpScalarList_cu_dda10a6925multi_tensor_apply_kernelINS1_28TensorListScalarListMetadataIlLi2EEENS1_25BinaryOpScalarListFunctorIlLi2ELi1ELi1EEEJNS1_13power_functorIlEEEEEvT_T0_DpT1_,@function
        .size           _ZN2at6native61_GLOBAL__N__44eb8e94_28_ForeachBinaryOpScalarList_cu_dda10a6925multi_tensor_apply_kernelINS1_28TensorListScalarListMetadataIlLi2EEENS1_25BinaryOpScalarListFunctorIlLi2ELi1ELi1EEEJNS1_13power_functorIlEEEEEvT_T0_DpT1_,(.L_x_4270 - _ZN2at6native61_GLOBAL__N__44eb8e94_28_ForeachBinaryOpScalarList_cu_dda10a6925multi_tensor_apply_kernelINS1_28TensorListScalarListMetadataIlLi2EEENS1_25BinaryOpScalarListFunctorIlLi2ELi1ELi1EEEJNS1_13power_functorIlEEEEEvT_T0_DpT1_)
        .other          _ZN2at6native61_GLOBAL__N__44eb8e94_28_ForeachBinaryOpScalarList_cu_dda10a6925multi_tensor_apply_kernelINS1_28TensorListScalarListMetadataIlLi2EEENS1_25BinaryOpScalarListFunctorIlLi2ELi1ELi1EEEJNS1_13power_functorIlEEEEEvT_T0_DpT1_,@"STO_CUDA_ENTRY STV_DEFAULT"
_ZN2at6native61_GLOBAL__N__44eb8e94_28_ForeachBinaryOpScalarList_cu_dda10a6925multi_tensor_apply_kernelINS1_28TensorListScalarListMetadataIlLi2EEENS1_25BinaryOpScalarListFunctorIlLi2ELi1ELi1EEEJNS1_13power_functorIlEEEEEvT_T0_DpT1_:
        /* <DEDUP_REMOVED lines=14> */
[----:B----4-:R-:W-:-:S02]  /*00e0*/  UIMAD.WIDE UR8, UR11, 0x80000, UR8 ;  /* 0x000800000b0878a5 */ /* 0x010fc4000f8e0208 */
[----:B------:R-:W-:Y:S01]  /*00f0*/  ULOP3.LUT UR14, UR14, 0x1f, UR6, 0xf8, !UPT ;  /* 0x0000001f0e0e7892 */ /* 0x000fe2000f8ef806 */
[----:B------:R-:W0:Y:S03]  /*0100*/  LDCU.64 UR10, c[0x0][UR10+0x980] ;  /* 0x000130000a0a77ac */ /* 0x000e260008000a00 */
[----:B------:R-:W-:Y:S02]  /*0110*/  ULOP3.LUT UP0, URZ, UR14, 0x1f, UR8, 0xf8, !UPT ;  /* 0x0000001f0eff7892 */ /* 0x000fe4000f80f808 */
[----:B------:R-:W-:Y:S02]  /*0120*/  UIADD3.X UR14, UPT, UPT, UR5, ~UR13, URZ, UP1, !UPT ;  /* 0x8000000d050e7290 */ /* 0x000fe40008ffe4ff */
[----:B------:R-:W-:-:S09]  /*0130*/  ULOP3.LUT UP0, URZ, URZ, URZ, URZ, 0xfc, UP0 ;  /* 0x000000ffffff7292 */ /* 0x000fd2000800fcff */
[----:B-1----:R-:W-:Y:S05]  /*0140*/  BRA.U !UP0, `(.L_x_1727) ;  /* 0x0000001108ac7547 */ /* 0x002fea000b800000 */
[----:B------:R-:W-:-:S04]  /*0150*/  UISETP.GE.U32.AND UP0, UPT, UR23, 0x1, UPT ;  /* 0x000000011700788c */ /* 0x000fc8000bf06070 */
[----:B------:R-:W-:-:S06]  /*0160*/  UISETP.GE.AND.EX UP0, UPT, UR14, URZ, UPT, UP0 ;  /* 0x000000ff0e00728c */ /* 0x000fcc000bf06300 */
[----:B------:R-:W-:-:S13]  /*0170*/  PLOP3.LUT P0, PT, PT, PT, UP0, 0x80, 0x8 ;  /* 0x000000000008781c */ /* 0x000fda0003f0f008 */
[----:B0-----:R-:W-:Y:S05]  /*0180*/  @!P0 EXIT ;  /* 0x000000000000894d */ /* 0x001fea0003800000 */
[----:B------:R-:W0:Y:S01]  /*0190*/  S2R R6, SR_TID.X ;  /* 0x0000000000067919 */ /* 0x000e220000002100 */
[----:B------:R-:W-:Y:S02]  /*01a0*/  ULOP3.LUT UR4, UR10, 0x1, URZ, 0xc0, !UPT ;  /* 0x000000010a047892 */ /* 0x000fe4000f8ec0ff */
[----:B------:R-:W-:Y:S02]  /*01b0*/  UISETP.LT.U32.AND UP1, UPT, UR23, 0x10000, UPT ;  /* 0x000100001700788c */ /* 0x000fe4000bf21070 */
[----:B------:R-:W-:Y:S02]  /*01c0*/  UISETP.NE.U32.AND UP0, UPT, UR4, 0x1, UPT ;  /* 0x000000010400788c */ /* 0x000fe4000bf05070 */
[----:B------:R-:W-:Y:S02]  /*01d0*/  UISETP.LT.U32.AND.EX UP1, UPT, UR14, URZ, UPT, UP1 ;  /* 0x000000ff0e00728c */ /* 0x000fe4000bf21110 */
[----:B------:R-:W-:Y:S01]  /*01e0*/  UISETP.NE.U32.AND.EX UP0, UPT, URZ, URZ, UPT, UP0 ;  /* 0x000000ffff00728c */ /* 0x000fe2000bf05100 */
[----:B------:R-:W-:Y:S01]  /*01f0*/  UMOV UR18, 0xffffffff ;  /* 0xffffffff00127882 */ /* 0x000fe20000000000 */
[----:B------:R-:W1:Y:S01]  /*0200*/  LDCU UR19, c[0x0][0x360] ;  /* 0x00006c00ff1377ac */ /* 0x000e620008000800 */
[----:B------:R-:W-:-:S02]  /*0210*/  USEL UR21, UR23, 0x10000, UP1 ;  /* 0x0001000017157887 */ /* 0x000fc40008800000 */
[----:B------:R-:W-:Y:S02]  /*0220*/  USEL UR22, UR14, URZ, UP1 ;  /* 0x000000ff0e167287 */ /* 0x000fe40008800000 */
[----:B------:R-:W-:Y:S02]  /*0230*/  USEL UR18, UR18, 0x1, !UP0 ;  /* 0x0000000112127887 */ /* 0x000fe4000c000000 */
[----:B------:R-:W-:Y:S01]  /*0240*/  USEL UR20, URZ, 0xffffffff, UP0 ;  /* 0xffffffffff147887 */ /* 0x000fe20008000000 */
[----:B------:R-:W-:Y:S01]  /*0250*/  UMOV UR4, URZ ;  /* 0x000000ff00047c82 */ /* 0x000fe20008000000 */
[----:B------:R-:W-:-:S10]  /*0260*/  UMOV UR5, URZ ;  /* 0x000000ff00057c82 */ /* 0x000fd40008000000 */
.L_x_1744:
[----:B0-2---:R-:W-:Y:S02]  /*0270*/  IADD3 R19, P0, PT, R6, UR4, RZ ;  /* 0x0000000406137c10 */ /* 0x005fe4000ff1e0ff */
[----:B------:R-:W-:Y:S02]  /*0280*/  CS2R R10, SRZ ;  /* 0x00000000000a7805 */ /* 0x000fe4000001ff00 */
[----:B-1----:R-:W-:Y:S01]  /*0290*/  IADD3 R7, P1, PT, R19, UR19, RZ ;  /* 0x0000001313077c10 */ /* 0x002fe2000ff3e0ff */
[----:B------:R-:W-:-:S03]  /*02a0*/  IMAD.X R18, RZ, RZ, UR5, P0 ;  /* 0x00000005ff127e24 */ /* 0x000fc600080e06ff */
[C---:B------:R-:W-:Y:S01]  /*02b0*/  ISETP.GE.U32.AND P0, PT, R7.reuse, UR21, PT ;  /* 0x0000001507007c0c */ /* 0x040fe2000bf06070 */
[----:B------:R-:W-:Y:S01]  /*02c0*/  IMAD.X R4, RZ, RZ, R18, P1 ;  /* 0x000000ffff047224 */ /* 0x000fe200008e0612 */
[----:B------:R-:W-:-:S04]  /*02d0*/  IADD3 R5, P1, PT, R7, UR19, RZ ;  /* 0x0000001307057c10 */ /* 0x000fc8000ff3e0ff */
[C---:B------:R-:W-:Y:S01]  /*02e0*/  IADD3 R3, P3, PT, R5.reuse, UR19, RZ ;  /* 0x0000001305037c10 */ /* 0x040fe2000ff7e0ff */
[----:B------:R-:W-:Y:S01]  /*02f0*/  IMAD.X R2, RZ, RZ, R4, P1 ;  /* 0x000000ffff027224 */ /* 0x000fe200008e0604 */
[----:B------:R-:W-:Y:S02]  /*0300*/  ISETP.GE.U32.AND.EX P0, PT, R4, UR22, PT, P0 ;  /* 0x0000001604007c0c */ /* 0x000fe4000bf06100 */
[----:B------:R-:W-:Y:S02]  /*0310*/  ISETP.GE.U32.AND P1, PT, R5, UR21, PT ;  /* 0x0000001505007c0c */ /* 0x000fe4000bf26070 */
[----:B------:R-:W-:Y:S02]  /*0320*/  IADD3.X R0, PT, PT, RZ, R2, RZ, P3, !PT ;  /* 0x00000002ff007210 */ /* 0x000fe40001ffe4ff */
[----:B------:R-:W-:Y:S02]  /*0330*/  ISETP.GE.U32.AND P2, PT, R3, UR21, PT ;  /* 0x0000001503007c0c */ /* 0x000fe4000bf46070 */
[----:B------:R-:W-:-:S02]  /*0340*/  ISETP.GE.U32.AND P3, PT, R19, UR21, PT ;  /* 0x0000001513007c0c */ /* 0x000fc4000bf66070 */
[----:B------:R-:W-:Y:S02]  /*0350*/  ISETP.GE.U32.AND.EX P1, PT, R2, UR22, PT, P1 ;  /* 0x0000001602007c0c */ /* 0x000fe4000bf26110 */
[----:B------:R-:W-:Y:S02]  /*0360*/  ISETP.GE.U32.AND.EX P2, PT, R0, UR22, PT, P2 ;  /* 0x0000001600007c0c */ /* 0x000fe4000bf46120 */
[----:B------:R-:W-:Y:S02]  /*0370*/  ISETP.GE.U32.AND.EX P3, PT, R18, UR22, PT, P3 ;  /* 0x0000001612007c0c */ /* 0x000fe4000bf66130 */
[----:B------:R-:W-:-:S04]  /*0380*/  @!P0 LEA R24, P4, R7, UR8, 0x3 ;  /* 0x0000000807188c11 */ /* 0x000fc8000f8818ff */
[----:B------:R-:W-:-:S03]  /*0390*/  @!P0 LEA.HI.X R25, R7, UR9, R4, 0x3, P4 ;  /* 0x0000000907198c11 */ /* 0x000fc6000a0f1c04 */
[----:B------:R-:W-:Y:S02]  /*03a0*/  @!P1 LEA R20, P5, R5, UR8, 0x3 ;  /* 0x0000000805149c11 */ /* 0x000fe4000f8a18ff */
[----:B------:R-:W-:Y:S02]  /*03b0*/  @!P2 LEA R16, P6, R3, UR8, 0x3 ;  /* 0x000000080310ac11 */ /* 0x000fe4000f8c18ff */
[----:B------:R-:W-:Y:S02]  /*03c0*/  CS2R R8, SRZ ;  /* 0x0000000000087805 */ /* 0x000fe4000001ff00 */
[----:B------:R-:W-:Y:S02]  /*03d0*/  @!P3 LEA R22, P4, R19, UR8, 0x3 ;  /* 0x000000081316bc11 */ /* 0x000fe4000f8818ff */
[----:B------:R-:W-:Y:S02]  /*03e0*/  CS2R R14, SRZ ;  /* 0x00000000000e7805 */ /* 0x000fe4000001ff00 */
[----:B------:R-:W-:-:S02]  /*03f0*/  CS2R R12, SRZ ;  /* 0x00000000000c7805 */ /* 0x000fc4000001ff00 */
[----:B------:R-:W-:Y:S01]  /*0400*/  @!P1 LEA.HI.X R21, R5, UR9, R2, 0x3, P5 ;  /* 0x0000000905159c11 */ /* 0x000fe2000a8f1c02 */
[----:B------:R0:W5:Y:S01]  /*0410*/  @!P0 LDG.E.64 R10, desc[UR16][R24.64] ;  /* 0x00000010180a8981 */ /* 0x000162000c1e1b00 */
[----:B------:R-:W-:Y:S02]  /*0420*/  @!P2 LEA.HI.X R17, R3, UR9, R0, 0x3, P6 ;  /* 0x000000090311ac11 */ /* 0x000fe4000b0f1c00 */
[----:B------:R-:W-:Y:S01]  /*0430*/  @!P3 LEA.HI.X R23, R19, UR9, R18, 0x3, P4 ;  /* 0x000000091317bc11 */ /* 0x000fe2000a0f1c12 */
[----:B------:R0:W5:Y:S04]  /*0440*/  @!P1 LDG.E.64 R8, desc[UR16][R20.64] ;  /* 0x0000001014089981 */ /* 0x000168000c1e1b00 */
[----:B------:R0:W5:Y:S04]  /*0450*/  @!P2 LDG.E.64 R14, desc[UR16][R16.64] ;  /* 0x00000010100ea981 */ /* 0x000168000c1e1b00 */
[----:B------:R0:W5:Y:S01]  /*0460*/  @!P3 LDG.E.64 R12, desc[UR16][R22.64] ;  /* 0x00000010160cb981 */ /* 0x000162000c1e1b00 */
[----:B------:R-:W-:-:S02]  /*0470*/  UISETP.GE.AND UP2, UPT, UR11, URZ, UPT ;  /* 0x000000ff0b00728c */ /* 0x000fc4000bf46270 */
[----:B------:R-:W-:-:S04]  /*0480*/  ULEA UR4, UP0, UR19, UR4, 0x2 ;  /* 0x0000000413047291 */ /* 0x000fc8000f8010ff */
[----:B------:R-:W-:Y:S02]  /*0490*/  UIADD3.X UR5, UPT, UPT, URZ, UR5, URZ, UP0, !UPT ;  /* 0x00000005ff057290 */ /* 0x000fe400087fe4ff */
[----:B------:R-:W-:-:S04]  /*04a0*/  UISETP.GE.U32.AND UP0, UPT, UR4, UR21, UPT ;  /* 0x000000150400728c */ /* 0x000fc8000bf06070 */
[----:B------:R-:W-:Y:S01]  /*04b0*/  UISETP.GE.U32.AND.EX UP0, UPT, UR5, UR22, UPT, UP0 ;  /* 0x000000160500728c */ /* 0x000fe2000bf06100 */
[----:B0-----:R-:W-:Y:S10]  /*04c0*/  BRA.U !UP2, `(.L_x_1728) ;  /* 0x000000010a7c7547 */ /* 0x001ff4000b800000 */
[----:B------:R-:W-:Y:S01]  /*04d0*/  UISETP.NE.U32.AND UP1, UPT, UR10, URZ, UPT ;  /* 0x000000ff0a00728c */ /* 0x000fe2000bf25070 */
[----:B------:R-:W-:Y:S02]  /*04e0*/  IMAD.MOV.U32 R20, RZ, RZ, 0x1 ;  /* 0x00000001ff147424 */ /* 0x000fe400078e00ff */
[----:B------:R-:W-:Y:S01]  /*04f0*/  IMAD.MOV.U32 R21, RZ, RZ, RZ ;  /* 0x000000ffff157224 */ /* 0x000fe200078e00ff */
[----:B------:R-:W-:-:S09]  /*0500*/  UISETP.NE.AND.EX UP1, UPT, UR11, URZ, UPT, UP1 ;  /* 0x000000ff0b00728c */ /* 0x000fd2000bf25310 */
[----:B------:R-:W-:Y:S05]  /*0510*/  BRA.U !UP1, `(.L_x_1729) ;  /* 0x0000000109987547 */ /* 0x000fea000b800000 */
[----:B------:R-:W-:Y:S02]  /*0520*/  HFMA2 R21, -RZ, RZ, 0, 0 ;  /* 0x00000000ff157431 */ /* 0x000fe400000001ff */
[----:B------:R-:W-:Y:S01]  /*0530*/  IMAD.MOV.U32 R20, RZ, RZ, 0x1 ;  /* 0x00000001ff147424 */ /* 0x000fe200078e00ff */
[----:B------:R-:W-:Y:S01]  /*0540*/  UMOV UR12, UR10 ;  /* 0x0000000a000c7c82 */ /* 0x000fe20008000000 */
[----:B------:R-:W-:-:S05]  /*0550*/  UMOV UR14, UR11 ;  /* 0x0000000b000e7c82 */ /* 0x000fca0008000000 */
.L_x_1730:
[----:B------:R-:W-:Y:S01]  /*0560*/  ULOP3.LUT UR13, UR12, 0x1, URZ, 0xc0, !UPT ;  /* 0x000000010c0d7892 */ /* 0x000fe2000f8ec0ff */
[----:B-----5:R-:W-:-:S03]  /*0570*/  IMAD R22, R13, R12, RZ ;  /* 0x0000000c0d167224 */ /* 0x020fc600078e02ff */
[----:B------:R-:W-:Y:S01]  /*0580*/  UISETP.NE.U32.AND UP1, UPT, UR13, 0x1, UPT ;  /* 0x000000010d00788c */ /* 0x000fe2000bf25070 */
[----:B------:R-:W-:Y:S01]  /*0590*/  IMAD R23, R12, R13, R22 ;  /* 0x0000000d0c177224 */ /* 0x000fe200078e0216 */
[----:B------:R-:W-:Y:S02]  /*05a0*/  USHF.R.U32.HI UR13, URZ, 0x1, UR14 ;  /* 0x00000001ff0d7899 */ /* 0x000fe4000801160e */
[----:B------:R-:W-:-:S06]  /*05b0*/  UISETP.NE.U32.AND.EX UP1, UPT, URZ, URZ, UPT, UP1 ;  /* 0x000000ffff00728c */ /* 0x000fcc000bf25110 */
[----:B------:R-:W-:Y:S01]  /*05c0*/  PLOP3.LUT P1, PT, PT, PT, UP1, 0x80, 0x8 ;  /* 0x000000000008781c */ /* 0x000fe20003f2f018 */
[----:B------:R-:W-:Y:S02]  /*05d0*/  UISETP.GT.U32.AND UP1, UPT, UR12, 0x1, UPT ;  /* 0x000000010c00788c */ /* 0x000fe4000bf24070 */
[----:B------:R-:W-:Y:S01]  /*05e0*/  USHF.R.U64 UR12, UR12, 0x1, UR14 ;  /* 0x000000010c0c7899 */ /* 0x000fe2000800120e */
[----:B------:R-:W-:Y:S01]  /*05f0*/  SEL R17, R13, RZ, !P1 ;  /* 0x000000ff0d117207 */ /* 0x000fe20004800000 */
[----:B------:R-:W-:Y:S01]  /*0600*/  UISETP.GT.U32.AND.EX UP1, UPT, UR14, URZ, UPT, UP1 ;  /* 0x000000ff0e00728c */ /* 0x000fe2000bf24110 */
[C---:B------:R-:W-:Y:S01]  /*0610*/  SEL R16, R12.reuse, 0x1, !P1 ;  /* 0x000000010c107807 */ /* 0x040fe20004800000 */
[----:B------:R-:W-:Y:S01]  /*0620*/  IMAD.WIDE.U32 R12, R12, R12, RZ ;  /* 0x0000000c0c0c7225 */ /* 0x000fe200078e00ff */
[----:B------:R-:W-:-:S03]  /*0630*/  UMOV UR14, UR13 ;  /* 0x0000000d000e7c82 */ /* 0x000fc60008000000 */
[----:B------:R-:W-:Y:S02]  /*0640*/  IMAD R17, R17, R20, RZ ;  /* 0x0000001411117224 */ /* 0x000fe400078e02ff */
[----:B------:R-:W-:Y:S02]  /*0650*/  IMAD.IADD R13, R13, 0x1, R23 ;  /* 0x000000010d0d7824 */ /* 0x000fe400078e0217 */
[----:B------:R-:W-:Y:S02]  /*0660*/  IMAD R21, R21, R16, R17 ;  /* 0x0000001015157224 */ /* 0x000fe400078e0211 */
[----:B------:R-:W-:-:S04]  /*0670*/  IMAD.WIDE.U32 R16, R16, R20, RZ ;  /* 0x0000001410107225 */ /* 0x000fc800078e00ff */
[----:B------:R-:W-:Y:S02]  /*0680*/  IMAD.MOV.U32 R20, RZ, RZ, R16 ;  /* 0x000000ffff147224 */ /* 0x000fe400078e0010 */
[----:B------:R-:W-:Y:S01]  /*0690*/  IMAD.IADD R21, R17, 0x1, R21 ;  /* 0x0000000111157824 */ /* 0x000fe200078e0215 */
[----:B------:R-:W-:Y:S06]  /*06a0*/  BRA.U UP1, `(.L_x_1730) ;  /* 0xfffffffd01ac7547 */ /* 0x000fec000b83ffff */
[----:B------:R-:W-:Y:S05]  /*06b0*/  BRA `(.L_x_1729) ;  /* 0x0000000000307947 */ /* 0x000fea0003800000 */
.L_x_1728:
[----:B-----5:R-:W-:Y:S01]  /*06c0*/  ISETP.NE.U32.AND P1, PT, R12, 0x1, PT ;  /* 0x000000010c00780c */ /* 0x020fe20003f25070 */
[----:B------:R-:W-:Y:S01]  /*06d0*/  BSSY.RECONVERGENT B0, `(.L_x_1729) ;  /* 0x000000a000007945 */ /* 0x000fe20003800200 */
[----:B------:R-:W-:Y:S01]  /*06e0*/  MOV R20, R12 ;  /* 0x0000000c00147202 */ /* 0x000fe20000000f00 */
[----:B------:R-:W-:Y:S01]  /*06f0*/  IMAD.MOV.U32 R21, RZ, RZ, R13 ;  /* 0x000000ffff157224 */ /* 0x000fe200078e000d */
[----:B------:R-:W-:-:S13]  /*0700*/  ISETP.NE.AND.EX P1, PT, R13, RZ, PT, P1 ;  /* 0x000000ff0d00720c */ /* 0x000fda0003f25310 */
[----:B------:R-:W-:Y:S05]  /*0710*/  @!P1 BRA `(.L_x_1731) ;  /* 0x0000000000149947 */ /* 0x000fea0003800000 */
[----:B------:R-:W-:Y:S01]  /*0720*/  ISETP.NE.U32.AND P1, PT, R12, -0x1, PT ;  /* 0xffffffff0c00780c */ /* 0x000fe20003f25070 */
[----:B------:R-:W-:Y:S02]  /*0730*/  IMAD.U32 R20, RZ, RZ, UR18 ;  /* 0x00000012ff147e24 */ /* 0x000fe4000f8e00ff */
[----:B------:R-:W-:Y:S01]  /*0740*/  IMAD.U32 R21, RZ, RZ, UR20 ;  /* 0x00000014ff157e24 */ /* 0x000fe2000f8e00ff */
[----:B------:R-:W-:-:S13]  /*0750*/  ISETP.NE.AND.EX P1, PT, R13, -0x1, PT, P1 ;  /* 0xffffffff0d00780c */ /* 0x000fda0003f25310 */
[----:B------:R-:W-:-:S07]  /*0760*/  @P1 CS2R R20, SRZ ;  /* 0x0000000000141805 */ /* 0x000fce000001ff00 */
.L_x_1731:
[----:B------:R-:W-:Y:S05]  /*0770*/  BSYNC.RECONVERGENT B0 ;  /* 0x0000000000007941 */ /* 0x000fea0003800200 */
.L_x_1729:
[----:B-----5:R-:W-:Y:S01]  /*0780*/  MOV R12, R20 ;  /* 0x00000014000c7202 */ /* 0x020fe20000000f00 */
[----:B------:R-:W-:Y:S01]  /*0790*/  IMAD.MOV.U32 R13, RZ, RZ, R21 ;  /* 0x000000ffff0d7224 */ /* 0x000fe200078e0015 */
[----:B------:R-:W-:Y:S06]  /*07a0*/  BRA.U !UP2, `(.L_x_1732) ;  /* 0x000000010ab07547 */ /* 0x000fec000b800000 */
[----:B------:R-:W-:Y:S01]  /*07b0*/  UISETP.NE.U32.AND UP1, UPT, UR10, URZ, UPT ;  /* 0x000000ff0a00728c */ /* 0x000fe2000bf25070 */
[----:B------:R-:W-:Y:S02]  /*07c0*/  IMAD.MOV.U32 R16, RZ, RZ, 0x1 ;  /* 0x00000001ff107424 */ /* 0x000fe400078e00ff */
[----:B------:R-:W-:Y:S01]  /*07d0*/  IMAD.MOV.U32 R20, RZ, RZ, RZ ;  /* 0x000000ffff147224 */ /* 0x000fe200078e00ff */
[----:B------:R-:W-:-:S09]  /*07e0*/  UISETP.NE.AND.EX UP1, UPT, UR11, URZ, UPT, UP1 ;  /* 0x000000ff0b00728c */ /* 0x000fd2000bf25310 */
[----:B------:R-:W-:Y:S05]  /*07f0*/  BRA.U !UP1, `(.L_x_1733) ;  /* 0x0000000109d07547 */ /* 0x000fea000b800000 */
[----:B------:R-:W-:Y:S01]  /*0800*/  ULOP3.LUT UR12, UR10, 0x1, URZ, 0xc0, !UPT ;  /* 0x000000010a0c7892 */ /* 0x000fe2000f8ec0ff */
[----:B------:R-:W-:-:S03]  /*0810*/  IMAD R23, R11, R10, RZ ;  /* 0x0000000a0b177224 */ /* 0x000fc600078e02ff */
[----:B------:R-:W-:Y:S01]  /*0820*/  UISETP.NE.U32.AND UP1, UPT, UR12, 0x1, UPT ;  /* 0x000000010c00788c */ /* 0x000fe2000bf25070 */
[----:B------:R-:W-:-:S03]  /*0830*/  IMAD R23, R10, R11, R23 ;  /* 0x0000000b0a177224 */ /* 0x000fc600078e0217 */
[----:B------:R-:W-:-:S06]  /*0840*/  UISETP.NE.U32.AND.EX UP1, UPT, URZ, URZ, UPT, UP1 ;  /* 0x000000ffff00728c */ /* 0x000fcc000bf25110 */
[----:B------:R-:W-:Y:S01]  /*0850*/  PLOP3.LUT P1, PT, PT, PT, UP1, 0x80, 0x8 ;  /* 0x000000000008781c */ /* 0x000fe20003f2f018 */
[----:B------:R-:W-:-:S03]  /*0860*/  UISETP.GE.U32.AND UP1, UPT, UR10, 0x2, UPT ;  /* 0x000000020a00788c */ /* 0x000fc6000bf26070 */
[C---:B------:R-:W-:Y:S01]  /*0870*/  SEL R16, R10.reuse, 0x1, !P1 ;  /* 0x000000010a107807 */ /* 0x040fe20004800000 */
[----:B------:R-:W-:Y:S01]  /*0880*/  UISETP.GE.U32.AND.EX UP1, UPT, UR11, URZ, UPT, UP1 ;  /* 0x000000ff0b00728c */ /* 0x000fe2000bf26110 */
[----:B------:R-:W-:Y:S01]  /*0890*/  SEL R21, R11, RZ, !P1 ;  /* 0x000000ff0b157207 */ /* 0x000fe20004800000 */
[----:B------:R-:W-:-:S04]  /*08a0*/  IMAD.WIDE.U32 R10, R10, R10, RZ ;  /* 0x0000000a0a0a7225 */ /* 0x000fc800078e00ff */
[----:B------:R-:W-:-:S05]  /*08b0*/  IMAD.WIDE.U32 R16, R16, 0x1, RZ ;  /* 0x0000000110107825 */ /* 0x000fca00078e00ff */
[----:B------:R-:W-:Y:S01]  /*08c0*/  IADD3 R20, PT, PT, R17, R21, RZ ;  /* 0x0000001511147210 */ /* 0x000fe20007ffe0ff */
[----:B------:R-:W-:Y:S06]  /*08d0*/  BRA.U !UP1, `(.L_x_1733) ;  /* 0x0000000109987547 */ /* 0x000fec000b800000 */
[----:B------:R-:W-:Y:S01]  /*08e0*/  IMAD.IADD R11, R11, 0x1, R23 ;  /* 0x000000010b0b7824 */ /* 0x000fe200078e0217 */
[----:B------:R-:W-:Y:S02]  /*08f0*/  USHF.R.U64 UR14, UR10, 0x1, UR11 ;  /* 0x000000010a0e7899 */ /* 0x000fe4000800120b */
[----:B------:R-:W-:-:S12]  /*0900*/  USHF.R.U32.HI UR15, URZ, 0x1, UR11 ;  /* 0x00000001ff0f7899 */ /* 0x000fd8000801160b */
.L_x_1734:
[----:B------:R-:W-:Y:S01]  /*0910*/  ULOP3.LUT UR12, UR14, 0x1, URZ, 0xc0, !UPT ;  /* 0x000000010e0c7892 */ /* 0x000fe2000f8ec0ff */
[----:B------:R-:W-:Y:S01]  /*0920*/  IMAD R21, R11, R10, RZ ;  /* 0x0000000a0b157224 */ /* 0x000fe200078e02ff */
[----:B------:R-:W-:Y:S02]  /*0930*/  USHF.R.U32.HI UR13, URZ, 0x1, UR15 ;  /* 0x00000001ff0d7899 */ /* 0x000fe4000801160f */
[----:B------:R-:W-:Y:S01]  /*0940*/  UISETP.NE.U32.AND UP1, UPT, UR12, 0x1, UPT ;  /* 0x000000010c00788c */ /* 0x000fe2000bf25070 */
[----:B------:R-:W-:Y:S01]  /*0950*/  IMAD R23, R10, R11, R21 ;  /* 0x0000000b0a177224 */ /* 0x000fe200078e0215 */
[----:B------:R-:W-:Y:S02]  /*0960*/  USHF.R.U64 UR12, UR14, 0x1, UR15 ;  /* 0x000000010e0c7899 */ /* 0x000fe4000800120f */
[----:B------:R-:W-:-:S06]  /*0970*/  UISETP.NE.U32.AND.EX UP1, UPT, URZ, URZ, UPT, UP1 ;  /* 0x000000ffff00728c */ /* 0x000fcc000bf25110 */
[----:B------:R-:W-:Y:S01]  /*0980*/  PLOP3.LUT P1, PT, PT, PT, UP1, 0x80, 0x8 ;  /* 0x000000000008781c */ /* 0x000fe20003f2f018 */
[----:B------:R-:W-:-:S03]  /*0990*/  UISETP.GE.U32.AND UP1, UPT, UR14, 0x2, UPT ;  /* 0x000000020e00788c */ /* 0x000fc6000bf26070 */
[----:B------:R-:W-:Y:S01]  /*09a0*/  SEL R17, R11, RZ, !P1 ;  /* 0x000000ff0b117207 */ /* 0x000fe20004800000 */
[----:B------:R-:W-:Y:S01]  /*09b0*/  UISETP.GE.U32.AND.EX UP1, UPT, UR15, URZ, UPT, UP1 ;  /* 0x000000ff0f00728c */ /* 0x000fe2000bf26110 */
[C---:B------:R-:W-:Y:S01]  /*09c0*/  SEL R21, R10.reuse, 0x1, !P1 ;  /* 0x000000010a157807 */ /* 0x040fe20004800000 */
[----:B------:R-:W-:Y:S01]  /*09d0*/  IMAD.WIDE.U32 R10, R10, R10, RZ ;  /* 0x0000000a0a0a7225 */ /* 0x000fe200078e00ff */
[----:B------:R-:W-:Y:S01]  /*09e0*/  UMOV UR14, UR12 ;  /* 0x0000000c000e7c82 */ /* 0x000fe20008000000 */
[----:B------:R-:W-:Y:S02]  /*09f0*/  UMOV UR15, UR13 ;  /* 0x0000000d000f7c82 */ /* 0x000fe40008000000 */
[-C--:B------:R-:W-:Y:S02]  /*0a00*/  IMAD R22, R17, R16.reuse, RZ ;  /* 0x0000001011167224 */ /* 0x080fe400078e02ff */
[----:B------:R-:W-:-:S04]  /*0a10*/  IMAD.WIDE.U32 R16, R21, R16, RZ ;  /* 0x0000001015107225 */ /* 0x000fc800078e00ff */
[----:B------:R-:W-:Y:S02]  /*0a20*/  IMAD R21, R20, R21, R22 ;  /* 0x0000001514157224 */ /* 0x000fe400078e0216 */
[----:B------:R-:W-:Y:S02]  /*0a30*/  IMAD.IADD R11, R11, 0x1, R23 ;  /* 0x000000010b0b7824 */ /* 0x000fe400078e0217 */
[----:B------:R-:W-:Y:S01]  /*0a40*/  IMAD.IADD R20, R17, 0x1, R21 ;  /* 0x0000000111147824 */ /* 0x000fe200078e0215 */
[----:B------:R-:W-:Y:S06]  /*0a50*/  BRA.U UP1, `(.L_x_1734) ;  /* 0xfffffffd01ac7547 */ /* 0x000fec000b83ffff */
[----:B------:R-:W-:Y:S05]  /*0a60*/  BRA `(.L_x_1733) ;  /* 0x0000000000347947 */ /* 0x000fea0003800000 */
.L_x_1732:
[----:B------:R-:W-:Y:S01]  /*0a70*/  ISETP.NE.U32.AND P1, PT, R10, 0x1, PT ;  /* 0x000000010a00780c */ /* 0x000fe20003f25070 */
        /* <DEDUP_REMOVED lines=9> */
[----:B------:R-:W-:Y:S01]  /*0b10*/  @P1 MOV R16, RZ ;  /* 0x000000ff00101202 */ /* 0x000fe20000000f00 */
[----:B------:R-:W-:-:S07]  /*0b20*/  @P1 IMAD.MOV.U32 R20, RZ, RZ, RZ ;  /* 0x000000ffff141224 */ /* 0x000fce00078e00ff */
.L_x_1735:
[----:B------:R-:W-:Y:S05]  /*0b30*/  BSYNC.RECONVERGENT B0 ;  /* 0x0000000000007941 */ /* 0x000fea0003800200 */
.L_x_1733:
[----:B------:R-:W-:Y:S02]  /*0b40*/  IMAD.MOV.U32 R10, RZ, RZ, R16 ;  /* 0x000000ffff0a7224 */ /* 0x000fe400078e0010 */
[----:B------:R-:W-:Y:S01]  /*0b50*/  IMAD.MOV.U32 R11, RZ, RZ, R20 ;  /* 0x000000ffff0b7224 */ /* 0x000fe200078e0014 */
[----:B------:R-:W-:Y:S06]  /*0b60*/  BRA.U !UP2, `(.L_x_1736) ;  /* 0x000000010ab07547 */ /* 0x000fec000b800000 */
[----:B------:R-:W-:Y:S01]  /*0b70*/  UISETP.NE.U32.AND UP1, UPT, UR10, URZ, UPT ;  /* 0x000000ff0a00728c */ /* 0x000fe2000bf25070 */
[----:B------:R-:W-:Y:S02]  /*0b80*/  HFMA2 R16, -RZ, RZ, 0, 5.9604644775390625e-08 ;  /* 0x00000001ff107431 */ /* 0x000fe400000001ff */
        /* <DEDUP_REMOVED lines=14> */
[----:B------:R-:W-:-:S04]  /*0c70*/  IMAD.WIDE.U32 R16, R16, 0x1, RZ ;  /* 0x0000000110107825 */ /* 0x000fc800078e00ff */
[----:B------:R-:W-:Y:S01]  /*0c80*/  IMAD.IADD R20, R17, 0x1, R21 ;  /* 0x0000000111147824 */ /* 0x000fe200078e0215 */
[----:B------:R-:W-:Y:S06]  /*0c90*/  BRA.U !UP1, `(.L_x_1737) ;  /* 0x0000000109987547 */ /* 0x000fec000b800000 */
[----:B------:R-:W-:Y:S01]  /*0ca0*/  IMAD.IADD R9, R9, 0x1, R23 ;  /* 0x0000000109097824 */ /* 0x000fe200078e0217 */
[----:B------:R-:W-:Y:S02]  /*0cb0*/  USHF.R.U64 UR14, UR10, 0x1, UR11 ;  /* 0x000000010a0e7899 */ /* 0x000fe4000800120b */
[----:B------:R-:W-:-:S12]  /*0cc0*/  USHF.R.U32.HI UR15, URZ, 0x1, UR11 ;  /* 0x00000001ff0f7899 */ /* 0x000fd8000801160b */
.L_x_1738:
        /* <DEDUP_REMOVED lines=15> */
[-C--:B------:R-:W-:Y:S01]  /*0dc0*/  IMAD R22, R17, R16.reuse, RZ ;  /* 0x0000001011167224 */ /* 0x080fe200078e02ff */
[----:B------:R-:W-:Y:S01]  /*0dd0*/  IADD3 R9, PT, PT, R9, R23, RZ ;  /* 0x0000001709097210 */ /* 0x000fe20007ffe0ff */
[----:B------:R-:W-:-:S04]  /*0de0*/  IMAD.WIDE.U32 R16, R21, R16, RZ ;  /* 0x0000001015107225 */ /* 0x000fc800078e00ff */
[----:B------:R-:W-:-:S04]  /*0df0*/  IMAD R21, R20, R21, R22 ;  /* 0x0000001514157224 */ /* 0x000fc800078e0216 */
[----:B------:R-:W-:Y:S01]  /*0e00*/  IMAD.IADD R20, R17, 0x1, R21 ;  /* 0x0000000111147824 */ /* 0x000fe200078e0215 */
[----:B------:R-:W-:Y:S06]  /*0e10*/  BRA.U UP1, `(.L_x_1738) ;  /* 0xfffffffd01ac7547 */ /* 0x000fec000b83ffff */
[----:B------:R-:W-:Y:S05]  /*0e20*/  BRA `(.L_x_1737) ;  /* 0x0000000000347947 */ /* 0x000fea0003800000 */
.L_x_1736:
[----:B------:R-:W-:Y:S01]  /*0e30*/  ISETP.NE.U32.AND P1, PT, R8, 0x1, PT ;  /* 0x000000010800780c */ /* 0x000fe20003f25070 */
[----:B------:R-:W-:Y:S01]  /*0e40*/  BSSY.RECONVERGENT B0, `(.L_x_1737) ;  /* 0x000000b000007945 */ /* 0x000fe20003800200 */
[----:B------:R-:W-:Y:S02]  /*0e50*/  IMAD.MOV.U32 R16, RZ, RZ, R8 ;  /* 0x000000ffff107224 */ /* 0x000fe400078e0008 */
[----:B------:R-:W-:Y:S01]  /*0e60*/  ISETP.NE.AND.EX P1, PT, R9, RZ, PT, P1 ;  /* 0x000000ff0900720c */ /* 0x000fe20003f25310 */
[----:B------:R-:W-:-:S12]  /*0e70*/  IMAD.MOV.U32 R20, RZ, RZ, R9 ;  /* 0x000000ffff147224 */ /* 0x000fd800078e0009 */
[----:B------:R-:W-:Y:S05]  /*0e80*/  @!P1 BRA `(.L_x_1739) ;  /* 0x0000000000189947 */ /* 0x000fea0003800000 */
[----:B------:R-:W-:Y:S01]  /*0e90*/  ISETP.NE.U32.AND P1, PT, R8, -0x1, PT ;  /* 0xffffffff0800780c */ /* 0x000fe20003f25070 */
[----:B------:R-:W-:Y:S01]  /*0ea0*/  IMAD.U32 R20, RZ, RZ, UR20 ;  /* 0x00000014ff147e24 */ /* 0x000fe2000f8e00ff */
[----:B------:R-:W-:Y:S02]  /*0eb0*/  MOV R16, UR18 ;  /* 0x0000001200107c02 */ /* 0x000fe40008000f00 */
[----:B------:R-:W-:-:S13]  /*0ec0*/  ISETP.NE.AND.EX P1, PT, R9, -0x1, PT, P1 ;  /* 0xffffffff0900780c */ /* 0x000fda0003f25310 */
[----:B------:R-:W-:Y:S02]  /*0ed0*/  @P1 IMAD.MOV.U32 R16, RZ, RZ, RZ ;  /* 0x000000ffff101224 */ /* 0x000fe400078e00ff */
[----:B------:R-:W-:-:S07]  /*0ee0*/  @P1 IMAD.MOV.U32 R20, RZ, RZ, RZ ;  /* 0x000000ffff141224 */ /* 0x000fce00078e00ff */
.L_x_1739:
[----:B------:R-:W-:Y:S05]  /*0ef0*/  BSYNC.RECONVERGENT B0 ;  /* 0x0000000000007941 */ /* 0x000fea0003800200 */
.L_x_1737:
[----:B------:R-:W-:Y:S01]  /*0f00*/  MOV R8, R16 ;  /* 0x0000001000087202 */ /* 0x000fe20000000f00 */
        /* <DEDUP_REMOVED lines=24> */
.L_x_1742:
        /* <DEDUP_REMOVED lines=19> */
[----:B------:R-:W-:Y:S01]  /*11c0*/  IMAD.MOV.U32 R22, RZ, RZ, R16 ;  /* 0x000000ffff167224 */ /* 0x000fe200078e0010 */
[----:B------:R-:W-:Y:S01]  /*11d0*/  IADD3 R23, PT, PT, R17, R21, RZ ;  /* 0x0000001511177210 */ /* 0x000fe20007ffe0ff */
[----:B------:R-:W-:Y:S06]  /*11e0*/  BRA.U UP1, `(.L_x_1742) ;  /* 0xfffffffd01a87547 */ /* 0x000fec000b83ffff */
[----:B------:R-:W-:Y:S05]  /*11f0*/  BRA `(.L_x_1741) ;  /* 0x0000000000307947 */ /* 0x000fea0003800000 */
.L_x_1740:
        /* <DEDUP_REMOVED lines=10> */
[----:B------:R-:W-:-:S07]  /*12a0*/  @P1 CS2R R22, SRZ ;  /* 0x0000000000161805 */ /* 0x000fce000001ff00 */
.L_x_1743:
[----:B------:R-:W-:Y:S05]  /*12b0*/  BSYNC.RECONVERGENT B0 ;  /* 0x0000000000007941 */ /* 0x000fea0003800200 */
.L_x_1741:
[----:B------:R-:W-:Y:S02]  /*12c0*/  ISETP.GE.U32.AND P1, PT, R19, UR21, PT ;  /* 0x0000001513007c0c */ /* 0x000fe4000bf26070 */
[----:B------:R-:W-:Y:S02]  /*12d0*/  ISETP.GE.U32.AND P2, PT, R5, UR21, PT ;  /* 0x0000001505007c0c */ /* 0x000fe4000bf46070 */
[----:B------:R-:W-:Y:S02]  /*12e0*/  ISETP.GE.U32.AND.EX P1, PT, R18, UR22, PT, P1 ;  /* 0x0000001612007c0c */ /* 0x000fe4000bf26110 */
[----:B------:R-:W-:Y:S02]  /*12f0*/  ISETP.GE.U32.AND P3, PT, R3, UR21, PT ;  /* 0x0000001503007c0c */ /* 0x000fe4000bf66070 */
[----:B------:R-:W-:Y:S02]  /*1300*/  ISETP.GE.U32.AND.EX P2, PT, R2, UR22, PT, P2 ;  /* 0x0000001602007c0c */ /* 0x000fe4000bf46120 */
[----:B------:R-:W-:-:S07]  /*1310*/  ISETP.GE.U32.AND.EX P3, PT, R0, UR22, PT, P3 ;  /* 0x0000001600007c0c */ /* 0x000fce000bf66130 */
[----:B------:R-:W-:-:S04]  /*1320*/  @!P1 LEA R14, P4, R19, UR6, 0x3 ;  /* 0x00000006130e9c11 */ /* 0x000fc8000f8818ff */
[----:B------:R-:W-:Y:S02]  /*1330*/  @!P1 LEA.HI.X R15, R19, UR7, R18, 0x3, P4 ;  /* 0x00000007130f9c11 */ /* 0x000fe4000a0f1c12 */
[----:B------:R-:W-:Y:S02]  /*1340*/  @!P0 LEA R16, P4, R7, UR6, 0x3 ;  /* 0x0000000607108c11 */ /* 0x000fe4000f8818ff */
[----:B------:R-:W-:Y:S01]  /*1350*/  @!P2 LEA R18, P5, R5, UR6, 0x3 ;  /* 0x000000060512ac11 */ /* 0x000fe2000f8a18ff */
[----:B------:R2:W-:Y:S01]  /*1360*/  @!P1 STG.E.64 desc[UR16][R14.64], R12 ;  /* 0x0000000c0e009986 */ /* 0x0005e2000c101b10 */
[----:B------:R-:W-:Y:S02]  /*1370*/  @!P3 LEA R20, P6, R3, UR6, 0x3 ;  /* 0x000000060314bc11 */ /* 0x000fe4000f8c18ff */
[----:B------:R-:W-:Y:S02]  /*1380*/  @!P0 LEA.HI.X R17, R7, UR7, R4, 0x3, P4 ;  /* 0x0000000707118c11 */ /* 0x000fe4000a0f1c04 */
[----:B------:R-:W-:-:S02]  /*1390*/  @!P2 LEA.HI.X R19, R5, UR7, R2, 0x3, P5 ;  /* 0x000000070513ac11 */ /* 0x000fc4000a8f1c02 */
[----:B------:R-:W-:Y:S01]  /*13a0*/  @!P3 LEA.HI.X R21, R3, UR7, R0, 0x3, P6 ;  /* 0x000000070315bc11 */ /* 0x000fe2000b0f1c00 */
[----:B------:R2:W-:Y:S04]  /*13b0*/  @!P0 STG.E.64 desc[UR16][R16.64], R10 ;  /* 0x0000000a10008986 */ /* 0x0005e8000c101b10 */
[----:B------:R2:W-:Y:S04]  /*13c0*/  @!P2 STG.E.64 desc[UR16][R18.64], R8 ;  /* 0x000000081200a986 */ /* 0x0005e8000c101b10 */
[----:B------:R2:W-:Y:S01]  /*13d0*/  @!P3 STG.E.64 desc[UR16][R20.64], R22 ;  /* 0x000000161400b986 */ /* 0x0005e2000c101b10 */
[----:B------:R-:W-:Y:S05]  /*13e0*/  BRA.U !UP0, `(.L_x_1744) ;  /* 0xffffffed08a07547 */ /* 0x000fea000b83ffff */
[----:B------:R-:W-:Y:S05]  /*13f0*/  EXIT ;  /* 0x000000000000794d */ /* 0x000fea0003800000 */
.L_x_1727:
[----:B------:R-:W1:Y:S02]  /*1400*/  S2R R0, SR_TID.X ;  /* 0x0000000000007919 */ /* 0x000e640000002100 */
[----:B-1----:R-:W-:-:S03]  /*1410*/  IMAD.WIDE.U32 R2, R0, 0x4, RZ ;  /* 0x0000000400027825 */ /* 0x002fc600078e00ff */
[----:B------:R-:W-:-:S04]  /*1420*/  ISETP.GE.U32.AND P0, PT, R2, UR23, PT ;  /* 0x0000001702007c0c */ /* 0x000fc8000bf06070 */
[----:B------:R-:W-:-:S13]  /*1430*/  ISETP.GE.AND.EX P0, PT, R3, UR14, PT, P0 ;  /* 0x0000000e03007c0c */ /* 0x000fda000bf06300 */
[----:B0-----:R-:W-:Y:S05]  /*1440*/  @P0 EXIT ;  /* 0x000000000000094d */ /* 0x001fea0003800000 */
[----:B------:R-:W-:Y:S01]  /*1450*/  ULOP3.LUT UR4, UR10, 0x1, URZ, 0xc0, !UPT ;  /* 0x000000010a047892 */ /* 0x000fe2000f8ec0ff */
[----:B------:R-:W-:Y:S01]  /*1460*/  IMAD.MOV.U32 R3, RZ, RZ, RZ ;  /* 0x000000ffff037224 */ /* 0x000fe200078e00ff */
[----:B------:R-:W0:Y:S02]  /*1470*/  LDCU UR18, c[0x0][0x360] ;  /* 0x00006c00ff1277ac */ /* 0x000e240008000800 */
[----:B------:R-:W-:-:S03]  /*1480*/  UISETP.NE.U32.AND UP0, UPT, UR4, 0x1, UPT ;  /* 0x000000010400788c */ /* 0x000fc6000bf05070 */
[----:B------:R-:W-:Y:S01]  /*1490*/  UMOV UR4, 0xffffffff ;  /* 0xffffffff00047882 */ /* 0x000fe20000000000 */
[----:B------:R-:W-:-:S04]  /*14a0*/  UISETP.NE.U32.AND.EX UP0, UPT, URZ, URZ, UPT, UP0 ;  /* 0x000000ffff00728c */ /* 0x000fc8000bf05100 */
[----:B------:R-:W-:Y:S02]  /*14b0*/  USEL UR15, UR4, 0x1, !UP0 ;  /* 0x00000001040f7887 */ /* 0x000fe4000c000000 */
[----:B------:R-:W-:-:S12]  /*14c0*/  USEL UR19, URZ, 0xffffffff, UP0 ;  /* 0xffffffffff137887 */ /* 0x000fd80008000000 */
.L_x_1761:
[C---:B------:R-:W-:Y:S01]  /*14d0*/  IMAD.SHL.U32 R2, R0.reuse, 0x20, RZ ;  /* 0x0000002000027824 */ /* 0x040fe200078e00ff */
[----:B------:R-:W-:-:S04]  /*14e0*/  SHF.L.U64.HI R14, R0, 0x5, R3 ;  /* 0x00000005000e7819 */ /* 0x000fc80000010203 */
[----:B-1----:R-:W-:-:S04]  /*14f0*/  IADD3 R4, P0, PT, R2, UR8, RZ ;  /* 0x0000000802047c10 */ /* 0x002fc8000ff1e0ff */
[----:B------:R-:W-:-:S06]  /*1500*/  IADD3.X R5, PT, PT, R14, UR9, RZ, P0, !PT ;  /* 0x000000090e057c10 */ /* 0x000fcc00087fe4ff */
[----:B------:R-:W2:Y:S01]  /*1510*/  LDG.E.ENL2.256 R4, R8, desc[UR16][R4.64] ;  /* 0xfe0000100408797e */ /* 0x000ea20008121904 */
[----:B------:R-:W-:Y:S01]  /*1520*/  ISETP.LE.AND P1, PT, RZ, UR11, PT ;  /* 0x0000000bff007c0c */ /* 0x000fe2000bf23270 */
[----:B------:R-:W-:Y:S01]  /*1530*/  BSSY.RECONVERGENT B0, `(.L_x_1745) ;  /* 0x0000030000007945 */ /* 0x000fe20003800200 */
[----:B--2---:R-:W-:Y:S01]  /*1540*/  IMAD.MOV.U32 R12, RZ, RZ, R8 ;  /* 0x000000ffff0c7224 */ /* 0x004fe200078e0008 */
[----:B------:R-:W-:-:S10]  /*1550*/  MOV R15, R9 ;  /* 0x00000009000f7202 */ /* 0x000fd40000000f00 */
[----:B------:R-:W-:Y:S05]  /*1560*/  @!P1 BRA `(.L_x_1746) ;  /* 0x0000000000849947 */ /* 0x000fea0003800000 */
[----:B------:R-:W-:Y:S01]  /*1570*/  UISETP.NE.U32.AND UP0, UPT, UR10, URZ, UPT ;  /* 0x000000ff0a00728c */ /* 0x000fe2000bf05070 */
[----:B------:R-:W-:Y:S02]  /*1580*/  IMAD.MOV.U32 R13, RZ, RZ, 0x1 ;  /* 0x00000001ff0d7424 */ /* 0x000fe400078e00ff */
[----:B------:R-:W-:Y:S01]  /*1590*/  IMAD.MOV.U32 R19, RZ, RZ, RZ ;  /* 0x000000ffff137224 */ /* 0x000fe200078e00ff */
[----:B------:R-:W-:-:S09]  /*15a0*/  UISETP.NE.AND.EX UP0, UPT, UR11, URZ, UPT, UP0 ;  /* 0x000000ff0b00728c */ /* 0x000fd2000bf05300 */
[----:B------:R-:W-:Y:S05]  /*15b0*/  BRA.U !UP0, `(.L_x_1747) ;  /* 0x00000001089c7547 */ /* 0x000fea000b800000 */
[----:B------:R-:W-:Y:S01]  /*15c0*/  IMAD.U32 R9, RZ, RZ, UR11 ;  /* 0x0000000bff097e24 */ /* 0x000fe2000f8e00ff */
[----:B------:R-:W-:Y:S01]  /*15d0*/  MOV R17, UR11 ;  /* 0x0000000b00117c02 */ /* 0x000fe20008000f00 */
[----:B------:R-:W-:Y:S02]  /*15e0*/  IMAD.U32 R16, RZ, RZ, UR10 ;  /* 0x0000000aff107e24 */ /* 0x000fe4000f8e00ff */
[----:B------:R-:W-:Y:S01]  /*15f0*/  IMAD.U32 R8, RZ, RZ, UR10 ;  /* 0x0000000aff087e24 */ /* 0x000fe2000f8e00ff */
[----:B------:R-:W-:Y:S01]  /*1600*/  MOV R17, R9 ;  /* 0x0000000900117202 */ /* 0x000fe20000000f00 */
[----:B------:R-:W-:Y:S02]  /*1610*/  IMAD.MOV.U32 R13, RZ, RZ, 0x1 ;  /* 0x00000001ff0d7424 */ /* 0x000fe400078e00ff */
[----:B------:R-:W-:-:S07]  /*1620*/  IMAD.MOV.U32 R19, RZ, RZ, RZ ;  /* 0x000000ffff137224 */ /* 0x000fce00078e00ff */
.L_x_1748:
[----:B------:R-:W-:Y:S01]  /*1630*/  LOP3.LUT R8, R16, 0x1, RZ, 0xc0, !PT ;  /* 0x0000000110087812 */ /* 0x000fe200078ec0ff */
[----:B------:R-:W-:-:S03]  /*1640*/  IMAD R18, R15, R12, RZ ;  /* 0x0000000c0f127224 */ /* 0x000fc600078e02ff */
[----:B------:R-:W-:Y:S01]  /*1650*/  ISETP.NE.U32.AND P0, PT, R8, 0x1, PT ;  /* 0x000000010800780c */ /* 0x000fe20003f05070 */
[----:B------:R-:W-:-:S03]  /*1660*/  IMAD.WIDE.U32 R8, R12, R12, RZ ;  /* 0x0000000c0c087225 */ /* 0x000fc600078e00ff */
[----:B------:R-:W-:-:S04]  /*1670*/  ISETP.NE.U32.AND.EX P0, PT, RZ, RZ, PT, P0 ;  /* 0x000000ffff00720c */ /* 0x000fc80003f05100 */
[----:B------:R-:W-:Y:S01]  /*1680*/  SEL R20, R15, RZ, !P0 ;  /* 0x000000ff0f147207 */ /* 0x000fe20004000000 */
[C---:B------:R-:W-:Y:S01]  /*1690*/  IMAD R15, R12.reuse, R15, R18 ;  /* 0x0000000f0c0f7224 */ /* 0x040fe200078e0212 */
[----:B------:R-:W-:Y:S01]  /*16a0*/  SEL R18, R12, 0x1, !P0 ;  /* 0x000000010c127807 */ /* 0x000fe20004000000 */
[----:B------:R-:W-:Y:S01]  /*16b0*/  IMAD.MOV.U32 R12, RZ, RZ, R8 ;  /* 0x000000ffff0c7224 */ /* 0x000fe200078e0008 */
[----:B------:R-:W-:Y:S01]  /*16c0*/  ISETP.GT.U32.AND P0, PT, R16, 0x1, PT ;  /* 0x000000011000780c */ /* 0x000fe20003f04070 */
[-C--:B------:R-:W-:Y:S01]  /*16d0*/  IMAD R20, R20, R13.reuse, RZ ;  /* 0x0000000d14147224 */ /* 0x080fe200078e02ff */
[----:B------:R-:W-:Y:S01]  /*16e0*/  SHF.R.U64 R16, R16, 0x1, R17 ;  /* 0x0000000110107819 */ /* 0x000fe20000001211 */
[----:B------:R-:W-:Y:S01]  /*16f0*/  IMAD.IADD R15, R9, 0x1, R15 ;  /* 0x00000001090f7824 */ /* 0x000fe200078e020f */
[----:B------:R-:W-:Y:S01]  /*1700*/  ISETP.GT.U32.AND.EX P0, PT, R17, RZ, PT, P0 ;  /* 0x000000ff1100720c */ /* 0x000fe20003f04100 */
[----:B------:R-:W-:Y:S01]  /*1710*/  IMAD.WIDE.U32 R8, R18, R13, RZ ;  /* 0x0000000d12087225 */ /* 0x000fe200078e00ff */
[----:B------:R-:W-:-:S03]  /*1720*/  SHF.R.U32.HI R17, RZ, 0x1, R17 ;  /* 0x00000001ff117819 */ /* 0x000fc60000011611 */
[----:B------:R-:W-:Y:S01]  /*1730*/  IMAD R19, R19, R18, R20 ;  /* 0x0000001213137224 */ /* 0x000fe200078e0214 */
[----:B------:R-:W-:-:S03]  /*1740*/  MOV R13, R8 ;  /* 0x00000008000d7202 */ /* 0x000fc60000000f00 */
[----:B------:R-:W-:-:S04]  /*1750*/  IMAD.IADD R19, R9, 0x1, R19 ;  /* 0x0000000109137824 */ /* 0x000fc800078e0213 */
[----:B------:R-:W-:Y:S05]  /*1760*/  @P0 BRA `(.L_x_1748) ;  /* 0xfffffffc00b00947 */ /* 0x000fea000383ffff */
[----:B------:R-:W-:Y:S05]  /*1770*/  BRA `(.L_x_1747) ;  /* 0x00000000002c7947 */ /* 0x000fea0003800000 */
.L_x_1746:
[----:B------:R-:W-:Y:S01]  /*1780*/  ISETP.NE.U32.AND P0, PT, R12, 0x1, PT ;  /* 0x000000010c00780c */ /* 0x000fe20003f05070 */
[----:B------:R-:W-:Y:S02]  /*1790*/  IMAD.MOV.U32 R13, RZ, RZ, R12 ;  /* 0x000000ffff0d7224 */ /* 0x000fe400078e000c */
[----:B------:R-:W-:Y:S01]  /*17a0*/  IMAD.MOV.U32 R19, RZ, RZ, R15 ;  /* 0x000000ffff137224 */ /* 0x000fe200078e000f */
[----:B------:R-:W-:-:S13]  /*17b0*/  ISETP.NE.AND.EX P0, PT, R15, RZ, PT, P0 ;  /* 0x000000ff0f00720c */ /* 0x000fda0003f05300 */
[----:B------:R-:W-:Y:S05]  /*17c0*/  @!P0 BRA `(.L_x_1747) ;  /* 0x0000000000188947 */ /* 0x000fea0003800000 */
[----:B------:R-:W-:Y:S01]  /*17d0*/  ISETP.NE.U32.AND P0, PT, R12, -0x1, PT ;  /* 0xffffffff0c00780c */ /* 0x000fe20003f05070 */
[----:B------:R-:W-:Y:S01]  /*17e0*/  IMAD.U32 R19, RZ, RZ, UR19 ;  /* 0x00000013ff137e24 */ /* 0x000fe2000f8e00ff */
[----:B------:R-:W-:Y:S02]  /*17f0*/  MOV R13, UR15 ;  /* 0x0000000f000d7c02 */ /* 0x000fe40008000f00 */
[----:B------:R-:W-:-:S13]  /*1800*/  ISETP.NE.AND.EX P0, PT, R15, -0x1, PT, P0 ;  /* 0xffffffff0f00780c */ /* 0x000fda0003f05300 */
[----:B------:R-:W-:Y:S02]  /*1810*/  @P0 IMAD.MOV.U32 R13, RZ, RZ, RZ ;  /* 0x000000ffff0d0224 */ /* 0x000fe400078e00ff */
[----:B------:R-:W-:-:S07]  /*1820*/  @P0 IMAD.MOV.U32 R19, RZ, RZ, RZ ;  /* 0x000000ffff130224 */ /* 0x000fce00078e00ff */
.L_x_1747:
[----:B0-----:R-:W-:Y:S05]  /*1830*/  BSYNC.RECONVERGENT B0 ;  /* 0x0000000000007941 */ /* 0x001fea0003800200 */
.L_x_1745:
[----:B------:R-:W-:Y:S01]  /*1840*/  BSSY.RECONVERGENT B0, `(.L_x_1749) ;  /* 0x000003d000007945 */ /* 0x000fe20003800200 */
[----:B------:R-:W-:Y:S01]  /*1850*/  MOV R8, R13 ;  /* 0x0000000d00087202 */ /* 0x000fe20000000f00 */
[----:B------:R-:W-:Y:S02]  /*1860*/  IMAD.MOV.U32 R9, RZ, RZ, R19 ;  /* 0x000000ffff097224 */ /* 0x000fe400078e0013 */
[----:B------:R-:W-:Y:S05]  /*1870*/  @!P1 BRA `(.L_x_1750) ;  /* 0x0000000000b89947 */ /* 0x000fea0003800000 */
        /* <DEDUP_REMOVED lines=20> */
[----:B------:R-:W-:Y:S01]  /*19c0*/  USHF.R.U64 UR12, UR10, 0x1, UR11 ;  /* 0x000000010a0c7899 */ /* 0x000fe2000800120b */
[----:B------:R-:W-:Y:S01]  /*19d0*/  IMAD.MOV.U32 R12, RZ, RZ, R10 ;  /* 0x000000ffff0c7224 */ /* 0x000fe200078e000a */
[----:B------:R-:W-:-:S12]  /*19e0*/  USHF.R.U32.HI UR13, URZ, 0x1, UR11 ;  /* 0x00000001ff0d7899 */ /* 0x000fd8000801160b */
.L_x_1752:
        /* <DEDUP_REMOVED lines=17> */
[----:B------:R-:W-:Y:S01]  /*1b00*/  IMAD R15, R15, R17, R18 ;  /* 0x000000110f0f7224 */ /* 0x000fe200078e0212 */
[----:B------:R-:W-:Y:S01]  /*1b10*/  MOV R16, R10 ;  /* 0x0000000a00107202 */ /* 0x000fe20000000f00 */
[----:B------:R-:W-:Y:S02]  /*1b20*/  IMAD.IADD R13, R13, 0x1, R19 ;  /* 0x000000010d0d7824 */ /* 0x000fe400078e0213 */
[----:B------:R-:W-:Y:S01]  /*1b30*/  IMAD.IADD R15, R11, 0x1, R15 ;  /* 0x000000010b0f7824 */ /* 0x000fe200078e020f */
[----:B------:R-:W-:Y:S06]  /*1b40*/  BRA.U UP0, `(.L_x_1752) ;  /* 0xfffffffd00a87547 */ /* 0x000fec000b83ffff */
[----:B------:R-:W-:Y:S05]  /*1b50*/  BRA `(.L_x_1751) ;  /* 0x00000000002c7947 */ /* 0x000fea0003800000 */
.L_x_1750:
        /* <DEDUP_REMOVED lines=11> */
.L_x_1751:
[----:B------:R-:W-:Y:S05]  /*1c10*/  BSYNC.RECONVERGENT B0 ;  /* 0x0000000000007941 */ /* 0x000fea0003800200 */
.L_x_1749:
[----:B------:R-:W-:Y:S01]  /*1c20*/  BSSY.RECONVERGENT B0, `(.L_x_1753) ;  /* 0x000003d000007945 */ /* 0x000fe20003800200 */
[----:B------:R-:W-:Y:S01]  /*1c30*/  MOV R10, R16 ;  /* 0x00000010000a7202 */ /* 0x000fe20000000f00 */
[----:B------:R-:W-:Y:S02]  /*1c40*/  IMAD.MOV.U32 R11, RZ, RZ, R15 ;  /* 0x000000ffff0b7224 */ /* 0x000fe400078e000f */
[----:B------:R-:W-:Y:S05]  /*1c50*/  @!P1 BRA `(.L_x_1754) ;  /* 0x0000000000b89947 */ /* 0x000fea0003800000 */
[----:B------:R-:W-:Y:S01]  /*1c60*/  UISETP.NE.U32.AND UP0, UPT, UR10, URZ, UPT ;  /* 0x000000ff0a00728c */ /* 0x000fe2000bf05070 */
[----:B------:R-:W-:Y:S02]  /*1c70*/  HFMA2 R15, -RZ, RZ, 0, 0 ;  /* 0x00000000ff0f7431 */ /* 0x000fe400000001ff */
[----:B------:R-:W-:Y:S01]  /*1c80*/  IMAD.MOV.U32 R16, RZ, RZ, 0x1 ;  /* 0x00000001ff107424 */ /* 0x000fe200078e00ff */
        /* <DEDUP_REMOVED lines=17> */
[----:B------:R-:W-:Y:S01]  /*1da0*/  MOV R12, R4 ;  /* 0x00000004000c7202 */ /* 0x000fe20000000f00 */
[----:B------:R-:W-:Y:S02]  /*1db0*/  USHF.R.U64 UR12, UR10, 0x1, UR11 ;  /* 0x000000010a0c7899 */ /* 0x000fe4000800120b */
[----:B------:R-:W-:-:S12]  /*1dc0*/  USHF.R.U32.HI UR13, URZ, 0x1, UR11 ;  /* 0x00000001ff0d7899 */ /* 0x000fd8000801160b */
.L_x_1756:
        /* <DEDUP_REMOVED lines=23> */
.L_x_1754:
        /* <DEDUP_REMOVED lines=9> */
[----:B------:R-:W-:Y:S01]  /*1fd0*/  @P0 IMAD.MOV.U32 R16, RZ, RZ, RZ ;  /* 0x000000ffff100224 */ /* 0x000fe200078e00ff */
[----:B------:R-:W-:-:S07]  /*1fe0*/  @P0 MOV R15, RZ ;  /* 0x000000ff000f0202 */ /* 0x000fce0000000f00 */
.L_x_1755:
[----:B------:R-:W-:Y:S05]  /*1ff0*/  BSYNC.RECONVERGENT B0 ;  /* 0x0000000000007941 */ /* 0x000fea0003800200 */
.L_x_1753:
[----:B------:R-:W-:Y:S01]  /*2000*/  BSSY.RECONVERGENT B0, `(.L_x_1757) ;  /* 0x000003d000007945 */ /* 0x000fe20003800200 */
[----:B------:R-:W-:Y:S02]  /*2010*/  IMAD.MOV.U32 R4, RZ, RZ, R16 ;  /* 0x000000ffff047224 */ /* 0x000fe400078e0010 */
[----:B------:R-:W-:Y:S01]  /*2020*/  IMAD.MOV.U32 R5, RZ, RZ, R15 ;  /* 0x000000ffff057224 */ /* 0x000fe200078e000f */
[----:B------:R-:W-:Y:S06]  /*2030*/  @!P1 BRA `(.L_x_1758) ;  /* 0x0000000000bc9947 */ /* 0x000fec0003800000 */
        /* <DEDUP_REMOVED lines=18> */
[----:B------:R-:W-:Y:S01]  /*2160*/  MOV R13, R16 ;  /* 0x00000010000d7202 */ /* 0x000fe20000000f00 */
[----:B------:R-:W-:Y:S06]  /*2170*/  BRA.U !UP0, `(.L_x_1759) ;  /* 0x0000000108947547 */ /* 0x000fec000b800000 */
[----:B------:R-:W-:Y:S01]  /*2180*/  IMAD.IADD R15, R7, 0x1, R15 ;  /* 0x00000001070f7824 */ /* 0x000fe200078e020f */
[----:B------:R-:W-:Y:S01]  /*2190*/  USHF.R.U64 UR12, UR10, 0x1, UR11 ;  /* 0x000000010a0c7899 */ /* 0x000fe2000800120b */
[----:B------:R-:W-:Y:S01]  /*21a0*/  IMAD.MOV.U32 R16, RZ, RZ, R6 ;  /* 0x000000ffff107224 */ /* 0x000fe200078e0006 */
[----:B------:R-:W-:-:S12]  /*21b0*/  USHF.R.U32.HI UR13, URZ, 0x1, UR11 ;  /* 0x00000001ff0d7899 */ /* 0x000fd8000801160b */
.L_x_1760:
        /* <DEDUP_REMOVED lines=18> */
[----:B------:R-:W-:Y:S01]  /*22e0*/  IADD3 R15, PT, PT, R17, R21, RZ ;  /* 0x00000015110f7210 */ /* 0x000fe20007ffe0ff */
[----:B------:R-:W-:Y:S02]  /*22f0*/  IMAD.MOV.U32 R13, RZ, RZ, R6 ;  /* 0x000000ffff0d7224 */ /* 0x000fe400078e0006 */
[----:B------:R-:W-:Y:S01]  /*2300*/  IMAD.IADD R12, R7, 0x1, R19 ;  /* 0x00000001070c7824 */ /* 0x000fe200078e0213 */
[----:B------:R-:W-:Y:S06]  /*2310*/  BRA.U UP0, `(.L_x_1760) ;  /* 0xfffffffd00a87547 */ /* 0x000fec000b83ffff */
[----:B------:R-:W-:Y:S05]  /*2320*/  BRA `(.L_x_1759) ;  /* 0x0000000000287947 */ /* 0x000fea0003800000 */
.L_x_1758:
[----:B------:R-:W-:Y:S01]  /*2330*/  ISETP.NE.U32.AND P0, PT, R6, 0x1, PT ;  /* 0x000000010600780c */ /* 0x000fe20003f05070 */
[----:B------:R-:W-:Y:S01]  /*2340*/  IMAD.MOV.U32 R12, RZ, RZ, R7 ;  /* 0x000000ffff0c7224 */ /* 0x000fe200078e0007 */
[----:B------:R-:W-:Y:S02]  /*2350*/  MOV R13, R6 ;  /* 0x00000006000d7202 */ /* 0x000fe40000000f00 */
[----:B------:R-:W-:-:S13]  /*2360*/  ISETP.NE.AND.EX P0, PT, R7, RZ, PT, P0 ;  /* 0x000000ff0700720c */ /* 0x000fda0003f05300 */
[----:B------:R-:W-:Y:S05]  /*2370*/  @!P0 BRA `(.L_x_1759) ;  /* 0x0000000000148947 */ /* 0x000fea0003800000 */
[----:B------:R-:W-:Y:S01]  /*2380*/  ISETP.NE.U32.AND P0, PT, R6, -0x1, PT ;  /* 0xffffffff0600780c */ /* 0x000fe20003f05070 */
[----:B------:R-:W-:Y:S01]  /*2390*/  IMAD.U32 R13, RZ, RZ, UR15 ;  /* 0x0000000fff0d7e24 */ /* 0x000fe2000f8e00ff */
[----:B------:R-:W-:Y:S02]  /*23a0*/  MOV R12, UR19 ;  /* 0x00000013000c7c02 */ /* 0x000fe40008000f00 */
[----:B------:R-:W-:-:S13]  /*23b0*/  ISETP.NE.AND.EX P0, PT, R7, -0x1, PT, P0 ;  /* 0xffffffff0700780c */ /* 0x000fda0003f05300 */
[----:B------:R-:W-:-:S07]  /*23c0*/  @P0 CS2R R12, SRZ ;  /* 0x00000000000c0805 */ /* 0x000fce000001ff00 */
.L_x_1759:
[----:B------:R-:W-:Y:S05]  /*23d0*/  BSYNC.RECONVERGENT B0 ;  /* 0x0000000000007941 */ /* 0x000fea0003800200 */
.L_x_1757:
[----:B------:R-:W-:Y:S01]  /*23e0*/  IADD3 R16, P0, PT, R2, UR6, RZ ;  /* 0x0000000602107c10 */ /* 0x000fe2000ff1e0ff */
[----:B------:R-:W-:Y:S02]  /*23f0*/  IMAD.MOV.U32 R6, RZ, RZ, R13 ;  /* 0x000000ffff067224 */ /* 0x000fe400078e000d */
[----:B------:R-:W-:Y:S01]  /*2400*/  IMAD.MOV.U32 R7, RZ, RZ, R12 ;  /* 0x000000ffff077224 */ /* 0x000fe200078e000c */
[----:B------:R-:W-:Y:S02]  /*2410*/  IADD3.X R17, PT, PT, R14, UR7, RZ, P0, !PT ;  /* 0x000000070e117c10 */ /* 0x000fe400087fe4ff */
[----:B------:R-:W-:-:S03]  /*2420*/  IADD3 R0, P0, PT, R0, UR18, RZ ;  /* 0x0000001200007c10 */ /* 0x000fc6000ff1e0ff */
[----:B------:R1:W-:Y:S01]  /*2430*/  STG.E.ENL2.256 desc[UR16][R16.64], R8, R4 ;  /* 0xf80000081004797f */ /* 0x0003e2000f121810 */
[C---:B------:R-:W-:Y:S01]  /*2440*/  SHF.L.U32 R2, R0.reuse, 0x2, RZ ;  /* 0x0000000200027819 */ /* 0x040fe200000006ff */
[----:B------:R-:W-:Y:S01]  /*2450*/  IMAD.X R3, RZ, RZ, R3, P0 ;  /* 0x000000ffff037224 */ /* 0x000fe200000e0603 */
[----:B------:R-:W-:Y:S02]  /*2460*/  LOP3.LUT P0, RZ, R0, 0xffffc000, RZ, 0xc0, !PT ;  /* 0xffffc00000ff7812 */ /* 0x000fe4000780c0ff */
[----:B------:R-:W-:Y:S02]  /*2470*/  ISETP.LT.U32.AND P1, PT, R2, UR23, PT ;  /* 0x0000001702007c0c */ /* 0x000fe4000bf21070 */
[----:B------:R-:W-:Y:S02]  /*2480*/  SHF.L.U64.HI R2, R0, 0x2, R3 ;  /* 0x0000000200027819 */ /* 0x000fe40000010203 */
[----:B------:R-:W-:Y:S02]  /*2490*/  LOP3.LUT P0, RZ, R3, 0x3fffffff, RZ, 0xc0, P0 ;  /* 0x3fffffff03ff7812 */ /* 0x000fe4000000c0ff */
[----:B------:R-:W-:-:S13]  /*24a0*/  ISETP.LT.AND.EX P1, PT, R2, UR14, PT, P1 ;  /* 0x0000000e02007c0c */ /* 0x000fda000bf21310 */
[----:B------:R-:W-:Y:S05]  /*24b0*/  @!P0 BRA P1, `(.L_x_1761) ;  /* 0xfffffff000048947 */ /* 0x000fea000083ffff */
[----:B------:R-:W-:Y:S05]  /*24c0*/  EXIT ;  /* 0x000000000000794d */ /* 0x000fea0003800000 */
.L_x_1762:
        /* <DEDUP_REMOVED lines=11> */
.L_x_4270:


//--------------------- .text._ZN2at6native61_GLOBAL__N__44eb8e94_28_ForeachBinaryOpScalarList_cu_dda10a6925multi_tensor_apply_kernelINS1_28TensorListScalarListMetadataIiLi2EEENS1_25BinaryOpScalarListFunctorIiLi2ELi1ELi1EEEJNS1_13power_functorIiEEEEEvT_T0_DpT1_ --------------------------
	.section	.text._ZN2at6native61_GLOBAL__N__44eb8e94_28_ForeachBinaryOpScalarList_cu_dda10a6925multi_tensor_apply_kernelINS1_28TensorListScalarListMetadataIiLi2EEENS1_25BinaryOpScalarListFunctorIiLi2ELi1ELi1EEEJNS1_13power_functorIiEEEEEvT_T0_DpT1_,"ax",@progbits
	.align	128
.text._ZN2at6native61_GLOBAL__N__44eb8e94_28_ForeachBinaryOpScalarList_cu_dda10a6925multi_tensor_apply_kernelINS1_28TensorListScalarListMetadataIiLi2EEENS1_25BinaryOpScalarListFunctorIiLi2ELi1ELi1EEEJNS1_13power_functorIiEEEEEvT_T0_DpT1_:
        .type           _ZN2at6native61_GLOBAL__N__44eb8e94_28_ForeachBinaryOpScalarList_cu_dda10a6925multi_tensor_apply_kernelINS1_28TensorListScalarListMetadataIiLi2EEENS1_25BinaryOpScalarListFunctorIiLi2ELi1ELi1EEEJNS1_13power_functorIiEEEEEvT_T0_DpT1_,@function
        .size           _ZN2at6native61_GLOBAL__N__44eb8e94_28_ForeachBinaryOpScalarList_cu_dda10a6925multi_tensor_apply_kernelINS1_28TensorListScalarListMetadataIiLi2EEENS1_25BinaryOpScalarListFunctorIiLi2ELi1ELi1EEEJNS1_13power_functorIiEEEEEvT_T0_DpT1_,(.L_x_4271 - _ZN2at6native61_GLOBAL__N__44eb8e94_28_ForeachBinaryOpScalarList_cu_dda10a6925multi_tensor_apply_kernelINS1_28TensorListScalarListMetadataIiLi2EEENS1_25BinaryOpScalarListFunctorIiLi2ELi1ELi1EEEJNS1_13power_functorIiEEEEEvT_T0_DpT1_)
        .other          _ZN2at6native61_GLOBAL__N__44eb8e94_28_ForeachBinaryOpScalarList_cu_dda10a6925multi_tensor_apply_kernelINS1_28TensorListScalarListMetadataIiLi2EEENS1_25BinaryOpScalarListFunctorIiLi2ELi1ELi1EEEJNS1_13power_functorIiEEEEEvT_T0_DpT1_,@"STO_CUDA_ENTRY STV_DEFAULT"
_ZN2at6native61_GLOBAL__N__44eb8e94_28_ForeachBinaryOpScalarList_cu_dda10a6925multi_tensor_apply_kernelINS1_28TensorListScalarListMetadataIiLi2EEENS1_25BinaryOpScalarListFunctorIiLi2ELi1ELi1EEEJNS1_13power_functorIiEEEEEvT_T0_DpT1_:
        /* <DEDUP_REMOVED lines=28> */
[----:B------:R-:W-:Y:S02]  /*01c0*/  ISETP.LT.U32.AND P0, PT, R0, 0x10000, PT ;  /* 0x000100000000780c */ /* 0x000fe40003f01070 */
[----:B------:R-:W-:Y:S01]  /*01d0*/  ISETP.NE.U32.AND P1, PT, R7, 0x1, PT ;  /* 0x000000010700780c */ /* 0x000fe20003f25070 */
[----:B------:R-:W-:Y:S01]  /*01e0*/  IMAD.MOV.U32 R7, RZ, RZ, -0x1 ;  /* 0xffffffffff077424 */ /* 0x000fe200078e00ff */
[----:B------:R-:W-:Y:S01]  /*01f0*/  ISETP.LT.U32.AND.EX P0, PT, R6, RZ, PT, P0 ;  /* 0x000000ff0600720c */ /* 0x000fe20003f01100 */
[----:B------:R-:W-:Y:S01]  /*0200*/  UMOV UR4, URZ ;  /* 0x000000ff00047c82 */ /* 0x000fe20008000000 */
[----:B------:R-:W-:Y:S02]  /*0210*/  UMOV UR5, URZ ;  /* 0x000000ff00057c82 */ /* 0x000fe40008000000 */
[----:B------:R-:W-:-:S02]  /*0220*/  SEL R15, R0, 0x10000, P0 ;  /* 0x00010000000f7807 */ /* 0x000fc40000000000 */
[----:B------:R-:W-:Y:S02]  /*0230*/  SEL R14, R6, RZ, P0 ;  /* 0x000000ff060e7207 */ /* 0x000fe40000000000 */
[----:B------:R-:W-:-:S07]  /*0240*/  SEL R0, R7, 0x1, !P1 ;  /* 0x0000000107007807 */ /* 0x000fce0004800000 */
.L_x_1780:
[----:B0-2---:R-:W-:Y:S01]  /*0250*/  IADD3 R12, P1, PT, R18, UR4, RZ ;  /* 0x00000004120c7c10 */ /* 0x005fe2000ff3e0ff */
[----:B------:R-:W-:Y:S02]  /*0260*/  IMAD.MOV.U32 R26, RZ, RZ, RZ ;  /* 0x000000ffff1a7224 */ /* 0x000fe400078e00ff */
[----:B------:R-:W-:Y:S01]  /*0270*/  IMAD.MOV.U32 R24, RZ, RZ, RZ ;  /* 0x000000ffff187224 */ /* 0x000fe200078e00ff */
[C---:B-1----:R-:W-:Y:S01]  /*0280*/  IADD3 R10, P2, PT, R12.reuse, UR8, RZ ;  /* 0x000000080c0a7c10 */ /* 0x042fe2000ff5e0ff */
[----:B------:R-:W-:Y:S01]  /*0290*/  IMAD.X R27, RZ, RZ, UR5, P1 ;  /* 0x00000005ff1b7e24 */ /* 0x000fe200088e06ff */
[-C--:B------:R-:W-:Y:S02]  /*02a0*/  ISETP.GE.U32.AND P0, PT, R12, R15.reuse, PT ;  /* 0x0000000f0c00720c */ /* 0x080fe40003f06070 */
[C---:B------:R-:W-:Y:S01]  /*02b0*/  ISETP.GE.U32.AND P1, PT, R10.reuse, R15, PT ;  /* 0x0000000f0a00720c */ /* 0x040fe20003f26070 */
[----:B------:R-:W-:Y:S01]  /*02c0*/  IMAD.X R25, RZ, RZ, R27, P2 ;  /* 0x000000ffff197224 */ /* 0x000fe200010e061b */
[----:B------:R-:W-:-:S02]  /*02d0*/  IADD3 R11, P2, PT, R10, UR8, RZ ;  /* 0x000000080a0b7c10 */ /* 0x000fc4000ff5e0ff */
[-C--:B------:R-:W-:Y:S02]  /*02e0*/  ISETP.GE.U32.AND.EX P0, PT, R27, R14.reuse, PT, P0 ;  /* 0x0000000e1b00720c */ /* 0x080fe40003f06100 */
[----:B------:R-:W-:Y:S01]  /*02f0*/  IADD3 R13, P4, PT, R11, UR8, RZ ;  /* 0x000000080b0d7c10 */ /* 0x000fe2000ff9e0ff */
[----:B------:R-:W-:Y:S01]  /*0300*/  IMAD.X R17, RZ, RZ, R25, P2 ;  /* 0x000000ffff117224 */ /* 0x000fe200010e0619 */
[-C--:B------:R-:W-:Y:S02]  /*0310*/  ISETP.GE.U32.AND.EX P1, PT, R25, R14.reuse, PT, P1 ;  /* 0x0000000e1900720c */ /* 0x080fe40003f26110 */
[-C--:B------:R-:W-:Y:S01]  /*0320*/  ISETP.GE.U32.AND P2, PT, R11, R15.reuse, PT ;  /* 0x0000000f0b00720c */ /* 0x080fe20003f46070 */
[----:B------:R-:W-:Y:S01]  /*0330*/  IMAD.X R19, RZ, RZ, R17, P4 ;  /* 0x000000ffff137224 */ /* 0x000fe200020e0611 */
[----:B------:R-:W-:Y:S02]  /*0340*/  ISETP.GE.U32.AND P3, PT, R13, R15, PT ;  /* 0x0000000f0d00720c */ /* 0x000fe40003f66070 */
[----:B------:R-:W-:-:S02]  /*0350*/  ISETP.GE.U32.AND.EX P2, PT, R17, R14, PT, P2 ;  /* 0x0000000e1100720c */ /* 0x000fc40003f46120 */
[----:B------:R-:W-:Y:S02]  /*0360*/  ISETP.GE.U32.AND.EX P3, PT, R19, R14, PT, P3 ;  /* 0x0000000e1300720c */ /* 0x000fe40003f66130 */
[----:B------:R-:W-:-:S03]  /*0370*/  @!P0 LEA R22, P4, R12, R2, 0x2 ;  /* 0x000000020c168211 */ /* 0x000fc600078810ff */
[----:B------:R-:W-:Y:S02]  /*0380*/  @!P1 LEA R6, P5, R10, R2, 0x2 ;  /* 0x000000020a069211 */ /* 0x000fe400078a10ff */
[-C--:B------:R-:W-:Y:S02]  /*0390*/  @!P0 LEA.HI.X R23, R12, R3.reuse, R27, 0x2, P4 ;  /* 0x000000030c178211 */ /* 0x080fe400020f141b */
[----:B------:R-:W-:-:S03]  /*03a0*/  @!P1 LEA.HI.X R7, R10, R3, R25, 0x2, P5 ;  /* 0x000000030a079211 */ /* 0x000fc600028f1419 */
[----:B------:R-:W5:Y:S01]  /*03b0*/  @!P0 LDG.E R26, desc[UR6][R22.64] ;  /* 0x00000006161a8981 */ /* 0x000f62000c1e1900 */
[-C--:B------:R-:W-:Y:S02]  /*03c0*/  @!P2 LEA R8, P0, R11, R2.reuse, 0x2 ;  /* 0x000000020b08a211 */ /* 0x080fe400078010ff */
[----:B------:R-:W-:Y:S01]  /*03d0*/  @!P3 LEA R20, P4, R13, R2, 0x2 ;  /* 0x000000020d14b211 */ /* 0x000fe200078810ff */
[----:B------:R0:W5:Y:S01]  /*03e0*/  @!P1 LDG.E R24, desc[UR6][R6.64] ;  /* 0x0000000606189981 */ /* 0x000162000c1e1900 */
[----:B------:R-:W-:Y:S01]  /*03f0*/  IMAD.MOV.U32 R28, RZ, RZ, RZ ;  /* 0x000000ffff1c7224 */ /* 0x000fe200078e00ff */
[-C--:B------:R-:W-:Y:S02]  /*0400*/  @!P2 LEA.HI.X R9, R11, R3.reuse, R17, 0x2, P0 ;  /* 0x000000030b09a211 */ /* 0x080fe400000f1411 */
[----:B------:R-:W-:-:S05]  /*0410*/  @!P3 LEA.HI.X R21, R13, R3, R19, 0x2, P4 ;  /* 0x000000030d15b211 */ /* 0x000fca00020f1413 */
[----:B------:R1:W5:Y:S01]  /*0420*/  @!P3 LDG.E R28, desc[UR6][R20.64] ;  /* 0x00000006141cb981 */ /* 0x000362000c1e1900 */
[----:B0-----:R-:W-:-:S06]  /*0430*/  IMAD.MOV.U32 R6, RZ, RZ, RZ ;  /* 0x000000ffff067224 */ /* 0x001fcc00078e00ff */
[----:B------:R1:W5:Y:S01]  /*0440*/  @!P2 LDG.E R6, desc[UR6][R8.64] ;  /* 0x000000060806a981 */ /* 0x000362000c1e1900 */
[----:B------:R-:W-:Y:S01]  /*0450*/  ULEA UR4, UP0, UR8, UR4, 0x2 ;  /* 0x0000000408047291 */ /* 0x000fe2000f8010ff */
[----:B------:R-:W-:-:S03]  /*0460*/  ISETP.GE.AND P1, PT, R16, RZ, PT ;  /* 0x000000ff1000720c */ /* 0x000fc60003f26270 */
[----:B------:R-:W-:Y:S02]  /*0470*/  UIADD3.X UR5, UPT, UPT, URZ, UR5, URZ, UP0, !UPT ;  /* 0x00000005ff057290 */ /* 0x000fe400087fe4ff */
[----:B------:R-:W-:-:S04]  /*0480*/  ISETP.LE.U32.AND P0, PT, R15, UR4, PT ;  /* 0x000000040f007c0c */ /* 0x000fc8000bf03070 */
[----:B------:R-:W-:-:S05]  /*0490*/  IMAD.U32 R23, RZ, RZ, UR5 ;  /* 0x00000005ff177e24 */ /* 0x000fca000f8e00ff */
[----:B------:R-:W-:Y:S01]  /*04a0*/  ISETP.GE.U32.AND.EX P0, PT, R23, R14, PT, P0 ;  /* 0x0000000e1700720c */ /* 0x000fe20003f06100 */
[----:B-1----:R-:W-:-:S12]  /*04b0*/  @!P1 BRA `(.L_x_1764) ;  /* 0x0000000000389947 */ /* 0x002fd80003800000 */
[----:B------:R-:W-:Y:S01]  /*04c0*/  ISETP.NE.AND P2, PT, R16, RZ, PT ;  /* 0x000000ff1000720c */ /* 0x000fe20003f45270 */
[----:B------:R-:W-:-:S12]  /*04d0*/  IMAD.MOV.U32 R23, RZ, RZ, 0x1 ;  /* 0x00000001ff177424 */ /* 0x000fd800078e00ff */
[----:B------:R-:W-:Y:S05]  /*04e0*/  @!P2 BRA `(.L_x_1765) ;  /* 0x00000000004ca947 */ /* 0x000fea0003800000 */
[----:B------:R-:W-:Y:S02]  /*04f0*/  IMAD.MOV.U32 R23, RZ, RZ, 0x1 ;  /* 0x00000001ff177424 */ /* 0x000fe400078e00ff */
[----:B------:R-:W-:-:S07]  /*0500*/  IMAD.MOV.U32 R7, RZ, RZ, R16 ;  /* 0x000000ffff077224 */ /* 0x000fce00078e0010 */
.L_x_1766:
[C---:B------:R-:W-:Y:S02]  /*0510*/  ISETP.GT.U32.AND P3, PT, R7.reuse, 0x1, PT ;  /* 0x000000010700780c */ /* 0x040fe40003f64070 */
[----:B------:R-:W-:Y:S02]  /*0520*/  LOP3.LUT R8, R7, 0x1, RZ, 0xc0, !PT ;  /* 0x0000000107087812 */ /* 0x000fe400078ec0ff */
[----:B------:R-:W-:Y:S02]  /*0530*/  SHF.R.U32.HI R7, RZ, 0x1, R7 ;  /* 0x00000001ff077819 */ /* 0x000fe40000011607 */
[----:B------:R-:W-:-:S04]  /*0540*/  ISETP.NE.U32.AND P2, PT, R8, 0x1, PT ;  /* 0x000000010800780c */ /* 0x000fc80003f45070 */
[C---:B-----5:R-:W-:Y:S01]  /*0550*/  SEL R8, R26.reuse, 0x1, !P2 ;  /* 0x000000011a087807 */ /* 0x060fe20005000000 */
[----:B------:R-:W-:-:S04]  /*0560*/  IMAD R26, R26, R26, RZ ;  /* 0x0000001a1a1a7224 */ /* 0x000fc800078e02ff */
[----:B------:R-:W-:Y:S01]  /*0570*/  IMAD R23, R8, R23, RZ ;  /* 0x0000001708177224 */ /* 0x000fe200078e02ff */
[----:B------:R-:W-:Y:S06]  /*0580*/  @P3 BRA `(.L_x_1766) ;  /* 0xfffffffc00e03947 */ /* 0x000fec000383ffff */
[----:B------:R-:W-:Y:S05]  /*0590*/  BRA `(.L_x_1765) ;  /* 0x0000000000207947 */ /* 0x000fea0003800000 */
.L_x_1764:
[----:B-----5:R-:W-:Y:S01]  /*05a0*/  ISETP.NE.AND P2, PT, R26, 0x1, PT ;  /* 0x000000011a00780c */ /* 0x020fe20003f45270 */
[----:B------:R-:W-:Y:S01]  /*05b0*/  BSSY.RECONVERGENT B0, `(.L_x_1765) ;  /* 0x0000006000007945 */ /* 0x000fe20003800200 */
[----:B------:R-:W-:-:S11]  /*05c0*/  IMAD.MOV.U32 R23, RZ, RZ, R26 ;  /* 0x000000ffff177224 */ /* 0x000fd600078e001a */
[----:B------:R-:W-:Y:S05]  /*05d0*/  @!P2 BRA `(.L_x_1767) ;  /* 0x00000000000ca947 */ /* 0x000fea0003800000 */
[----:B------:R-:W-:Y:S01]  /*05e0*/  ISETP.NE.AND P2, PT, R26, -0x1, PT ;  /* 0xffffffff1a00780c */ /* 0x000fe20003f45270 */
[----:B------:R-:W-:-:S12]  /*05f0*/  IMAD.MOV.U32 R23, RZ, RZ, R0 ;  /* 0x000000ffff177224 */ /* 0x000fd800078e0000 */
[----:B------:R-:W-:-:S07]  /*0600*/  @P2 IMAD.MOV.U32 R23, RZ, RZ, RZ ;  /* 0x000000ffff172224 */ /* 0x000fce00078e00ff */
.L_x_1767:
[----:B------:R-:W-:Y:S05]  /*0610*/  BSYNC.RECONVERGENT B0 ;  /* 0x0000000000007941 */ /* 0x000fea0003800200 */
.L_x_1765:
[----:B------:R-:W-:Y:S05]  /*0620*/  @!P1 BRA `(.L_x_1768) ;  /* 0x0000000000509947 */ /* 0x000fea0003800000 */
[----:B------:R-:W-:Y:S01]  /*0630*/  ISETP.NE.AND P2, PT, R16, RZ, PT ;  /* 0x000000ff1000720c */ /* 0x000fe20003f45270 */
[----:B------:R-:W-:-:S12]  /*0640*/  IMAD.MOV.U32 R21, RZ, RZ, 0x1 ;  /* 0x00000001ff157424 */ /* 0x000fd800078e00ff */
[----:B------:R-:W-:Y:S05]  /*0650*/  @!P2 BRA `(.L_x_1769) ;  /* 0x000000000064a947 */ /* 0x000fea0003800000 */
[C---:B------:R-:W-:Y:S02]  /*0660*/  ISETP.GE.U32.AND P2, PT, R16.reuse, 0x2, PT ;  /* 0x000000021000780c */ /* 0x040fe40003f46070 */
[----:B------:R-:W-:-:S04]  /*0670*/  LOP3.LUT R7, R16, 0x1, RZ, 0xc0, !PT ;  /* 0x0000000110077812 */ /* 0x000fc800078ec0ff */
[----:B------:R-:W-:Y:S01]  /*0680*/  ISETP.NE.U32.AND P3, PT, R7, 0x1, PT ;  /* 0x000000010700780c */ /* 0x000fe20003f65070 */
[----:B-----5:R-:W-:-:S03]  /*0690*/  IMAD R7, R24, R24, RZ ;  /* 0x0000001818077224 */ /* 0x020fc600078e02ff */
[----:B------:R-:W-:-:S03]  /*06a0*/  SEL R21, R24, 0x1, !P3 ;  /* 0x0000000118157807 */ /* 0x000fc60005800000 */
[----:B------:R-:W-:Y:S06]  /*06b0*/  @!P2 BRA `(.L_x_1769) ;  /* 0x00000000004ca947 */ /* 0x000fec0003800000 */
[----:B------:R-:W-:Y:S01]  /*06c0*/  IMAD.MOV.U32 R9, RZ, RZ, R7 ;  /* 0x000000ffff097224 */ /* 0x000fe200078e0007 */
[----:B------:R-:W-:-:S07]  /*06d0*/  SHF.R.U32.HI R7, RZ, 0x1, R16 ;  /* 0x00000001ff077819 */ /* 0x000fce0000011610 */
.L_x_1770:
[C---:B------:R-:W-:Y:S02]  /*06e0*/  ISETP.GE.U32.AND P3, PT, R7.reuse, 0x2, PT ;  /* 0x000000020700780c */ /* 0x040fe40003f66070 */
[----:B------:R-:W-:Y:S02]  /*06f0*/  LOP3.LUT R8, R7, 0x1, RZ, 0xc0, !PT ;  /* 0x0000000107087812 */ /* 0x000fe400078ec0ff */
[----:B------:R-:W-:Y:S02]  /*0700*/  SHF.R.U32.HI R7, RZ, 0x1, R7 ;  /* 0x00000001ff077819 */ /* 0x000fe40000011607 */
[----:B------:R-:W-:-:S04]  /*0710*/  ISETP.NE.U32.AND P2, PT, R8, 0x1, PT ;  /* 0x000000010800780c */ /* 0x000fc80003f45070 */
[C---:B------:R-:W-:Y:S01]  /*0720*/  SEL R8, R9.reuse, 0x1, !P2 ;  /* 0x0000000109087807 */ /* 0x040fe20005000000 */
[----:B------:R-:W-:-:S04]  /*0730*/  IMAD R9, R9, R9, RZ ;  /* 0x0000000909097224 */ /* 0x000fc800078e02ff */
[----:B------:R-:W-:Y:S01]  /*0740*/  IMAD R21, R8, R21, RZ ;  /* 0x0000001508157224 */ /* 0x000fe200078e02ff */
[----:B------:R-:W-:Y:S06]  /*0750*/  @P3 BRA `(.L_x_1770) ;  /* 0xfffffffc00e03947 */ /* 0x000fec000383ffff */
[----:B------:R-:W-:Y:S05]  /*0760*/  BRA `(.L_x_1769) ;  /* 0x0000000000207947 */ /* 0x000fea0003800000 */
.L_x_1768:
[----:B-----5:R-:W-:Y:S01]  /*0770*/  ISETP.NE.AND P2, PT, R24, 0x1, PT ;  /* 0x000000011800780c */ /* 0x020fe20003f45270 */
[----:B------:R-:W-:Y:S01]  /*0780*/  BSSY.RECONVERGENT B0, `(.L_x_1769) ;  /* 0x0000006000007945 */ /* 0x000fe20003800200 */
[----:B------:R-:W-:-:S11]  /*0790*/  IMAD.MOV.U32 R21, RZ, RZ, R24 ;  /* 0x000000ffff157224 */ /* 0x000fd600078e0018 */
[----:B------:R-:W-:Y:S05]  /*07a0*/  @!P2 BRA `(.L_x_1771) ;  /* 0x00000000000ca947 */ /* 0x000fea0003800000 */
[----:B------:R-:W-:Y:S01]  /*07b0*/  ISETP.NE.AND P2, PT, R24, -0x1, PT ;  /* 0xffffffff1800780c */ /* 0x000fe20003f45270 */
[----:B------:R-:W-:-:S12]  /*07c0*/  IMAD.MOV.U32 R21, RZ, RZ, R0 ;  /* 0x000000ffff157224 */ /* 0x000fd800078e0000 */
[----:B------:R-:W-:-:S07]  /*07d0*/  @P2 IMAD.MOV.U32 R21, RZ, RZ, RZ ;  /* 0x000000ffff152224 */ /* 0x000fce00078e00ff */
.L_x_1771:
[----:B------:R-:W-:Y:S05]  /*07e0*/  BSYNC.RECONVERGENT B0 ;  /* 0x0000000000007941 */ /* 0x000fea0003800200 */
.L_x_1769:
        /* <DEDUP_REMOVED lines=10> */
[----:B------:R-:W-:-:S07]  /*0890*/  SHF.R.U32.HI R6, RZ, 0x1, R16 ;  /* 0x00000001ff067819 */ /* 0x000fce0000011610 */
.L_x_1774:
        /* <DEDUP_REMOVED lines=9> */
.L_x_1772:
[----:B-----5:R-:W-:Y:S01]  /*0930*/  ISETP.NE.AND P2, PT, R6, 0x1, PT ;  /* 0x000000010600780c */ /* 0x020fe20003f45270 */
[----:B------:R-:W-:Y:S01]  /*0940*/  BSSY.RECONVERGENT B0, `(.L_x_1773) ;  /* 0x0000006000007945 */ /* 0x000fe20003800200 */
[----:B------:R-:W-:-:S11]  /*0950*/  IMAD.MOV.U32 R29, RZ, RZ, R6 ;  /* 0x000000ffff1d7224 */ /* 0x000fd600078e0006 */
[----:B------:R-:W-:Y:S05]  /*0960*/  @!P2 BRA `(.L_x_1775) ;  /* 0x00000000000ca947 */ /* 0x000fea0003800000 */
[----:B------:R-:W-:Y:S01]  /*0970*/  ISETP.NE.AND P2, PT, R6, -0x1, PT ;  /* 0xffffffff0600780c */ /* 0x000fe20003f45270 */
[----:B------:R-:W-:-:S12]  /*0980*/  IMAD.MOV.U32 R29, RZ, RZ, R0 ;  /* 0x000000ffff1d7224 */ /* 0x000fd800078e0000 */
[----:B------:R-:W-:-:S07]  /*0990*/  @P2 IMAD.MOV.U32 R29, RZ, RZ, RZ ;  /* 0x000000ffff1d2224 */ /* 0x000fce00078e00ff */
.L_x_1775:
[----:B------:R-:W-:Y:S05]  /*09a0*/  BSYNC.RECONVERGENT B0 ;  /* 0x0000000000007941 */ /* 0x000fea0003800200 */
.L_x_1773:
[----:B------:R-:W-:Y:S05]  /*09b0*/  @!P1 BRA `(.L_x_1776) ;  /* 0x0000000000509947 */ /* 0x000fea0003800000 */
[----:B------:R-:W-:Y:S01]  /*09c0*/  ISETP.NE.AND P1, PT, R16, RZ, PT ;  /* 0x000000ff1000720c */ /* 0x000fe20003f25270 */
[----:B------:R-:W-:-:S12]  /*09d0*/  IMAD.MOV.U32 R20, RZ, RZ, 0x1 ;  /* 0x00000001ff147424 */ /* 0x000fd800078e00ff */
[----:B------:R-:W-:Y:S05]  /*09e0*/  @!P1 BRA `(.L_x_1777) ;  /* 0x0000000000649947 */ /* 0x000fea0003800000 */
[C---:B------:R-:W-:Y:S02]  /*09f0*/  ISETP.GE.U32.AND P2, PT, R16.reuse, 0x2, PT ;  /* 0x000000021000780c */ /* 0x040fe40003f46070 */
[----:B-----5:R-:W-:-:S04]  /*0a00*/  LOP3.LUT R6, R16, 0x1, RZ, 0xc0, !PT ;  /* 0x0000000110067812 */ /* 0x020fc800078ec0ff */
[----:B------:R-:W-:Y:S01]  /*0a10*/  ISETP.NE.U32.AND P1, PT, R6, 0x1, PT ;  /* 0x000000010600780c */ /* 0x000fe20003f25070 */
[----:B------:R-:W-:-:S03]  /*0a20*/  IMAD R6, R28, R28, RZ ;  /* 0x0000001c1c067224 */ /* 0x000fc600078e02ff */
[----:B------:R-:W-:-:S03]  /*0a30*/  SEL R20, R28, 0x1, !P1 ;  /* 0x000000011c147807 */ /* 0x000fc60004800000 */
[----:B------:R-:W-:Y:S06]  /*0a40*/  @!P2 BRA `(.L_x_1777) ;  /* 0x00000000004ca947 */ /* 0x000fec0003800000 */
[----:B------:R-:W-:Y:S01]  /*0a50*/  IMAD.MOV.U32 R8, RZ, RZ, R6 ;  /* 0x000000ffff087224 */ /* 0x000fe200078e0006 */
[----:B------:R-:W-:-:S07]  /*0a60*/  SHF.R.U32.HI R6, RZ, 0x1, R16 ;  /* 0x00000001ff067819 */ /* 0x000fce0000011610 */
.L_x_1778:
        /* <DEDUP_REMOVED lines=9> */
.L_x_1776:
[----:B-----5:R-:W-:Y:S01]  /*0b00*/  ISETP.NE.AND P1, PT, R28, 0x1, PT ;  /* 0x000000011c00780c */ /* 0x020fe20003f25270 */
[----:B------:R-:W-:Y:S01]  /*0b10*/  BSSY.RECONVERGENT B0, `(.L_x_1777) ;  /* 0x0000006000007945 */ /* 0x000fe20003800200 */
[----:B------:R-:W-:-:S11]  /*0b20*/  IMAD.MOV.U32 R20, RZ, RZ, R28 ;  /* 0x000000ffff147224 */ /* 0x000fd600078e001c */
[----:B------:R-:W-:Y:S05]  /*0b30*/  @!P1 BRA `(.L_x_1779) ;  /* 0x00000000000c9947 */ /* 0x000fea0003800000 */
[----:B------:R-:W-:Y:S01]  /*0b40*/  ISETP.NE.AND P1, PT, R28, -0x1, PT ;  /* 0xffffffff1c00780c */ /* 0x000fe20003f25270 */
[----:B------:R-:W-:-:S12]  /*0b50*/  IMAD.MOV.U32 R20, RZ, RZ, R0 ;  /* 0x000000ffff147224 */ /* 0x000fd800078e0000 */
[----:B------:R-:W-:-:S07]  /*0b60*/  @P1 IMAD.MOV.U32 R20, RZ, RZ, RZ ;  /* 0x000000ffff141224 */ /* 0x000fce00078e00ff */
.L_x_1779:
[----:B------:R-:W-:Y:S05]  /*0b70*/  BSYNC.RECONVERGENT B0 ;  /* 0x0000000000007941 */ /* 0x000fea0003800200 */
.L_x_1777:
        /* <DEDUP_REMOVED lines=8> */
[-C--:B-----5:R-:W-:Y:S02]  /*0c00*/  @!P1 LEA R6, P5, R12, R4.reuse, 0x2 ;  /* 0x000000040c069211 */ /* 0x0a0fe400078a10ff */
[-C--:B------:R-:W-:Y:S02]  /*0c10*/  @!P2 LEA R8, P6, R10, R4.reuse, 0x2 ;  /* 0x000000040a08a211 */ /* 0x080fe400078c10ff */
[-C--:B------:R-:W-:Y:S02]  /*0c20*/  @!P1 LEA.HI.X R7, R12, R5.reuse, R27, 0x2, P5 ;  /* 0x000000050c079211 */ /* 0x080fe400028f141b */
[----:B------:R-:W-:Y:S02]  /*0c30*/  @!P2 LEA.HI.X R9, R10, R5, R25, 0x2, P6 ;  /* 0x000000050a09a211 */ /* 0x000fe400030f1419 */
[-C--:B------:R-:W-:Y:S01]  /*0c40*/  @!P3 LEA R10, P5, R11, R4.reuse, 0x2 ;  /* 0x000000040b0ab211 */ /* 0x080fe200078a10ff */
[----:B------:R2:W-:Y:S01]  /*0c50*/  @!P1 STG.E desc[UR6][R6.64], R23 ;  /* 0x0000001706009986 */ /* 0x0005e2000c101906 */
[----:B------:R-:W-:-:S02]  /*0c60*/  @!P4 LEA R12, P6, R13, R4, 0x2 ;  /* 0x000000040d0cc211 */ /* 0x000fc400078c10ff */
[-C--:B------:R-:W-:Y:S01]  /*0c70*/  @!P3 LEA.HI.X R11, R11, R5.reuse, R17, 0x2, P5 ;  /* 0x000000050b0bb211 */ /* 0x080fe200028f1411 */
[----:B------:R2:W-:Y:S01]  /*0c80*/  @!P2 STG.E desc[UR6][R8.64], R21 ;  /* 0x000000150800a986 */ /* 0x0005e2000c101906 */
[----:B------:R-:W-:-:S03]  /*0c90*/  @!P4 LEA.HI.X R13, R13, R5, R19, 0x2, P6 ;  /* 0x000000050d0dc211 */ /* 0x000fc600030f1413 */
[----:B------:R2:W-:Y:S04]  /*0ca0*/  @!P3 STG.E desc[UR6][R10.64], R29 ;  /* 0x0000001d0a00b986 */ /* 0x0005e8000c101906 */
[----:B------:R2:W-:Y:S01]  /*0cb0*/  @!P4 STG.E desc[UR6][R12.64], R20 ;  /* 0x000000140c00c986 */ /* 0x0005e2000c101906 */
[----:B------:R-:W-:Y:S05]  /*0cc0*/  @!P0 BRA `(.L_x_1780) ;  /* 0xfffffff400608947 */ /* 0x000fea000383ffff */
[----:B------:R-:W-:Y:S05]  /*0cd0*/  EXIT ;  /* 0x000000000000794d */ /* 0x000fea0003800000 */
.L_x_1763:
[----:B------:R-:W0:Y:S02]  /*0ce0*/  S2R R19, SR_TID.X ;  /* 0x0000000000137919 */ /* 0x000e240000002100 */
[----:B0-----:R-:W-:-:S03]  /*0cf0*/  IMAD.WIDE.U32 R8, R19, 0x4, RZ ;  /* 0x0000000413087825 */ /* 0x001fc600078e00ff */
[----:B------:R-:W-:-:S04]  /*0d00*/  ISETP.GE.U32.AND P0, PT, R8, R0, PT ;  /* 0x000000000800720c */ /* 0x000fc80003f06070 */
[----:B------:R-:W-:-:S13]  /*0d10*/  ISETP.GE.AND.EX P0, PT, R9, R6, PT, P0 ;  /* 0x000000060900720c */ /* 0x000fda0003f06300 */
[----:B------:R-:W-:Y:S05]  /*0d20*/  @P0 EXIT ;  /* 0x000000000000094d */ /* 0x000fea0003800000 */
[----:B--2---:R-:W-:Y:S01]  /*0d30*/  LOP3.LUT R7, R16, 0x1, RZ, 0xc0, !PT ;  /* 0x0000000110077812 */ /* 0x004fe200078ec0ff */
[----:B------:R-:W-:Y:S01]  /*0d40*/  IMAD.MOV.U32 R17, RZ, RZ, -0x1 ;  /* 0xffffffffff117424 */ /* 0x000fe200078e00ff */
[----:B------:R-:W0:Y:S01]  /*0d50*/  LDCU UR4, c[0x0][0x360] ;  /* 0x00006c00ff0477ac */ /* 0x000e220008000800 */
[----:B------:R-:W-:Y:S01]  /*0d60*/  IMAD.MOV.U32 R18, RZ, RZ, RZ ;  /* 0x000000ffff127224 */ /* 0x000fe200078e00ff */
[----:B------:R-:W-:-:S04]  /*0d70*/  ISETP.NE.U32.AND P0, PT, R7, 0x1, PT ;  /* 0x000000010700780c */ /* 0x000fc80003f05070 */
[----:B------:R-:W-:-:S09]  /*0d80*/  SEL R17, R17, 0x1, !P0 ;  /* 0x0000000111117807 */ /* 0x000fd20004000000 */
.L_x_1797:
[C---:B------:R-:W-:Y:S01]  /*0d90*/  IMAD.SHL.U32 R21, R19.reuse, 0x10, RZ ;  /* 0x0000001013157824 */ /* 0x040fe200078e00ff */
[----:B------:R-:W-:-:S04]  /*0da0*/  SHF.L.U64.HI R7, R19, 0x4, R18 ;  /* 0x0000000413077819 */ /* 0x000fc80000010212 */
[----:B------:R-:W-:-:S05]  /*0db0*/  IADD3 R10, P0, PT, R2, R21, RZ ;  /* 0x00000015020a7210 */ /* 0x000fca0007f1e0ff */
[----:B------:R-:W-:-:S06]  /*0dc0*/  IMAD.X R11, R3, 0x1, R7, P0 ;  /* 0x00000001030b7824 */ /* 0x000fcc00000e0607 */
[----:B------:R-:W5:Y:S01]  /*0dd0*/  LDG.E.128 R8, desc[UR6][R10.64] ;  /* 0x000000060a087981 */ /* 0x000f62000c1e1d00 */
[----:B------:R-:W-:Y:S01]  /*0de0*/  ISETP.GE.AND P0, PT, R16, RZ, PT ;  /* 0x000000ff1000720c */ /* 0x000fe20003f06270 */
[----:B------:R-:W-:-:S12]  /*0df0*/  BSSY.RECONVERGENT B0, `(.L_x_1781) ;  /* 0x0000016000007945 */ /* 0x000fd80003800200 */
[----:B------:R-:W-:Y:S05]  /*0e00*/  @!P0 BRA `(.L_x_1782) ;  /* 0x0000000000388947 */ /* 0x000fea0003800000 */
[----:B------:R-:W-:Y:S01]  /*0e10*/  ISETP.NE.AND P1, PT, R16, RZ, PT ;  /* 0x000000ff1000720c */ /* 0x000fe20003f25270 */
[----:B------:R-:W-:-:S12]  /*0e20*/  IMAD.MOV.U32 R12, RZ, RZ, 0x1 ;  /* 0x00000001ff0c7424 */ /* 0x000fd800078e00ff */
[----:B------:R-:W-:Y:S05]  /*0e30*/  @!P1 BRA `(.L_x_1783) ;  /* 0x0000000000449947 */ /* 0x000fea0003800000 */
[----:B------:R-:W-:Y:S02]  /*0e40*/  IMAD.MOV.U32 R13, RZ, RZ, R16 ;  /* 0x000000ffff0d7224 */ /* 0x000fe400078e0010 */
[----:B------:R-:W-:-:S07]  /*0e50*/  IMAD.MOV.U32 R12, RZ, RZ, 0x1 ;  /* 0x00000001ff0c7424 */ /* 0x000fce00078e00ff */
.L_x_1784:
        /* <DEDUP_REMOVED lines=9> */
.L_x_1782:
[----:B-----5:R-:W-:Y:S01]  /*0ef0*/  ISETP.NE.AND P1, PT, R8, 0x1, PT ;  /* 0x000000010800780c */ /* 0x020fe20003f25270 */
[----:B------:R-:W-:-:S12]  /*0f00*/  IMAD.MOV.U32 R12, RZ, RZ, R8 ;  /* 0x000000ffff0c7224 */ /* 0x000fd800078e0008 */
[----:B------:R-:W-:Y:S05]  /*0f10*/  @!P1 BRA `(.L_x_1783) ;  /* 0x00000000000c9947 */ /* 0x000fea0003800000 */
[----:B------:R-:W-:Y:S01]  /*0f20*/  ISETP.NE.AND P1, PT, R8, -0x1, PT ;  /* 0xffffffff0800780c */ /* 0x000fe20003f25270 */
[----:B------:R-:W-:-:S12]  /*0f30*/  IMAD.MOV.U32 R12, RZ, RZ, R17 ;  /* 0x000000ffff0c7224 */ /* 0x000fd800078e0011 */
[----:B------:R-:W-:-:S07]  /*0f40*/  @P1 IMAD.MOV.U32 R12, RZ, RZ, RZ ;  /* 0x000000ffff0c1224 */ /* 0x000fce00078e00ff */
.L_x_1783:
[----:B0-----:R-:W-:Y:S05]  /*0f50*/  BSYNC.RECONVERGENT B0 ;  /* 0x0000000000007941 */ /* 0x001fea0003800200 */
.L_x_1781:
[----:B------:R-:W-:Y:S04]  /*0f60*/  BSSY.RECONVERGENT B0, `(.L_x_1785) ;  /* 0x000001c000007945 */ /* 0x000fe80003800200 */
        /* <DEDUP_REMOVED lines=12> */
.L_x_1788:
        /* <DEDUP_REMOVED lines=9> */
.L_x_1786:
[----:B-----5:R-:W-:Y:S01]  /*10c0*/  ISETP.NE.AND P1, PT, R9, 0x1, PT ;  /* 0x000000010900780c */ /* 0x020fe20003f25270 */
[----:B------:R-:W-:-:S12]  /*10d0*/  IMAD.MOV.U32 R13, RZ, RZ, R9 ;  /* 0x000000ffff0d7224 */ /* 0x000fd800078e0009 */
[----:B------:R-:W-:Y:S05]  /*10e0*/  @!P1 BRA `(.L_x_1787) ;  /* 0x00000000000c9947 */ /* 0x000fea0003800000 */
[----:B------:R-:W-:Y:S01]  /*10f0*/  ISETP.NE.AND P1, PT, R9, -0x1, PT ;  /* 0xffffffff0900780c */ /* 0x000fe20003f25270 */
[----:B------:R-:W-:-:S12]  /*1100*/  IMAD.MOV.U32 R13, RZ, RZ, R17 ;  /* 0x000000ffff0d7224 */ /* 0x000fd800078e0011 */
[----:B------:R-:W-:-:S07]  /*1110*/  @P1 IMAD.MOV.U32 R13, RZ, RZ, RZ ;  /* 0x000000ffff0d1224 */ /* 0x000fce00078e00ff */
.L_x_1787:
[----:B------:R-:W-:Y:S05]  /*1120*/  BSYNC.RECONVERGENT B0 ;  /* 0x0000000000007941 */ /* 0x000fea0003800200 */
.L_x_1785:
        /* <DEDUP_REMOVED lines=13> */
.L_x_1792:
        /* <DEDUP_REMOVED lines=9> */
.L_x_1790:
[----:B-----5:R-:W-:Y:S01]  /*1290*/  ISETP.NE.AND P1, PT, R10, 0x1, PT ;  /* 0x000000010a00780c */ /* 0x020fe20003f25270 */
[----:B------:R-:W-:-:S12]  /*12a0*/  IMAD.MOV.U32 R14, RZ, RZ, R10 ;  /* 0x000000ffff0e7224 */ /* 0x000fd800078e000a */
[----:B------:R-:W-:Y:S05]  /*12b0*/  @!P1 BRA `(.L_x_1791) ;  /* 0x00000000000c9947 */ /* 0x000fea0003800000 */
[----:B------:R-:W-:Y:S01]  /*12c0*/  ISETP.NE.AND P1, PT, R10, -0x1, PT ;  /* 0xffffffff0a00780c */ /* 0x000fe20003f25270 */
[----:B------:R-:W-:-:S12]  /*12d0*/  IMAD.MOV.U32 R14, RZ, RZ, R17 ;  /* 0x000000ffff0e7224 */ /* 0x000fd800078e0011 */
[----:B------:R-:W-:-:S07]  /*12e0*/  @P1 IMAD.MOV.U32 R14, RZ, RZ, RZ ;  /* 0x000000ffff0e1224 */ /* 0x000fce00078e00ff */
.L_x_1791:
[----:B------:R-:W-:Y:S05]  /*12f0*/  BSYNC.RECONVERGENT B0 ;  /* 0x0000000000007941 */ /* 0x000fea0003800200 */
.L_x_1789:
        /* <DEDUP_REMOVED lines=13> */
.L_x_1796:
        /* <DEDUP_REMOVED lines=9> */
.L_x_1794:
[----:B-----5:R-:W-:Y:S01]  /*1460*/  ISETP.NE.AND P0, PT, R11, 0x1, PT ;  /* 0x000000010b00780c */ /* 0x020fe20003f05270 */
[----:B------:R-:W-:-:S12]  /*1470*/  IMAD.MOV.U32 R15, RZ, RZ, R11 ;  /* 0x000000ffff0f7224 */ /* 0x000fd800078e000b */
[----:B------:R-:W-:Y:S05]  /*1480*/  @!P0 BRA `(.L_x_1795) ;  /* 0x00000000000c8947 */ /* 0x000fea0003800000 */
[----:B------:R-:W-:Y:S01]  /*1490*/  ISETP.NE.AND P0, PT, R11, -0x1, PT ;  /* 0xffffffff0b00780c */ /* 0x000fe20003f05270 */
[----:B------:R-:W-:-:S12]  /*14a0*/  IMAD.MOV.U32 R15, RZ, RZ, R17 ;  /* 0x000000ffff0f7224 */ /* 0x000fd800078e0011 */
[----:B------:R-:W-:-:S07]  /*14b0*/  @P0 IMAD.MOV.U32 R15, RZ, RZ, RZ ;  /* 0x000000ffff0f0224 */ /* 0x000fce00078e00ff */
.L_x_1795:
[----:B------:R-:W-:Y:S05]  /*14c0*/  BSYNC.RECONVERGENT B0 ;  /* 0x0000000000007941 */ /* 0x000fea0003800200 */
.L_x_1793:
[----:B-----5:R-:W-:-:S05]  /*14d0*/  IADD3 R8, P0, PT, R4, R21, RZ ;  /* 0x0000001504087210 */ /* 0x020fca0007f1e0ff */
[----:B------:R-:W-:Y:S01]  /*14e0*/  IMAD.X R9, R5, 0x1, R7, P0 ;  /* 0x0000000105097824 */ /* 0x000fe200000e0607 */
[----:B------:R-:W-:-:S04]  /*14f0*/  IADD3 R19, P0, PT, R19, UR4, RZ ;  /* 0x0000000413137c10 */ /* 0x000fc8000ff1e0ff */
[----:B------:R1:W-:Y:S01]  /*1500*/  STG.E.128 desc[UR6][R8.64], R12 ;  /* 0x0000000c08007986 */ /* 0x0003e2000c101d06 */
[C---:B------:R-:W-:Y:S02]  /*1510*/  IMAD.SHL.U32 R7, R19.reuse, 0x4, RZ ;  /* 0x0000000413077824 */ /* 0x040fe400078e00ff */
[----:B------:R-:W-:Y:S01]  /*1520*/  IMAD.X R18, RZ, RZ, R18, P0 ;  /* 0x000000ffff127224 */ /* 0x000fe200000e0612 */
[----:B------:R-:W-:Y:S02]  /*1530*/  LOP3.LUT P0, RZ, R19, 0xffffc000, RZ, 0xc0, !PT ;  /* 0xffffc00013ff7812 */ /* 0x000fe4000780c0ff */
[----:B------:R-:W-:Y:S02]  /*1540*/  ISETP.LT.U32.AND P1, PT, R7, R0, PT ;  /* 0x000000000700720c */ /* 0x000fe40003f21070 */
[----:B------:R-:W-:Y:S02]  /*1550*/  SHF.L.U64.HI R7, R19, 0x2, R18 ;  /* 0x0000000213077819 */ /* 0x000fe40000010212 */
[----:B------:R-:W-:-:S02]  /*1560*/  LOP3.LUT P0, RZ, R18, 0x3fffffff, RZ, 0xc0, P0 ;  /* 0x3fffffff12ff7812 */ /* 0x000fc4000000c0ff */
[----:B------:R-:W-:-:S13]  /*1570*/  ISETP.LT.AND.EX P1, PT, R7, R6, PT, P1 ;  /* 0x000000060700720c */ /* 0x000fda0003f21310 */
[----:B-1----:R-:W-:Y:S05]  /*1580*/  @!P0 BRA P1, `(.L_x_1797) ;  /* 0xfffffff800008947 */ /* 0x002fea000083ffff */
[----:B------:R-:W-:Y:S05]  /*1590*/  EXIT ;  /* 0x000000000000794d */ /* 0x000fea0003800000 */
.L_x_1798:
        /* <DEDUP_REMOVED lines=14> */
.L_x_4271:


//--------------------- .text._ZN2at6native61_GLOBAL__N__44eb8e94_28_ForeachBinaryOpScalarList_cu_dda10a6925multi_tensor_apply_kernelINS1_28TensorListScalarListMetadataIaLi2EEENS1_25BinaryOpScalarListFunctorIaLi2ELi1ELi1EEEJNS1_13power_functorIaEEEEEvT_T0_DpT1_ --------------------------
	.section	.text._ZN2at6native61_GLOBAL__N__44eb8e94_28_ForeachBinaryOpScalarList_cu_dda10a6925multi_tensor_apply_kernelINS1_28TensorListScalarListMetadataIaLi2EEENS1_25BinaryOpScalarListFunctorIaLi2ELi1ELi1EEEJNS1_13power_functorIaEEEEEvT_T0_DpT1_,"ax",@progbits
	.align	128
.text._ZN2at6native61_GLOBAL__N__44eb8e94_28_ForeachBinaryOpScalarList_cu_dda10a6925multi_tensor_apply_kernelINS1_28TensorListScalarListMetadataIaLi2EEENS1_25BinaryOpScalarListFunctorIaLi2ELi1ELi1EEEJNS1_13power_functorIaEEEEEvT_T0_DpT1_:
        .type           _ZN2at6native61_GLOBAL__N__44eb8e94_28_ForeachBinaryOpScalarList_cu_dda10a6925multi_tensor_apply_kernelINS1_28TensorListScalarListMetadataIaLi2EEENS1_25BinaryOpScalarListFunctorIaLi2ELi1ELi1EEEJNS1_13power_functorIaEEEEEvT_T0_DpT1_,@function
        .size           _ZN2at6native61_GLOBAL__N__44eb8e94_28_ForeachBinaryOpScalarList_cu_dda10a6925multi_tensor_apply_kernelINS1_28TensorListScalarListMetadataIaLi2EEENS1_25BinaryOpScalarListFunctorIaLi2ELi1ELi1EEEJNS1_13power_functorIaEEEEEvT_T0_DpT1_,(.L_x_4272 - _ZN2at6native61_GLOBAL__N__44eb8e94_28_ForeachBinaryOpScalarList_cu_dda10a6925multi_tensor_apply_kernelINS1_28TensorListScalarListMetadataIaLi2EEENS1_25BinaryOpScalarListFunctorIaLi2ELi1ELi1EEEJNS1_13power_functorIaEEEEEvT_T0_DpT1_)
        .other          _ZN2at6native61_GLOBAL__N__44eb8e94_28_ForeachBinaryOpScalarList_cu_dda10a6925multi_tensor_apply_kernelINS1_28TensorListScalarListMetadataIaLi2EEENS1_25BinaryOpScalarListFunctorIaLi2ELi1ELi1EEEJNS1_13power_functorIaEEEEEvT_T0_DpT1_,@"STO_CUDA_ENTRY STV_DEFAULT"
_ZN2at6native61_GLOBAL__N__44eb8e94_28_ForeachBinaryOpScalarList_cu_dda10a6925multi_tensor_apply_kernelINS1_28TensorListScalarListMetadataIaLi2EEENS1_25BinaryOpScalarListFunctorIaLi2ELi1ELi1EEEJNS1_13power_functorIaEEEEEvT_T0_DpT1_:
        /* <DEDUP_REMOVED lines=12> */
[----:B------:R3:W4:Y:S01]  /*00c0*/  LDC.64 R2, c[0x0][R12+0x780] ;  /* 0x0001e0000c027b82 */ /* 0x0007220000000a00 */
[----:B0-----:R-:W-:-:S07]  /*00d0*/  IADD3 R15, P1, PT, R6, R8, RZ ;  /* 0x00000008060f7210 */ /* 0x001fce0007f3e0ff */
[----:B------:R-:W0:Y:S01]  /*00e0*/  LDC.S8 R16, c[0x0][R16+0x980] ;  /* 0x0002600010107b82 */ /* 0x000e220000000200 */
[----:B------:R-:W-:Y:S01]  /*00f0*/  IMAD.X R13, R7, 0x1, R9, P1 ;  /* 0x00000001070d7824 */ /* 0x000fe200008e0609 */
[----:B--2---:R-:W-:-:S05]  /*0100*/  IADD3 R14, P2, PT, R6, R4, RZ ;  /* 0x00000004060e7210 */ /* 0x004fca0007f5e0ff */
[----:B---3--:R-:W-:Y:S01]  /*0110*/  IMAD.X R12, R7, 0x1, R5, P2 ;  /* 0x00000001070c7824 */ /* 0x008fe200010e0605 */
[-C--:B----4-:R-:W-:Y:S02]  /*0120*/  LOP3.LUT R0, R15, R2.reuse, R14, 0xfe, !PT ;  /* 0x000000020f007212 */ /* 0x090fe400078efe0e */
[----:B------:R-:W-:Y:S02]  /*0130*/  IADD3 R11, P3, PT, -R6, R2, RZ ;  /* 0x00000002060b7210 */ /* 0x000fe40007f7e1ff */
[----:B------:R-:W-:-:S03]  /*0140*/  LOP3.LUT P0, RZ, R0, 0x3, RZ, 0xc0, !PT ;  /* 0x0000000300ff7812 */ /* 0x000fc6000780c0ff */
[----:B------:R-:W-:-:S10]  /*0150*/  IMAD.X R10, R3, 0x1, ~R7, P3 ;  /* 0x00000001030a7824 */ /* 0x000fd400018e0e07 */
[----:B-1----:R-:W-:Y:S05]  /*0160*/  @!P0 BRA `(.L_x_1799) ;  /* 0x0000000c00b08947 */ /* 0x002fea0003800000 */
[----:B------:R-:W-:-:S04]  /*0170*/  ISETP.GE.U32.AND P0, PT, R11, 0x1, PT ;  /* 0x000000010b00780c */ /* 0x000fc80003f06070 */
[----:B------:R-:W-:-:S13]  /*0180*/  ISETP.GE.AND.EX P0, PT, R10, RZ, PT, P0 ;  /* 0x000000ff0a00720c */ /* 0x000fda0003f06300 */
[----:B------:R-:W-:Y:S05]  /*0190*/  @!P0 EXIT ;  /* 0x000000000000894d */ /* 0x000fea0003800000 */
[----:B------:R-:W1:Y:S01]  /*01a0*/  S2R R20, SR_TID.X ;  /* 0x0000000000147919 */ /* 0x000e620000002100 */
[----:B0-----:R-:W-:Y:S01]  /*01b0*/  LOP3.LUT R0, R16, 0x1, RZ, 0xc0, !PT ;  /* 0x0000000110007812 */ /* 0x001fe200078ec0ff */
[----:B------:R-:W0:Y:S01]  /*01c0*/  LDCU UR8, c[0x0][0x360] ;  /* 0x00006c00ff0877ac */ /* 0x000e220008000800 */
        /* <DEDUP_REMOVED lines=9> */
.L_x_1816:
[----:B-1----:R-:W-:Y:S02]  /*0260*/  IADD3 R26, P1, PT, R20, UR4, RZ ;  /* 0x00000004141a7c10 */ /* 0x002fe4000ff3e0ff */
[----:B--2---:R-:W-:Y:S02]  /*0270*/  PRMT R27, RZ, 0x7610, R27 ;  /* 0x00007610ff1b7816 */ /* 0x004fe4000000001b */
[C---:B0-----:R-:W-:Y:S01]  /*0280*/  IADD3 R24, P2, PT, R26.reuse, UR8, RZ ;  /* 0x000000081a187c10 */ /* 0x041fe2000ff5e0ff */
[----:B------:R-:W-:Y:S01]  /*0290*/  IMAD.X R23, RZ, RZ, UR5, P1 ;  /* 0x00000005ff177e24 */ /* 0x000fe200088e06ff */
[-C--:B------:R-:W-:Y:S02]  /*02a0*/  ISETP.GE.U32.AND P0, PT, R26, R11.reuse, PT ;  /* 0x0000000b1a00720c */ /* 0x080fe40003f06070 */
[C---:B------:R-:W-:Y:S01]  /*02b0*/  ISETP.GE.U32.AND P1, PT, R24.reuse, R11, PT ;  /* 0x0000000b1800720c */ /* 0x040fe20003f26070 */
[----:B------:R-:W-:Y:S01]  /*02c0*/  IMAD.X R21, RZ, RZ, R23, P2 ;  /* 0x000000ffff157224 */ /* 0x000fe200010e0617 */
[----:B------:R-:W-:-:S02]  /*02d0*/  IADD3 R22, P2, PT, R24, UR8, RZ ;  /* 0x0000000818167c10 */ /* 0x000fc4000ff5e0ff */
[-C--:B------:R-:W-:Y:S02]  /*02e0*/  ISETP.GE.U32.AND.EX P0, PT, R23, R10.reuse, PT, P0 ;  /* 0x0000000a1700720c */ /* 0x080fe40003f06100 */
[C---:B------:R-:W-:Y:S01]  /*02f0*/  IADD3 R18, P4, PT, R22.reuse, UR8, RZ ;  /* 0x0000000816127c10 */ /* 0x040fe2000ff9e0ff */
[----:B------:R-:W-:Y:S01]  /*0300*/  IMAD.X R17, RZ, RZ, R21, P2 ;  /* 0x000000ffff117224 */ /* 0x000fe200010e0615 */
[-C--:B------:R-:W-:Y:S02]  /*0310*/  ISETP.GE.U32.AND.EX P1, PT, R21, R10.reuse, PT, P1 ;  /* 0x0000000a1500720c */ /* 0x080fe40003f26110 */
[-C--:B------:R-:W-:Y:S01]  /*0320*/  ISETP.GE.U32.AND P2, PT, R22, R11.reuse, PT ;  /* 0x0000000b1600720c */ /* 0x080fe20003f46070 */
[----:B------:R-:W-:Y:S01]  /*0330*/  IMAD.X R19, RZ, RZ, R17, P4 ;  /* 0x000000ffff137224 */ /* 0x000fe200020e0611 */
[----:B------:R-:W-:Y:S02]  /*0340*/  ISETP.GE.U32.AND P3, PT, R18, R11, PT ;  /* 0x0000000b1200720c */ /* 0x000fe40003f66070 */
[----:B------:R-:W-:-:S02]  /*0350*/  ISETP.GE.U32.AND.EX P2, PT, R17, R10, PT, P2 ;  /* 0x0000000a1100720c */ /* 0x000fc40003f46120 */
[----:B------:R-:W-:Y:S02]  /*0360*/  ISETP.GE.U32.AND.EX P3, PT, R19, R10, PT, P3 ;  /* 0x0000000a1300720c */ /* 0x000fe40003f66130 */
[-C--:B------:R-:W-:Y:S02]  /*0370*/  @!P0 IADD3 R8, P4, PT, R26, R15.reuse, RZ ;  /* 0x0000000f1a088210 */ /* 0x080fe40007f9e0ff */
[----:B------:R-:W-:Y:S02]  /*0380*/  PRMT R28, RZ, 0x7610, R28 ;  /* 0x00007610ff1c7816 */ /* 0x000fe4000000001c */
[----:B------:R-:W-:Y:S01]  /*0390*/  @!P1 IADD3 R2, P5, PT, R24, R15, RZ ;  /* 0x0000000f18029210 */ /* 0x000fe20007fbe0ff */
[----:B------:R-:W-:-:S04]  /*03a0*/  @!P0 IMAD.X R9, R23, 0x1, R13, P4 ;  /* 0x0000000117098824 */ /* 0x000fc800020e060d */
[--C-:B------:R-:W-:Y:S01]  /*03b0*/  @!P1 IMAD.X R3, R21, 0x1, R13.reuse, P5 ;  /* 0x0000000115039824 */ /* 0x100fe200028e060d */
[----:B------:R-:W5:Y:S01]  /*03c0*/  @!P0 LDG.E.U8 R27, desc[UR6][R8.64] ;  /* 0x00000006081b8981 */ /* 0x000f62000c1e1100 */
[-C--:B------:R-:W-:Y:S02]  /*03d0*/  @!P2 IADD3 R4, P0, PT, R22, R15.reuse, RZ ;  /* 0x0000000f1604a210 */ /* 0x080fe40007f1e0ff */
[----:B------:R-:W-:Y:S01]  /*03e0*/  @!P3 IADD3 R6, P4, PT, R18, R15, RZ ;  /* 0x0000000f1206b210 */ /* 0x000fe20007f9e0ff */
[----:B------:R0:W5:Y:S02]  /*03f0*/  @!P1 LDG.E.U8 R28, desc[UR6][R2.64] ;  /* 0x00000006021c9981 */ /* 0x000164000c1e1100 */
[--C-:B------:R-:W-:Y:S02]  /*0400*/  @!P2 IMAD.X R5, R17, 0x1, R13.reuse, P0 ;  /* 0x000000011105a824 */ /* 0x100fe400000e060d */
[----:B------:R-:W-:Y:S01]  /*0410*/  @!P3 IMAD.X R7, R19, 0x1, R13, P4 ;  /* 0x000000011307b824 */ /* 0x000fe200020e060d */
[----:B0-----:R-:W-:-:S02]  /*0420*/  PRMT R3, RZ, 0x7610, R3 ;  /* 0x00007610ff037816 */ /* 0x001fc40000000003 */
[----:B------:R-:W-:-:S04]  /*0430*/  PRMT R2, RZ, 0x7610, R2 ;  /* 0x00007610ff027816 */ /* 0x000fc80000000002 */
[----:B------:R0:W5:Y:S04]  /*0440*/  @!P2 LDG.E.U8 R3, desc[UR6][R4.64] ;  /* 0x000000060403a981 */ /* 0x000168000c1e1100 */
[----:B------:R0:W5:Y:S01]  /*0450*/  @!P3 LDG.E.U8 R2, desc[UR6][R6.64] ;  /* 0x000000060602b981 */ /* 0x000162000c1e1100 */
[----:B------:R-:W-:Y:S01]  /*0460*/  ULEA UR4, UP0, UR8, UR4, 0x2 ;  /* 0x0000000408047291 */ /* 0x000fe2000f8010ff */
[----:B------:R-:W-:-:S03]  /*0470*/  ISETP.GE.AND P1, PT, R16, RZ, PT ;  /* 0x000000ff1000720c */ /* 0x000fc60003f26270 */
[----:B------:R-:W-:Y:S02]  /*0480*/  UIADD3.X UR5, UPT, UPT, URZ, UR5, URZ, UP0, !UPT ;  /* 0x00000005ff057290 */ /* 0x000fe400087fe4ff */
[----:B------:R-:W-:-:S04]  /*0490*/  ISETP.LE.U32.AND P0, PT, R11, UR4, PT ;  /* 0x000000040b007c0c */ /* 0x000fc8000bf03070 */
[----:B------:R-:W-:-:S05]  /*04a0*/  IMAD.U32 R9, RZ, RZ, UR5 ;  /* 0x00000005ff097e24 */ /* 0x000fca000f8e00ff */
[----:B------:R-:W-:Y:S01]  /*04b0*/  ISETP.GE.U32.AND.EX P0, PT, R9, R10, PT, P0 ;  /* 0x0000000a0900720c */ /* 0x000fe20003f06100 */
[----:B0-----:R-:W-:-:S12]  /*04c0*/  @!P1 BRA `(.L_x_1800) ;  /* 0x0000000000789947 */ /* 0x001fd80003800000 */
[----:B------:R-:W-:Y:S01]  /*04d0*/  ISETP.NE.AND P2, PT, R16, RZ, PT ;  /* 0x000000ff1000720c */ /* 0x000fe20003f45270 */
[----:B------:R-:W-:-:S12]  /*04e0*/  IMAD.MOV.U32 R25, RZ, RZ, 0x1 ;  /* 0x00000001ff197424 */ /* 0x000fd800078e00ff */
[----:B------:R-:W-:Y:S05]  /*04f0*/  @!P2 BRA `(.L_x_1801) ;  /* 0x000000000090a947 */ /* 0x000fea0003800000 */
[----:B------:R-:W-:-:S04]  /*0500*/  LOP3.LUT R4, R16, 0x1, RZ, 0xc0, !PT ;  /* 0x0000000110047812 */ /* 0x000fc800078ec0ff */
[----:B------:R-:W-:Y:S02]  /*0510*/  ISETP.NE.U32.AND P2, PT, R4, 0x1, PT ;  /* 0x000000010400780c */ /* 0x000fe40003f45070 */
[----:B------:R-:W-:Y:S02]  /*0520*/  LOP3.LUT R4, R16, 0xff, RZ, 0xc0, !PT ;  /* 0x000000ff10047812 */ /* 0x000fe400078ec0ff */
[C---:B-----5:R-:W-:Y:S02]  /*0530*/  SEL R5, R27.reuse, 0x1, !P2 ;  /* 0x000000011b057807 */ /* 0x060fe40005000000 */
[----:B------:R-:W-:Y:S02]  /*0540*/  ISETP.GE.U32.AND P2, PT, R4, 0x2, PT ;  /* 0x000000020400780c */ /* 0x000fe40003f46070 */
[----:B------:R-:W-:Y:S02]  /*0550*/  PRMT R27, R27, 0x9910, RZ ;  /* 0x000099101b1b7816 */ /* 0x000fe400000000ff */
[----:B------:R-:W-:-:S03]  /*0560*/  PRMT R25, R5, 0x9910, RZ ;  /* 0x0000991005197816 */ /* 0x000fc600000000ff */
[----:B------:R-:W-:-:S04]  /*0570*/  IMAD.MOV.U32 R5, RZ, RZ, R27 ;  /* 0x000000ffff057224 */ /* 0x000fc800078e001b */
[----:B------:R-:W-:Y:S02]  /*0580*/  IMAD R5, R5, R5, RZ ;  /* 0x0000000505057224 */ /* 0x000fe400078e02ff */
[----:B------:R-:W-:Y:S05]  /*0590*/  @!P2 BRA `(.L_x_1801) ;  /* 0x000000000068a947 */ /* 0x000fea0003800000 */
[----:B------:R-:W-:Y:S02]  /*05a0*/  SHF.R.U32.HI R4, RZ, 0x1, R4 ;  /* 0x00000001ff047819 */ /* 0x000fe40000011604 */
[----:B------:R-:W-:-:S07]  /*05b0*/  PRMT R7, R5, 0x7610, R7 ;  /* 0x0000761005077816 */ /* 0x000fce0000000007 */
.L_x_1802:
[C---:B------:R-:W-:Y:S02]  /*05c0*/  LOP3.LUT R5, R4.reuse, 0x1, RZ, 0xc0, !PT ;  /* 0x0000000104057812 */ /* 0x040fe400078ec0ff */
[----:B------:R-:W-:Y:S02]  /*05d0*/  LOP3.LUT R4, R4, 0xff, RZ, 0xc0, !PT ;  /* 0x000000ff04047812 */ /* 0x000fe400078ec0ff */
[----:B------:R-:W-:Y:S02]  /*05e0*/  ISETP.NE.U32.AND P2, PT, R5, 0x1, PT ;  /* 0x000000010500780c */ /* 0x000fe40003f45070 */
[----:B------:R-:W-:Y:S02]  /*05f0*/  PRMT R25, R25, 0x9910, RZ ;  /* 0x0000991019197816 */ /* 0x000fe400000000ff */
[----:B------:R-:W-:Y:S02]  /*0600*/  SEL R5, R7, 0x1, !P2 ;  /* 0x0000000107057807 */ /* 0x000fe40005000000 */
[----:B------:R-:W-:-:S02]  /*0610*/  ISETP.GE.U32.AND P2, PT, R4, 0x2, PT ;  /* 0x000000020400780c */ /* 0x000fc40003f46070 */
[----:B------:R-:W-:Y:S01]  /*0620*/  PRMT R6, R5, 0x9910, RZ ;  /* 0x0000991005067816 */ /* 0x000fe200000000ff */
[----:B------:R-:W-:Y:S01]  /*0630*/  IMAD.MOV.U32 R5, RZ, RZ, R25 ;  /* 0x000000ffff057224 */ /* 0x000fe200078e0019 */
[----:B------:R-:W-:Y:S02]  /*0640*/  PRMT R7, R7, 0x9910, RZ ;  /* 0x0000991007077816 */ /* 0x000fe400000000ff */
[----:B------:R-:W-:Y:S01]  /*0650*/  SHF.R.U32.HI R4, RZ, 0x1, R4 ;  /* 0x00000001ff047819 */ /* 0x000fe20000011604 */
[----:B------:R-:W-:Y:S02]  /*0660*/  IMAD R5, R5, R6, RZ ;  /* 0x0000000605057224 */ /* 0x000fe400078e02ff */
[----:B------:R-:W-:-:S03]  /*0670*/  IMAD R7, R7, R7, RZ ;  /* 0x0000000707077224 */ /* 0x000fc600078e02ff */
[----:B------:R-:W-:Y:S01]  /*0680*/  PRMT R25, R5, 0x7610, R25 ;  /* 0x0000761005197816 */ /* 0x000fe20000000019 */
[----:B------:R-:W-:Y:S06]  /*0690*/  @P2 BRA `(.L_x_1802) ;  /* 0xfffffffc00c82947 */ /* 0x000fec000383ffff */
[----:B------:R-:W-:Y:S05]  /*06a0*/  BRA `(.L_x_1801) ;  /* 0x0000000000247947 */ /* 0x000fea0003800000 */
.L_x_1800:
[----:B-----5:R-:W-:Y:S01]  /*06b0*/  LOP3.LUT R27, R27, 0xff, RZ, 0xc0, !PT ;  /* 0x000000ff1b1b7812 */ /* 0x020fe200078ec0ff */
[----:B------:R-:W-:Y:S01]  /*06c0*/  BSSY.RECONVERGENT B0, `(.L_x_1801) ;  /* 0x0000007000007945 */ /* 0x000fe20003800200 */
[----:B------:R-:W-:Y:S02]  /*06d0*/  IMAD.MOV.U32 R25, RZ, RZ, 0x1 ;  /* 0x00000001ff197424 */ /* 0x000fe400078e00ff */
[----:B------:R-:W-:-:S13]  /*06e0*/  ISETP.NE.AND P2, PT, R27, 0x1, PT ;  /* 0x000000011b00780c */ /* 0x000fda0003f45270 */
[----:B------:R-:W-:Y:S05]  /*06f0*/  @!P2 BRA `(.L_x_1803) ;  /* 0x00000000000ca947 */ /* 0x000fea0003800000 */
[----:B------:R-:W-:Y:S02]  /*0700*/  ISETP.NE.AND P2, PT, R27, 0xff, PT ;  /* 0x000000ff1b00780c */ /* 0x000fe40003f45270 */
[----:B------:R-:W-:-:S11]  /*0710*/  PRMT R25, R0, 0x7610, R25 ;  /* 0x0000761000197816 */ /* 0x000fd60000000019 */
[----:B------:R-:W-:-:S07]  /*0720*/  @P2 PRMT R25, RZ, 0x7610, R25 ;  /* 0x00007610ff192816 */ /* 0x000fce0000000019 */
.L_x_1803:
[----:B------:R-:W-:Y:S05]  /*0730*/  BSYNC.RECONVERGENT B0 ;  /* 0x0000000000007941 */ /* 0x000fea0003800200 */
.L_x_1801:
[----:B------:R-:W-:Y:S05]  /*0740*/  @!P1 BRA `(.L_x_1804) ;  /* 0x00000000007c9947 */ /* 0x000fea0003800000 */
[----:B------:R-:W-:Y:S01]  /*0750*/  ISETP.NE.AND P2, PT, R16, RZ, PT ;  /* 0x000000ff1000720c */ /* 0x000fe20003f45270 */
[----:B-----5:R-:W-:-:S12]  /*0760*/  IMAD.MOV.U32 R27, RZ, RZ, 0x1 ;  /* 0x00000001ff1b7424 */ /* 0x020fd800078e00ff */
[----:B------:R-:W-:Y:S05]  /*0770*/  @!P2 BRA `(.L_x_1805) ;  /* 0x000000000094a947 */ /* 0x000fea0003800000 */
[C---:B------:R-:W-:Y:S02]  /*0780*/  LOP3.LUT R4, R16.reuse, 0x1, RZ, 0xc0, !PT ;  /* 0x0000000110047812 */ /* 0x040fe400078ec0ff */
[----:B------:R-:W-:Y:S02]  /*0790*/  LOP3.LUT R5, R16, 0xff, RZ, 0xc0, !PT ;  /* 0x000000ff10057812 */ /* 0x000fe400078ec0ff */
[----:B------:R-:W-:-:S04]  /*07a0*/  ISETP.NE.U32.AND P2, PT, R4, 0x1, PT ;  /* 0x000000010400780c */ /* 0x000fc80003f45070 */
[C---:B------:R-:W-:Y:S02]  /*07b0*/  SEL R4, R28.reuse, 0x1, !P2 ;  /* 0x000000011c047807 */ /* 0x040fe40005000000 */
        /* <DEDUP_REMOVED lines=9> */
.L_x_1806:
        /* <DEDUP_REMOVED lines=15> */
.L_x_1804:
        /* <DEDUP_REMOVED lines=8> */
.L_x_1807:
[----:B------:R-:W-:Y:S05]  /*09c0*/  BSYNC.RECONVERGENT B0 ;  /* 0x0000000000007941 */ /* 0x000fea0003800200 */
.L_x_1805:
[----:B------:R-:W-:Y:S05]  /*09d0*/  @!P1 BRA `(.L_x_1808) ;  /* 0x0000000000789947 */ /* 0x000fea0003800000 */
[----:B------:R-:W-:Y:S01]  /*09e0*/  ISETP.NE.AND P2, PT, R16, RZ, PT ;  /* 0x000000ff1000720c */ /* 0x000fe20003f45270 */
[----:B------:R-:W-:-:S12]  /*09f0*/  IMAD.MOV.U32 R29, RZ, RZ, 0x1 ;  /* 0x00000001ff1d7424 */ /* 0x000fd800078e00ff */
[----:B------:R-:W-:Y:S05]  /*0a00*/  @!P2 BRA `(.L_x_1809) ;  /* 0x000000000090a947 */ /* 0x000fea0003800000 */
[C---:B------:R-:W-:Y:S02]  /*0a10*/  LOP3.LUT R4, R16.reuse, 0x1, RZ, 0xc0, !PT ;  /* 0x0000000110047812 */ /* 0x040fe400078ec0ff */
[----:B------:R-:W-:Y:S02]  /*0a20*/  LOP3.LUT R5, R16, 0xff, RZ, 0xc0, !PT ;  /* 0x000000ff10057812 */ /* 0x000fe400078ec0ff */
[----:B------:R-:W-:-:S04]  /*0a30*/  ISETP.NE.U32.AND P2, PT, R4, 0x1, PT ;  /* 0x000000010400780c */ /* 0x000fc80003f45070 */
[----:B------:R-:W-:Y:S02]  /*0a40*/  SEL R4, R3, 0x1, !P2 ;  /* 0x0000000103047807 */ /* 0x000fe40005000000 */
[----:B------:R-:W-:Y:S02]  /*0a50*/  ISETP.GE.U32.AND P2, PT, R5, 0x2, PT ;  /* 0x000000020500780c */ /* 0x000fe40003f46070 */
[----:B------:R-:W-:Y:S02]  /*0a60*/  PRMT R3, R3, 0x9910, RZ ;  /* 0x0000991003037816 */ /* 0x000fe400000000ff */
[----:B------:R-:W-:-:S03]  /*0a70*/  PRMT R29, R4, 0x9910, RZ ;  /* 0x00009910041d7816 */ /* 0x000fc600000000ff */
[----:B------:R-:W-:-:S06]  /*0a80*/  IMAD R3, R3, R3, RZ ;  /* 0x0000000303037224 */ /* 0x000fcc00078e02ff */
[----:B------:R-:W-:Y:S05]  /*0a90*/  @!P2 BRA `(.L_x_1809) ;  /* 0x00000000006ca947 */ /* 0x000fea0003800000 */
[----:B------:R-:W-:Y:S02]  /*0aa0*/  SHF.R.U32.HI R5, RZ, 0x1, R5 ;  /* 0x00000001ff057819 */ /* 0x000fe40000011605 */
[----:B------:R-:W-:Y:S02]  /*0ab0*/  PRMT R6, R3, 0x7610, R6 ;  /* 0x0000761003067816 */ /* 0x000fe40000000006 */
[----:B------:R-:W-:-:S07]  /*0ac0*/  PRMT R3, R5, 0x7610, R3 ;  /* 0x0000761005037816 */ /* 0x000fce0000000003 */
.L_x_1810:
        /* <DEDUP_REMOVED lines=15> */
.L_x_1808:
[----:B------:R-:W-:Y:S01]  /*0bc0*/  LOP3.LUT R3, R3, 0xff, RZ, 0xc0, !PT ;  /* 0x000000ff03037812 */ /* 0x000fe200078ec0ff */
[----:B------:R-:W-:Y:S01]  /*0bd0*/  BSSY.RECONVERGENT B0, `(.L_x_1809) ;  /* 0x0000007000007945 */ /* 0x000fe20003800200 */
[----:B------:R-:W-:Y:S02]  /*0be0*/  IMAD.MOV.U32 R29, RZ, RZ, 0x1 ;  /* 0x00000001ff1d7424 */ /* 0x000fe400078e00ff */
[----:B------:R-:W-:-:S13]  /*0bf0*/  ISETP.NE.AND P2, PT, R3, 0x1, PT ;  /* 0x000000010300780c */ /* 0x000fda0003f45270 */
[----:B------:R-:W-:Y:S05]  /*0c00*/  @!P2 BRA `(.L_x_1811) ;  /* 0x00000000000ca947 */ /* 0x000fea0003800000 */
[----:B------:R-:W-:Y:S02]  /*0c10*/  ISETP.NE.AND P2, PT, R3, 0xff, PT ;  /* 0x000000ff0300780c */ /* 0x000fe40003f45270 */
[----:B------:R-:W-:-:S11]  /*0c20*/  PRMT R29, R0, 0x7610, R29 ;  /* 0x00007610001d7816 */ /* 0x000fd6000000001d */
[----:B------:R-:W-:-:S07]  /*0c30*/  @P2 PRMT R29, RZ, 0x7610, R29 ;  /* 0x00007610ff1d2816 */ /* 0x000fce000000001d */
.L_x_1811:
[----:B------:R-:W-:Y:S05]  /*0c40*/  BSYNC.RECONVERGENT B0 ;  /* 0x0000000000007941 */ /* 0x000fea0003800200 */
.L_x_1809:
        /* <DEDUP_REMOVED lines=16> */
.L_x_1814:
        /* <DEDUP_REMOVED lines=15> */
.L_x_1812:
        /* <DEDUP_REMOVED lines=8> */
.L_x_1815:
[----:B------:R-:W-:Y:S05]  /*0ec0*/  BSYNC.RECONVERGENT B0 ;  /* 0x0000000000007941 */ /* 0x000fea0003800200 */
.L_x_1813:
        /* <DEDUP_REMOVED lines=8> */
[-C--:B------:R-:W-:Y:S02]  /*0f50*/  @!P1 IADD3 R2, P6, PT, R26, R14.reuse, RZ ;  /* 0x0000000e1a029210 */ /* 0x080fe40007fde0ff */
[----:B------:R-:W-:-:S03]  /*0f60*/  @!P2 IADD3 R4, P5, PT, R24, R14, RZ ;  /* 0x0000000e1804a210 */ /* 0x000fc60007fbe0ff */
[--C-:B------:R-:W-:Y:S02]  /*0f70*/  @!P1 IMAD.X R3, R23, 0x1, R12.reuse, P6 ;  /* 0x0000000117039824 */ /* 0x100fe400030e060c */
[--C-:B------:R-:W-:Y:S01]  /*0f80*/  @!P2 IMAD.X R5, R21, 0x1, R12.reuse, P5 ;  /* 0x000000011505a824 */ /* 0x100fe200028e060c */
[-C--:B------:R-:W-:Y:S02]  /*0f90*/  @!P3 IADD3 R6, P6, PT, R22, R14.reuse, RZ ;  /* 0x0000000e1606b210 */ /* 0x080fe40007fde0ff */
[----:B------:R-:W-:Y:S01]  /*0fa0*/  @!P4 IADD3 R8, P5, PT, R18, R14, RZ ;  /* 0x0000000e1208c210 */ /* 0x000fe20007fbe0ff */
[----:B------:R2:W-:Y:S02]  /*0fb0*/  @!P1 STG.E.U8 desc[UR6][R2.64], R25 ;  /* 0x0000001902009986 */ /* 0x0005e4000c101106 */
[--C-:B------:R-:W-:Y:S02]  /*0fc0*/  @!P3 IMAD.X R7, R17, 0x1, R12.reuse, P6 ;  /* 0x000000011107b824 */ /* 0x100fe400030e060c */
[----:B------:R-:W-:Y:S01]  /*0fd0*/  @!P4 IMAD.X R9, R19, 0x1, R12, P5 ;  /* 0x000000011309c824 */ /* 0x000fe200028e060c */
[----:B------:R2:W-:Y:S04]  /*0fe0*/  @!P2 STG.E.U8 desc[UR6][R4.64], R27 ;  /* 0x0000001b0400a986 */ /* 0x0005e8000c101106 */
[----:B------:R2:W-:Y:S04]  /*0ff0*/  @!P3 STG.E.U8 desc[UR6][R6.64], R29 ;  /* 0x0000001d0600b986 */ /* 0x0005e8000c101106 */
[----:B------:R2:W-:Y:S01]  /*1000*/  @!P4 STG.E.U8 desc[UR6][R8.64], R28 ;  /* 0x0000001c0800c986 */ /* 0x0005e2000c101106 */
[----:B------:R-:W-:Y:S05]  /*1010*/  @!P0 BRA `(.L_x_1816) ;  /* 0xfffffff000908947 */ /* 0x000fea000383ffff */
[----:B------:R-:W-:Y:S05]  /*1020*/  EXIT ;  /* 0x000000000000794d */ /* 0x000fea0003800000 */
.L_x_1799:
[----:B------:R-:W1:Y:S02]  /*1030*/  S2R R0, SR_TID.X ;  /* 0x0000000000007919 */ /* 0x000e640000002100 */
[----:B-1----:R-:W-:-:S03]  /*1040*/  IMAD.WIDE.U32 R2, R0, 0x4, RZ ;  /* 0x0000000400027825 */ /* 0x002fc600078e00ff */
[----:B------:R-:W-:-:S04]  /*1050*/  ISETP.GE.U32.AND P0, PT, R2, R11, PT ;  /* 0x0000000b0200720c */ /* 0x000fc80003f06070 */
[----:B------:R-:W-:-:S13]  /*1060*/  ISETP.GE.AND.EX P0, PT, R3, R10, PT, P0 ;  /* 0x0000000a0300720c */ /* 0x000fda0003f06300 */
[----:B------:R-:W-:Y:S05]  /*1070*/  @P0 EXIT ;  /* 0x000000000000094d */ /* 0x000fea0003800000 */
[----:B0-----:R-:W-:Y:S01]  /*1080*/  LOP3.LUT R2, R16, 0x1, RZ, 0xc0, !PT ;  /* 0x0000000110027812 */ /* 0x001fe200078ec0ff */
[----:B------:R-:W-:Y:S01]  /*1090*/  IMAD.MOV.U32 R3, RZ, RZ, RZ ;  /* 0x000000ffff037224 */ /* 0x000fe200078e00ff */
[----:B------:R-:W0:Y:S02]  /*10a0*/  LDCU UR4, c[0x0][0x360] ;  /* 0x00006c00ff0477ac */ /* 0x000e240008000800 */
[----:B------:R-:W-:Y:S01]  /*10b0*/  ISETP.NE.U32.AND P0, PT, R2, 0x1, PT ;  /* 0x000000010200780c */ /* 0x000fe20003f05070 */
[----:B------:R-:W-:-:S05]  /*10c0*/  IMAD.MOV.U32 R2, RZ, RZ, 0xffff ;  /* 0x0000ffffff027424 */ /* 0x000fca00078e00ff */
[----:B------:R-:W-:-:S07]  /*10d0*/  SEL R2, R2, 0x1, !P0 ;  /* 0x0000000102027807 */ /* 0x000fce0004000000 */
.L_x_1833:
[C---:B------:R-:W-:Y:S01]  /*10e0*/  IMAD.SHL.U32 R5, R0.reuse, 0x4, RZ ;  /* 0x0000000400057824 */ /* 0x040fe200078e00ff */
[----:B------:R-:W-:-:S04]  /*10f0*/  SHF.L.U64.HI R4, R0, 0x2, R3 ;  /* 0x0000000200047819 */ /* 0x000fc80000010203 */
[----:B------:R-:W-:-:S05]  /*1100*/  IADD3 R18, P0, PT, R5, R15, RZ ;  /* 0x0000000f05127210 */ /* 0x000fca0007f1e0ff */
[----:B------:R-:W-:-:S05]  /*1110*/  IMAD.X R19, R4, 0x1, R13, P0 ;  /* 0x0000000104137824 */ /* 0x000fca00000e060d */
[----:B------:R-:W2:Y:S01]  /*1120*/  LDG.E R18, desc[UR6][R18.64] ;  /* 0x0000000612127981 */ /* 0x000ea2000c1e1900 */
[----:B------:R-:W-:Y:S01]  /*1130*/  ISETP.GE.AND P0, PT, R16, RZ, PT ;  /* 0x000000ff1000720c */ /* 0x000fe20003f06270 */
[----:B------:R-:W-:Y:S01]  /*1140*/  BSSY.RECONVERGENT B0, `(.L_x_1817) ;  /* 0x000002b000007945 */ /* 0x000fe20003800200 */
[C---:B--2---:R-:W-:Y:S02]  /*1150*/  PRMT R9, R18.reuse, 0x7770, RZ ;  /* 0x0000777012097816 */ /* 0x044fe400000000ff */
[C---:B------:R-:W-:Y:S02]  /*1160*/  PRMT R17, R18.reuse, 0x7771, RZ ;  /* 0x0000777112117816 */ /* 0x040fe400000000ff */
[C---:B------:R-:W-:Y:S02]  /*1170*/  PRMT R8, R18.reuse, 0x7772, RZ ;  /* 0x0000777212087816 */ /* 0x040fe400000000ff */
[----:B------:R-:W-:-:S05]  /*1180*/  PRMT R7, R18, 0x7773, RZ ;  /* 0x0000777312077816 */ /* 0x000fca00000000ff */
[----:B------:R-:W-:Y:S05]  /*1190*/  @!P0 BRA `(.L_x_1818) ;  /* 0x0000000000788947 */ /* 0x000fea0003800000 */
[----:B------:R-:W-:Y:S01]  /*11a0*/  ISETP.NE.AND P1, PT, R16, RZ, PT ;  /* 0x000000ff1000720c */ /* 0x000fe20003f25270 */
[----:B------:R-:W-:-:S12]  /*11b0*/  IMAD.MOV.U32 R6, RZ, RZ, 0x1 ;  /* 0x00000001ff067424 */ /* 0x000fd800078e00ff */
        /* <DEDUP_REMOVED lines=13> */
.L_x_1820:
[C---:B------:R-:W-:Y:S02]  /*1290*/  LOP3.LUT R18, R9.reuse, 0x1, RZ, 0xc0, !PT ;  /* 0x0000000109127812 */ /* 0x040fe400078ec0ff */
[----:B------:R-:W-:Y:S02]  /*12a0*/  LOP3.LUT R9, R9, 0xff, RZ, 0xc0, !PT ;  /* 0x000000ff09097812 */ /* 0x000fe400078ec0ff */
[----:B------:R-:W-:Y:S02]  /*12b0*/  ISETP.NE.U32.AND P1, PT, R18, 0x1, PT ;  /* 0x000000011200780c */ /* 0x000fe40003f25070 */
[C---:B------:R-:W-:Y:S02]  /*12c0*/  PRMT R20, R19.reuse, 0x9910, RZ ;  /* 0x0000991013147816 */ /* 0x040fe400000000ff */
        /* <DEDUP_REMOVED lines=11> */
.L_x_1818:
[----:B------:R-:W-:Y:S01]  /*1380*/  PRMT R9, R9, 0x9910, RZ ;  /* 0x0000991009097816 */ /* 0x000fe200000000ff */
[----:B------:R-:W-:-:S03]  /*1390*/  IMAD.MOV.U32 R6, RZ, RZ, 0x1 ;  /* 0x00000001ff067424 */ /* 0x000fc600078e00ff */
[----:B------:R-:W-:-:S13]  /*13a0*/  ISETP.NE.AND P1, PT, R9, 0x1, PT ;  /* 0x000000010900780c */ /* 0x000fda0003f25270 */
[----:B------:R-:W-:Y:S05]  /*13b0*/  @!P1 BRA `(.L_x_1819) ;  /* 0x00000000000c9947 */ /* 0x000fea0003800000 */
[----:B------:R-:W-:Y:S02]  /*13c0*/  ISETP.NE.AND P1, PT, R9, 0xff, PT ;  /* 0x000000ff0900780c */ /* 0x000fe40003f25270 */
[----:B------:R-:W-:-:S11]  /*13d0*/  PRMT R6, R2, 0x7610, R6 ;  /* 0x0000761002067816 */ /* 0x000fd60000000006 */
[----:B------:R-:W-:-:S07]  /*13e0*/  @P1 PRMT R6, RZ, 0x7610, R6 ;  /* 0x00007610ff061816 */ /* 0x000fce0000000006 */
.L_x_1819:
[----:B0-----:R-:W-:Y:S05]  /*13f0*/  BSYNC.RECONVERGENT B0 ;  /* 0x0000000000007941 */ /* 0x001fea0003800200 */
.L_x_1817:
[----:B------:R-:W-:Y:S04]  /*1400*/  BSSY.RECONVERGENT B0, `(.L_x_1821) ;  /* 0x0000025000007945 */ /* 0x000fe80003800200 */
        /* <DEDUP_REMOVED lines=16> */
.L_x_1824:
[C---:B------:R-:W-:Y:S02]  /*1510*/  LOP3.LUT R18, R17.reuse, 0x1, RZ, 0xc0, !PT ;  /* 0x0000000111127812 */ /* 0x040fe400078ec0ff */
[----:B------:R-:W-:Y:S02]  /*1520*/  LOP3.LUT R17, R17, 0xff, RZ, 0xc0, !PT ;  /* 0x000000ff11117812 */ /* 0x000fe400078ec0ff */
[----:B------:R-:W-:Y:S02]  /*1530*/  ISETP.NE.U32.AND P1, PT, R18, 0x1, PT ;  /* 0x000000011200780c */ /* 0x000fe40003f25070 */
[----:B------:R-:W-:Y:S02]  /*1540*/  PRMT R9, R9, 0x9910, RZ ;  /* 0x0000991009097816 */ /* 0x000fe400000000ff */
[----:B------:R-:W-:Y:S02]  /*1550*/  SEL R18, R19, 0x1, !P1 ;  /* 0x0000000113127807 */ /* 0x000fe40004800000 */
[----:B------:R-:W-:-:S02]  /*1560*/  ISETP.GE.U32.AND P1, PT, R17, 0x2, PT ;  /* 0x000000021100780c */ /* 0x000fc40003f26070 */
[----:B------:R-:W-:Y:S02]  /*1570*/  PRMT R19, R19, 0x9910, RZ ;  /* 0x0000991013137816 */ /* 0x000fe400000000ff */
[----:B------:R-:W-:Y:S02]  /*1580*/  PRMT R18, R18, 0x9910, RZ ;  /* 0x0000991012127816 */ /* 0x000fe400000000ff */
[----:B------:R-:W-:Y:S01]  /*1590*/  SHF.R.U32.HI R17, RZ, 0x1, R17 ;  /* 0x00000001ff117819 */ /* 0x000fe20000011611 */
[----:B------:R-:W-:Y:S02]  /*15a0*/  IMAD R19, R19, R19, RZ ;  /* 0x0000001313137224 */ /* 0x000fe400078e02ff */
[----:B------:R-:W-:-:S04]  /*15b0*/  IMAD R9, R9, R18, RZ ;  /* 0x0000001209097224 */ /* 0x000fc800078e02ff */
[----:B------:R-:W-:Y:S05]  /*15c0*/  @P1 BRA `(.L_x_1824) ;  /* 0xfffffffc00d01947 */ /* 0x000fea000383ffff */
[----:B------:R-:W-:Y:S05]  /*15d0*/  BRA `(.L_x_1823) ;  /* 0x00000000001c7947 */ /* 0x000fea0003800000 */
.L_x_1822:
[----:B------:R-:W-:Y:S01]  /*15e0*/  PRMT R17, R17, 0x9910, RZ ;  /* 0x0000991011117816 */ /* 0x000fe200000000ff */
[----:B------:R-:W-:-:S03]  /*15f0*/  IMAD.MOV.U32 R9, RZ, RZ, 0x1 ;  /* 0x00000001ff097424 */ /* 0x000fc600078e00ff */
[----:B------:R-:W-:-:S13]  /*1600*/  ISETP.NE.AND P1, PT, R17, 0x1, PT ;  /* 0x000000011100780c */ /* 0x000fda0003f25270 */
[----:B------:R-:W-:Y:S05]  /*1610*/  @!P1 BRA `(.L_x_1823) ;  /* 0x00000000000c9947 */ /* 0x000fea0003800000 */
[----:B------:R-:W-:Y:S02]  /*1620*/  ISETP.NE.AND P1, PT, R17, 0xff, PT ;  /* 0x000000ff1100780c */ /* 0x000fe40003f25270 */
[----:B------:R-:W-:-:S11]  /*1630*/  PRMT R9, R2, 0x7610, R9 ;  /* 0x0000761002097816 */ /* 0x000fd60000000009 */
[----:B------:R-:W-:-:S07]  /*1640*/  @P1 PRMT R9, RZ, 0x7610, R9 ;  /* 0x00007610ff091816 */ /* 0x000fce0000000009 */
.L_x_1823:
[----:B------:R-:W-:Y:S05]  /*1650*/  BSYNC.RECONVERGENT B0 ;  /* 0x0000000000007941 */ /* 0x000fea0003800200 */
.L_x_1821:
        /* <DEDUP_REMOVED lines=17> */
.L_x_1828:
        /* <DEDUP_REMOVED lines=13> */
.L_x_1826:
[----:B------:R-:W-:Y:S01]  /*1840*/  PRMT R8, R8, 0x9910, RZ ;  /* 0x0000991008087816 */ /* 0x000fe200000000ff */
[----:B------:R-:W-:-:S03]  /*1850*/  IMAD.MOV.U32 R17, RZ, RZ, 0x1 ;  /* 0x00000001ff117424 */ /* 0x000fc600078e00ff */
[----:B------:R-:W-:-:S13]  /*1860*/  ISETP.NE.AND P1, PT, R8, 0x1, PT ;  /* 0x000000010800780c */ /* 0x000fda0003f25270 */
[----:B------:R-:W-:Y:S05]  /*1870*/  @!P1 BRA `(.L_x_1827) ;  /* 0x00000000000c9947 */ /* 0x000fea0003800000 */
[----:B------:R-:W-:Y:S02]  /*1880*/  ISETP.NE.AND P1, PT, R8, 0xff, PT ;  /* 0x000000ff0800780c */ /* 0x000fe40003f25270 */
[----:B------:R-:W-:-:S11]  /*1890*/  PRMT R17, R2, 0x7610, R17 ;  /* 0x0000761002117816 */ /* 0x000fd60000000011 */
[----:B------:R-:W-:-:S07]  /*18a0*/  @P1 PRMT R17, RZ, 0x7610, R17 ;  /* 0x00007610ff111816 */ /* 0x000fce0000000011 */
.L_x_1827:
[----:B------:R-:W-:Y:S05]  /*18b0*/  BSYNC.RECONVERGENT B0 ;  /* 0x0000000000007941 */ /* 0x000fea0003800200 */
.L_x_1825:
        /* <DEDUP_REMOVED lines=17> */
.L_x_1832:
        /* <DEDUP_REMOVED lines=15> */
.L_x_1830:
[----:B------:R-:W-:Y:S01]  /*1ac0*/  PRMT R7, R7, 0x9910, RZ ;  /* 0x0000991007077816 */ /* 0x000fe200000000ff */
[----:B------:R-:W-:-:S03]  /*1ad0*/  IMAD.MOV.U32 R8, RZ, RZ, 0x1 ;  /* 0x00000001ff087424 */ /* 0x000fc600078e00ff */
[----:B------:R-:W-:-:S13]  /*1ae0*/  ISETP.NE.AND P0, PT, R7, 0x1, PT ;  /* 0x000000010700780c */ /* 0x000fda0003f05270 */
[----:B------:R-:W-:Y:S05]  /*1af0*/  @!P0 BRA `(.L_x_1831) ;  /* 0x00000000000c8947 */ /* 0x000fea0003800000 */
[----:B------:R-:W-:Y:S02]  /*1b00*/  ISETP.NE.AND P0, PT, R7, 0xff, PT ;  /* 0x000000ff0700780c */ /* 0x000fe40003f05270 */
[----:B------:R-:W-:-:S11]  /*1b10*/  PRMT R8, R2, 0x7610, R8 ;  /* 0x0000761002087816 */ /* 0x000fd60000000008 */
[----:B------:R-:W-:-:S07]  /*1b20*/  @P0 PRMT R8, RZ, 0x7610, R8 ;  /* 0x00007610ff080816 */ /* 0x000fce0000000008 */
.L_x_1831:
[----:B------:R-:W-:Y:S05]  /*1b30*/  BSYNC.RECONVERGENT B0 ;  /* 0x0000000000007941 */ /* 0x000fea0003800200 */
.L_x_1829:
[----:B------:R-:W-:Y:S02]  /*1b40*/  LOP3.LUT R18, R6, 0xffff, RZ, 0xc0, !PT ;  /* 0x0000ffff06127812 */ /* 0x000fe400078ec0ff */
[----:B------:R-:W-:Y:S02]  /*1b50*/  IADD3 R6, P0, PT, R5, R14, RZ ;  /* 0x0000000e05067210 */ /* 0x000fe40007f1e0ff */
[----:B------:R-:W-:Y:S02]  /*1b60*/  LOP3.LUT R8, R8, 0xffff, RZ, 0xc0, !PT ;  /* 0x0000ffff08087812 */ /* 0x000fe400078ec0ff */
[----:B------:R-:W-:Y:S01]  /*1b70*/  LOP3.LUT R17, R17, 0xffff, RZ, 0xc0, !PT ;  /* 0x0000ffff11117812 */ /* 0x000fe200078ec0ff */
[----:B------:R-:W-:Y:S01]  /*1b80*/  IMAD.X R7, R4, 0x1, R12, P0 ;  /* 0x0000000104077824 */ /* 0x000fe200000e060c */
[----:B------:R-:W-:Y:S02]  /*1b90*/  LOP3.LUT R9, R9, 0xffff, RZ, 0xc0, !PT ;  /* 0x0000ffff09097812 */ /* 0x000fe400078ec0ff */
[----:B------:R-:W-:-:S02]  /*1ba0*/  PRMT R8, R17, 0x3340, R8 ;  /* 0x0000334011087816 */ /* 0x000fc40000000008 */
[----:B------:R-:W-:Y:S02]  /*1bb0*/  PRMT R9, R18, 0x3340, R9 ;  /* 0x0000334012097816 */ /* 0x000fe40000000009 */
[----:B------:R-:W-:Y:S02]  /*1bc0*/  IADD3 R0, P0, PT, R0, UR4, RZ ;  /* 0x0000000400007c10 */ /* 0x000fe4000ff1e0ff */
[----:B------:R-:W-:-:S03]  /*1bd0*/  PRMT R9, R9, 0x5410, R8 ;  /* 0x0000541009097816 */ /* 0x000fc60000000008 */
[C---:B------:R-:W-:Y:S02]  /*1be0*/  IMAD.SHL.U32 R4, R0.reuse, 0x4, RZ ;  /* 0x0000000400047824 */ /* 0x040fe400078e00ff */
[----:B------:R-:W-:Y:S01]  /*1bf0*/  IMAD.X R3, RZ, RZ, R3, P0 ;  /* 0x000000ffff037224 */ /* 0x000fe200000e0603 */
[----:B------:R1:W-:Y:S01]  /*1c00*/  STG.E desc[UR6][R6.64], R9 ;  /* 0x0000000906007986 */ /* 0x0003e2000c101906 */
[----:B------:R-:W-:Y:S02]  /*1c10*/  LOP3.LUT P0, RZ, R0, 0xffffc000, RZ, 0xc0, !PT ;  /* 0xffffc00000ff7812 */ /* 0x000fe4000780c0ff */
[----:B------:R-:W-:Y:S02]  /*1c20*/  ISETP.LT.U32.AND P1, PT, R4, R11, PT ;  /* 0x0000000b0400720c */ /* 0x000fe40003f21070 */
[----:B------:R-:W-:Y:S02]  /*1c30*/  SHF.L.U64.HI R5, R0, 0x2, R3 ;  /* 0x0000000200057819 */ /* 0x000fe40000010203 */
[----:B------:R-:W-:-:S02]  /*1c40*/  LOP3.LUT P0, RZ, R3, 0x3fffffff, RZ, 0xc0, P0 ;  /* 0x3fffffff03ff7812 */ /* 0x000fc4000000c0ff */
[----:B------:R-:W-:-:S13]  /*1c50*/  ISETP.LT.AND.EX P1, PT, R5, R10, PT, P1 ;  /* 0x0000000a0500720c */ /* 0x000fda0003f21310 */
[----:B-1----:R-:W-:Y:S05]  /*1c60*/  @!P0 BRA P1, `(.L_x_1833) ;  /* 0xfffffff4001c8947 */ /* 0x002fea000083ffff */
[----:B------:R-:W-:Y:S05]  /*1c70*/  EXIT ;  /* 0x000000000000794d */ /* 0x000fea0003800000 */
.L_x_1834:
        /* <DEDUP_REMOVED lines=16> */
.L_x_4272:


//--------------------- .text._ZN2at6native61_GLOBAL__N__44eb8e94_28_ForeachBinaryOpScalarList_cu_dda10a6925multi_tensor_apply_kernelINS1_28TensorListScalarListMetadataIhLi2EEENS1_25BinaryOpScalarListFunctorIhLi2ELi1ELi1EEEJNS1_13power_functorIhEEEEEvT_T0_DpT1_ --------------------------
	.section	.text._ZN2at6native61_GLOBAL__N__44eb8e94_28_ForeachBinaryOpScalarList_cu_dda10a6925multi_tensor_apply_kernelINS1_28TensorListScalarListMetadataIhLi2EEENS1_25BinaryOpScalarListFunctorIhLi2ELi1ELi1EEEJNS1_13power_functorIhEEEEEvT_T0_DpT1_,"ax",@progbits
	.align	128
.text._ZN2at6native61_GLOBAL__N__44eb8e94_28_ForeachBinaryOpScalarList_cu_dda10a6925multi_tensor_apply_kernelINS1_28TensorListScalarListMetadataIhLi2EEENS1_25BinaryOpScalarListFunctorIhLi2ELi1ELi1EEEJNS1_13power_functorIhEEEEEvT_T0_DpT1_:
        .type           _ZN2at6native61_GLOBAL__N__44eb8e94_28_ForeachBinaryOpScalarList_cu_dda10a6925multi_tensor_apply_kernelINS1_28TensorListScalarListMetadataIhLi2EEENS1_25BinaryOpScalarListFunctorIhLi2ELi1ELi1EEEJNS1_13power_functorIhEEEEEvT_T0_DpT1_,@function
        .size           _ZN2at6native61_GLOBAL__N__44eb8e94_28_ForeachBinaryOpScalarList_cu_dda10a6925multi_tensor_apply_kernelINS1_28TensorListScalarListMetadataIhLi2EEENS1_25BinaryOpScalarListFunctorIhLi2ELi1ELi1EEEJNS1_13power_functorIhEEEEEvT_T0_DpT1_,(.L_x_4273 - _ZN2at6native61_GLOBAL__N__44eb8e94_28_ForeachBinaryOpScalarList_cu_dda10a6925multi_tensor_apply_kernelINS1_28TensorListScalarListMetadataIhLi2EEENS1_25BinaryOpScalarListFunctorIhLi2ELi1ELi1EEEJNS1_13power_functorIhEEEEEvT_T0_DpT1_)
        .other          _ZN2at6native61_GLOBAL__N__44eb8e94_28_ForeachBinaryOpScalarList_cu_dda10a6925multi_tensor_apply_kernelINS1_28TensorListScalarListMetadataIhLi2EEENS1_25BinaryOpScalarListFunctorIhLi2ELi1ELi1EEEJNS1_13power_functorIhEEEEEvT_T0_DpT1_,@"STO_CUDA_ENTRY STV_DEFAULT"
_ZN2at6native61_GLOBAL__N__44eb8e94_28_ForeachBinaryOpScalarList_cu_dda10a6925multi_tensor_apply_kernelINS1_28TensorListScalarListMetadataIhLi2EEENS1_25BinaryOpScalarListFunctorIhLi2ELi1ELi1EEEJNS1_13power_functorIhEEEEEvT_T0_DpT1_:
        /* <DEDUP_REMOVED lines=12> */
[----:B------:R-:W3:Y:S01]  /*00c0*/  LDC.64 R2, c[0x0][R9+0x780] ;  /* 0x0001e00009027b82 */ /* 0x000ee20000000a00 */
[----:B0-----:R-:W-:-:S07]  /*00d0*/  IADD3 R10, P1, PT, R6, R12, RZ ;  /* 0x0000000c060a7210 */ /* 0x001fce0007f3e0ff */
[----:B------:R-:W0:Y:S01]  /*00e0*/  LDC.U8 R0, c[0x0][R0+0x980] ;  /* 0x0002600000007b82 */ /* 0x000e220000000000 */
[----:B------:R-:W-:Y:S01]  /*00f0*/  IMAD.X R12, R7, 0x1, R13, P1 ;  /* 0x00000001070c7824 */ /* 0x000fe200008e060d */
[----:B--2---:R-:W-:-:S05]  /*0100*/  IADD3 R11, P2, PT, R6, R4, RZ ;  /* 0x00000004060b7210 */ /* 0x004fca0007f5e0ff */
[----:B------:R-:W-:Y:S01]  /*0110*/  IMAD.X R13, R7, 0x1, R5, P2 ;  /* 0x00000001070d7824 */ /* 0x000fe200010e0605 */
[-C--:B---3--:R-:W-:Y:S02]  /*0120*/  LOP3.LUT R4, R10, R2.reuse, R11, 0xfe, !PT ;  /* 0x000000020a047212 */ /* 0x088fe400078efe0b */
        /* <DEDUP_REMOVED lines=8> */
[C---:B------:R-:W-:Y:S01]  /*01b0*/  ISETP.LT.U32.AND P0, PT, R14.reuse, 0x10000, PT ;  /* 0x000100000e00780c */ /* 0x040fe20003f01070 */
[----:B------:R-:W2:Y:S03]  /*01c0*/  LDCU UR8, c[0x0][0x360] ;  /* 0x00006c00ff0877ac */ /* 0x000ea60008000800 */
[C---:B------:R-:W-:Y:S01]  /*01d0*/  ISETP.LT.U32.AND.EX P0, PT, R15.reuse, RZ, PT, P0 ;  /* 0x000000ff0f00720c */ /* 0x040fe20003f01100 */
[----:B------:R-:W-:Y:S01]  /*01e0*/  UMOV UR4, URZ ;  /* 0x000000ff00047c82 */ /* 0x000fe20008000000 */
[----:B------:R-:W-:Y:S02]  /*01f0*/  UMOV UR5, URZ ;  /* 0x000000ff00057c82 */ /* 0x000fe40008000000 */
[----:B------:R-:W-:Y:S02]  /*0200*/  SEL R14, R14, 0x10000, P0 ;  /* 0x000100000e0e7807 */ /* 0x000fe40000000000 */
[----:B------:R-:W-:-:S07]  /*0210*/  SEL R15, R15, RZ, P0 ;  /* 0x000000ff0f0f7207 */ /* 0x000fce0000000000 */
.L_x_1844:
[----:B-1----:R-:W-:Y:S02]  /*0220*/  IADD3 R25, P0, PT, R21, UR4, RZ ;  /* 0x0000000415197c10 */ /* 0x002fe4000ff1e0ff */
[----:B------:R-:W-:Y:S02]  /*0230*/  PRMT R24, RZ, 0x7610, R24 ;  /* 0x00007610ff187816 */ /* 0x000fe40000000018 */
[----:B--2---:R-:W-:Y:S01]  /*0240*/  IADD3 R23, P1, PT, R25, UR8, RZ ;  /* 0x0000000819177c10 */ /* 0x004fe2000ff3e0ff */
[----:B------:R-:W-:-:S03]  /*0250*/  IMAD.X R22, RZ, RZ, UR5, P0 ;  /* 0x00000005ff167e24 */ /* 0x000fc600080e06ff */
[----:B------:R-:W-:Y:S01]  /*0260*/  IADD3 R19, P0, PT, R23, UR8, RZ ;  /* 0x0000000817137c10 */ /* 0x000fe2000ff1e0ff */
[----:B------:R-:W-:-:S03]  /*0270*/  IMAD.X R20, RZ, RZ, R22, P1 ;  /* 0x000000ffff147224 */ /* 0x000fc600008e0616 */
[C---:B------:R-:W-:Y:S01]  /*0280*/  IADD3 R17, P2, PT, R19.reuse, UR8, RZ ;  /* 0x0000000813117c10 */ /* 0x040fe2000ff5e0ff */
[----:B------:R-:W-:Y:S01]  /*0290*/  IMAD.X R18, RZ, RZ, R20, P0 ;  /* 0x000000ffff127224 */ /* 0x000fe200000e0614 */
[-C--:B------:R-:W-:Y:S02]  /*02a0*/  ISETP.GE.U32.AND P3, PT, R19, R14.reuse, PT ;  /* 0x0000000e1300720c */ /* 0x080fe40003f66070 */
[-C--:B------:R-:W-:Y:S01]  /*02b0*/  ISETP.GE.U32.AND P1, PT, R17, R14.reuse, PT ;  /* 0x0000000e1100720c */ /* 0x080fe20003f26070 */
[----:B------:R-:W-:Y:S01]  /*02c0*/  IMAD.X R16, RZ, RZ, R18, P2 ;  /* 0x000000ffff107224 */ /* 0x000fe200010e0612 */
[----:B------:R-:W-:-:S04]  /*02d0*/  ISETP.GE.U32.AND P0, PT, R25, R14, PT ;  /* 0x0000000e1900720c */ /* 0x000fc80003f06070 */
[-C--:B------:R-:W-:Y:S02]  /*02e0*/  ISETP.GE.U32.AND.EX P1, PT, R16, R15.reuse, PT, P1 ;  /* 0x0000000f1000720c */ /* 0x080fe40003f26110 */
[----:B------:R-:W-:-:S11]  /*02f0*/  ISETP.GE.U32.AND.EX P0, PT, R22, R15, PT, P0 ;  /* 0x0000000f1600720c */ /* 0x000fd60003f06100 */
[----:B---3--:R-:W-:-:S05]  /*0300*/  @!P1 IADD3 R8, P2, PT, R17, R10, RZ ;  /* 0x0000000a11089210 */ /* 0x008fca0007f5e0ff */
[----:B------:R-:W-:Y:S01]  /*0310*/  @!P1 IMAD.X R9, R16, 0x1, R12, P2 ;  /* 0x0000000110099824 */ /* 0x000fe200010e060c */
[----:B------:R-:W-:-:S04]  /*0320*/  ISETP.GE.U32.AND P2, PT, R23, R14, PT ;  /* 0x0000000e1700720c */ /* 0x000fc80003f46070 */
[----:B------:R1:W5:Y:S01]  /*0330*/  @!P1 LDG.E.U8 R24, desc[UR6][R8.64] ;  /* 0x0000000608189981 */ /* 0x000362000c1e1100 */
[-C--:B------:R-:W-:Y:S02]  /*0340*/  ISETP.GE.U32.AND.EX P1, PT, R20, R15.reuse, PT, P2 ;  /* 0x0000000f1400720c */ /* 0x080fe40003f26120 */
[----:B------:R-:W-:Y:S02]  /*0350*/  ISETP.GE.U32.AND.EX P2, PT, R18, R15, PT, P3 ;  /* 0x0000000f1200720c */ /* 0x000fe40003f46130 */
[----:B------:R-:W-:Y:S02]  /*0360*/  @!P0 IADD3 R2, P3, PT, R25, R10, RZ ;  /* 0x0000000a19028210 */ /* 0x000fe40007f7e0ff */
[----:B------:R-:W-:Y:S02]  /*0370*/  PRMT R28, RZ, 0x7610, R28 ;  /* 0x00007610ff1c7816 */ /* 0x000fe4000000001c */
[----:B-1----:R-:W-:Y:S01]  /*0380*/  PRMT R8, RZ, 0x7610, R8 ;  /* 0x00007610ff087816 */ /* 0x002fe20000000008 */
[----:B------:R-:W-:-:S04]  /*0390*/  @!P0 IMAD.X R3, R22, 0x1, R12, P3 ;  /* 0x0000000116038824 */ /* 0x000fc800018e060c */
[-C--:B------:R-:W-:Y:S02]  /*03a0*/  @!P1 IADD3 R4, P3, PT, R23, R10.reuse, RZ ;  /* 0x0000000a17049210 */ /* 0x080fe40007f7e0ff */
[----:B------:R-:W-:Y:S02]  /*03b0*/  @!P2 IADD3 R6, P4, PT, R19, R10, RZ ;  /* 0x0000000a1306a210 */ /* 0x000fe40007f9e0ff */
[----:B------:R-:W-:Y:S01]  /*03c0*/  PRMT R26, RZ, 0x7610, R26 ;  /* 0x00007610ff1a7816 */ /* 0x000fe2000000001a */
[----:B------:R-:W-:Y:S01]  /*03d0*/  ULEA UR4, UP0, UR8, UR4, 0x2 ;  /* 0x0000000408047291 */ /* 0x000fe2000f8010ff */
[----:B------:R1:W5:Y:S01]  /*03e0*/  @!P0 LDG.E.U8 R28, desc[UR6][R2.64] ;  /* 0x00000006021c8981 */ /* 0x000362000c1e1100 */
[--C-:B------:R-:W-:Y:S02]  /*03f0*/  @!P2 IMAD.X R7, R18, 0x1, R12.reuse, P4 ;  /* 0x000000011207a824 */ /* 0x100fe400020e060c */
[----:B------:R-:W-:-:S03]  /*0400*/  @!P1 IMAD.X R5, R20, 0x1, R12, P3 ;  /* 0x0000000114059824 */ /* 0x000fc600018e060c */
[----:B------:R1:W5:Y:S04]  /*0410*/  @!P2 LDG.E.U8 R8, desc[UR6][R6.64] ;  /* 0x000000060608a981 */ /* 0x000368000c1e1100 */
[----:B------:R1:W5:Y:S01]  /*0420*/  @!P1 LDG.E.U8 R26, desc[UR6][R4.64] ;  /* 0x00000006041a9981 */ /* 0x000362000c1e1100 */
[----:B0-----:R-:W-:Y:S01]  /*0430*/  ISETP.NE.AND P1, PT, R0, RZ, PT ;  /* 0x000000ff0000720c */ /* 0x001fe20003f25270 */
[----:B------:R-:W-:Y:S01]  /*0440*/  UIADD3.X UR5, UPT, UPT, URZ, UR5, URZ, UP0, !UPT ;  /* 0x00000005ff057290 */ /* 0x000fe200087fe4ff */
[----:B------:R-:W-:-:S05]  /*0450*/  ISETP.LE.U32.AND P0, PT, R14, UR4, PT ;  /* 0x000000040e007c0c */ /* 0x000fca000bf03070 */
[----:B------:R-:W-:Y:S02]  /*0460*/  IMAD.U32 R9, RZ, RZ, UR5 ;  /* 0x00000005ff097e24 */ /* 0x000fe4000f8e00ff */
[----:B------:R-:W-:Y:S02]  /*0470*/  IMAD.MOV.U32 R27, RZ, RZ, 0x1 ;  /* 0x00000001ff1b7424 */ /* 0x000fe400078e00ff */
[----:B------:R-:W-:Y:S01]  /*0480*/  IMAD.MOV.U32 R29, RZ, RZ, 0x1 ;  /* 0x00000001ff1d7424 */ /* 0x000fe200078e00ff */
[----:B------:R-:W-:Y:S01]  /*0490*/  ISETP.GE.U32.AND.EX P0, PT, R9, R15, PT, P0 ;  /* 0x0000000f0900720c */ /* 0x000fe20003f06100 */
[----:B-1----:R-:W-:-:S12]  /*04a0*/  @!P1 BRA `(.L_x_1836) ;  /* 0x0000000000389947 */ /* 0x002fd80003800000 */
[----:B------:R-:W-:Y:S01]  /*04b0*/  IMAD.MOV.U32 R27, RZ, RZ, 0x1 ;  /* 0x00000001ff1b7424 */ /* 0x000fe200078e00ff */
[----:B------:R-:W-:-:S07]  /*04c0*/  PRMT R2, R0, 0x7610, R2 ;  /* 0x0000761000027816 */ /* 0x000fce0000000002 */
.L_x_1837:
[C---:B------:R-:W-:Y:S02]  /*04d0*/  LOP3.LUT R3, R2.reuse, 0x1, RZ, 0xc0, !PT ;  /* 0x0000000102037812 */ /* 0x040fe400078ec0ff */
[----:B------:R-:W-:Y:S02]  /*04e0*/  LOP3.LUT R2, R2, 0xff, RZ, 0xc0, !PT ;  /* 0x000000ff02027812 */ /* 0x000fe400078ec0ff */
[----:B------:R-:W-:Y:S02]  /*04f0*/  ISETP.NE.U32.AND P2, PT, R3, 0x1, PT ;  /* 0x000000010300780c */ /* 0x000fe40003f45070 */
[----:B------:R-:W-:Y:S02]  /*0500*/  PRMT R27, R27, 0x9910, RZ ;  /* 0x000099101b1b7816 */ /* 0x000fe400000000ff */
[----:B-----5:R-:W-:Y:S02]  /*0510*/  SEL R3, R28, 0x1, !P2 ;  /* 0x000000011c037807 */ /* 0x020fe40005000000 */
[----:B------:R-:W-:-:S02]  /*0520*/  ISETP.GT.U32.AND P2, PT, R2, 0x1, PT ;  /* 0x000000010200780c */ /* 0x000fc40003f44070 */
[----:B------:R-:W-:Y:S02]  /*0530*/  PRMT R28, R28, 0x9910, RZ ;  /* 0x000099101c1c7816 */ /* 0x000fe400000000ff */
[----:B------:R-:W-:Y:S02]  /*0540*/  PRMT R4, R3, 0x9910, RZ ;  /* 0x0000991003047816 */ /* 0x000fe400000000ff */
[----:B------:R-:W-:Y:S01]  /*0550*/  SHF.R.U32.HI R2, RZ, 0x1, R2 ;  /* 0x00000001ff027819 */ /* 0x000fe20000011602 */
[----:B------:R-:W-:Y:S02]  /*0560*/  IMAD R28, R28, R28, RZ ;  /* 0x0000001c1c1c7224 */ /* 0x000fe400078e02ff */
[----:B------:R-:W-:-:S04]  /*0570*/  IMAD R27, R27, R4, RZ ;  /* 0x000000041b1b7224 */ /* 0x000fc800078e02ff */
[----:B------:R-:W-:Y:S05]  /*0580*/  @P2 BRA `(.L_x_1837) ;  /* 0xfffffffc00d02947 */ /* 0x000fea000383ffff */
.L_x_1836:
[----:B------:R-:W-:Y:S01]  /*0590*/  IMAD.MOV.U32 R2, RZ, RZ, 0x1 ;  /* 0x00000001ff027424 */ /* 0x000fe200078e00ff */
[----:B------:R-:W-:Y:S06]  /*05a0*/  @!P1 BRA `(.L_x_1838) ;  /* 0x0000000000389947 */ /* 0x000fec0003800000 */
[----:B------:R-:W-:Y:S01]  /*05b0*/  IMAD.MOV.U32 R29, RZ, RZ, 0x1 ;  /* 0x00000001ff1d7424 */ /* 0x000fe200078e00ff */
[----:B------:R-:W-:-:S07]  /*05c0*/  PRMT R3, R0, 0x7610, R3 ;  /* 0x0000761000037816 */ /* 0x000fce0000000003 */
.L_x_1839:
        /* <DEDUP_REMOVED lines=12> */
.L_x_1838:
[----:B-----5:R-:W-:Y:S01]  /*0690*/  IMAD.MOV.U32 R28, RZ, RZ, 0x1 ;  /* 0x00000001ff1c7424 */ /* 0x020fe200078e00ff */
[----:B------:R-:W-:Y:S01]  /*06a0*/  PRMT R26, R2, 0x7610, R26 ;  /* 0x00007610021a7816 */ /* 0x000fe2000000001a */
[----:B------:R-:W-:Y:S06]  /*06b0*/  @!P1 BRA `(.L_x_1840) ;  /* 0x0000000000389947 */ /* 0x000fec0003800000 */
[----:B------:R-:W-:Y:S01]  /*06c0*/  IMAD.MOV.U32 R26, RZ, RZ, 0x1 ;  /* 0x00000001ff1a7424 */ /* 0x000fe200078e00ff */
[----:B------:R-:W-:-:S07]  /*06d0*/  PRMT R2, R0, 0x7610, R2 ;  /* 0x0000761000027816 */ /* 0x000fce0000000002 */
.L_x_1841:
[C---:B------:R-:W-:Y:S02]  /*06e0*/  LOP3.LUT R3, R2.reuse, 0x1, RZ, 0xc0, !PT ;  /* 0x0000000102037812 */ /* 0x040fe400078ec0ff */
[----:B------:R-:W-:Y:S02]  /*06f0*/  LOP3.LUT R2, R2, 0xff, RZ, 0xc0, !PT ;  /* 0x000000ff02027812 */ /* 0x000fe400078ec0ff */
[----:B------:R-:W-:Y:S02]  /*0700*/  ISETP.NE.U32.AND P2, PT, R3, 0x1, PT ;  /* 0x000000010300780c */ /* 0x000fe40003f45070 */
[----:B------:R-:W-:Y:S02]  /*0710*/  PRMT R26, R26, 0x9910, RZ ;  /* 0x000099101a1a7816 */ /* 0x000fe400000000ff */
[----:B------:R-:W-:Y:S02]  /*0720*/  SEL R3, R8, 0x1, !P2 ;  /* 0x0000000108037807 */ /* 0x000fe40005000000 */
[----:B------:R-:W-:-:S02]  /*0730*/  ISETP.GT.U32.AND P2, PT, R2, 0x1, PT ;  /* 0x000000010200780c */ /* 0x000fc40003f44070 */
[----:B------:R-:W-:Y:S02]  /*0740*/  PRMT R8, R8, 0x9910, RZ ;  /* 0x0000991008087816 */ /* 0x000fe400000000ff */
[----:B------:R-:W-:Y:S02]  /*0750*/  PRMT R3, R3, 0x9910, RZ ;  /* 0x0000991003037816 */ /* 0x000fe400000000ff */
[----:B------:R-:W-:Y:S01]  /*0760*/  SHF.R.U32.HI R2, RZ, 0x1, R2 ;  /* 0x00000001ff027819 */ /* 0x000fe20000011602 */
[----:B------:R-:W-:Y:S02]  /*0770*/  IMAD R8, R8, R8, RZ ;  /* 0x0000000808087224 */ /* 0x000fe400078e02ff */
[----:B------:R-:W-:-:S04]  /*0780*/  IMAD R26, R26, R3, RZ ;  /* 0x000000031a1a7224 */ /* 0x000fc800078e02ff */
[----:B------:R-:W-:Y:S05]  /*0790*/  @P2 BRA `(.L_x_1841) ;  /* 0xfffffffc00d02947 */ /* 0x000fea000383ffff */
.L_x_1840:
[----:B------:R-:W-:Y:S05]  /*07a0*/  @!P1 BRA `(.L_x_1842) ;  /* 0x0000000000389947 */ /* 0x000fea0003800000 */
[----:B------:R-:W-:Y:S01]  /*07b0*/  IMAD.MOV.U32 R28, RZ, RZ, 0x1 ;  /* 0x00000001ff1c7424 */ /* 0x000fe200078e00ff */
[----:B------:R-:W-:-:S07]  /*07c0*/  PRMT R2, R0, 0x7610, R2 ;  /* 0x0000761000027816 */ /* 0x000fce0000000002 */
.L_x_1843:
        /* <DEDUP_REMOVED lines=12> */
.L_x_1842:
        /* <DEDUP_REMOVED lines=22> */
.L_x_1835:
[----:B------:R-:W1:Y:S02]  /*09f0*/  S2R R4, SR_TID.X ;  /* 0x0000000000047919 */ /* 0x000e640000002100 */
[----:B-1----:R-:W-:-:S03]  /*0a00*/  IMAD.WIDE.U32 R2, R4, 0x4, RZ ;  /* 0x0000000404027825 */ /* 0x002fc600078e00ff */
[----:B------:R-:W-:-:S04]  /*0a10*/  ISETP.GE.U32.AND P0, PT, R2, R14, PT ;  /* 0x0000000e0200720c */ /* 0x000fc80003f06070 */
[----:B------:R-:W-:-:S13]  /*0a20*/  ISETP.GE.AND.EX P0, PT, R3, R15, PT, P0 ;  /* 0x0000000f0300720c */ /* 0x000fda0003f06300 */
[----:B------:R-:W-:Y:S05]  /*0a30*/  @P0 EXIT ;  /* 0x000000000000094d */ /* 0x000fea0003800000 */
[----:B------:R-:W-:Y:S01]  /*0a40*/  IMAD.MOV.U32 R5, RZ, RZ, RZ ;  /* 0x000000ffff057224 */ /* 0x000fe200078e00ff */
[----:B------:R-:W1:Y:S06]  /*0a50*/  LDCU UR4, c[0x0][0x360] ;  /* 0x00006c00ff0477ac */ /* 0x000e6c0008000800 */
.L_x_1853:
[C---:B------:R-:W-:Y:S01]  /*0a60*/  IMAD.SHL.U32 R7, R4.reuse, 0x4, RZ ;  /* 0x0000000404077824 */ /* 0x040fe200078e00ff */
[----:B------:R-:W-:-:S04]  /*0a70*/  SHF.L.U64.HI R6, R4, 0x2, R5 ;  /* 0x0000000204067819 */ /* 0x000fc80000010205 */
[----:B------:R-:W-:-:S05]  /*0a80*/  IADD3 R2, P0, PT, R7, R10, RZ ;  /* 0x0000000a07027210 */ /* 0x000fca0007f1e0ff */
[----:B------:R-:W-:-:S05]  /*0a90*/  IMAD.X R3, R6, 0x1, R12, P0 ;  /* 0x0000000106037824 */ /* 0x000fca00000e060c */
[----:B------:R-:W2:Y:S04]  /*0aa0*/  LDG.E.U16 R17, desc[UR6][R2.64+0x2] ;  /* 0x0000020602117981 */ /* 0x000ea8000c1e1500 */
[----:B-----5:R3:W5:Y:S01]  /*0ab0*/  LDG.E.U8 R16, desc[UR6][R2.64+0x1] ;  /* 0x0000010602107981 */ /* 0x020762000c1e1100 */
[----:B0-----:R-:W-:Y:S01]  /*0ac0*/  ISETP.NE.AND P1, PT, R0, RZ, PT ;  /* 0x000000ff0000720c */ /* 0x001fe20003f25270 */
[----:B------:R-:W-:Y:S02]  /*0ad0*/  IMAD.MOV.U32 R18, RZ, RZ, 0x1 ;  /* 0x00000001ff127424 */ /* 0x000fe400078e00ff */
[----:B------:R-:W-:Y:S02]  /*0ae0*/  IMAD.MOV.U32 R19, RZ, RZ, 0x1 ;  /* 0x00000001ff137424 */ /* 0x000fe400078e00ff */
[----:B------:R-:W-:Y:S01]  /*0af0*/  IMAD.MOV.U32 R8, RZ, RZ, 0x1 ;  /* 0x00000001ff087424 */ /* 0x000fe200078e00ff */
[----:B--2---:R-:W-:-:S07]  /*0b00*/  PRMT R9, R17, 0x7770, RZ ;  /* 0x0000777011097816 */ /* 0x004fce00000000ff */
[----:B---3--:R-:W-:Y:S05]  /*0b10*/  @!P1 BRA `(.L_x_1845) ;  /* 0x00000000003c9947 */ /* 0x008fea0003800000 */
[----:B------:R0:W5:Y:S01]  /*0b20*/  LDG.E.U8 R2, desc[UR6][R2.64] ;  /* 0x0000000602027981 */ /* 0x000162000c1e1100 */
[----:B------:R-:W-:Y:S01]  /*0b30*/  IMAD.MOV.U32 R18, RZ, RZ, 0x1 ;  /* 0x00000001ff127424 */ /* 0x000fe200078e00ff */
[----:B------:R-:W-:-:S07]  /*0b40*/  PRMT R20, R0, 0x7610, R20 ;  /* 0x0000761000147816 */ /* 0x000fce0000000014 */
.L_x_1846:
[C---:B0-----:R-:W-:Y:S02]  /*0b50*/  LOP3.LUT R3, R20.reuse, 0x1, RZ, 0xc0, !PT ;  /* 0x0000000114037812 */ /* 0x041fe400078ec0ff */
        /* <DEDUP_REMOVED lines=11> */
.L_x_1845:
[----:B------:R-:W-:Y:S01]  /*0c10*/  IMAD.MOV.U32 R2, RZ, RZ, 0x1 ;  /* 0x00000001ff027424 */ /* 0x000fe200078e00ff */
[----:B------:R-:W-:Y:S01]  /*0c20*/  PRMT R3, R19, 0x7610, R3 ;  /* 0x0000761013037816 */ /* 0x000fe20000000003 */
[----:B------:R-:W-:Y:S06]  /*0c30*/  @!P1 BRA `(.L_x_1847) ;  /* 0x0000000000389947 */ /* 0x000fec0003800000 */
[----:B------:R-:W-:Y:S01]  /*0c40*/  IMAD.MOV.U32 R3, RZ, RZ, 0x1 ;  /* 0x00000001ff037424 */ /* 0x000fe200078e00ff */
[----:B------:R-:W-:-:S07]  /*0c50*/  PRMT R19, R0, 0x7610, R19 ;  /* 0x0000761000137816 */ /* 0x000fce0000000013 */
.L_x_1848:
        /* <DEDUP_REMOVED lines=12> */
.L_x_1847:
[----:B------:R-:W-:Y:S01]  /*0d20*/  PRMT R17, R17, 0x7771, RZ ;  /* 0x0000777111117816 */ /* 0x000fe200000000ff */
[----:B------:R-:W-:Y:S06]  /*0d30*/  @!P1 BRA `(.L_x_1849) ;  /* 0x0000000000389947 */ /* 0x000fec0003800000 */
[----:B------:R-:W-:Y:S01]  /*0d40*/  IMAD.MOV.U32 R8, RZ, RZ, 0x1 ;  /* 0x00000001ff087424 */ /* 0x000fe200078e00ff */
[----:B-----5:R-:W-:-:S07]  /*0d50*/  PRMT R16, R0, 0x7610, R16 ;  /* 0x0000761000107816 */ /* 0x020fce0000000010 */
.L_x_1850:
        /* <DEDUP_REMOVED lines=12> */
.L_x_1849:
[----:B------:R-:W-:Y:S05]  /*0e20*/  @!P1 BRA `(.L_x_1851) ;  /* 0x0000000000389947 */ /* 0x000fea0003800000 */
[----:B------:R-:W-:Y:S01]  /*0e30*/  IMAD.MOV.U32 R2, RZ, RZ, 0x1 ;  /* 0x00000001ff027424 */ /* 0x000fe200078e00ff */
[----:B------:R-:W-:-:S07]  /*0e40*/  PRMT R9, R0, 0x7610, R9 ;  /* 0x0000761000097816 */ /* 0x000fce0000000009 */
.L_x_1852:
[C---:B-----5:R-:W-:Y:S02]  /*0e50*/  LOP3.LUT R16, R9.reuse, 0x1, RZ, 0xc0, !PT ;  /* 0x0000000109107812 */ /* 0x060fe400078ec0ff */
        /* <DEDUP_REMOVED lines=11> */
.L_x_1851:
[----:B------:R-:W-:Y:S02]  /*0f10*/  LOP3.LUT R2, R2, 0xffff, RZ, 0xc0, !PT ;  /* 0x0000ffff02027812 */ /* 0x000fe400078ec0ff */
[----:B------:R-:W-:Y:S02]  /*0f20*/  LOP3.LUT R9, R8, 0xffff, RZ, 0xc0, !PT ;  /* 0x0000ffff08097812 */ /* 0x000fe400078ec0ff */
[----:B------:R-:W-:Y:S02]  /*0f30*/  LOP3.LUT R3, R3, 0xffff, RZ, 0xc0, !PT ;  /* 0x0000ffff03037812 */ /* 0x000fe400078ec0ff */
[----:B------:R-:W-:Y:S02]  /*0f40*/  PRMT R9, R9, 0x3340, R2 ;  /* 0x0000334009097816 */ /* 0x000fe40000000002 */
[----:B------:R-:W-:Y:S02]  /*0f50*/  LOP3.LUT R18, R18, 0xffff, RZ, 0xc0, !PT ;  /* 0x0000ffff12127812 */ /* 0x000fe400078ec0ff */
[----:B------:R-:W-:-:S02]  /*0f60*/  IADD3 R2, P0, PT, R7, R11, RZ ;  /* 0x0000000b07027210 */ /* 0x000fc40007f1e0ff */
[----:B------:R-:W-:-:S03]  /*0f70*/  PRMT R18, R18, 0x3340, R3 ;  /* 0x0000334012127816 */ /* 0x000fc60000000003 */
[----:B------:R-:W-:Y:S01]  /*0f80*/  IMAD.X R3, R6, 0x1, R13, P0 ;  /* 0x0000000106037824 */ /* 0x000fe200000e060d */
[----:B-1----:R-:W-:Y:S02]  /*0f90*/  IADD3 R4, P0, PT, R4, UR4, RZ ;  /* 0x0000000404047c10 */ /* 0x002fe4000ff1e0ff */
[----:B------:R-:W-:-:S03]  /*0fa0*/  PRMT R9, R18, 0x5410, R9 ;  /* 0x0000541012097816 */ /* 0x000fc60000000009 */
[C---:B------:R-:W-:Y:S02]  /*0fb0*/  IMAD.SHL.U32 R7, R4.reuse, 0x4, RZ ;  /* 0x0000000404077824 */ /* 0x040fe400078e00ff */
[----:B------:R-:W-:Y:S01]  /*0fc0*/  IMAD.X R5, RZ, RZ, R5, P0 ;  /* 0x000000ffff057224 */ /* 0x000fe200000e0605 */
[----:B------:R2:W-:Y:S01]  /*0fd0*/  STG.E desc[UR6][R2.64], R9 ;  /* 0x0000000902007986 */ /* 0x0005e2000c101906 */
[C---:B------:R-:W-:Y:S02]  /*0fe0*/  LOP3.LUT P0, RZ, R4.reuse, 0xffffc000, RZ, 0xc0, !PT ;  /* 0xffffc00004ff7812 */ /* 0x040fe4000780c0ff */
[----:B------:R-:W-:Y:S02]  /*0ff0*/  ISETP.LT.U32.AND P1, PT, R7, R14, PT ;  /* 0x0000000e0700720c */ /* 0x000fe40003f21070 */
[----:B------:R-:W-:Y:S02]  /*1000*/  SHF.L.U64.HI R6, R4, 0x2, R5 ;  /* 0x0000000204067819 */ /* 0x000fe40000010205 */
[----:B------:R-:W-:-:S02]  /*1010*/  LOP3.LUT P0, RZ, R5, 0x3fffffff, RZ, 0xc0, P0 ;  /* 0x3fffffff05ff7812 */ /* 0x000fc4000000c0ff */
[----:B------:R-:W-:-:S13]  /*1020*/  ISETP.LT.AND.EX P1, PT, R6, R15, PT, P1 ;  /* 0x0000000f0600720c */ /* 0x000fda0003f21310 */
[----:B--2---:R-:W-:Y:S05]  /*1030*/  @!P0 BRA P1, `(.L_x_1853) ;  /* 0xfffffff800888947 */ /* 0x004fea000083ffff */
[----:B------:R-:W-:Y:S05]  /*1040*/  EXIT ;  /* 0x000000000000794d */ /* 0x000fea0003800000 */
.L_x_1854:
        /* <DEDUP_REMOVED lines=11> */
.L_x_4273:


//--------------------- .text._ZN2at6native61_GLOBAL__N__44eb8e94_28_ForeachBinaryOpScalarList_cu_dda10a6925multi_tensor_apply_kernelINS1_28TensorListScalarListMetadataIfLi1EEENS1_25BinaryOpScalarListFunctorIN3c108BFloat16ELi1ELi1ELi0EEEJNS1_13power_functorIfEEEEEvT_T0_DpT1_ --------------------------
	.section	.text._ZN2at6native61_GLOBAL__N__44eb8e94_28_ForeachBinaryOpScalarList_cu_dda10a6925multi_tensor_apply_kernelINS1_28TensorListScalarListMetadataIfLi1EEENS1_25BinaryOpScalarListFunctorIN3c108BFloat16ELi1ELi1ELi0EEEJNS1_13power_functorIfEEEEEvT_T0_DpT1_,"ax",@progbits
	.align	128
.text._ZN2at6native61_GLOBAL__N__44eb8e94_28_ForeachBinaryOpScalarList_cu_dda10a6925multi_tensor_apply_kernelINS1_28TensorListScalarListMetadataIfLi1EEENS1_25BinaryOpScalarListFunctorIN3c108BFloat16ELi1ELi1ELi0EEEJNS1_13power_functorIfEEEEEvT_T0_DpT1_:
        .type           _ZN2at6native61_GLOBAL__N__44eb8e94_28_ForeachBinaryOpScalarList_cu_dda10a6925multi_tensor_apply_kernelINS1_28TensorListScalarListMetadataIfLi1EEENS1_25BinaryOpScalarListFunctorIN3c108BFloat16ELi1ELi1ELi0EEEJNS1_13power_functorIfEEEEEvT_T0_DpT1_,@function
        .size           _ZN2at6native61_GLOBAL__N__44eb8e94_28_ForeachBinaryOpScalarList_cu_dda10a6925multi_tensor_apply_kernelINS1_28TensorListScalarListMetadataIfLi1EEENS1_25BinaryOpScalarListFunctorIN3c108BFloat16ELi1ELi1ELi0EEEJNS1_13power_functorIfEEEEEvT_T0_DpT1_,(.L_x_4274 - _ZN2at6native61_GLOBAL__N__44eb8e94_28_ForeachBinaryOpScalarList_cu_dda10a6925multi_tensor_apply_kernelINS1_28TensorListScalarListMetadataIfLi1EEENS1_25BinaryOpScalarListFunctorIN3c108BFloat16ELi1ELi1ELi0EEEJNS1_13power_functorIfEEEEEvT_T0_DpT1_)
        .other          _ZN2at6native61_GLOBAL__N__44eb8e94_28_ForeachBinaryOpScalarList_cu_dda10a6925multi_tensor_apply_kernelINS1_28TensorListScalarListMetadataIfLi1EEENS1_25BinaryOpScalarListFunctorIN3c108BFloat16ELi1ELi1ELi0EEEJNS1_13power_functorIfEEEEEvT_T0_DpT1_,@"STO_CUDA_ENTRY STV_DEFAULT"
_ZN2at6native61_GLOBAL__N__44eb8e94_28_ForeachBinaryOpScalarList_cu_dda10a6925multi_tensor_apply_kernelINS1_28TensorListScalarListMetadataIfLi1EEENS1_25BinaryOpScalarListFunctorIN3c108BFloat16ELi1ELi1ELi0EEEJNS1_13power_functorIfEEEEEvT_T0_DpT1_:
        /* <DEDUP_REMOVED lines=39> */
[----:B------:R-:W-:Y:S05]  /*0270*/  CALL.REL.NOINC `($__internal_65_$__cuda_sm20_div_u16) ;  /* 0x0000000c00f47944 */ /* 0x000fea0003c00000 */
        /* <DEDUP_REMOVED lines=16> */
.L_x_1857:
[----:B0-----:R-:W-:Y:S01]  /*0380*/  IADD3 R15, P1, PT, R10, UR6, RZ ;  /* 0x000000060a0f7c10 */ /* 0x001fe2000ff3e0ff */
[----:B-1----:R-:W-:Y:S01]  /*0390*/  IMAD.U32 R7, RZ, RZ, UR13 ;  /* 0x0000000dff077e24 */ /* 0x002fe2000f8e00ff */
[----:B------:R-:W-:Y:S01]  /*03a0*/  PRMT R17, RZ, 0x7610, R17 ;  /* 0x00007610ff117816 */ /* 0x000fe20000000011 */
[----:B------:R-:W-:Y:S01]  /*03b0*/  IMAD.U32 R3, RZ, RZ, UR13 ;  /* 0x0000000dff037e24 */ /* 0x000fe2000f8e00ff */
[C---:B------:R-:W-:Y:S01]  /*03c0*/  IADD3 R14, P3, PT, R15.reuse, UR13, RZ ;  /* 0x0000000d0f0e7c10 */ /* 0x040fe2000ff7e0ff */
[----:B------:R-:W-:Y:S01]  /*03d0*/  IMAD.X R12, RZ, RZ, UR7, P1 ;  /* 0x00000007ff0c7e24 */ /* 0x000fe200088e06ff */
[C---:B------:R-:W-:Y:S02]  /*03e0*/  ISETP.GE.U32.AND P2, PT, R15.reuse, UR16, PT ;  /* 0x000000100f007c0c */ /* 0x040fe4000bf46070 */
[----:B------:R-:W-:Y:S01]  /*03f0*/  LEA R8, P1, R15, UR8, 0x1 ;  /* 0x000000080f087c11 */ /* 0x000fe2000f8208ff */
[----:B------:R-:W-:Y:S01]  /*0400*/  IMAD.X R13, RZ, RZ, R12, P3 ;  /* 0x000000ffff0d7224 */ /* 0x000fe200018e060c */
[----:B------:R-:W-:-:S02]  /*0410*/  ISETP.GE.AND.EX P2, PT, R12, UR17, PT, P2 ;  /* 0x000000110c007c0c */ /* 0x000fc4000bf46320 */
[C---:B------:R-:W-:Y:S02]  /*0420*/  ISETP.GE.U32.AND P5, PT, R14.reuse, UR16, PT ;  /* 0x000000100e007c0c */ /* 0x040fe4000bfa6070 */
[----:B------:R-:W-:Y:S02]  /*0430*/  LEA.HI.X R9, R15, UR9, R12, 0x1, P1 ;  /* 0x000000090f097c11 */ /* 0x000fe400088f0c0c */
[----:B------:R-:W-:Y:S02]  /*0440*/  LEA R6, P3, R7, R8, 0x1 ;  /* 0x0000000807067211 */ /* 0x000fe400078608ff */
[----:B------:R-:W-:Y:S02]  /*0450*/  IADD3 R2, P1, PT, R14, UR13, RZ ;  /* 0x0000000d0e027c10 */ /* 0x000fe4000ff3e0ff */
[----:B------:R-:W-:Y:S01]  /*0460*/  ISETP.GE.AND.EX P5, PT, R13, UR17, PT, P5 ;  /* 0x000000110d007c0c */ /* 0x000fe2000bfa6350 */
[----:B------:R-:W-:Y:S01]  /*0470*/  IMAD.U32 R5, RZ, RZ, UR13 ;  /* 0x0000000dff057e24 */ /* 0x000fe2000f8e00ff */
[----:B------:R-:W-:Y:S01]  /*0480*/  LEA.HI.X R7, R3, R9, RZ, 0x1, P3 ;  /* 0x0000000903077211 */ /* 0x000fe200018f0cff */
[----:B------:R-:W-:Y:S01]  /*0490*/  IMAD.X R3, RZ, RZ, R13, P1 ;  /* 0x000000ffff037224 */ /* 0x000fe200008e060d */
[----:B------:R-:W-:Y:S01]  /*04a0*/  ISETP.GE.U32.AND P6, PT, R2, UR16, PT ;  /* 0x0000001002007c0c */ /* 0x000fe2000bfc6070 */
[----:B------:R-:W-:Y:S01]  /*04b0*/  IMAD.U32 R19, RZ, RZ, UR13 ;  /* 0x0000000dff137e24 */ /* 0x000fe2000f8e00ff */
[----:B------:R-:W-:Y:S01]  /*04c0*/  PRMT R16, RZ, 0x7610, R16 ;  /* 0x00007610ff107816 */ /* 0x000fe20000000010 */
[----:B------:R-:W2:Y:S01]  /*04d0*/  @!P2 LDG.E.U16 R17, desc[UR14][R8.64] ;  /* 0x0000000e0811a981 */ /* 0x000ea2000c1e1500 */
[----:B------:R-:W-:-:S02]  /*04e0*/  LEA R4, P1, R5, R6, 0x1 ;  /* 0x0000000605047211 */ /* 0x000fc400078208ff */
[----:B------:R-:W-:Y:S02]  /*04f0*/  ISETP.GE.AND.EX P6, PT, R3, UR17, PT, P6 ;  /* 0x0000001103007c0c */ /* 0x000fe4000bfc6360 */
[----:B------:R-:W-:Y:S01]  /*0500*/  IADD3 R2, P3, PT, R2, UR13, RZ ;  /* 0x0000000d02027c10 */ /* 0x000fe2000ff7e0ff */
[----:B------:R-:W3:Y:S01]  /*0510*/  @!P5 LDG.E.U16 R16, desc[UR14][R6.64] ;  /* 0x0000000e0610d981 */ /* 0x000ee2000c1e1500 */
[----:B------:R-:W-:Y:S02]  /*0520*/  LEA.HI.X R5, R19, R7, RZ, 0x1, P1 ;  /* 0x0000000713057211 */ /* 0x000fe400008f0cff */
[----:B------:R-:W-:Y:S01]  /*0530*/  ISETP.GE.U32.AND P1, PT, R2, UR16, PT ;  /* 0x0000001002007c0c */ /* 0x000fe2000bf26070 */
[----:B------:R-:W-:Y:S01]  /*0540*/  IMAD.X R2, RZ, RZ, R3, P3 ;  /* 0x000000ffff027224 */ /* 0x000fe200018e0603 */
[----:B------:R-:W-:Y:S01]  /*0550*/  PRMT R18, RZ, 0x7610, R18 ;  /* 0x00007610ff127816 */ /* 0x000fe20000000012 */
[----:B------:R-:W-:-:S03]  /*0560*/  IMAD.U32 R3, RZ, RZ, UR13 ;  /* 0x0000000dff037e24 */ /* 0x000fc6000f8e00ff */
[----:B------:R-:W-:Y:S02]  /*0570*/  ISETP.GE.AND.EX P1, PT, R2, UR17, PT, P1 ;  /* 0x0000001102007c0c */ /* 0x000fe4000bf26310 */
[----:B------:R-:W-:Y:S01]  /*0580*/  LEA R2, P3, R3, R4, 0x1 ;  /* 0x0000000403027211 */ /* 0x000fe200078608ff */
[----:B------:R-:W4:Y:S03]  /*0590*/  @!P6 LDG.E.U16 R18, desc[UR14][R4.64] ;  /* 0x0000000e0412e981 */ /* 0x000f26000c1e1500 */
[----:B------:R-:W-:Y:S02]  /*05a0*/  LEA.HI.X R3, R19, R5, RZ, 0x1, P3 ;  /* 0x0000000513037211 */ /* 0x000fe400018f0cff */
[----:B------:R-:W-:-:S06]  /*05b0*/  PRMT R19, RZ, 0x7610, R19 ;  /* 0x00007610ff137816 */ /* 0x000fcc0000000013 */
[----:B------:R-:W5:Y:S01]  /*05c0*/  @!P1 LDG.E.U16 R19, desc[UR14][R2.64] ;  /* 0x0000000e02139981 */ /* 0x000f62000c1e1500 */
[----:B------:R-:W-:-:S04]  /*05d0*/  IADD3 R15, P4, PT, R15, UR11, RZ ;  /* 0x0000000b0f0f7c10 */ /* 0x000fc8000ff9e0ff */
[----:B------:R-:W-:Y:S01]  /*05e0*/  ISETP.GE.U32.AND P3, PT, R15, UR16, PT ;  /* 0x000000100f007c0c */ /* 0x000fe2000bf66070 */
[----:B------:R-:W-:-:S05]  /*05f0*/  IMAD.X R12, RZ, RZ, R12, P4 ;  /* 0x000000ffff0c7224 */ /* 0x000fca00020e060c */
[----:B------:R-:W-:Y:S01]  /*0600*/  ISETP.GE.AND.EX P3, PT, R12, UR17, PT, P3 ;  /* 0x000000110c007c0c */ /* 0x000fe2000bf66330 */
[----:B--2---:R-:W-:Y:S02]  /*0610*/  IMAD.U32 R17, R17, 0x10000, RZ ;  /* 0x0001000011117824 */ /* 0x004fe400078e00ff */
[----:B---3--:R-:W-:-:S04]  /*0620*/  IMAD.U32 R20, R16, 0x10000, RZ ;  /* 0x0001000010147824 */ /* 0x008fc800078e00ff */
[----:B------:R-:W0:Y:S08]  /*0630*/  MUFU.LG2 R17, R17 ;  /* 0x0000001100117308 */ /* 0x000e300000000c00 */
[----:B------:R-:W1:Y:S01]  /*0640*/  MUFU.LG2 R20, R20 ;  /* 0x0000001400147308 */ /* 0x000e620000000c00 */
[----:B----4-:R-:W-:-:S07]  /*0650*/  IMAD.U32 R21, R18, 0x10000, RZ ;  /* 0x0001000012157824 */ /* 0x010fce00078e00ff */
[----:B------:R-:W2:Y:S01]  /*0660*/  MUFU.LG2 R21, R21 ;  /* 0x0000001500157308 */ /* 0x000ea20000000c00 */
[----:B0-----:R-:W-:Y:S01]  /*0670*/  FMUL.FTZ R16, R17, UR12 ;  /* 0x0000000c11107c20 */ /* 0x001fe20008410000 */
[----:B-----5:R-:W-:Y:S02]  /*0680*/  IMAD.U32 R22, R19, 0x10000, RZ ;  /* 0x0001000013167824 */ /* 0x020fe400078e00ff */
[----:B-1----:R-:W-:-:S04]  /*0690*/  FMUL.FTZ R18, R20, UR12 ;  /* 0x0000000c14127c20 */ /* 0x002fc80008410000 */
[----:B------:R-:W0:Y:S08]  /*06a0*/  MUFU.EX2 R16, R16 ;  /* 0x0000001000107308 */ /* 0x000e300000000800 */
[----:B------:R-:W1:Y:S01]  /*06b0*/  MUFU.LG2 R22, R22 ;  /* 0x0000001600167308 */ /* 0x000e620000000c00 */
[----:B--2---:R-:W-:Y:S01]  /*06c0*/  FMUL.FTZ R17, R21, UR12 ;  /* 0x0000000c15117c20 */ /* 0x004fe20008410000 */
[----:B------:R-:W-:-:S06]  /*06d0*/  IMAD.U32 R21, RZ, RZ, UR11 ;  /* 0x0000000bff157e24 */ /* 0x000fcc000f8e00ff */
[----:B------:R-:W2:Y:S01]  /*06e0*/  MUFU.EX2 R18, R18 ;  /* 0x0000001200127308 */ /* 0x000ea20000000800 */
[----:B0-----:R-:W-:Y:S01]  /*06f0*/  F2FP.BF16.F32.PACK_AB R20, RZ, R16 ;  /* 0x00000010ff14723e */ /* 0x001fe200000010ff */
[----:B------:R-:W-:-:S03]  /*0700*/  @!P2 IMAD.MOV.U32 R16, RZ, RZ, R8 ;  /* 0x000000ffff10a224 */ /* 0x000fc600078e0008 */
[----:B------:R-:W-:-:S03]  /*0710*/  PRMT R23, R20, 0x7610, R23 ;  /* 0x0000761014177816 */ /* 0x000fc60000000017 */
[----:B------:R0:W3:Y:S01]  /*0720*/  MUFU.EX2 R19, R17 ;  /* 0x0000001100137308 */ /* 0x0000e20000000800 */
[----:B-1----:R-:W-:-:S07]  /*0730*/  FMUL.FTZ R15, R22, UR12 ;  /* 0x0000000c160f7c20 */ /* 0x002fce0008410000 */
[----:B------:R-:W1:Y:S01]  /*0740*/  MUFU.EX2 R15, R15 ;  /* 0x0000000f000f7308 */ /* 0x000e620000000800 */
[----:B0-----:R-:W-:Y:S01]  /*0750*/  @!P2 IMAD.MOV.U32 R17, RZ, RZ, R9 ;  /* 0x000000ffff11a224 */ /* 0x001fe200078e0009 */
[----:B--2---:R-:W-:-:S04]  /*0760*/  F2FP.BF16.F32.PACK_AB R20, RZ, R18 ;  /* 0x00000012ff14723e */ /* 0x004fc800000010ff */
[----:B------:R0:W-:Y:S01]  /*0770*/  @!P2 STG.E.U16 desc[UR14][R16.64], R23 ;  /* 0x000000171000a986 */ /* 0x0001e2000c10150e */
[C---:B------:R-:W-:Y:S02]  /*0780*/  LEA R8, P2, R21.reuse, R8, 0x1 ;  /* 0x0000000815087211 */ /* 0x040fe400078408ff */
[----:B---3--:R-:W-:Y:S01]  /*0790*/  F2FP.BF16.F32.PACK_AB R19, RZ, R19 ;  /* 0x00000013ff13723e */ /* 0x008fe200000010ff */
[----:B------:R2:W-:Y:S01]  /*07a0*/  @!P5 STG.E.U16 desc[UR14][R6.64], R20 ;  /* 0x000000140600d986 */ /* 0x0005e2000c10150e */
[----:B------:R-:W-:Y:S02]  /*07b0*/  IADD3 R14, P5, PT, R14, UR11, RZ ;  /* 0x0000000b0e0e7c10 */ /* 0x000fe4000ffbe0ff */
[----:B------:R-:W-:Y:S02]  /*07c0*/  LEA.HI.X R9, R21, R9, RZ, 0x1, P2 ;  /* 0x0000000915097211 */ /* 0x000fe400010f0cff */
[----:B------:R-:W-:Y:S01]  /*07d0*/  ISETP.GE.U32.AND P2, PT, R14, UR16, PT ;  /* 0x000000100e007c0c */ /* 0x000fe2000bf46070 */
[----:B------:R-:W-:Y:S01]  /*07e0*/  IMAD.X R13, RZ, RZ, R13, P5 ;  /* 0x000000ffff0d7224 */ /* 0x000fe200028e060d */
[----:B-1----:R-:W-:-:S02]  /*07f0*/  F2FP.BF16.F32.PACK_AB R15, RZ, R15 ;  /* 0x0000000fff0f723e */ /* 0x002fc400000010ff */
[----:B0-----:R-:W-:Y:S02]  /*0800*/  IADD3 R16, P5, PT, R14, UR13, RZ ;  /* 0x0000000d0e107c10 */ /* 0x001fe4000ffbe0ff */
[----:B------:R-:W-:Y:S01]  /*0810*/  ISETP.GE.AND.EX P2, PT, R13, UR17, PT, P2 ;  /* 0x000000110d007c0c */ /* 0x000fe2000bf46320 */
[----:B--2---:R-:W-:Y:S01]  /*0820*/  @!P6 IMAD.MOV.U32 R6, RZ, RZ, R4 ;  /* 0x000000ffff06e224 */ /* 0x004fe200078e0004 */
[----:B------:R-:W-:Y:S01]  /*0830*/  ISETP.GE.U32.AND P4, PT, R16, UR16, PT ;  /* 0x0000001010007c0c */ /* 0x000fe2000bf86070 */
[----:B------:R-:W-:Y:S01]  /*0840*/  @!P6 IMAD.MOV.U32 R7, RZ, RZ, R5 ;  /* 0x000000ffff07e224 */ /* 0x000fe200078e0005 */
[----:B------:R-:W-:Y:S01]  /*0850*/  PRMT R18, R15, 0x7610, R18 ;  /* 0x000076100f127816 */ /* 0x000fe20000000012 */
[----:B------:R-:W-:Y:S01]  /*0860*/  IMAD.U32 R17, RZ, RZ, UR13 ;  /* 0x0000000dff117e24 */ /* 0x000fe2000f8e00ff */
[----:B------:R-:W-:Y:S02]  /*0870*/  PRMT R15, RZ, 0x7610, R15 ;  /* 0x00007610ff0f7816 */ /* 0x000fe4000000000f */
[----:B------:R0:W-:Y:S01]  /*0880*/  @!P6 STG.E.U16 desc[UR14][R6.64], R19 ;  /* 0x000000130600e986 */ /* 0x0001e2000c10150e */
[----:B------:R-:W-:-:S03]  /*0890*/  LEA R4, P6, R14, UR8, 0x1 ;  /* 0x000000080e047c11 */ /* 0x000fc6000f8c08ff */
[----:B------:R1:W-:Y:S01]  /*08a0*/  @!P1 STG.E.U16 desc[UR14][R2.64], R18 ;  /* 0x0000001202009986 */ /* 0x0003e2000c10150e */
[--C-:B------:R-:W-:Y:S01]  /*08b0*/  LEA.HI.X R5, R14, UR9, R13.reuse, 0x1, P6 ;  /* 0x000000090e057c11 */ /* 0x100fe2000b0f0c0d */
[----:B------:R-:W-:Y:S01]  /*08c0*/  IMAD.X R13, RZ, RZ, R13, P5 ;  /* 0x000000ffff0d7224 */ /* 0x000fe200028e060d */
[----:B------:R-:W-:-:S03]  /*08d0*/  IADD3 R14, P6, PT, R16, UR13, RZ ;  /* 0x0000000d100e7c10 */ /* 0x000fc6000ffde0ff */
[----:B------:R-:W2:Y:S01]  /*08e0*/  @!P2 LDG.E.U16 R15, desc[UR14][R4.64] ;  /* 0x0000000e040fa981 */ /* 0x000ea2000c1e1500 */
[----:B------:R-:W-:Y:S01]  /*08f0*/  ISETP.GE.AND.EX P4, PT, R13, UR17, PT, P4 ;  /* 0x000000110d007c0c */ /* 0x000fe2000bf86340 */
[----:B0-----:R-:W-:Y:S01]  /*0900*/  IMAD.X R6, RZ, RZ, R13, P6 ;  /* 0x000000ffff067224 */ /* 0x001fe200030e060d */
[----:B------:R-:W-:Y:S01]  /*0910*/  ISETP.GE.U32.AND P5, PT, R14, UR16, PT ;  /* 0x000000100e007c0c */ /* 0x000fe2000bfa6070 */
[----:B------:R-:W-:Y:S02]  /*0920*/  IMAD.U32 R13, RZ, RZ, UR13 ;  /* 0x0000000dff0d7e24 */ /* 0x000fe4000f8e00ff */
[----:B------:R-:W-:Y:S01]  /*0930*/  IMAD.U32 R7, RZ, RZ, UR13 ;  /* 0x0000000dff077e24 */ /* 0x000fe2000f8e00ff */
[----:B------:R-:W-:Y:S02]  /*0940*/  ISETP.GE.AND.EX P5, PT, R6, UR17, PT, P5 ;  /* 0x0000001106007c0c */ /* 0x000fe4000bfa6350 */
[----:B------:R-:W-:Y:S02]  /*0950*/  LEA R12, P1, R13, R4, 0x1 ;  /* 0x000000040d0c7211 */ /* 0x000fe400078208ff */
[----:B------:R-:W-:Y:S01]  /*0960*/  PRMT R14, RZ, 0x7610, R14 ;  /* 0x00007610ff0e7816 */ /* 0x000fe2000000000e */
[----:B------:R-:W-:Y:S01]  /*0970*/  IMAD.U32 R19, RZ, RZ, UR13 ;  /* 0x0000000dff137e24 */ /* 0x000fe2000f8e00ff */
[----:B------:R-:W-:-:S02]  /*0980*/  LEA.HI.X R13, R7, R5, RZ, 0x1, P1 ;  /* 0x00000005070d7211 */ /* 0x000fc400008f0cff */
[----:B------:R-:W-:Y:S02]  /*0990*/  LEA R6, P1, R17, R12, 0x1 ;  /* 0x0000000c11067211 */ /* 0x000fe400078208ff */
[----:B------:R-:W-:Y:S01]  /*09a0*/  PRMT R16, RZ, 0x7610, R16 ;  /* 0x00007610ff107816 */ /* 0x000fe20000000010 */
[----:B------:R-:W3:Y:S01]  /*09b0*/  @!P3 LDG.E.U16 R14, desc[UR14][R8.64] ;  /* 0x0000000e080eb981 */ /* 0x000ee2000c1e1500 */
[----:B-1----:R-:W-:Y:S02]  /*09c0*/  PRMT R2, RZ, 0x7610, R2 ;  /* 0x00007610ff027816 */ /* 0x002fe40000000002 */
[----:B------:R-:W-:Y:S02]  /*09d0*/  LEA.HI.X R7, R19, R13, RZ, 0x1, P1 ;  /* 0x0000000d13077211 */ /* 0x000fe400008f0cff */
        /* <DEDUP_REMOVED lines=8> */
[----:B--2---:R-:W-:-:S06]  /*0a60*/  IMAD.U32 R15, R15, 0x10000, RZ ;  /* 0x000100000f0f7824 */ /* 0x004fcc00078e00ff */
[----:B------:R-:W-:Y:S01]  /*0a70*/  MUFU.LG2 R15, R15 ;  /* 0x0000000f000f7308 */ /* 0x000fe20000000c00 */
[----:B---3--:R-:W-:Y:S02]  /*0a80*/  IMAD.U32 R14, R14, 0x10000, RZ ;  /* 0x000100000e0e7824 */ /* 0x008fe400078e00ff */
[----:B----4-:R-:W-:-:S05]  /*0a90*/  IMAD.U32 R16, R16, 0x10000, RZ ;  /* 0x0001000010107824 */ /* 0x010fca00078e00ff */
[----:B------:R-:W0:Y:S01]  /*0aa0*/  MUFU.LG2 R14, R14 ;  /* 0x0000000e000e7308 */ /* 0x000e220000000c00 */
[----:B-----5:R-:W-:-:S07]  /*0ab0*/  IMAD.U32 R17, R2, 0x10000, RZ ;  /* 0x0001000002117824 */ /* 0x020fce00078e00ff */
[----:B------:R-:W1:Y:S08]  /*0ac0*/  MUFU.LG2 R16, R16 ;  /* 0x0000001000107308 */ /* 0x000e700000000c00 */
[----:B------:R-:W2:Y:S01]  /*0ad0*/  MUFU.LG2 R17, R17 ;  /* 0x0000001100117308 */ /* 0x000ea20000000c00 */
[----:B0-----:R-:W-:Y:S01]  /*0ae0*/  FMUL.FTZ R2, R14, UR12 ;  /* 0x0000000c0e027c20 */ /* 0x001fe20008410000 */
[----:B------:R-:W-:-:S06]  /*0af0*/  FMUL.FTZ R3, R15, UR12 ;  /* 0x0000000c0f037c20 */ /* 0x000fcc0008410000 */
[----:B------:R-:W0:Y:S01]  /*0b00*/  MUFU.EX2 R2, R2 ;  /* 0x0000000200027308 */ /* 0x000e220000000800 */
[----:B-1----:R-:W-:Y:S01]  /*0b10*/  FMUL.FTZ R15, R16, UR12 ;  /* 0x0000000c100f7c20 */ /* 0x002fe20008410000 */
[----:B--2---:R-:W-:-:S06]  /*0b20*/  FMUL.FTZ R14, R17, UR12 ;  /* 0x0000000c110e7c20 */ /* 0x004fcc0008410000 */
[----:B------:R-:W1:Y:S08]  /*0b30*/  MUFU.EX2 R3, R3 ;  /* 0x0000000300037308 */ /* 0x000e700000000800 */
[----:B------:R-:W2:Y:S08]  /*0b40*/  MUFU.EX2 R15, R15 ;  /* 0x0000000f000f7308 */ /* 0x000eb00000000800 */
[----:B------:R-:W3:Y:S01]  /*0b50*/  MUFU.EX2 R14, R14 ;  /* 0x0000000e000e7308 */ /* 0x000ee20000000800 */
[----:B0-----:R-:W-:-:S02]  /*0b60*/  F2FP.BF16.F32.PACK_AB R16, RZ, R2 ;  /* 0x00000002ff10723e */ /* 0x001fc400000010ff */
[----:B-1----:R-:W-:Y:S02]  /*0b70*/  F2FP.BF16.F32.PACK_AB R18, RZ, R3 ;  /* 0x00000003ff12723e */ /* 0x002fe400000010ff */
[----:B------:R-:W-:Y:S02]  /*0b80*/  PRMT R17, R16, 0x7610, R17 ;  /* 0x0000761010117816 */ /* 0x000fe40000000011 */
[----:B--2---:R-:W-:-:S03]  /*0b90*/  F2FP.BF16.F32.PACK_AB R16, RZ, R15 ;  /* 0x0000000fff10723e */ /* 0x004fc600000010ff */
[----:B------:R1:W-:Y:S04]  /*0ba0*/  @!P3 STG.E.U16 desc[UR14][R8.64], R17 ;  /* 0x000000110800b986 */ /* 0x0003e8000c10150e */
[----:B------:R1:W-:Y:S01]  /*0bb0*/  @!P2 STG.E.U16 desc[UR14][R4.64], R18 ;  /* 0x000000120400a986 */ /* 0x0003e2000c10150e */
[----:B---3--:R-:W-:-:S03]  /*0bc0*/  F2FP.BF16.F32.PACK_AB R3, RZ, R14 ;  /* 0x0000000eff03723e */ /* 0x008fc600000010ff */
[----:B------:R1:W-:Y:S04]  /*0bd0*/  @!P4 STG.E.U16 desc[UR14][R12.64], R16 ;  /* 0x000000100c00c986 */ /* 0x0003e8000c10150e */
[----:B------:R1:W-:Y:S01]  /*0be0*/  @!P5 STG.E.U16 desc[UR14][R6.64], R3 ;  /* 0x000000030600d986 */ /* 0x0003e2000c10150e */
[----:B------:R-:W-:Y:S05]  /*0bf0*/  @P1 BRA `(.L_x_1857) ;  /* 0xfffffff400e01947 */ /* 0x000fea000383ffff */
.L_x_1856:
[----:B------:R-:W-:Y:S05]  /*0c00*/  @!P0 EXIT ;  /* 0x000000000000894d */ /* 0x000fea0003800000 */
[----:B0-----:R-:W-:Y:S01]  /*0c10*/  IADD3 R10, P1, PT, R10, UR6, RZ ;  /* 0x000000060a0a7c10 */ /* 0x001fe2000ff3e0ff */
[----:B-1----:R-:W-:Y:S01]  /*0c20*/  IMAD.U32 R9, RZ, RZ, UR13 ;  /* 0x0000000dff097e24 */ /* 0x002fe2000f8e00ff */
[----:B------:R-:W-:Y:S01]  /*0c30*/  USHF.L.U32 UR4, UR13, 0x1, URZ ;  /* 0x000000010d047899 */ /* 0x000fe200080006ff */
[----:B------:R-:W-:Y:S01]  /*0c40*/  PRMT R11, RZ, 0x7610, R11 ;  /* 0x00007610ff0b7816 */ /* 0x000fe2000000000b */
[----:B------:R-:W-:Y:S01]  /*0c50*/  USHF.R.U32.HI UR5, URZ, 0x1f, UR13 ;  /* 0x0000001fff057899 */ /* 0x000fe2000801160d */
[----:B------:R-:W-:Y:S01]  /*0c60*/  IMAD.X R3, RZ, RZ, UR7, P1 ;  /* 0x00000007ff037e24 */ /* 0x000fe200088e06ff */
[C---:B------:R-:W-:Y:S02]  /*0c70*/  ISETP.GE.U32.AND P0, PT, R10.reuse, UR16, PT ;  /* 0x000000100a007c0c */ /* 0x040fe4000bf06070 */
[C---:B------:R-:W-:Y:S02]  /*0c80*/  LEA R4, P1, R10.reuse, UR8, 0x1 ;  /* 0x000000080a047c11 */ /* 0x040fe4000f8208ff */
[----:B------:R-:W-:-:S02]  /*0c90*/  IADD3 R2, P2, PT, R10, UR13, RZ ;  /* 0x0000000d0a027c10 */ /* 0x000fc4000ff5e0ff */
[----:B------:R-:W-:Y:S02]  /*0ca0*/  ISETP.GE.AND.EX P0, PT, R3, UR17, PT, P0 ;  /* 0x0000001103007c0c */ /* 0x000fe4000bf06300 */
[--C-:B------:R-:W-:Y:S01]  /*0cb0*/  LEA.HI.X R5, R10, UR9, R3.reuse, 0x1, P1 ;  /* 0x000000090a057c11 */ /* 0x100fe200088f0c03 */
[----:B------:R-:W-:Y:S01]  /*0cc0*/  IMAD.X R3, RZ, RZ, R3, P2 ;  /* 0x000000ffff037224 */ /* 0x000fe200010e0603 */
[C---:B------:R-:W-:Y:S02]  /*0cd0*/  ISETP.GE.U32.AND P1, PT, R2.reuse, UR16, PT ;  /* 0x0000001002007c0c */ /* 0x040fe4000bf26070 */
[----:B------:R-:W-:Y:S01]  /*0ce0*/  IADD3 R2, P2, PT, R2, UR13, RZ ;  /* 0x0000000d02027c10 */ /* 0x000fe2000ff5e0ff */
[----:B------:R-:W-:Y:S01]  /*0cf0*/  IMAD.WIDE.U32 R8, R9, 0x2, R4 ;  /* 0x0000000209087825 */ /* 0x000fe200078e0004 */
[----:B------:R-:W-:Y:S02]  /*0d00*/  ISETP.GE.AND.EX P1, PT, R3, UR17, PT, P1 ;  /* 0x0000001103007c0c */ /* 0x000fe4000bf26310 */
[----:B------:R-:W-:Y:S01]  /*0d10*/  PRMT R10, RZ, 0x7610, R10 ;  /* 0x00007610ff0a7816 */ /* 0x000fe2000000000a */
[----:B------:R-:W-:Y:S01]  /*0d20*/  IMAD.X R3, RZ, RZ, R3, P2 ;  /* 0x000000ffff037224 */ /* 0x000fe200010e0603 */
[----:B------:R-:W-:-:S04]  /*0d30*/  ISETP.GE.U32.AND P2, PT, R2, UR16, PT ;  /* 0x0000001002007c0c */ /* 0x000fc8000bf46070 */
[----:B------:R-:W-:Y:S01]  /*0d40*/  ISETP.GE.AND.EX P2, PT, R3, UR17, PT, P2 ;  /* 0x0000001103007c0c */ /* 0x000fe2000bf46320 */
[----:B------:R-:W2:Y:S01]  /*0d50*/  @!P0 LDG.E.U16 R10, desc[UR14][R4.64] ;  /* 0x0000000e040a8981 */ /* 0x000ea2000c1e1500 */
[----:B------:R-:W-:Y:S02]  /*0d60*/  IADD3 R6, P3, PT, R8, UR4, RZ ;  /* 0x0000000408067c10 */ /* 0x000fe4000ff7e0ff */
[----:B------:R-:W-:Y:S01]  /*0d70*/  PRMT R12, RZ, 0x7610, R12 ;  /* 0x00007610ff0c7816 */ /* 0x000fe2000000000c */
[----:B------:R-:W3:Y:S01]  /*0d80*/  @!P1 LDG.E.U16 R11, desc[UR14][R8.64] ;  /* 0x0000000e080b9981 */ /* 0x000ee2000c1e1500 */
[----:B------:R-:W-:-:S07]  /*0d90*/  IADD3.X R7, PT, PT, R9, UR5, RZ, P3, !PT ;  /* 0x0000000509077c10 */ /* 0x000fce0009ffe4ff */
[----:B------:R-:W4:Y:S01]  /*0da0*/  @!P2 LDG.E.U16 R12, desc[UR14][R6.64] ;  /* 0x0000000e060ca981 */ /* 0x000f22000c1e1500 */
[----:B------:R-:W-:-:S04]  /*0db0*/  IADD3 R2, P4, PT, R2, UR13, RZ ;  /* 0x0000000d02027c10 */ /* 0x000fc8000ff9e0ff */
[----:B------:R-:W-:Y:S01]  /*0dc0*/  ISETP.GE.U32.AND P3, PT, R2, UR16, PT ;  /* 0x0000001002007c0c */ /* 0x000fe2000bf66070 */
[----:B------:R-:W-:Y:S01]  /*0dd0*/  IMAD.X R3, RZ, RZ, R3, P4 ;  /* 0x000000ffff037224 */ /* 0x000fe200020e0603 */
[----:B------:R-:W-:-:S04]  /*0de0*/  IADD3 R2, P4, PT, R6, UR4, RZ ;  /* 0x0000000406027c10 */ /* 0x000fc8000ff9e0ff */
[----:B------:R-:W-:Y:S02]  /*0df0*/  ISETP.GE.AND.EX P3, PT, R3, UR17, PT, P3 ;  /* 0x0000001103007c0c */ /* 0x000fe4000bf66330 */
[----:B------:R-:W-:-:S11]  /*0e00*/  IADD3.X R3, PT, PT, R7, UR5, RZ, P4, !PT ;  /* 0x0000000507037c10 */ /* 0x000fd6000a7fe4ff */
[----:B------:R-:W5:Y:S01]  /*0e10*/  @!P3 LDG.E.U16 R0, desc[UR14][R2.64] ;  /* 0x0000000e0200b981 */ /* 0x000f62000c1e1500 */
[----:B--2---:R-:W-:Y:S02]  /*0e20*/  IMAD.U32 R10, R10, 0x10000, RZ ;  /* 0x000100000a0a7824 */ /* 0x004fe400078e00ff */
[----:B---3--:R-:W-:-:S04]  /*0e30*/  IMAD.U32 R13, R11, 0x10000, RZ ;  /* 0x000100000b0d7824 */ /* 0x008fc800078e00ff */
[----:B------:R-:W0:Y:S01]  /*0e40*/  MUFU.LG2 R10, R10 ;  /* 0x0000000a000a7308 */ /* 0x000e220000000c00 */
[----:B----4-:R-:W-:-:S07]  /*0e50*/  IMAD.U32 R14, R12, 0x10000, RZ ;  /* 0x000100000c0e7824 */ /* 0x010fce00078e00ff */
[----:B------:R-:W1:Y:S08]  /*0e60*/  MUFU.LG2 R13, R13 ;  /* 0x0000000d000d7308 */ /* 0x000e700000000c00 */
[----:B------:R-:W2:Y:S01]  /*0e70*/  MUFU.LG2 R14, R14 ;  /* 0x0000000e000e7308 */ /* 0x000ea20000000c00 */
[----:B0-----:R-:W-:Y:S01]  /*0e80*/  FMUL.FTZ R11, R10, UR12 ;  /* 0x0000000c0a0b7c20 */ /* 0x001fe20008410000 */
[----:B-1----:R-:W-:-:S06]  /*0e90*/  FMUL.FTZ R12, R13, UR12 ;  /* 0x0000000c0d0c7c20 */ /* 0x002fcc0008410000 */
[----:B------:R-:W0:Y:S01]  /*0ea0*/  MUFU.EX2 R11, R11 ;  /* 0x0000000b000b7308 */ /* 0x000e220000000800 */
[----:B--2---:R-:W-:-:S07]  /*0eb0*/  FMUL.FTZ R15, R14, UR12 ;  /* 0x0000000c0e0f7c20 */ /* 0x004fce0008410000 */
[----:B------:R-:W1:Y:S01]  /*0ec0*/  MUFU.EX2 R12, R12 ;  /* 0x0000000c000c7308 */ /* 0x000e620000000800 */
[----:B-----5:R-:W-:-:S07]  /*0ed0*/  IMAD.U32 R0, R0, 0x10000, RZ ;  /* 0x0001000000007824 */ /* 0x020fce00078e00ff */
[----:B------:R-:W2:Y:S01]  /*0ee0*/  MUFU.EX2 R15, R15 ;  /* 0x0000000f000f7308 */ /* 0x000ea20000000800 */
[----:B0-----:R-:W-:-:S07]  /*0ef0*/  F2FP.BF16.F32.PACK_AB R10, RZ, R11 ;  /* 0x0000000bff0a723e */ /* 0x001fce00000010ff */
[----:B------:R-:W0:Y:S01]  /*0f00*/  MUFU.LG2 R0, R0 ;  /* 0x0000000000007308 */ /* 0x000e220000000c00 */
[----:B-1----:R-:W-:Y:S01]  /*0f10*/  F2FP.BF16.F32.PACK_AB R13, RZ, R12 ;  /* 0x0000000cff0d723e */ /* 0x002fe200000010ff */
[----:B------:R1:W-:Y:S01]  /*0f20*/  @!P0 STG.E.U16 desc[UR14][R4.64], R10 ;  /* 0x0000000a04008986 */ /* 0x0003e2000c10150e */
[----:B--2---:R-:W-:-:S03]  /*0f30*/  F2FP.BF16.F32.PACK_AB R14, RZ, R15 ;  /* 0x0000000fff0e723e */ /* 0x004fc600000010ff */
[----:B------:R1:W-:Y:S04]  /*0f40*/  @!P1 STG.E.U16 desc[UR14][R8.64], R13 ;  /* 0x0000000d08009986 */ /* 0x0003e8000c10150e */
[----:B------:R1:W-:Y:S01]  /*0f50*/  @!P2 STG.E.U16 desc[UR14][R6.64], R14 ;  /* 0x0000000e0600a986 */ /* 0x0003e2000c10150e */
[----:B0-----:R-:W-:Y:S01]  /*0f60*/  FMUL.FTZ R0, R0, UR12 ;  /* 0x0000000c00007c20 */ /* 0x001fe20008410000 */
[----:B------:R-:W-:Y:S06]  /*0f70*/  @P3 EXIT ;  /* 0x000000000000394d */ /* 0x000fec0003800000 */
[----:B------:R-:W1:Y:S02]  /*0f80*/  MUFU.EX2 R0, R0 ;  /* 0x0000000000007308 */ /* 0x000e640000000800 */
[----:B-1----:R-:W-:-:S05]  /*0f90*/  F2FP.BF16.F32.PACK_AB R4, RZ, R0 ;  /* 0x00000000ff04723e */ /* 0x002fca00000010ff */
[----:B------:R-:W-:Y:S01]  /*0fa0*/  STG.E.U16 desc[UR14][R2.64], R4 ;  /* 0x0000000402007986 */ /* 0x000fe2000c10150e */
[----:B------:R-:W-:Y:S05]  /*0fb0*/  EXIT ;  /* 0x000000000000794d */ /* 0x000fea0003800000 */
.L_x_1855:
[----:B------:R-:W0:Y:S02]  /*0fc0*/  S2R R12, SR_TID.X ;  /* 0x00000000000c7919 */ /* 0x000e240000002100 */
[----:B0-----:R-:W-:-:S03]  /*0fd0*/  IMAD.WIDE.U32 R2, R12, 0x4, RZ ;  /* 0x000000040c027825 */ /* 0x001fc600078e00ff */
[----:B------:R-:W-:-:S04]  /*0fe0*/  ISETP.GE.U32.AND P0, PT, R2, UR18, PT ;  /* 0x0000001202007c0c */ /* 0x000fc8000bf06070 */
[----:B------:R-:W-:-:S13]  /*0ff0*/  ISETP.GE.AND.EX P0, PT, R3, UR10, PT, P0 ;  /* 0x0000000a03007c0c */ /* 0x000fda000bf06300 */
[----:B------:R-:W-:Y:S05]  /*1000*/  @P0 EXIT ;  /* 0x000000000000094d */ /* 0x000fea0003800000 */
[----:B------:R-:W-:Y:S01]  /*1010*/  IMAD.MOV.U32 R13, RZ, RZ, RZ ;  /* 0x000000ffff0d7224 */ /* 0x000fe200078e00ff */
[----:B------:R-:W0:Y:S06]  /*1020*/  LDCU UR4, c[0x0][0x360] ;  /* 0x00006c00ff0477ac */ /* 0x000e2c0008000800 */
.L_x_1858:
[----:B-1----:R-:W-:-:S04]  /*1030*/  LEA R2, P0, R12, UR8, 0x3 ;  /* 0x000000080c027c11 */ /* 0x002fc8000f8018ff */
[----:B------:R-:W-:-:S05]  /*1040*/  LEA.HI.X R3, R12, UR9, R13, 0x3, P0 ;  /* 0x000000090c037c11 */ /* 0x000fca00080f1c0d */
[----:B------:R-:W2:Y:S01]  /*1050*/  LDG.E.64 R8, desc[UR14][R2.64] ;  /* 0x0000000e02087981 */ /* 0x000ea2000c1e1b00 */
[----:B0-----:R-:W-:-:S05]  /*1060*/  IADD3 R12, P0, PT, R12, UR4, RZ ;  /* 0x000000040c0c7c10 */ /* 0x001fca000ff1e0ff */
[----:B------:R-:W-:Y:S01]  /*1070*/  IMAD.X R13, RZ, RZ, R13, P0 ;  /* 0x000000ffff0d7224 */ /* 0x000fe200000e060d */
[----:B------:R-:W-:-:S04]  /*1080*/  LOP3.LUT P0, RZ, R12, 0xffffc000, RZ, 0xc0, !PT ;  /* 0xffffc0000cff7812 */ /* 0x000fc8000780c0ff */
[----:B------:R-:W-:Y:S02]  /*1090*/  LOP3.LUT P0, RZ, R13, 0x3fffffff, RZ, 0xc0, P0 ;  /* 0x3fffffff0dff7812 */ /* 0x000fe4000000c0ff */
[C---:B--2---:R-:W-:Y:S01]  /*10a0*/  PRMT R0, R8.reuse, 0x7632, R0 ;  /* 0x0000763208007816 */ /* 0x044fe20000000000 */
[----:B------:R-:W-:Y:S02]  /*10b0*/  IMAD.U32 R4, R8, 0x10000, RZ ;  /* 0x0001000008047824 */ /* 0x000fe400078e00ff */
[C---:B------:R-:W-:Y:S02]  /*10c0*/  IMAD.U32 R6, R9.reuse, 0x10000, RZ ;  /* 0x0001000009067824 */ /* 0x040fe400078e00ff */
[----:B------:R-:W-:Y:S01]  /*10d0*/  IMAD.U32 R5, R0, 0x10000, RZ ;  /* 0x0001000000057824 */ /* 0x000fe200078e00ff */
[----:B------:R-:W-:Y:S01]  /*10e0*/  PRMT R0, R9, 0x7632, R0 ;  /* 0x0000763209007816 */ /* 0x000fe20000000000 */
[----:B------:R-:W0:Y:S04]  /*10f0*/  MUFU.LG2 R4, R4 ;  /* 0x0000000400047308 */ /* 0x000e280000000c00 */
[----:B------:R-:W-:-:S04]  /*1100*/  IMAD.U32 R9, R0, 0x10000, RZ ;  /* 0x0001000000097824 */ /* 0x000fc800078e00ff */
[----:B------:R-:W1:Y:S08]  /*1110*/  MUFU.LG2 R6, R6 ;  /* 0x0000000600067308 */ /* 0x000e700000000c00 */
[----:B------:R-:W2:Y:S01]  /*1120*/  MUFU.LG2 R5, R5 ;  /* 0x0000000500057308 */ /* 0x000ea20000000c00 */
[----:B0-----:R-:W-:-:S07]  /*1130*/  FMUL.FTZ R0, R4, UR12 ;  /* 0x0000000c04007c20 */ /* 0x001fce0008410000 */
[----:B------:R-:W0:Y:S01]  /*1140*/  MUFU.LG2 R9, R9 ;  /* 0x0000000900097308 */ /* 0x000e220000000c00 */
[----:B-1----:R-:W-:-:S07]  /*1150*/  FMUL.FTZ R8, R6, UR12 ;  /* 0x0000000c06087c20 */ /* 0x002fce0008410000 */
[----:B------:R-:W-:Y:S01]  /*1160*/  MUFU.EX2 R0, R0 ;  /* 0x0000000000007308 */ /* 0x000fe20000000800 */
[----:B--2---:R-:W-:-:S07]  /*1170*/  FMUL.FTZ R4, R5, UR12 ;  /* 0x0000000c05047c20 */ /* 0x004fce0008410000 */
[----:B------:R-:W1:Y:S01]  /*1180*/  MUFU.EX2 R7, R4 ;  /* 0x0000000400077308 */ /* 0x000e620000000800 */
[----:B0-----:R-:W-:-:S07]  /*1190*/  FMUL.FTZ R6, R9, UR12 ;  /* 0x0000000c09067c20 */ /* 0x001fce0008410000 */
[----:B------:R-:W-:Y:S08]  /*11a0*/  MUFU.EX2 R8, R8 ;  /* 0x0000000800087308 */ /* 0x000ff00000000800 */
[----:B------:R-:W0:Y:S01]  /*11b0*/  MUFU.EX2 R11, R6 ;  /* 0x00000006000b7308 */ /* 0x000e220000000800 */
[----:B-1----:R-:W-:Y:S01]  /*11c0*/  F2FP.BF16.F32.PACK_AB R10, R7, R0 ;  /* 0x00000000070a723e */ /* 0x002fe200000010ff */
[----:B------:R-:W-:-:S05]  /*11d0*/  IMAD.SHL.U32 R0, R12, 0x4, RZ ;  /* 0x000000040c007824 */ /* 0x000fca00078e00ff */
[----:B------:R-:W-:Y:S02]  /*11e0*/  ISETP.LT.U32.AND P1, PT, R0, UR18, PT ;  /* 0x0000001200007c0c */ /* 0x000fe4000bf21070 */
[----:B------:R-:W-:-:S04]  /*11f0*/  SHF.L.U64.HI R0, R12, 0x2, R13 ;  /* 0x000000020c007819 */ /* 0x000fc8000001020d */
[----:B------:R-:W-:Y:S02]  /*1200*/  ISETP.LT.AND.EX P1, PT, R0, UR10, PT, P1 ;  /* 0x0000000a00007c0c */ /* 0x000fe4000bf21310 */
[----:B0-----:R-:W-:-:S05]  /*1210*/  F2FP.BF16.F32.PACK_AB R11, R11, R8 ;  /* 0x000000080b0b723e */ /* 0x001fca00000010ff */
[----:B------:R1:W-:Y:S06]  /*1220*/  STG.E.64 desc[UR14][R2.64], R10 ;  /* 0x0000000a02007986 */ /* 0x0003ec000c101b0e */
[----:B------:R-:W-:Y:S05]  /*1230*/  @!P0 BRA P1, `(.L_x_1858) ;  /* 0xfffffffc007c8947 */ /* 0x000fea000083ffff */
[----:B------:R-:W-:Y:S05]  /*1240*/  EXIT ;  /* 0x000000000000794d */ /* 0x000fea0003800000 */
        .weak           $__internal_65_$__cuda_sm20_div_u16
        .type           $__internal_65_$__cuda_sm20_div_u16,@function
        .size           $__internal_65_$__cuda_sm20_div_u16,(.L_x_4274 - $__internal_65_$__cuda_sm20_div_u16)
$__internal_65_$__cuda_sm20_div_u16:
        /* <DEDUP_REMOVED lines=18> */
[----:B------:R-:W-:Y:S06]  /*1370*/  RET.REL.NODEC R2 `(_ZN2at6native61_GLOBAL__N__44eb8e94_28_ForeachBinaryOpScalarList_cu_dda10a6925multi_tensor_apply_kernelINS1_28TensorListScalarListMetadataIfLi1EEENS1_25BinaryOpScalarListFunctorIN3c108BFloat16ELi1ELi1ELi0EEEJNS1_13power_functorIfEEEEEvT_T0_DpT1_) ;  /* 0xffffffec02207950 */ /* 0x000fec0003c3ffff */
.L_x_1859:
        /* <DEDUP_REMOVED lines=16> */
.L_x_4274:


//--------------------- .text._ZN2at6native61_GLOBAL__N__44eb8e94_28_ForeachBinaryOpScalarList_cu_dda10a6925multi_tensor_apply_kernelINS1_28TensorListScalarListMetadataIfLi1EEENS1_25BinaryOpScalarListFunctorIN3c104HalfELi1ELi1ELi0EEEJNS1_13power_functorIfEEEEEvT_T0_DpT1_ --------------------------
	.section	.text._ZN2at6native61_GLOBAL__N__44eb8e94_28_ForeachBinaryOpScalarList_cu_dda10a6925multi_tensor_apply_kernelINS1_28TensorListScalarListMetadataIfLi1EEENS1_25BinaryOpScalarListFunctorIN3c104HalfELi1ELi1ELi0EEEJNS1_13power_functorIfEEEEEvT_T0_DpT1_,"ax",@progbits
	.align	128
.text._ZN2at6native61_GLOBAL__N__44eb8e94_28_ForeachBinaryOpScalarList_cu_dda10a6925multi_tensor_apply_kernelINS1_28TensorListScalarListMetadataIfLi1EEENS1_25BinaryOpScalarListFunctorIN3c104HalfELi1ELi1ELi0EEEJNS1_13power_functorIfEEEEEvT_T0_DpT1_:
        .type           _ZN2at6native61_GLOBAL__N__44eb8e94_28_ForeachBinaryOpScalarList_cu_dda10a6925multi_tensor_apply_kernelINS1_28TensorListScalarListMetadataIfLi1EEENS1_25BinaryOpScalarListFunctorIN3c104HalfELi1ELi1ELi0EEEJNS1_13power_functorIfEEEEEvT_T0_DpT1_,@function
        .size           _ZN2at6native61_GLOBAL__N__44eb8e94_28_ForeachBinaryOpScalarList_cu_dda10a6925multi_tensor_apply_kernelINS1_28TensorListScalarListMetadataIfLi1EEENS1_25BinaryOpScalarListFunctorIN3c104HalfELi1ELi1ELi0EEEJNS1_13power_functorIfEEEEEvT_T0_DpT1_,(.L_x_4276 - _ZN2at6native61_GLOBAL__N__44eb8e94_28_ForeachBinaryOpScalarList_cu_dda10a6925multi_tensor_apply_kernelINS1_28TensorListScalarListMetadataIfLi1EEENS1_25BinaryOpScalarListFunctorIN3c104HalfELi1ELi1ELi0EEEJNS1_13power_functorIfEEEEEvT_T0_DpT1_)
        .other          _ZN2at6native61_GLOBAL__N__44eb8e94_28_ForeachBinaryOpScalarList_cu_dda10a6925multi_tensor_apply_kernelINS1_28TensorListScalarListMetadataIfLi1EEENS1_25BinaryOpScalarListFunctorIN3c104HalfELi1ELi1ELi0EEEJNS1_13power_functorIfEEEEEvT_T0_DpT1_,@"STO_CUDA_ENTRY STV_DEFAULT"
_ZN2at6native61_GLOBAL__N__44eb8e94_28_ForeachBinaryOpScalarList_cu_dda10a6925multi_tensor_apply_kernelINS1_28TensorListScalarListMetadataIfLi1EEENS1_25BinaryOpScalarListFunctorIN3c104HalfELi1ELi1ELi0EEEJNS1_13power_functorIfEEEEEvT_T0_DpT1_:
        /* <DEDUP_REMOVED lines=39> */
[----:B------:R-:W-:Y:S05]  /*0270*/  CALL.REL.NOINC `($__internal_66_$__cuda_sm20_div_u16) ;  /* 0x0000000c00ec7944 */ /* 0x000fea0003c00000 */
        /* <DEDUP_REMOVED lines=16> */
.L_x_1862:
        /* <DEDUP_REMOVED lines=41> */
[----:B--2---:R-:W-:Y:S02]  /*0610*/  HADD2.F32 R17, -RZ, R17.H0_H0 ;  /* 0x20000011ff117230 */ /* 0x004fe40000004100 */
[----:B---3--:R-:W-:-:S04]  /*0620*/  HADD2.F32 R20, -RZ, R16.H0_H0 ;  /* 0x20000010ff147230 */ /* 0x008fc80000004100 */
[----:B------:R-:W0:Y:S08]  /*0630*/  MUFU.LG2 R17, R17 ;  /* 0x0000001100117308 */ /* 0x000e300000000c00 */
[----:B------:R-:W1:Y:S01]  /*0640*/  MUFU.LG2 R20, R20 ;  /* 0x0000001400147308 */ /* 0x000e620000000c00 */
[----:B----4-:R-:W-:-:S07]  /*0650*/  HADD2.F32 R21, -RZ, R18.H0_H0 ;  /* 0x20000012ff157230 */ /* 0x010fce0000004100 */
[----:B------:R-:W2:Y:S01]  /*0660*/  MUFU.LG2 R21, R21 ;  /* 0x0000001500157308 */ /* 0x000ea20000000c00 */
[----:B0-----:R-:W-:Y:S01]  /*0670*/  FMUL.FTZ R16, R17, UR12 ;  /* 0x0000000c11107c20 */ /* 0x001fe20008410000 */
[----:B-----5:R-:W-:Y:S02]  /*0680*/  HADD2.F32 R22, -RZ, R19.H0_H0 ;  /* 0x20000013ff167230 */ /* 0x020fe40000004100 */
[----:B-1----:R-:W-:-:S04]  /*0690*/  FMUL.FTZ R18, R20, UR12 ;  /* 0x0000000c14127c20 */ /* 0x002fc80008410000 */
[----:B------:R-:W0:Y:S08]  /*06a0*/  MUFU.EX2 R16, R16 ;  /* 0x0000001000107308 */ /* 0x000e300000000800 */
[----:B------:R-:W1:Y:S01]  /*06b0*/  MUFU.LG2 R22, R22 ;  /* 0x0000001600167308 */ /* 0x000e620000000c00 */
[----:B--2---:R-:W-:Y:S01]  /*06c0*/  FMUL.FTZ R17, R21, UR12 ;  /* 0x0000000c15117c20 */ /* 0x004fe20008410000 */
[----:B------:R-:W-:-:S06]  /*06d0*/  IMAD.U32 R21, RZ, RZ, UR11 ;  /* 0x0000000bff157e24 */ /* 0x000fcc000f8e00ff */
[----:B------:R-:W2:Y:S01]  /*06e0*/  MUFU.EX2 R18, R18 ;  /* 0x0000001200127308 */ /* 0x000ea20000000800 */
[----:B0-----:R-:W-:Y:S01]  /*06f0*/  F2FP.F16.F32.PACK_AB R20, RZ, R16 ;  /* 0x00000010ff14723e */ /* 0x001fe200000000ff */
[----:B------:R-:W-:-:S03]  /*0700*/  @!P2 IMAD.MOV.U32 R16, RZ, RZ, R8 ;  /* 0x000000ffff10a224 */ /* 0x000fc600078e0008 */
[----:B------:R-:W-:-:S03]  /*0710*/  PRMT R23, R20, 0x7610, R23 ;  /* 0x0000761014177816 */ /* 0x000fc60000000017 */
[----:B------:R0:W3:Y:S01]  /*0720*/  MUFU.EX2 R19, R17 ;  /* 0x0000001100137308 */ /* 0x0000e20000000800 */
[----:B-1----:R-:W-:-:S07]  /*0730*/  FMUL.FTZ R15, R22, UR12 ;  /* 0x0000000c160f7c20 */ /* 0x002fce0008410000 */
[----:B------:R-:W1:Y:S01]  /*0740*/  MUFU.EX2 R15, R15 ;  /* 0x0000000f000f7308 */ /* 0x000e620000000800 */
[----:B0-----:R-:W-:Y:S01]  /*0750*/  @!P2 IMAD.MOV.U32 R17, RZ, RZ, R9 ;  /* 0x000000ffff11a224 */ /* 0x001fe200078e0009 */
[----:B--2---:R-:W-:-:S04]  /*0760*/  F2FP.F16.F32.PACK_AB R20, RZ, R18 ;  /* 0x00000012ff14723e */ /* 0x004fc800000000ff */
[----:B------:R0:W-:Y:S01]  /*0770*/  @!P2 STG.E.U16 desc[UR14][R16.64], R23 ;  /* 0x000000171000a986 */ /* 0x0001e2000c10150e */
[C---:B------:R-:W-:Y:S02]  /*0780*/  LEA R8, P2, R21.reuse, R8, 0x1 ;  /* 0x0000000815087211 */ /* 0x040fe400078408ff */
[----:B---3--:R-:W-:Y:S01]  /*0790*/  F2FP.F16.F32.PACK_AB R19, RZ, R19 ;  /* 0x00000013ff13723e */ /* 0x008fe200000000ff */
[----:B------:R2:W-:Y:S01]  /*07a0*/  @!P5 STG.E.U16 desc[UR14][R6.64], R20 ;  /* 0x000000140600d986 */ /* 0x0005e2000c10150e */
[----:B------:R-:W-:Y:S02]  /*07b0*/  IADD3 R14, P5, PT, R14, UR11, RZ ;  /* 0x0000000b0e0e7c10 */ /* 0x000fe4000ffbe0ff */
[----:B------:R-:W-:Y:S02]  /*07c0*/  LEA.HI.X R9, R21, R9, RZ, 0x1, P2 ;  /* 0x0000000915097211 */ /* 0x000fe400010f0cff */
[----:B------:R-:W-:Y:S01]  /*07d0*/  ISETP.GE.U32.AND P2, PT, R14, UR16, PT ;  /* 0x000000100e007c0c */ /* 0x000fe2000bf46070 */
[----:B------:R-:W-:Y:S01]  /*07e0*/  IMAD.X R13, RZ, RZ, R13, P5 ;  /* 0x000000ffff0d7224 */ /* 0x000fe200028e060d */
[----:B-1----:R-:W-:-:S02]  /*07f0*/  F2FP.F16.F32.PACK_AB R15, RZ, R15 ;  /* 0x0000000fff0f723e */ /* 0x002fc400000000ff */
        /* <DEDUP_REMOVED lines=38> */
[----:B--2---:R-:W-:-:S06]  /*0a60*/  HADD2.F32 R15, -RZ, R15.H0_H0 ;  /* 0x2000000fff0f7230 */ /* 0x004fcc0000004100 */
[----:B------:R-:W-:Y:S01]  /*0a70*/  MUFU.LG2 R15, R15 ;  /* 0x0000000f000f7308 */ /* 0x000fe20000000c00 */
[----:B---3--:R-:W-:Y:S02]  /*0a80*/  HADD2.F32 R14, -RZ, R14.H0_H0 ;  /* 0x2000000eff0e7230 */ /* 0x008fe40000004100 */
[----:B----4-:R-:W-:-:S05]  /*0a90*/  HADD2.F32 R16, -RZ, R16.H0_H0 ;  /* 0x20000010ff107230 */ /* 0x010fca0000004100 */
[----:B------:R-:W0:Y:S01]  /*0aa0*/  MUFU.LG2 R14, R14 ;  /* 0x0000000e000e7308 */ /* 0x000e220000000c00 */
[----:B-----5:R-:W-:-:S07]  /*0ab0*/  HADD2.F32 R17, -RZ, R2.H0_H0 ;  /* 0x20000002ff117230 */ /* 0x020fce0000004100 */
        /* <DEDUP_REMOVED lines=10> */
[----:B0-----:R-:W-:-:S02]  /*0b60*/  F2FP.F16.F32.PACK_AB R16, RZ, R2 ;  /* 0x00000002ff10723e */ /* 0x001fc400000000ff */
[----:B-1----:R-:W-:Y:S02]  /*0b70*/  F2FP.F16.F32.PACK_AB R18, RZ, R3 ;  /* 0x00000003ff12723e */ /* 0x002fe400000000ff */
[----:B------:R-:W-:Y:S02]  /*0b80*/  PRMT R17, R16, 0x7610, R17 ;  /* 0x0000761010117816 */ /* 0x000fe40000000011 */
[----:B--2---:R-:W-:-:S03]  /*0b90*/  F2FP.F16.F32.PACK_AB R16, RZ, R15 ;  /* 0x0000000fff10723e */ /* 0x004fc600000000ff */
[----:B------:R1:W-:Y:S04]  /*0ba0*/  @!P3 STG.E.U16 desc[UR14][R8.64], R17 ;  /* 0x000000110800b986 */ /* 0x0003e8000c10150e */
[----:B------:R1:W-:Y:S01]  /*0bb0*/  @!P2 STG.E.U16 desc[UR14][R4.64], R18 ;  /* 0x000000120400a986 */ /* 0x0003e2000c10150e */
[----:B---3--:R-:W-:-:S03]  /*0bc0*/  F2FP.F16.F32.PACK_AB R3, RZ, R14 ;  /* 0x0000000eff03723e */ /* 0x008fc600000000ff */
[----:B------:R1:W-:Y:S04]  /*0bd0*/  @!P4 STG.E.U16 desc[UR14][R12.64], R16 ;  /* 0x000000100c00c986 */ /* 0x0003e8000c10150e */
[----:B------:R1:W-:Y:S01]  /*0be0*/  @!P5 STG.E.U16 desc[UR14][R6.64], R3 ;  /* 0x000000030600d986 */ /* 0x0003e2000c10150e */
[----:B------:R-:W-:Y:S05]  /*0bf0*/  @P1 BRA `(.L_x_1862) ;  /* 0xfffffff400e01947 */ /* 0x000fea000383ffff */
.L_x_1861:
        /* <DEDUP_REMOVED lines=34> */
[----:B--2---:R-:W-:Y:S02]  /*0e20*/  HADD2.F32 R10, -RZ, R10.H0_H0 ;  /* 0x2000000aff0a7230 */ /* 0x004fe40000004100 */
[----:B---3--:R-:W-:-:S04]  /*0e30*/  HADD2.F32 R13, -RZ, R11.H0_H0 ;  /* 0x2000000bff0d7230 */ /* 0x008fc80000004100 */
[----:B------:R-:W0:Y:S01]  /*0e40*/  MUFU.LG2 R10, R10 ;  /* 0x0000000a000a7308 */ /* 0x000e220000000c00 */
[----:B----4-:R-:W-:-:S07]  /*0e50*/  HADD2.F32 R14, -RZ, R12.H0_H0 ;  /* 0x2000000cff0e7230 */ /* 0x010fce0000004100 */
[----:B------:R-:W1:Y:S08]  /*0e60*/  MUFU.LG2 R13, R13 ;  /* 0x0000000d000d7308 */ /* 0x000e700000000c00 */
[----:B------:R-:W2:Y:S01]  /*0e70*/  MUFU.LG2 R14, R14 ;  /* 0x0000000e000e7308 */ /* 0x000ea20000000c00 */
[----:B0-----:R-:W-:Y:S01]  /*0e80*/  FMUL.FTZ R11, R10, UR12 ;  /* 0x0000000c0a0b7c20 */ /* 0x001fe20008410000 */
[----:B-1----:R-:W-:-:S06]  /*0e90*/  FMUL.FTZ R12, R13, UR12 ;  /* 0x0000000c0d0c7c20 */ /* 0x002fcc0008410000 */
[----:B------:R-:W0:Y:S01]  /*0ea0*/  MUFU.EX2 R11, R11 ;  /* 0x0000000b000b7308 */ /* 0x000e220000000800 */
[----:B--2---:R-:W-:-:S07]  /*0eb0*/  FMUL.FTZ R15, R14, UR12 ;  /* 0x0000000c0e0f7c20 */ /* 0x004fce0008410000 */
[----:B------:R-:W1:Y:S01]  /*0ec0*/  MUFU.EX2 R12, R12 ;  /* 0x0000000c000c7308 */ /* 0x000e620000000800 */
[----:B-----5:R-:W-:-:S07]  /*0ed0*/  HADD2.F32 R0, -RZ, R0.H0_H0 ;  /* 0x20000000ff007230 */ /* 0x020fce0000004100 */
[----:B------:R-:W2:Y:S01]  /*0ee0*/  MUFU.EX2 R15, R15 ;  /* 0x0000000f000f7308 */ /* 0x000ea20000000800 */
[----:B0-----:R-:W-:-:S07]  /*0ef0*/  F2FP.F16.F32.PACK_AB R10, RZ, R11 ;  /* 0x0000000bff0a723e */ /* 0x001fce00000000ff */
[----:B------:R-:W0:Y:S01]  /*0f00*/  MUFU.LG2 R0, R0 ;  /* 0x0000000000007308 */ /* 0x000e220000000c00 */
[----:B-1----:R-:W-:Y:S01]  /*0f10*/  F2FP.F16.F32.PACK_AB R13, RZ, R12 ;  /* 0x0000000cff0d723e */ /* 0x002fe200000000ff */
[----:B------:R1:W-:Y:S01]  /*0f20*/  @!P0 STG.E.U16 desc[UR14][R4.64], R10 ;  /* 0x0000000a04008986 */ /* 0x0003e2000c10150e */
[----:B--2---:R-:W-:-:S03]  /*0f30*/  F2FP.F16.F32.PACK_AB R14, RZ, R15 ;  /* 0x0000000fff0e723e */ /* 0x004fc600000000ff */
[----:B------:R1:W-:Y:S04]  /*0f40*/  @!P1 STG.E.U16 desc[UR14][R8.64], R13 ;  /* 0x0000000d08009986 */ /* 0x0003e8000c10150e */
[----:B------:R1:W-:Y:S01]  /*0f50*/  @!P2 STG.E.U16 desc[UR14][R6.64], R14 ;  /* 0x0000000e0600a986 */ /* 0x0003e2000c10150e */
[----:B0-----:R-:W-:Y:S01]  /*0f60*/  FMUL.FTZ R0, R0, UR12 ;  /* 0x0000000c00007c20 */ /* 0x001fe20008410000 */
[----:B------:R-:W-:Y:S06]  /*0f70*/  @P3 EXIT ;  /* 0x000000000000394d */ /* 0x000fec0003800000 */
[----:B------:R-:W1:Y:S02]  /*0f80*/  MUFU.EX2 R0, R0 ;  /* 0x0000000000007308 */ /* 0x000e640000000800 */
[----:B-1----:R-:W-:-:S05]  /*0f90*/  F2FP.F16.F32.PACK_AB R4, RZ, R0 ;  /* 0x00000000ff04723e */ /* 0x002fca00000000ff */
[----:B------:R-:W-:Y:S01]  /*0fa0*/  STG.E.U16 desc[UR14][R2.64], R4 ;  /* 0x0000000402007986 */ /* 0x000fe2000c10150e */
[----:B------:R-:W-:Y:S05]  /*0fb0*/  EXIT ;  /* 0x000000000000794d */ /* 0x000fea0003800000 */
.L_x_1860:
[----:B------:R-:W0:Y:S02]  /*0fc0*/  S2R R12, SR_TID.X ;  /* 0x00000000000c7919 */ /* 0x000e240000002100 */
[----:B0-----:R-:W-:-:S03]  /*0fd0*/  IMAD.WIDE.U32 R2, R12, 0x4, RZ ;  /* 0x000000040c027825 */ /* 0x001fc600078e00ff */
[----:B------:R-:W-:-:S04]  /*0fe0*/  ISETP.GE.U32.AND P0, PT, R2, UR18, PT ;  /* 0x0000001202007c0c */ /* 0x000fc8000bf06070 */
[----:B------:R-:W-:-:S13]  /*0ff0*/  ISETP.GE.AND.EX P0, PT, R3, UR10, PT, P0 ;  /* 0x0000000a03007c0c */ /* 0x000fda000bf06300 */
[----:B------:R-:W-:Y:S05]  /*1000*/  @P0 EXIT ;  /* 0x000000000000094d */ /* 0x000fea0003800000 */
[----:B------:R-:W-:Y:S01]  /*1010*/  IMAD.MOV.U32 R13, RZ, RZ, RZ ;  /* 0x000000ffff0d7224 */ /* 0x000fe200078e00ff */
[----:B------:R-:W0:Y:S06]  /*1020*/  LDCU UR4, c[0x0][0x360] ;  /* 0x00006c00ff0477ac */ /* 0x000e2c0008000800 */
.L_x_1863:
        /* <DEDUP_REMOVED lines=10> */
[----:B------:R-:W-:Y:S01]  /*10d0*/  HADD2.F32 R9, -RZ, R9.H1_H1 ;  /* 0x30000009ff097230 */ /* 0x000fe20000004100 */
[----:B------:R-:W0:Y:S08]  /*10e0*/  MUFU.LG2 R0, R0 ;  /* 0x0000000000007308 */ /* 0x000e300000000c00 */
        /* <DEDUP_REMOVED lines=11> */
[----:B-1----:R-:W-:Y:S01]  /*11a0*/  F2FP.F16.F32.PACK_AB R10, R7, R4 ;  /* 0x00000004070a723e */ /* 0x002fe200000000ff */
[----:B------:R-:W-:-:S05]  /*11b0*/  IMAD.SHL.U32 R4, R12, 0x4, RZ ;  /* 0x000000040c047824 */ /* 0x000fca00078e00ff */
[----:B------:R-:W-:Y:S02]  /*11c0*/  ISETP.LT.U32.AND P1, PT, R4, UR18, PT ;  /* 0x0000001204007c0c */ /* 0x000fe4000bf21070 */
[----:B0-----:R-:W-:Y:S02]  /*11d0*/  F2FP.F16.F32.PACK_AB R11, R5, R0 ;  /* 0x00000000050b723e */ /* 0x001fe400000000ff */
[----:B------:R-:W-:-:S03]  /*11e0*/  SHF.L.U64.HI R0, R12, 0x2, R13 ;  /* 0x000000020c007819 */ /* 0x000fc6000001020d */
[----:B------:R1:W-:Y:S01]  /*11f0*/  STG.E.64 desc[UR14][R2.64], R10 ;  /* 0x0000000a02007986 */ /* 0x0003e2000c101b0e */
[----:B------:R-:W-:-:S13]  /*1200*/  ISETP.LT.AND.EX P1, PT, R0, UR10, PT, P1 ;  /* 0x0000000a00007c0c */ /* 0x000fda000bf21310 */
[----:B-1----:R-:W-:Y:S05]  /*1210*/  @!P0 BRA P1, `(.L_x_1863) ;  /* 0xfffffffc00848947 */ /* 0x002fea000083ffff */
[----:B------:R-:W-:Y:S05]  /*1220*/  EXIT ;  /* 0x000000000000794d */ /* 0x000fea0003800000 */
        .weak           $__internal_66_$__cuda_sm20_div_u16
        .type           $__internal_66_$__cuda_sm20_div_u16,@function
        .size           $__internal_66_$__cuda_sm20_div_u16,(.L_x_4276 - $__internal_66_$__cuda_sm20_div_u16)
$__internal_66_$__cuda_sm20_div_u16:
        /* <DEDUP_REMOVED lines=18> */
[----:B------:R-:W-:Y:S06]  /*1350*/  RET.REL.NODEC R2 `(_ZN2at6native61_GLOBAL__N__44eb8e94_28_ForeachBinaryOpScalarList_cu_dda10a6925multi_tensor_apply_kernelINS1_28TensorListScalarListMetadataIfLi1EEENS1_25BinaryOpScalarListFunctorIN3c104HalfELi1ELi1ELi0EEEJNS1_13power_functorIfEEEEEvT_T0_DpT1_) ;  /* 0xffffffec02287950 */ /* 0x000fec0003c3ffff */
.L_x_1864:
        /* <DEDUP_REMOVED lines=10> */
.L_x_4276:


//--------------------- .text._ZN2at6native61_GLOBAL__N__44eb8e94_28_ForeachBinaryOpScalarList_cu_dda10a6925multi_tensor_apply_kernelINS1_28TensorListScalarListMetadataIN3c107complexIfEELi1EEENS1_25BinaryOpScalarListFunctorIS6_Li1ELi1ELi0EEEJNS1_13power_functorIS6_EEEEEvT_T0_DpT1_ --------------------------
	.section	.text._ZN2at6native61_GLOBAL__N__44eb8e94_28_ForeachBinaryOpScalarList_cu_dda10a6925multi_tensor_apply_kernelINS1_28TensorListScalarListMetadataIN3c107complexIfEELi1EEENS1_25BinaryOpScalarListFunctorIS6_Li1ELi1ELi0EEEJNS1_13power_functorIS6_EEEEEvT_T0_DpT1_,"ax",@progbits
	.align	128
.text._ZN2at6native61_GLOBAL__N__44eb8e94_28_ForeachBinaryOpScalarList_cu_dda10a6925multi_tensor_apply_kernelINS1_28TensorListScalarListMetadataIN3c107complexIfEELi1EEENS1_25BinaryOpScalarListFunctorIS6_Li1ELi1ELi0EEEJNS1_13power_functorIS6_EEEEEvT_T0_DpT1_:
        .type           _ZN2at6native61_GLOBAL__N__44eb8e94_28_ForeachBinaryOpScalarList_cu_dda10a6925multi_tensor_apply_kernelINS1_28TensorListScalarListMetadataIN3c107complexIfEELi1EEENS1_25BinaryOpScalarListFunctorIS6_Li1ELi1ELi0EEEJNS1_13power_functorIS6_EEEEEvT_T0_DpT1_,@function
        .size           _ZN2at6native61_GLOBAL__N__44eb8e94_28_ForeachBinaryOpScalarList_cu_dda10a6925multi_tensor_apply_kernelINS1_28TensorListScalarListMetadataIN3c107complexIfEELi1EEENS1_25BinaryOpScalarListFunctorIS6_Li1ELi1ELi0EEEJNS1_13power_functorIS6_EEEEEvT_T0_DpT1_,(.L_x_4278 - _ZN2at6native61_GLOBAL__N__44eb8e94_28_ForeachBinaryOpScalarList_cu_dda10a6925multi_tensor_apply_kernelINS1_28TensorListScalarListMetadataIN3c107complexIfEELi1EEENS1_25BinaryOpScalarListFunctorIS6_Li1ELi1ELi0EEEJNS1_13power_functorIS6_EEEEEvT_T0_DpT1_)
        .other          _ZN2at6native61_GLOBAL__N__44eb8e94_28_ForeachBinaryOpScalarList_cu_dda10a6925multi_tensor_apply_kernelINS1_28TensorListScalarListMetadataIN3c107complexIfEELi1EEENS1_25BinaryOpScalarListFunctorIS6_Li1ELi1ELi0EEEJNS1_13power_functorIS6_EEEEEvT_T0_DpT1_,@"STO_CUDA_ENTRY STV_DEFAULT"
_ZN2at6native61_GLOBAL__N__44eb8e94_28_ForeachBinaryOpScalarList_cu_dda10a6925multi_tensor_apply_kernelINS1_28TensorListScalarListMetadataIN3c107complexIfEELi1EEENS1_25BinaryOpScalarListFunctorIS6_Li1ELi1ELi0EEEJNS1_13power_functorIS6_EEEEEvT_T0_DpT1_:
        /* <DEDUP_REMOVED lines=9> */
[----:B--2---:R-:W-:Y:S02]  /*0090*/  UIMAD.WIDE UR8, UR10, 0x10000, URZ ;  /* 0x000100000a0878a5 */ /* 0x004fe4000f8e02ff */
[----:B0-----:R-:W-:Y:S01]  /*00a0*/  UIMAD.WIDE UR6, UR10, 0x80000, UR6 ;  /* 0x000800000a0678a5 */ /* 0x001fe2000f8e0206 */
[----:B------:R-:W0:Y:S01]  /*00b0*/  LDCU.64 UR10, c[0x0][UR11+0x980] ;  /* 0x000130000b0a77ac */ /* 0x000e220008000a00 */
[----:B---3--:R-:W-:Y:S02]  /*00c0*/  ULOP3.LUT UR14, UR4, 0x3, URZ, 0xc0, !UPT ;  /* 0x00000003040e7892 */ /* 0x008fe4000f8ec0ff */
[----:B------:R-:W-:Y:S02]  /*00d0*/  UIADD3 UR17, UP1, UPT, UR4, -UR8, URZ ;  /* 0x8000000804117290 */ /* 0x000fe4000ff3e0ff */
[----:B------:R-:W-:-:S02]  /*00e0*/  ULOP3.LUT UP0, URZ, UR14, 0x1f, UR6, 0xf8, !UPT ;  /* 0x0000001f0eff7892 */ /* 0x000fc4000f80f806 */
[----:B------:R-:W-:Y:S02]  /*00f0*/  UIADD3.X UR4, UPT, UPT, UR5, ~UR9, URZ, UP1, !UPT ;  /* 0x8000000905047290 */ /* 0x000fe40008ffe4ff */
[----:B------:R-:W-:-:S09]  /*0100*/  ULOP3.LUT UP0, URZ, URZ, URZ, URZ, 0xfc, UP0 ;  /* 0x000000ffffff7292 */ /* 0x000fd2000800fcff */
[----:B01----:R-:W-:Y:S05]  /*0110*/  BRA.U !UP0, `(.L_x_1865) ;  /* 0x000000a508807547 */ /* 0x003fea000b800000 */
[----:B------:R-:W-:-:S04]  /*0120*/  UISETP.GE.U32.AND UP0, UPT, UR17, 0x1, UPT ;  /* 0x000000011100788c */ /* 0x000fc8000bf06070 */
[----:B------:R-:W-:-:S06]  /*0130*/  UISETP.GE.AND.EX UP0, UPT, UR4, URZ, UPT, UP0 ;  /* 0x000000ff0400728c */ /* 0x000fcc000bf06300 */
[----:B------:R-:W-:-:S13]  /*0140*/  PLOP3.LUT P0, PT, PT, PT, UP0, 0x80, 0x8 ;  /* 0x000000000008781c */ /* 0x000fda0003f0f008 */
[----:B------:R-:W-:Y:S05]  /*0150*/  @!P0 EXIT ;  /* 0x000000000000894d */ /* 0x000fea0003800000 */
        /* <DEDUP_REMOVED lines=8> */
.L_x_1995:
[----:B0-----:R-:W-:Y:S02]  /*01e0*/  IADD3 R0, P1, PT, R21, UR4, RZ ;  /* 0x0000000415007c10 */ /* 0x001fe4000ff3e0ff */
[----:B------:R-:W-:Y:S01]  /*01f0*/  CS2R R8, SRZ ;  /* 0x0000000000087805 */ /* 0x000fe2000001ff00 */
[----:B-1----:R-:W-:Y:S01]  /*0200*/  USHF.L.U32 UR9, UR8, 0x3, URZ ;  /* 0x0000000308097899 */ /* 0x002fe200080006ff */
[C---:B------:R-:W-:Y:S01]  /*0210*/  ISETP.GE.U32.AND P0, PT, R0.reuse, UR15, PT ;  /* 0x0000000f00007c0c */ /* 0x040fe2000bf06070 */
[----:B------:R-:W-:Y:S01]  /*0220*/  USHF.R.U32.HI UR14, URZ, 0x1d, UR8 ;  /* 0x0000001dff0e7899 */ /* 0x000fe20008011608 */
[----:B------:R-:W-:Y:S02]  /*0230*/  IADD3.X R3, PT, PT, RZ, UR5, RZ, P1, !PT ;  /* 0x00000005ff037c10 */ /* 0x000fe40008ffe4ff */
[----:B------:R-:W-:Y:S02]  /*0240*/  IADD3 R19, P3, PT, R0, UR8, RZ ;  /* 0x0000000800137c10 */ /* 0x000fe4000ff7e0ff */
[----:B------:R-:W-:-:S02]  /*0250*/  ISETP.GE.U32.AND.EX P0, PT, R3, UR16, PT, P0 ;  /* 0x0000001003007c0c */ /* 0x000fc4000bf06100 */
[C---:B------:R-:W-:Y:S02]  /*0260*/  ISETP.GE.U32.AND P1, PT, R19.reuse, UR15, PT ;  /* 0x0000000f13007c0c */ /* 0x040fe4000bf26070 */
[----:B------:R-:W-:Y:S02]  /*0270*/  IADD3 R19, P4, PT, R19, UR8, RZ ;  /* 0x0000000813137c10 */ /* 0x000fe4000ff9e0ff */
[C---:B------:R-:W-:Y:S02]  /*0280*/  LEA R2, P2, R0.reuse, UR6, 0x3 ;  /* 0x0000000600027c11 */ /* 0x040fe4000f8418ff */
[----:B------:R-:W-:Y:S02]  /*0290*/  IADD3.X R5, PT, PT, RZ, R3, RZ, P3, !PT ;  /* 0x00000003ff057210 */ /* 0x000fe40001ffe4ff */
[----:B------:R-:W-:Y:S02]  /*02a0*/  IADD3 R4, P3, PT, R19, UR8, RZ ;  /* 0x0000000813047c10 */ /* 0x000fe4000ff7e0ff */
[----:B------:R-:W-:-:S02]  /*02b0*/  LEA.HI.X R3, R0, UR7, R3, 0x3, P2 ;  /* 0x0000000700037c11 */ /* 0x000fc400090f1c03 */
[----:B------:R-:W-:Y:S02]  /*02c0*/  IADD3.X R18, PT, PT, RZ, R5, RZ, P4, !PT ;  /* 0x00000005ff127210 */ /* 0x000fe400027fe4ff */
[----:B------:R-:W-:Y:S01]  /*02d0*/  ISETP.GE.U32.AND P2, PT, R4, UR15, PT ;  /* 0x0000000f04007c0c */ /* 0x000fe2000bf46070 */
[----:B------:R-:W2:Y:S01]  /*02e0*/  @!P0 LDG.E.64 R8, desc[UR12][R2.64] ;  /* 0x0000000c02088981 */ /* 0x000ea2000c1e1b00 */
[----:B------:R-:W-:Y:S02]  /*02f0*/  IADD3.X R0, PT, PT, RZ, R18, RZ, P3, !PT ;  /* 0x00000012ff007210 */ /* 0x000fe40001ffe4ff */
[----:B------:R-:W-:Y:S02]  /*0300*/  ISETP.GE.U32.AND P3, PT, R19, UR15, PT ;  /* 0x0000000f13007c0c */ /* 0x000fe4000bf66070 */
[----:B------:R-:W-:Y:S02]  /*0310*/  IADD3 R4, P4, PT, R2, UR9, RZ ;  /* 0x0000000902047c10 */ /* 0x000fe4000ff9e0ff */
[----:B------:R-:W-:-:S02]  /*0320*/  ISETP.GE.U32.AND.EX P1, PT, R5, UR16, PT, P1 ;  /* 0x0000001005007c0c */ /* 0x000fc4000bf26110 */
[----:B------:R-:W-:Y:S02]  /*0330*/  ISETP.GE.U32.AND.EX P0, PT, R18, UR16, PT, P3 ;  /* 0x0000001012007c0c */ /* 0x000fe4000bf06130 */
[----:B------:R-:W-:Y:S02]  /*0340*/  IADD3.X R5, PT, PT, R3, UR14, RZ, P4, !PT ;  /* 0x0000000e03057c10 */ /* 0x000fe4000a7fe4ff */
[----:B------:R-:W-:Y:S02]  /*0350*/  IADD3 R24, P3, PT, R4, UR9, RZ ;  /* 0x0000000904187c10 */ /* 0x000fe4000ff7e0ff */
[----:B------:R-:W-:Y:S02]  /*0360*/  ISETP.GE.U32.AND.EX P2, PT, R0, UR16, PT, P2 ;  /* 0x0000001000007c0c */ /* 0x000fe4000bf46120 */
[----:B------:R-:W-:Y:S02]  /*0370*/  IADD3.X R25, PT, PT, R5, UR14, RZ, P3, !PT ;  /* 0x0000000e05197c10 */ /* 0x000fe40009ffe4ff */
[----:B------:R-:W-:-:S02]  /*0380*/  IADD3 R6, P3, PT, R24, UR9, RZ ;  /* 0x0000000918067c10 */ /* 0x000fc4000ff7e0ff */
[----:B------:R-:W-:Y:S02]  /*0390*/  CS2R R12, SRZ ;  /* 0x00000000000c7805 */ /* 0x000fe4000001ff00 */
[----:B------:R-:W-:-:S05]  /*03a0*/  IADD3.X R7, PT, PT, R25, UR14, RZ, P3, !PT ;  /* 0x0000000e19077c10 */ /* 0x000fca0009ffe4ff */
[----:B------:R0:W5:Y:S01]  /*03b0*/  @!P2 LDG.E.64 R12, desc[UR12][R6.64] ;  /* 0x0000000c060ca981 */ /* 0x000162000c1e1b00 */
[----:B------:R-:W-:Y:S02]  /*03c0*/  CS2R R14, SRZ ;  /* 0x00000000000e7805 */ /* 0x000fe4000001ff00 */
[----:B------:R-:W-:-:S04]  /*03d0*/  CS2R R10, SRZ ;  /* 0x00000000000a7805 */ /* 0x000fc8000001ff00 */
[----:B------:R0:W5:Y:S04]  /*03e0*/  @!P1 LDG.E.64 R14, desc[UR12][R4.64] ;  /* 0x0000000c040e9981 */ /* 0x000168000c1e1b00 */
        /* <DEDUP_REMOVED lines=33> */
[----:B-----5:R-:W-:Y:S05]  /*0600*/  CALL.REL.NOINC `($__internal_67_$__cuda_sm3x_div_rn_ftz_f32_slowpath) ;  /* 0x0000014000a87944 */ /* 0x020fea0003c00000 */
.L_x_1869:
[----:B------:R-:W-:Y:S05]  /*0610*/  BSYNC.RECONVERGENT B3 ;  /* 0x0000000000037941 */ /* 0x000fea0003800200 */
.L_x_1868:
        /* <DEDUP_REMOVED lines=28> */
.L_x_1867:
        /* <DEDUP_REMOVED lines=9> */
[----:B------:R-:W-:Y:S01]  /*0870*/  MUFU.RCP R16, R23 ;  /* 0x0000001700107308 */ /* 0x000fe20000001000 */
        /* <DEDUP_REMOVED lines=10> */
[----:B------:R-:W-:Y:S01]  /*0920*/  FMUL.FTZ R6, R5, R5 ;  /* 0x0000000505067220 */ /* 0x000fe20000410000 */
[----:B------:R-:W-:-:S03]  /*0930*/  MOV R5, 0x3f800000 ;  /* 0x3f80000000057802 */ /* 0x000fc60000000f00 */
[----:B------:R-:W-:Y:S01]  /*0940*/  FFMA.FTZ R6, R3, R3, R6 ;  /* 0x0000000303067223 */ /* 0x000fe20000010006 */
[----:B------:R-:W-:-:S05]  /*0950*/  LOP3.LUT R3, R4, 0x800000, RZ, 0xfc, !PT ;  /* 0x0080000004037812 */ /* 0x000fca00078efcff */
        /* <DEDUP_REMOVED lines=15> */
[----:B-----5:R-:W-:Y:S05]  /*0a50*/  CALL.REL.NOINC `($__internal_67_$__cuda_sm3x_div_rn_ftz_f32_slowpath) ;  /* 0x0000013c00947944 */ /* 0x020fea0003c00000 */
.L_x_1873:
[----:B------:R-:W-:Y:S05]  /*0a60*/  BSYNC.RECONVERGENT B3 ;  /* 0x0000000000037941 */ /* 0x000fea0003800200 */
.L_x_1872:
        /* <DEDUP_REMOVED lines=28> */
.L_x_1871:
        /* <DEDUP_REMOVED lines=17> */
[----:B-----5:R-:W-:Y:S05]  /*0d40*/  CALL.REL.NOINC `($__internal_67_$__cuda_sm3x_div_rn_ftz_f32_slowpath) ;  /* 0x0000013800d87944 */ /* 0x020fea0003c00000 */
.L_x_1877:
[----:B------:R-:W-:Y:S05]  /*0d50*/  BSYNC.RECONVERGENT B3 ;  /* 0x0000000000037941 */ /* 0x000fea0003800200 */
.L_x_1876:
        /* <DEDUP_REMOVED lines=26> */
.L_x_1875:
        /* <DEDUP_REMOVED lines=40> */
[----:B-----5:R-:W-:Y:S05]  /*1180*/  CALL.REL.NOINC `($__internal_67_$__cuda_sm3x_div_rn_ftz_f32_slowpath) ;  /* 0x0000013400c87944 */ /* 0x020fea0003c00000 */
.L_x_1879:
[----:B------:R-:W-:Y:S05]  /*1190*/  BSYNC.RECONVERGENT B3 ;  /* 0x0000000000037941 */ /* 0x000fea0003800200 */
.L_x_1878:
        /* <DEDUP_REMOVED lines=26> */
.L_x_1874:
[CC--:B------:R-:W-:Y:S02]  /*1340*/  FMNMX.FTZ R2, R23.reuse, R17.reuse, PT ;  /* 0x0000001117027209 */ /* 0x0c0fe40003810000 */
[----:B------:R-:W-:Y:S02]  /*1350*/  FMNMX.FTZ R3, R23, R17, !PT ;  /* 0x0000001117037209 */ /* 0x000fe40007810000 */
[----:B------:R-:W-:Y:S02]  /*1360*/  FSETP.GEU.FTZ.AND P0, PT, R2, 9.9999999747524270788e-07, PT ;  /* 0x358637bd0200780b */ /* 0x000fe40003f1e000 */
[----:B------:R-:W-:-:S13]  /*1370*/  FSETP.GT.FTZ.AND P1, PT, R3, 1000000, PT ;  /* 0x497424000300780b */ /* 0x000fda0003f34000 */
[----:B------:R-:W-:Y:S05]  /*1380*/  @P0 BRA !P1, `(.L_x_1880) ;  /* 0x0000000000e40947 */ /* 0x000fea0004800000 */
[CC--:B------:R-:W-:Y:S01]  /*1390*/  VIMNMX R2, PT, PT, R0.reuse, R5.reuse, !PT ;  /* 0x0000000500027248 */ /* 0x0c0fe20007fe0100 */
[----:B------:R-:W-:Y:S01]  /*13a0*/  MUFU.RCP R6, R23 ;  /* 0x0000001700067308 */ /* 0x000fe20000001000 */
[----:B------:R-:W-:Y:S01]  /*13b0*/  VIMNMX R0, PT, PT, R0, R5, PT ;  /* 0x0000000500007248 */ /* 0x000fe20003fe0100 */
[----:B------:R-:W-:Y:S01]  /*13c0*/  BSSY.RECONVERGENT B3, `(.L_x_1881) ;  /* 0x0000019000037945 */ /* 0x000fe20003800200 */
[----:B------:R-:W-:Y:S02]  /*13d0*/  LOP3.LUT R3, R2, 0xfe000000, RZ, 0xc0, !PT ;  /* 0xfe00000002037812 */ /* 0x000fe400078ec0ff */
[----:B------:R-:W-:Y:S02]  /*13e0*/  FSETP.NEU.FTZ.AND P0, PT, R0, RZ, PT ;  /* 0x000000ff0000720b */ /* 0x000fe40003f1d000 */
[C---:B------:R-:W-:Y:S02]  /*13f0*/  LOP3.LUT R5, R3.reuse, 0x7e800000, RZ, 0x3c, !PT ;  /* 0x7e80000003057812 */ /* 0x040fe400078e3cff */
[----:B------:R-:W-:-:S03]  /*1400*/  LOP3.LUT R3, R3, 0x800000, RZ, 0xfc, !PT ;  /* 0x0080000003037812 */ /* 0x000fc600078efcff */
[-C--:B------:R-:W-:Y:S01]  /*1410*/  FMUL.FTZ R4, R0, R5.reuse ;  /* 0x0000000500047220 */ /* 0x080fe20000410000 */
[----:B------:R-:W-:-:S03]  /*1420*/  FMUL.FTZ R5, R2, R5 ;  /* 0x0000000502057220 */ /* 0x000fc60000410000 */
[----:B------:R-:W-:-:S04]  /*1430*/  FMUL.FTZ R4, R4, R4 ;  /* 0x0000000404047220 */ /* 0x000fc80000410000 */
[----:B------:R-:W-:-:S06]  /*1440*/  FFMA.FTZ R4, R5, R5, R4 ;  /* 0x0000000505047223 */ /* 0x000fcc0000010004 */
        /* <DEDUP_REMOVED lines=15> */
[----:B-----5:R-:W-:Y:S05]  /*1540*/  CALL.REL.NOINC `($__internal_67_$__cuda_sm3x_div_rn_ftz_f32_slowpath) ;  /* 0x0000013000d87944 */ /* 0x020fea0003c00000 */
.L_x_1882:
[----:B------:R-:W-:Y:S05]  /*1550*/  BSYNC.RECONVERGENT B3 ;  /* 0x0000000000037941 */ /* 0x000fea0003800200 */
.L_x_1881:
        /* <DEDUP_REMOVED lines=28> */
.L_x_1880:
        /* <DEDUP_REMOVED lines=18> */
[----:B------:R-:W-:Y:S02]  /*1840*/  FFMA.FTZ R5, R4, 0.25, -R5 ;  /* 0x3e80000004057823 */ /* 0x000fe40000010805 */
[----:B------:R-:W0:Y:S02]  /*1850*/  MUFU.RCP R4, R23 ;  /* 0x0000001700047308 */ /* 0x000e240000001000 */
[----:B------:R-:W-:Y:S01]  /*1860*/  FADD.FTZ R2, R2, R5 ;  /* 0x0000000502027221 */ /* 0x000fe20000010000 */
[----:B------:R-:W-:-:S03]  /*1870*/  FMUL.FTZ R3, R3, 1.1920928955078125e-07 ;  /* 0x3400000003037820 */ /* 0x000fc60000410000 */
[----:B------:R-:W-:-:S04]  /*1880*/  FFMA.FTZ R5, R2, -R7, 0.10546888411045074463 ;  /* 0x3dd8001202057423 */ /* 0x000fc80000010807 */
[----:B------:R-:W-:-:S04]  /*1890*/  FFMA.FTZ R5, R2, R5, -0.13229703903198242188 ;  /* 0xbe0778e002057423 */ /* 0x000fc80000010005 */
[----:B------:R-:W-:Y:S01]  /*18a0*/  FFMA.FTZ R5, R2, R5, 0.14491446316242218018 ;  /* 0x3e14647502057423 */ /* 0x000fe20000010005 */
[----:B0-----:R-:W-:-:S03]  /*18b0*/  FFMA R7, -R23, R4, 1 ;  /* 0x3f80000017077423 */ /* 0x001fc60000000104 */
[----:B------:R-:W-:Y:S01]  /*18c0*/  FFMA.FTZ R5, R2, R5, -0.16641564667224884033 ;  /* 0xbe2a68dd02057423 */ /* 0x000fe20000010005 */
[----:B------:R-:W-:-:S03]  /*18d0*/  FFMA R4, R4, R7, R4 ;  /* 0x0000000704047223 */ /* 0x000fc60000000004 */
        /* <DEDUP_REMOVED lines=18> */
[----:B-----5:R-:W-:Y:S05]  /*1a00*/  CALL.REL.NOINC `($__internal_67_$__cuda_sm3x_div_rn_ftz_f32_slowpath) ;  /* 0x0000012c00a87944 */ /* 0x020fea0003c00000 */
.L_x_1885:
[----:B------:R-:W-:Y:S05]  /*1a10*/  BSYNC.RECONVERGENT B3 ;  /* 0x0000000000037941 */ /* 0x000fea0003800200 */
.L_x_1884:
        /* <DEDUP_REMOVED lines=28> */
.L_x_1883:
        /* <DEDUP_REMOVED lines=17> */
[----:B-----5:R-:W-:Y:S05]  /*1cf0*/  CALL.REL.NOINC `($__internal_67_$__cuda_sm3x_div_rn_ftz_f32_slowpath) ;  /* 0x0000012800ec7944 */ /* 0x020fea0003c00000 */
.L_x_1888:
[----:B------:R-:W-:Y:S05]  /*1d00*/  BSYNC.RECONVERGENT B3 ;  /* 0x0000000000037941 */ /* 0x000fea0003800200 */
.L_x_1887:
        /* <DEDUP_REMOVED lines=28> */
.L_x_1886:
[----:B------:R-:W-:Y:S01]  /*1ed0*/  LOP3.LUT R20, R23, 0xffff0000, RZ, 0xc0, !PT ;  /* 0xffff000017147812 */ /* 0x000fe200078ec0ff */
[----:B------:R-:W-:Y:S01]  /*1ee0*/  BSSY.RECONVERGENT B0, `(.L_x_1889) ;  /* 0x0000040000007945 */ /* 0x000fe20003800200 */
[----:B------:R-:W-:-:S03]  /*1ef0*/  LOP3.LUT R0, R17, 0xffff0000, RZ, 0xc0, !PT ;  /* 0xffff000011007812 */ /* 0x000fc600078ec0ff */
[----:B------:R-:W-:Y:S01]  /*1f00*/  FADD.FTZ R26, R23, -R20 ;  /* 0x80000014171a7221 */ /* 0x000fe20000010000 */
[C---:B------:R-:W-:Y:S01]  /*1f10*/  FMUL.FTZ R2, R20.reuse, R20 ;  /* 0x0000001414027220 */ /* 0x040fe20000410000 */
[----:B------:R-:W-:Y:S01]  /*1f20*/  FADD.FTZ R27, R17, -R0 ;  /* 0x80000000111b7221 */ /* 0x000fe20000010000 */
[----:B------:R-:W-:Y:S01]  /*1f30*/  FADD.FTZ R20, R20, R20 ;  /* 0x0000001414147221 */ /* 0x000fe20000010000 */
[----:B------:R-:W-:Y:S01]  /*1f40*/  FADD.FTZ R7, R0, R0 ;  /* 0x0000000000077221 */ /* 0x000fe20000010000 */
[----:B------:R-:W-:Y:S01]  /*1f50*/  LOP3.LUT R5, R26, 0xffff0000, RZ, 0xc0, !PT ;  /* 0xffff00001a057812 */ /* 0x000fe200078ec0ff */
[----:B------:R-:W-:Y:S01]  /*1f60*/  FMUL.FTZ R3, R0, R0 ;  /* 0x0000000000037220 */ /* 0x000fe20000410000 */
[----:B------:R-:W-:-:S03]  /*1f70*/  LOP3.LUT R6, R27, 0xffff0000, RZ, 0xc0, !PT ;  /* 0xffff00001b067812 */ /* 0x000fc600078ec0ff */
[--C-:B------:R-:W-:Y:S01]  /*1f80*/  FADD.FTZ R26, R26, -R5.reuse ;  /* 0x800000051a1a7221 */ /* 0x100fe20000010000 */
[----:B------:R-:W-:Y:S01]  /*1f90*/  FADD.FTZ R16, R5, R5 ;  /* 0x0000000505107221 */ /* 0x000fe20000010000 */
[--C-:B------:R-:W-:Y:S01]  /*1fa0*/  FADD.FTZ R22, R27, -R6.reuse ;  /* 0x800000061b167221 */ /* 0x100fe20000010000 */
[C---:B------:R-:W-:Y:S01]  /*1fb0*/  FADD.FTZ R29, R6.reuse, R6 ;  /* 0x00000006061d7221 */ /* 0x040fe20000010000 */
        /* <DEDUP_REMOVED lines=10> */
.L_x_1890:
        /* <DEDUP_REMOVED lines=41> */
.L_x_1889:
[----:B------:R-:W-:Y:S01]  /*22f0*/  FADD.FTZ R2, R2, -1 ;  /* 0xbf80000002027421 */ /* 0x000fe20000010000 */
[----:B------:R-:W-:Y:S01]  /*2300*/  FCHK P3, R17, R23 ;  /* 0x0000001711007302 */ /* 0x000fe20000060000 */
[----:B------:R-:W-:Y:S01]  /*2310*/  BSSY.RECONVERGENT B3, `(.L_x_1891) ;  /* 0x0000035000037945 */ /* 0x000fe20003800200 */
[----:B------:R-:W-:Y:S01]  /*2320*/  FSETP.GEU.FTZ.AND P2, PT, |R8|, |R9|, PT ;  /* 0x400000090800720b */ /* 0x000fe20003f5e200 */
[----:B------:R-:W-:-:S04]  /*2330*/  FADD.FTZ R3, R3, R2 ;  /* 0x0000000203037221 */ /* 0x000fc80000010000 */
        /* <DEDUP_REMOVED lines=20> */
[----:B------:R-:W-:Y:S02]  /*2480*/  FFMA.FTZ R3, R3, R4, -1 ;  /* 0xbf80000003037423 */ /* 0x000fe40000010004 */
        /* <DEDUP_REMOVED lines=28> */
[----:B------:R-:W-:-:S07]  /*2650*/  MOV R2, R0 ;  /* 0x0000000000027202 */ /* 0x000fce0000000f00 */
.L_x_1892:
[----:B------:R-:W-:Y:S05]  /*2660*/  BSYNC.RECONVERGENT B3 ;  /* 0x0000000000037941 */ /* 0x000fea0003800200 */
.L_x_1891:
        /* <DEDUP_REMOVED lines=27> */
.L_x_1870:
[----:B------:R-:W-:Y:S05]  /*2820*/  BSYNC.RECONVERGENT B2 ;  /* 0x0000000000027941 */ /* 0x000fea0003800200 */
.L_x_1866:
        /* <DEDUP_REMOVED lines=24> */
.L_x_1895:
        /* <DEDUP_REMOVED lines=27> */
.L_x_1896:
[----:B------:R-:W-:Y:S01]  /*2b60*/  FMUL.FTZ R3, R3, 1.4426950216293334961 ;  /* 0x3fb8aa3b03037820 */ /* 0x000fe20000410000 */
[----:B--2---:R-:W-:-:S04]  /*2b70*/  FMUL.RZ R0, R9, 0.15915493667125701904 ;  /* 0x3e22f98309007820 */ /* 0x004fc8000040c000 */
[----:B---3--:R-:W-:Y:S08]  /*2b80*/  MUFU.COS R8, R0 ;  /* 0x0000000000087308 */ /* 0x008ff00000000000 */
[----:B------:R-:W0:Y:S08]  /*2b90*/  MUFU.EX2 R3, R3 ;  /* 0x0000000300037308 */ /* 0x000e300000000800 */
[----:B------:R-:W1:Y:S01]  /*2ba0*/  MUFU.SIN R2, R0 ;  /* 0x0000000000027308 */ /* 0x000e620000000400 */
[C---:B0-----:R-:W-:Y:S01]  /*2bb0*/  FMUL.FTZ R8, R3.reuse, R8 ;  /* 0x0000000803087220 */ /* 0x041fe20000410000 */
[----:B-1----:R-:W-:-:S07]  /*2bc0*/  FMUL.FTZ R9, R3, R2 ;  /* 0x0000000203097220 */ /* 0x002fce0000410000 */
.L_x_1894:
[----:B------:R-:W-:Y:S05]  /*2bd0*/  BSYNC.RECONVERGENT B0 ;  /* 0x0000000000007941 */ /* 0x000fea0003800200 */
.L_x_1893:
        /* <DEDUP_REMOVED lines=38> */
[----:B------:R-:W-:Y:S01]  /*2e40*/  @P1 FSETP.NEU.FTZ.AND P3, PT, R0, RZ, PT ;  /* 0x000000ff0000120b */ /* 0x000fe20003f7d000 */
[----:B------:R-:W1:Y:S02]  /*2e50*/  MUFU.RCP R4, R23 ;  /* 0x0000001700047308 */ /* 0x000e640000001000 */
[----:B------:R-:W-:Y:S01]  /*2e60*/  FADD.FTZ R2, R2, R5 ;  /* 0x0000000502027221 */ /* 0x000fe20000010000 */
[----:B------:R-:W-:-:S03]  /*2e70*/  FMUL.FTZ R3, R3, 1.1920928955078125e-07 ;  /* 0x3400000003037820 */ /* 0x000fc60000410000 */
[----:B------:R-:W-:-:S04]  /*2e80*/  FFMA.FTZ R5, R2, -R7, 0.10546888411045074463 ;  /* 0x3dd8001202057423 */ /* 0x000fc80000010807 */
[----:B------:R-:W-:-:S04]  /*2e90*/  FFMA.FTZ R5, R2, R5, -0.13229703903198242188 ;  /* 0xbe0778e002057423 */ /* 0x000fc80000010005 */
[----:B------:R-:W-:Y:S01]  /*2ea0*/  FFMA.FTZ R5, R2, R5, 0.14491446316242218018 ;  /* 0x3e14647502057423 */ /* 0x000fe20000010005 */
[----:B-1----:R-:W-:-:S03]  /*2eb0*/  FFMA R7, -R23, R4, 1 ;  /* 0x3f80000017077423 */ /* 0x002fc60000000104 */
        /* <DEDUP_REMOVED lines=20> */
[----:B0-23--:R-:W-:Y:S05]  /*3000*/  CALL.REL.NOINC `($__internal_67_$__cuda_sm3x_div_rn_ftz_f32_slowpath) ;  /* 0x0000011800287944 */ /* 0x00dfea0003c00000 */
.L_x_1904:
[----:B------:R-:W-:Y:S05]  /*3010*/  BSYNC.RECONVERGENT B3 ;  /* 0x0000000000037941 */ /* 0x000fea0003800200 */
.L_x_1903:
        /* <DEDUP_REMOVED lines=28> */
.L_x_1902:
        /* <DEDUP_REMOVED lines=17> */
[----:B0-23--:R-:W-:Y:S05]  /*32f0*/  CALL.REL.NOINC `($__internal_67_$__cuda_sm3x_div_rn_ftz_f32_slowpath) ;  /* 0x00000114006c7944 */ /* 0x00dfea0003c00000 */
.L_x_1908:
[----:B------:R-:W-:Y:S05]  /*3300*/  BSYNC.RECONVERGENT B3 ;  /* 0x0000000000037941 */ /* 0x000fea0003800200 */
.L_x_1907:
        /* <DEDUP_REMOVED lines=28> */
.L_x_1906:
        /* <DEDUP_REMOVED lines=25> */
.L_x_1910:
        /* <DEDUP_REMOVED lines=41> */
.L_x_1909:
        /* <DEDUP_REMOVED lines=53> */
[----:B0-23--:R-:W-:Y:S05]  /*3c40*/  CALL.REL.NOINC `($__internal_67_$__cuda_sm3x_div_rn_ftz_f32_slowpath) ;  /* 0x0000010c00187944 */ /* 0x00dfea0003c00000 */
[----:B------:R-:W-:-:S07]  /*3c50*/  MOV R2, R0 ;  /* 0x0000000000027202 */ /* 0x000fce0000000f00 */
.L_x_1912:
[----:B------:R-:W-:Y:S05]  /*3c60*/  BSYNC.RECONVERGENT B3 ;  /* 0x0000000000037941 */ /* 0x000fea0003800200 */
.L_x_1911:
        /* <DEDUP_REMOVED lines=28> */
.L_x_1901:
        /* <DEDUP_REMOVED lines=27> */
[----:B0-23--:R-:W-:Y:S05]  /*3fe0*/  CALL.REL.NOINC `($__internal_67_$__cuda_sm3x_div_rn_ftz_f32_slowpath) ;  /* 0x0000010800307944 */ /* 0x00dfea0003c00000 */
.L_x_1914:
[----:B------:R-:W-:Y:S05]  /*3ff0*/  BSYNC.RECONVERGENT B3 ;  /* 0x0000000000037941 */ /* 0x000fea0003800200 */
.L_x_1913:
        /* <DEDUP_REMOVED lines=28> */
.L_x_1900:
        /* <DEDUP_REMOVED lines=43> */
[----:B0-23--:R-:W-:Y:S05]  /*4470*/  CALL.REL.NOINC `($__internal_67_$__cuda_sm3x_div_rn_ftz_f32_slowpath) ;  /* 0x00000104000c7944 */ /* 0x00dfea0003c00000 */
.L_x_1917:
[----:B------:R-:W-:Y:S05]  /*4480*/  BSYNC.RECONVERGENT B3 ;  /* 0x0000000000037941 */ /* 0x000fea0003800200 */
.L_x_1916:
        /* <DEDUP_REMOVED lines=26> */
.L_x_1915:
        /* <DEDUP_REMOVED lines=13> */
[----:B0-23--:R-:W-:Y:S05]  /*4700*/  CALL.REL.NOINC `($__internal_67_$__cuda_sm3x_div_rn_ftz_f32_slowpath) ;  /* 0x0000010000687944 */ /* 0x00dfea0003c00000 */
.L_x_1919:
[----:B------:R-:W-:Y:S05]  /*4710*/  BSYNC.RECONVERGENT B3 ;  /* 0x0000000000037941 */ /* 0x000fea0003800200 */
.L_x_1918:
        /* <DEDUP_REMOVED lines=26> */
.L_x_1899:
        /* <DEDUP_REMOVED lines=13> */
[----:B------:R-:W-:-:S04]  /*4990*/  FMUL.FTZ R6, R5, R5 ;  /* 0x0000000505067220 */ /* 0x000fc80000410000 */
[----:B------:R-:W-:Y:S01]  /*49a0*/  FFMA.FTZ R6, R3, R3, R6 ;  /* 0x0000000303067223 */ /* 0x000fe20000010006 */
[----:B------:R-:W-:-:S05]  /*49b0*/  LOP3.LUT R3, R4, 0x800000, RZ, 0xfc, !PT ;  /* 0x0080000004037812 */ /* 0x000fca00078efcff */
[----:B------:R-:W1:Y:S02]  /*49c0*/  MUFU.SQRT R6, R6 ;  /* 0x0000000600067308 */ /* 0x000e640000002000 */
[----:B-1----:R-:W-:Y:S01]  /*49d0*/  @P0 FMUL.FTZ R2, R6, R3 ;  /* 0x0000000306020220 */ /* 0x002fe20000410000 */
[----:B------:R-:W-:Y:S01]  /*49e0*/  FSETP.NEU.FTZ.AND P0, PT, R0, +INF , PT ;  /* 0x7f8000000000780b */ /* 0x000fe20003f1d000 */
[----:B------:R-:W-:-:S03]  /*49f0*/  FFMA R3, -R23, R16, 1 ;  /* 0x3f80000017037423 */ /* 0x000fc60000000110 */
[----:B------:R-:W-:Y:S01]  /*4a00*/  FSEL R2, R2, +INF , P0 ;  /* 0x7f80000002027808 */ /* 0x000fe20000000000 */
[----:B------:R-:W-:Y:S01]  /*4a10*/  FFMA R0, R16, R3, R16 ;  /* 0x0000000310007223 */ /* 0x000fe20000000010 */
[----:B------:R-:W-:-:S03]  /*4a20*/  HFMA2 R3, -RZ, RZ, 1.875, 0 ;  /* 0x3f800000ff037431 */ /* 0x000fc600000001ff */
        /* <DEDUP_REMOVED lines=9> */
[----:B0-23--:R-:W-:Y:S05]  /*4ac0*/  CALL.REL.NOINC `($__internal_67_$__cuda_sm3x_div_rn_ftz_f32_slowpath) ;  /* 0x000000fc00787944 */ /* 0x00dfea0003c00000 */
.L_x_1921:
[----:B------:R-:W-:Y:S05]  /*4ad0*/  BSYNC.RECONVERGENT B3 ;  /* 0x0000000000037941 */ /* 0x000fea0003800200 */
.L_x_1920:
        /* <DEDUP_REMOVED lines=28> */
.L_x_1898:
        /* <DEDUP_REMOVED lines=28> */
[----:B0-23--:R-:W-:Y:S05]  /*4e60*/  CALL.REL.NOINC `($__internal_67_$__cuda_sm3x_div_rn_ftz_f32_slowpath) ;  /* 0x000000f800907944 */ /* 0x00dfea0003c00000 */
.L_x_1923:
[----:B------:R-:W-:Y:S05]  /*4e70*/  BSYNC.RECONVERGENT B3 ;  /* 0x0000000000037941 */ /* 0x000fea0003800200 */
.L_x_1922:
        /* <DEDUP_REMOVED lines=27> */
.L_x_1905:
[----:B------:R-:W-:Y:S05]  /*5030*/  BSYNC.RECONVERGENT B2 ;  /* 0x0000000000027941 */ /* 0x000fea0003800200 */
.L_x_1897:
        /* <DEDUP_REMOVED lines=45> */
.L_x_1927:
        /* <DEDUP_REMOVED lines=8> */
.L_x_1926:
[----:B------:R-:W-:-:S04]  /*5390*/  FMUL.RZ R0, R15, 0.15915493667125701904 ;  /* 0x3e22f9830f007820 */ /* 0x000fc8000040c000 */
[----:B------:R4:W1:Y:S08]  /*53a0*/  MUFU.COS R14, R0 ;  /* 0x00000000000e7308 */ /* 0x0008700000000000 */
[----:B------:R4:W0:Y:S01]  /*53b0*/  MUFU.SIN R15, R0 ;  /* 0x00000000000f7308 */ /* 0x0008220000000400 */
[----:B------:R-:W-:Y:S05]  /*53c0*/  BRA `(.L_x_1928) ;  /* 0x0000000000087947 */ /* 0x000fea0003800000 */
.L_x_1925:
[----:B------:R-:W-:-:S06]  /*53d0*/  FMUL.FTZ R14, R22, 1.4426950216293334961 ;  /* 0x3fb8aa3b160e7820 */ /* 0x000fcc0000410000 */
[----:B------:R-:W1:Y:S02]  /*53e0*/  MUFU.EX2 R14, R14 ;  /* 0x0000000e000e7308 */ /* 0x000e640000000800 */
.L_x_1928:
[----:B------:R-:W-:Y:S05]  /*53f0*/  BSYNC.RECONVERGENT B0 ;  /* 0x0000000000007941 */ /* 0x000fea0003800200 */
.L_x_1924:
[----:B------:R-:W-:Y:S01]  /*5400*/  FSETP.NAN.FTZ.AND P0, PT, R10, R10, PT ;  /* 0x0000000a0a00720b */ /* 0x000fe20003f18000 */
[----:B------:R-:W-:Y:S01]  /*5410*/  BSSY.RECONVERGENT B2, `(.L_x_1929) ;  /* 0x0000244000027945 */ /* 0x000fe20003800200 */
[----:B------:R-:W-:-:S04]  /*5420*/  FSETP.NAN.FTZ.AND P1, PT, R11, R11, PT ;  /* 0x0000000b0b00720b */ /* 0x000fc80003f38000 */
[----:B------:R-:W-:-:S13]  /*5430*/  PLOP3.LUT P0, PT, P0, P1, PT, 0xf8, 0x8f ;  /* 0x00000000008f781c */ /* 0x000fda0000703f70 */
[----:B------:R-:W-:Y:S05]  /*5440*/  @P0 BRA `(.L_x_1930) ;  /* 0x00000020001c0947 */ /* 0x000fea0003800000 */
[C---:B----4-:R-:W-:Y:S01]  /*5450*/  FADD.FTZ R0, |R10|.reuse, -RZ ;  /* 0x800000ff0a007221 */ /* 0x050fe20000010200 */
        /* <DEDUP_REMOVED lines=32> */
[----:B------:R-:W-:Y:S01]  /*5660*/  @P1 FSETP.NEU.FTZ.AND P3, PT, R0, RZ, PT ;  /* 0x000000ff0000120b */ /* 0x000fe20003f7d000 */
[----:B------:R-:W4:Y:S02]  /*5670*/  MUFU.RCP R4, R23 ;  /* 0x0000001700047308 */ /* 0x000f240000001000 */
[----:B------:R-:W-:Y:S01]  /*5680*/  FADD.FTZ R2, R2, R5 ;  /* 0x0000000502027221 */ /* 0x000fe20000010000 */
[----:B------:R-:W-:-:S03]  /*5690*/  FMUL.FTZ R3, R3, 1.1920928955078125e-07 ;  /* 0x3400000003037820 */ /* 0x000fc60000410000 */
[----:B------:R-:W-:-:S04]  /*56a0*/  FFMA.FTZ R5, R2, -R7, 0.10546888411045074463 ;  /* 0x3dd8001202057423 */ /* 0x000fc80000010807 */
[----:B------:R-:W-:-:S04]  /*56b0*/  FFMA.FTZ R5, R2, R5, -0.13229703903198242188 ;  /* 0xbe0778e002057423 */ /* 0x000fc80000010005 */
[----:B------:R-:W-:Y:S01]  /*56c0*/  FFMA.FTZ R5, R2, R5, 0.14491446316242218018 ;  /* 0x3e14647502057423 */ /* 0x000fe20000010005 */
[----:B----4-:R-:W-:-:S03]  /*56d0*/  FFMA R7, -R23, R4, 1 ;  /* 0x3f80000017077423 */ /* 0x010fc60000000104 */
        /* <DEDUP_REMOVED lines=12> */
[----:B------:R-:W4:Y:S02]  /*57a0*/  FCHK P0, R17, R23 ;  /* 0x0000001711007302 */ /* 0x000f240000000000 */
[----:B------:R-:W-:Y:S02]  /*57b0*/  FFMA R0, -R23, R3, R17 ;  /* 0x0000000317007223 */ /* 0x000fe40000000111 */
[----:B------:R-:W-:Y:S02]  /*57c0*/  @P1 FSEL R2, R2, -RZ, P3 ;  /* 0x800000ff02021208 */ /* 0x000fe40001800000 */
[----:B------:R-:W-:-:S03]  /*57d0*/  FFMA R0, R4, R0, R3 ;  /* 0x0000000004007223 */ /* 0x000fc60000000003 */
[----:B------:R-:W-:Y:S01]  /*57e0*/  FMUL.FTZ R22, R2, 0.5 ;  /* 0x3f00000002167820 */ /* 0x000fe20000410000 */
[----:B----4-:R-:W-:Y:S06]  /*57f0*/  @!P0 BRA `(.L_x_1936) ;  /* 0x00000000000c8947 */ /* 0x010fec0003800000 */
[----:B------:R-:W-:Y:S02]  /*5800*/  MOV R0, R23 ;  /* 0x0000001700007202 */ /* 0x000fe40000000f00 */
[----:B------:R-:W-:-:S07]  /*5810*/  MOV R2, 0x5830 ;  /* 0x0000583000027802 */ /* 0x000fce0000000f00 */
[----:B0123--:R-:W-:Y:S05]  /*5820*/  CALL.REL.NOINC `($__internal_67_$__cuda_sm3x_div_rn_ftz_f32_slowpath) ;  /* 0x000000f000207944 */ /* 0x00ffea0003c00000 */
.L_x_1936:
[----:B------:R-:W-:Y:S05]  /*5830*/  BSYNC.RECONVERGENT B3 ;  /* 0x0000000000037941 */ /* 0x000fea0003800200 */
.L_x_1935:
        /* <DEDUP_REMOVED lines=28> */
.L_x_1934:
[----:B------:R-:W-:-:S04]  /*5a00*/  FMUL.FTZ R0, R17, R17 ;  /* 0x0000001111007220 */ /* 0x000fc80000410000 */
[----:B------:R-:W-:-:S05]  /*5a10*/  FFMA.FTZ R2, R23, R23, R0 ;  /* 0x0000001717027223 */ /* 0x000fca0000010000 */
[----:B------:R-:W-:-:S13]  /*5a20*/  FSETP.GTU.FTZ.AND P0, PT, R2, 0.69999998807907104492, PT ;  /* 0x3f3333330200780b */ /* 0x000fda0003f1c000 */
[----:B------:R-:W-:Y:S05]  /*5a30*/  @P0 BRA `(.L_x_1938) ;  /* 0x0000000000ac0947 */ /* 0x000fea0003800000 */
[----:B------:R-:W4:Y:S01]  /*5a40*/  MUFU.RCP R0, R23 ;  /* 0x0000001700007308 */ /* 0x000f220000001000 */
[----:B------:R-:W-:Y:S07]  /*5a50*/  BSSY.RECONVERGENT B3, `(.L_x_1939) ;  /* 0x000000d000037945 */ /* 0x000fee0003800200 */
[----:B------:R-:W5:Y:S08]  /*5a60*/  MUFU.LG2 R22, R2 ;  /* 0x0000000200167308 */ /* 0x000f700000000c00 */
[----:B------:R-:W0:Y:S01]  /*5a70*/  FCHK P0, R17, R23 ;  /* 0x0000001711007302 */ /* 0x000e220000000000 */
[----:B----4-:R-:W-:-:S04]  /*5a80*/  FFMA R3, -R23, R0, 1 ;  /* 0x3f80000017037423 */ /* 0x010fc80000000100 */
        /* <DEDUP_REMOVED lines=8> */
[----:B-123--:R-:W-:Y:S05]  /*5b10*/  CALL.REL.NOINC `($__internal_67_$__cuda_sm3x_div_rn_ftz_f32_slowpath) ;  /* 0x000000ec00647944 */ /* 0x00efea0003c00000 */
.L_x_1940:
[----:B------:R-:W-:Y:S05]  /*5b20*/  BSYNC.RECONVERGENT B3 ;  /* 0x0000000000037941 */ /* 0x000fea0003800200 */
.L_x_1939:
        /* <DEDUP_REMOVED lines=28> */
.L_x_1938:
        /* <DEDUP_REMOVED lines=25> */
.L_x_1942:
        /* <DEDUP_REMOVED lines=41> */
.L_x_1941:
        /* <DEDUP_REMOVED lines=53> */
[----:B0123--:R-:W-:Y:S05]  /*6460*/  CALL.REL.NOINC `($__internal_67_$__cuda_sm3x_div_rn_ftz_f32_slowpath) ;  /* 0x000000e400107944 */ /* 0x00ffea0003c00000 */
[----:B------:R-:W-:-:S07]  /*6470*/  MOV R2, R0 ;  /* 0x0000000000027202 */ /* 0x000fce0000000f00 */
.L_x_1944:
[----:B------:R-:W-:Y:S05]  /*6480*/  BSYNC.RECONVERGENT B3 ;  /* 0x0000000000037941 */ /* 0x000fea0003800200 */
.L_x_1943:
        /* <DEDUP_REMOVED lines=28> */
.L_x_1933:
        /* <DEDUP_REMOVED lines=12> */
[----:B------:R-:W4:Y:S02]  /*6710*/  MUFU.SQRT R4, R4 ;  /* 0x0000000400047308 */ /* 0x000f240000002000 */
[----:B----4-:R-:W-:Y:S01]  /*6720*/  @P0 FMUL.FTZ R2, R4, R3 ;  /* 0x0000000304020220 */ /* 0x010fe20000410000 */
[----:B------:R-:W-:Y:S01]  /*6730*/  FSETP.NEU.FTZ.AND P0, PT, R0, +INF , PT ;  /* 0x7f8000000000780b */ /* 0x000fe20003f1d000 */
[----:B------:R-:W-:-:S03]  /*6740*/  FFMA R3, -R23, R6, 1 ;  /* 0x3f80000017037423 */ /* 0x000fc60000000106 */
[----:B------:R-:W-:Y:S01]  /*6750*/  FSEL R2, R2, +INF , P0 ;  /* 0x7f80000002027808 */ /* 0x000fe20000000000 */
[----:B------:R-:W-:-:S04]  /*6760*/  FFMA R0, R6, R3, R6 ;  /* 0x0000000306007223 */ /* 0x000fc80000000006 */
[----:B------:R-:W-:Y:S01]  /*6770*/  FFMA R3, R17, R0, RZ ;  /* 0x0000000011037223 */ /* 0x000fe200000000ff */
[----:B------:R-:W4:Y:S03]  /*6780*/  MUFU.LG2 R2, R2 ;  /* 0x0000000200027308 */ /* 0x000f260000000c00 */
[----:B------:R-:W-:-:S04]  /*6790*/  FFMA R4, -R23, R3, R17 ;  /* 0x0000000317047223 */ /* 0x000fc80000000111 */
[----:B------:R-:W-:Y:S01]  /*67a0*/  FFMA R0, R0, R4, R3 ;  /* 0x0000000400007223 */ /* 0x000fe20000000003 */
[----:B------:R-:W5:Y:S01]  /*67b0*/  FCHK P0, R17, R23 ;  /* 0x0000001711007302 */ /* 0x000f620000000000 */
[----:B----4-:R-:W-:Y:S01]  /*67c0*/  FMUL.FTZ R22, R2, 0.69314718246459960938 ;  /* 0x3f31721802167820 */ /* 0x010fe20000410000 */
[----:B-----5:R-:W-:Y:S06]  /*67d0*/  @!P0 BRA `(.L_x_1946) ;  /* 0x00000000000c8947 */ /* 0x020fec0003800000 */
[----:B------:R-:W-:Y:S02]  /*67e0*/  MOV R0, R23 ;  /* 0x0000001700007202 */ /* 0x000fe40000000f00 */
[----:B------:R-:W-:-:S07]  /*67f0*/  MOV R2, 0x6810 ;  /* 0x0000681000027802 */ /* 0x000fce0000000f00 */
[----:B0123--:R-:W-:Y:S05]  /*6800*/  CALL.REL.NOINC `($__internal_67_$__cuda_sm3x_div_rn_ftz_f32_slowpath) ;  /* 0x000000e000287944 */ /* 0x00ffea0003c00000 */
.L_x_1946:
[----:B------:R-:W-:Y:S05]  /*6810*/  BSYNC.RECONVERGENT B3 ;  /* 0x0000000000037941 */ /* 0x000fea0003800200 */
.L_x_1945:
        /* <DEDUP_REMOVED lines=28> */
.L_x_1932:
        /* <DEDUP_REMOVED lines=34> */
[----:B------:R-:W4:Y:S01]  /*6c00*/  FCHK P0, R17, 1 ;  /* 0x3f80000011007902 */ /* 0x000f220000000000 */
[----:B------:R-:W-:-:S03]  /*6c10*/  FFMA R4, R0, R17, RZ ;  /* 0x0000001100047223 */ /* 0x000fc600000000ff */
[----:B------:R-:W-:Y:S01]  /*6c20*/  @P1 FSEL R3, R3, -RZ, P3 ;  /* 0x800000ff03031208 */ /* 0x000fe20001800000 */
[----:B------:R-:W-:-:S04]  /*6c30*/  FFMA R5, R4, -1, R17 ;  /* 0xbf80000004057823 */ /* 0x000fc80000000011 */
[----:B------:R-:W-:Y:S01]  /*6c40*/  FFMA R0, R0, R5, R4 ;  /* 0x0000000500007223 */ /* 0x000fe20000000004 */
[----:B------:R-:W-:Y:S01]  /*6c50*/  FMUL.FTZ R22, R3, 0.5 ;  /* 0x3f00000003167820 */ /* 0x000fe20000410000 */
[----:B----4-:R-:W-:Y:S06]  /*6c60*/  @!P0 BRA `(.L_x_1949) ;  /* 0x00000000000c8947 */ /* 0x010fec0003800000 */
[----:B------:R-:W-:Y:S02]  /*6c70*/  MOV R0, 0x3f800000 ;  /* 0x3f80000000007802 */ /* 0x000fe40000000f00 */
[----:B------:R-:W-:-:S07]  /*6c80*/  MOV R2, 0x6ca0 ;  /* 0x00006ca000027802 */ /* 0x000fce0000000f00 */
[----:B0123--:R-:W-:Y:S05]  /*6c90*/  CALL.REL.NOINC `($__internal_67_$__cuda_sm3x_div_rn_ftz_f32_slowpath) ;  /* 0x000000dc00047944 */ /* 0x00ffea0003c00000 */
.L_x_1949:
[----:B------:R-:W-:Y:S05]  /*6ca0*/  BSYNC.RECONVERGENT B3 ;  /* 0x0000000000037941 */ /* 0x000fea0003800200 */
.L_x_1948:
        /* <DEDUP_REMOVED lines=26> */
.L_x_1947:
[----:B------:R-:W-:Y:S01]  /*6e50*/  MOV R0, 0x3f800000 ;  /* 0x3f80000000007802 */ /* 0x000fe20000000f00 */
[----:B------:R-:W4:Y:S01]  /*6e60*/  FCHK P0, R17, 1 ;  /* 0x3f80000011007902 */ /* 0x000f220000000000 */
        /* <DEDUP_REMOVED lines=8> */
[----:B----4-:R-:W-:Y:S06]  /*6ef0*/  @!P0 BRA `(.L_x_1951) ;  /* 0x00000000000c8947 */ /* 0x010fec0003800000 */
[----:B------:R-:W-:Y:S01]  /*6f00*/  HFMA2 R0, -RZ, RZ, 1.875, 0 ;  /* 0x3f800000ff007431 */ /* 0x000fe200000001ff */
[----:B------:R-:W-:-:S07]  /*6f10*/  MOV R2, 0x6f30 ;  /* 0x00006f3000027802 */ /* 0x000fce0000000f00 */
[----:B0123--:R-:W-:Y:S05]  /*6f20*/  CALL.REL.NOINC `($__internal_67_$__cuda_sm3x_div_rn_ftz_f32_slowpath) ;  /* 0x000000d800607944 */ /* 0x00ffea0003c00000 */
.L_x_1951:
[----:B------:R-:W-:Y:S05]  /*6f30*/  BSYNC.RECONVERGENT B3 ;  /* 0x0000000000037941 */ /* 0x000fea0003800200 */
.L_x_1950:
        /* <DEDUP_REMOVED lines=26> */
.L_x_1931:
        /* <DEDUP_REMOVED lines=16> */
[----:B------:R-:W4:Y:S02]  /*71e0*/  MUFU.SQRT R6, R6 ;  /* 0x0000000600067308 */ /* 0x000f240000002000 */
[----:B----4-:R-:W-:Y:S01]  /*71f0*/  @P0 FMUL.FTZ R2, R6, R3 ;  /* 0x0000000306020220 */ /* 0x010fe20000410000 */
[----:B------:R-:W-:Y:S01]  /*7200*/  FSETP.NEU.FTZ.AND P0, PT, R0, +INF , PT ;  /* 0x7f8000000000780b */ /* 0x000fe20003f1d000 */
[----:B------:R-:W-:-:S03]  /*7210*/  FFMA R3, -R23, R16, 1 ;  /* 0x3f80000017037423 */ /* 0x000fc60000000110 */
[----:B------:R-:W-:Y:S01]  /*7220*/  FSEL R2, R2, +INF , P0 ;  /* 0x7f80000002027808 */ /* 0x000fe20000000000 */
[----:B------:R-:W-:Y:S01]  /*7230*/  FFMA R0, R16, R3, R16 ;  /* 0x0000000310007223 */ /* 0x000fe20000000010 */
[----:B------:R-:W-:-:S03]  /*7240*/  HFMA2 R3, -RZ, RZ, 1.875, 0 ;  /* 0x3f800000ff037431 */ /* 0x000fc600000001ff */
[----:B------:R-:W-:Y:S01]  /*7250*/  FFMA R5, R17, R0, RZ ;  /* 0x0000000011057223 */ /* 0x000fe200000000ff */
[----:B------:R-:W4:Y:S03]  /*7260*/  MUFU.LG2 R2, R2 ;  /* 0x0000000200027308 */ /* 0x000f260000000c00 */
[----:B------:R-:W-:-:S04]  /*7270*/  FFMA R4, -R23, R5, R17 ;  /* 0x0000000517047223 */ /* 0x000fc80000000111 */
[----:B------:R-:W-:Y:S01]  /*7280*/  FFMA R0, R0, R4, R5 ;  /* 0x0000000400007223 */ /* 0x000fe20000000005 */
[----:B------:R-:W5:Y:S01]  /*7290*/  FCHK P0, R17, R23 ;  /* 0x0000001711007302 */ /* 0x000f620000000000 */
[----:B----4-:R-:W-:Y:S01]  /*72a0*/  FFMA.FTZ R22, R2, 0.69314718246459960938, R3 ;  /* 0x3f31721802167823 */ /* 0x010fe20000010003 */
[----:B-----5:R-:W-:Y:S06]  /*72b0*/  @!P0 BRA `(.L_x_1953) ;  /* 0x00000000000c8947 */ /* 0x020fec0003800000 */
[----:B------:R-:W-:Y:S02]  /*72c0*/  MOV R0, R23 ;  /* 0x0000001700007202 */ /* 0x000fe40000000f00 */
[----:B------:R-:W-:-:S07]  /*72d0*/  MOV R2, 0x72f0 ;  /* 0x000072f000027802 */ /* 0x000fce0000000f00 */
[----:B0123--:R-:W-:Y:S05]  /*72e0*/  CALL.REL.NOINC `($__internal_67_$__cuda_sm3x_div_rn_ftz_f32_slowpath) ;  /* 0x000000d400707944 */ /* 0x00ffea0003c00000 */
.L_x_1953:
[----:B------:R-:W-:Y:S05]  /*72f0*/  BSYNC.RECONVERGENT B3 ;  /* 0x0000000000037941 */ /* 0x000fea0003800200 */
.L_x_1952:
        /* <DEDUP_REMOVED lines=28> */
.L_x_1930:
        /* <DEDUP_REMOVED lines=11> */
[----:B----4-:R-:W-:Y:S01]  /*7570*/  @P0 FMUL.FTZ R0, R10, 4 ;  /* 0x408000000a000820 */ /* 0x010fe20000410000 */
        /* <DEDUP_REMOVED lines=8> */
[----:B------:R-:W4:Y:S01]  /*7600*/  MUFU.LG2 R3, R3 ;  /* 0x0000000300037308 */ /* 0x000f220000000c00 */
[----:B------:R-:W-:-:S04]  /*7610*/  FFMA R5, R17, R4, RZ ;  /* 0x0000000411057223 */ /* 0x000fc800000000ff */
[----:B------:R-:W-:-:S04]  /*7620*/  FFMA R0, -R23, R5, R17 ;  /* 0x0000000517007223 */ /* 0x000fc80000000111 */
[----:B------:R-:W-:Y:S01]  /*7630*/  FFMA R0, R4, R0, R5 ;  /* 0x0000000004007223 */ /* 0x000fe20000000005 */
[----:B----4-:R-:W-:Y:S01]  /*7640*/  FMUL.FTZ R22, R3, 0.69314718246459960938 ;  /* 0x3f31721803167820 */ /* 0x010fe20000410000 */
[----:B------:R-:W-:Y:S06]  /*7650*/  @!P0 BRA `(.L_x_1955) ;  /* 0x00000000000c8947 */ /* 0x000fec0003800000 */
[----:B------:R-:W-:Y:S02]  /*7660*/  MOV R0, R23 ;  /* 0x0000001700007202 */ /* 0x000fe40000000f00 */
[----:B------:R-:W-:-:S07]  /*7670*/  MOV R2, 0x7690 ;  /* 0x0000769000027802 */ /* 0x000fce0000000f00 */
[----:B0123--:R-:W-:Y:S05]  /*7680*/  CALL.REL.NOINC `($__internal_67_$__cuda_sm3x_div_rn_ftz_f32_slowpath) ;  /* 0x000000d000887944 */ /* 0x00ffea0003c00000 */
.L_x_1955:
[----:B------:R-:W-:Y:S05]  /*7690*/  BSYNC.RECONVERGENT B3 ;  /* 0x0000000000037941 */ /* 0x000fea0003800200 */
.L_x_1954:
        /* <DEDUP_REMOVED lines=27> */
.L_x_1937:
[----:B------:R-:W-:Y:S05]  /*7850*/  BSYNC.RECONVERGENT B2 ;  /* 0x0000000000027941 */ /* 0x000fea0003800200 */
.L_x_1929:
        /* <DEDUP_REMOVED lines=16> */
[----:B------:R-:W4:Y:S08]  /*7960*/  @P0 MUFU.EX2 R0, R0 ;  /* 0x0000000000000308 */ /* 0x000f300000000800 */
[----:B------:R-:W5:Y:S01]  /*7970*/  @P0 MUFU.COS R3, R2 ;  /* 0x0000000200030308 */ /* 0x000f620000000000 */
[C---:B----4-:R-:W-:Y:S01]  /*7980*/  @P0 FMUL.FTZ R11, R0.reuse, R5 ;  /* 0x00000005000b0220 */ /* 0x050fe20000410000 */
[----:B-----5:R-:W-:Y:S01]  /*7990*/  @P0 FMUL.FTZ R10, R0, R3 ;  /* 0x00000003000a0220 */ /* 0x020fe20000410000 */
[----:B------:R-:W-:Y:S06]  /*79a0*/  @P0 BRA `(.L_x_1960) ;  /* 0x0000000000980947 */ /* 0x000fec0003800000 */
[----:B------:R-:W-:Y:S01]  /*79b0*/  FADD.FTZ R0, R22, -162.88958740234375 ;  /* 0xc322e3bc16007421 */ /* 0x000fe20000010000 */
[----:B------:R-:W-:-:S03]  /*79c0*/  FMUL.RZ R11, R11, 0.15915493667125701904 ;  /* 0x3e22f9830b0b7820 */ /* 0x000fc6000040c000 */
[----:B------:R-:W-:Y:S01]  /*79d0*/  FMUL.FTZ R0, R0, 1.4426950216293334961 ;  /* 0x3fb8aa3b00007820 */ /* 0x000fe20000410000 */
[----:B------:R-:W-:Y:S08]  /*79e0*/  MUFU.COS R5, R11 ;  /* 0x0000000b00057308 */ /* 0x000ff00000000000 */
[----:B------:R-:W4:Y:S08]  /*79f0*/  MUFU.EX2 R0, R0 ;  /* 0x0000000000007308 */ /* 0x000f300000000800 */
[----:B------:R-:W5:Y:S01]  /*7a00*/  MUFU.SIN R7, R11 ;  /* 0x0000000b00077308 */ /* 0x000f620000000400 */
[----:B----4-:R-:W-:-:S02]  /*7a10*/  LEA.HI R2, R0, 0xffffffed, RZ, 0x9 ;  /* 0xffffffed00027811 */ /* 0x010fc400078f48ff */
        /* <DEDUP_REMOVED lines=17> */
.L_x_1959:
        /* <DEDUP_REMOVED lines=8> */
.L_x_1958:
[----:B------:R-:W-:-:S04]  /*7bb0*/  FMUL.RZ R0, R11, 0.15915493667125701904 ;  /* 0x3e22f9830b007820 */ /* 0x000fc8000040c000 */
[----:B------:R4:W0:Y:S08]  /*7bc0*/  MUFU.COS R10, R0 ;  /* 0x00000000000a7308 */ /* 0x0008300000000000 */
[----:B------:R4:W0:Y:S01]  /*7bd0*/  MUFU.SIN R11, R0 ;  /* 0x00000000000b7308 */ /* 0x0008220000000400 */
[----:B------:R-:W-:Y:S05]  /*7be0*/  BRA `(.L_x_1960) ;  /* 0x0000000000087947 */ /* 0x000fea0003800000 */
.L_x_1957:
[----:B------:R-:W-:-:S06]  /*7bf0*/  FMUL.FTZ R10, R22, 1.4426950216293334961 ;  /* 0x3fb8aa3b160a7820 */ /* 0x000fcc0000410000 */
[----:B------:R-:W4:Y:S02]  /*7c00*/  MUFU.EX2 R10, R10 ;  /* 0x0000000a000a7308 */ /* 0x000f240000000800 */
.L_x_1960:
[----:B------:R-:W-:Y:S05]  /*7c10*/  BSYNC.RECONVERGENT B0 ;  /* 0x0000000000007941 */ /* 0x000fea0003800200 */
.L_x_1956:
        /* <DEDUP_REMOVED lines=67> */
.L_x_1968:
[----:B------:R-:W-:Y:S05]  /*8050*/  BSYNC.RECONVERGENT B3 ;  /* 0x0000000000037941 */ /* 0x000fea0003800200 */
.L_x_1967:
        /* <DEDUP_REMOVED lines=28> */
.L_x_1966:
        /* <DEDUP_REMOVED lines=18> */
.L_x_1972:
[----:B------:R-:W-:Y:S05]  /*8340*/  BSYNC.RECONVERGENT B3 ;  /* 0x0000000000037941 */ /* 0x000fea0003800200 */
.L_x_1971:
        /* <DEDUP_REMOVED lines=28> */
.L_x_1970:
        /* <DEDUP_REMOVED lines=25> */
.L_x_1974:
        /* <DEDUP_REMOVED lines=41> */
.L_x_1973:
        /* <DEDUP_REMOVED lines=55> */
.L_x_1976:
[----:B------:R-:W-:Y:S05]  /*8ca0*/  BSYNC.RECONVERGENT B3 ;  /* 0x0000000000037941 */ /* 0x000fea0003800200 */
.L_x_1975:
        /* <DEDUP_REMOVED lines=28> */
.L_x_1965:
        /* <DEDUP_REMOVED lines=28> */
.L_x_1978:
[----:B------:R-:W-:Y:S05]  /*9030*/  BSYNC.RECONVERGENT B3 ;  /* 0x0000000000037941 */ /* 0x000fea0003800200 */
.L_x_1977:
        /* <DEDUP_REMOVED lines=28> */
.L_x_1964:
        /* <DEDUP_REMOVED lines=44> */
.L_x_1981:
[----:B------:R-:W-:Y:S05]  /*94c0*/  BSYNC.RECONVERGENT B3 ;  /* 0x0000000000037941 */ /* 0x000fea0003800200 */
.L_x_1980:
        /* <DEDUP_REMOVED lines=26> */
.L_x_1979:
        /* <DEDUP_REMOVED lines=14> */
.L_x_1983:
[----:B------:R-:W-:Y:S05]  /*9750*/  BSYNC.RECONVERGENT B3 ;  /* 0x0000000000037941 */ /* 0x000fea0003800200 */
.L_x_1982:
        /* <DEDUP_REMOVED lines=26> */
.L_x_1963:
        /* <DEDUP_REMOVED lines=33> */
.L_x_1985:
[----:B------:R-:W-:Y:S05]  /*9b10*/  BSYNC.RECONVERGENT B3 ;  /* 0x0000000000037941 */ /* 0x000fea0003800200 */
.L_x_1984:
        /* <DEDUP_REMOVED lines=28> */
.L_x_1962:
        /* <DEDUP_REMOVED lines=29> */
.L_x_1987:
[----:B------:R-:W-:Y:S05]  /*9eb0*/  BSYNC.RECONVERGENT B3 ;  /* 0x0000000000037941 */ /* 0x000fea0003800200 */
.L_x_1986:
        /* <DEDUP_REMOVED lines=27> */
.L_x_1969:
[----:B------:R-:W-:Y:S05]  /*a070*/  BSYNC.RECONVERGENT B2 ;  /* 0x0000000000027941 */ /* 0x000fea0003800200 */
.L_x_1961:
        /* <DEDUP_REMOVED lines=24> */
[----:B------:R-:W-:Y:S08]  /*a200*/  MUFU.SIN R13, R7 ;  /* 0x00000007000d7308 */ /* 0x000ff00000000400 */
[----:B------:R-:W4:Y:S02]  /*a210*/  MUFU.EX2 R0, R0 ;  /* 0x0000000000007308 */ /* 0x000f240000000800 */
[----:B----4-:R-:W-:-:S02]  /*a220*/  LEA.HI R2, R0, 0xffffffed, RZ, 0x9 ;  /* 0xffffffed00027811 */ /* 0x010fc400078f48ff */
[----:B------:R-:W-:Y:S02]  /*a230*/  LOP3.LUT R0, R0, 0x7fffff, RZ, 0xc0, !PT ;  /* 0x007fffff00007812 */ /* 0x000fe400078ec0ff */
[----:B------:R-:W-:Y:S02]  /*a240*/  LOP3.LUT R5, R2, 0xffff, RZ, 0xc0, !PT ;  /* 0x0000ffff02057812 */ /* 0x000fe400078ec0ff */
[----:B------:R-:W-:Y:S02]  /*a250*/  LOP3.LUT R0, R0, 0x7f000000, RZ, 0xfc, !PT ;  /* 0x7f00000000007812 */ /* 0x000fe400078efcff */
[----:B------:R-:W-:Y:S02]  /*a260*/  LEA.HI R3, R5, R2, RZ, 0x11 ;  /* 0x0000000205037211 */ /* 0x000fe400078f88ff */
[----:B------:R-:W4:Y:S01]  /*a270*/  MUFU.COS R5, R7 ;  /* 0x0000000700057308 */ /* 0x000f220000000000 */
[----:B------:R-:W-:Y:S01]  /*a280*/  FMUL.FTZ R6, R13, R0 ;  /* 0x000000000d067220 */ /* 0x000fe20000410000 */
[----:B------:R-:W-:-:S04]  /*a290*/  PRMT R3, R3, 0x9910, RZ ;  /* 0x0000991003037816 */ /* 0x000fc800000000ff */
[----:B------:R-:W-:-:S04]  /*a2a0*/  SHF.R.S32.HI R3, RZ, 0x1, R3 ;  /* 0x00000001ff037819 */ /* 0x000fc80000011403 */
[----:B------:R-:W-:-:S04]  /*a2b0*/  PRMT R3, R3, 0x9910, RZ ;  /* 0x0000991003037816 */ /* 0x000fc800000000ff */
[----:B------:R-:W-:Y:S02]  /*a2c0*/  IADD3 R2, PT, PT, R2, -R3, RZ ;  /* 0x8000000302027210 */ /* 0x000fe40007ffe0ff */
[----:B------:R-:W-:Y:S01]  /*a2d0*/  LEA R3, R3, 0x3f800000, 0x17 ;  /* 0x3f80000003037811 */ /* 0x000fe200078eb8ff */
[----:B----4-:R-:W-:Y:S01]  /*a2e0*/  FMUL.FTZ R4, R5, R0 ;  /* 0x0000000005047220 */ /* 0x010fe20000410000 */
[----:B------:R-:W-:-:S03]  /*a2f0*/  LEA R0, R2, 0x3f800000, 0x17 ;  /* 0x3f80000002007811 */ /* 0x000fc600078eb8ff */
[C---:B------:R-:W-:Y:S01]  /*a300*/  FMUL.FTZ R5, R3.reuse, R4 ;  /* 0x0000000403057220 */ /* 0x040fe20000410000 */
[----:B------:R-:W-:-:S03]  /*a310*/  FMUL.FTZ R3, R3, R6 ;  /* 0x0000000603037220 */ /* 0x000fc60000410000 */
[C---:B------:R-:W-:Y:S01]  /*a320*/  FMUL.FTZ R2, R0.reuse, R5 ;  /* 0x0000000500027220 */ /* 0x040fe20000410000 */
[----:B------:R-:W-:Y:S01]  /*a330*/  FMUL.FTZ R3, R0, R3 ;  /* 0x0000000300037220 */ /* 0x000fe20000410000 */
[----:B------:R-:W-:Y:S06]  /*a340*/  BRA `(.L_x_1992) ;  /* 0x0000000000387947 */ /* 0x000fec0003800000 */
.L_x_1991:
        /* <DEDUP_REMOVED lines=8> */
.L_x_1990:
[----:B------:R-:W-:-:S04]  /*a3d0*/  FMUL.RZ R0, R3, 0.15915493667125701904 ;  /* 0x3e22f98303007820 */ /* 0x000fc8000040c000 */
[----:B------:R4:W0:Y:S08]  /*a3e0*/  MUFU.COS R2, R0 ;  /* 0x0000000000027308 */ /* 0x0008300000000000 */
[----:B------:R4:W0:Y:S01]  /*a3f0*/  MUFU.SIN R3, R0 ;  /* 0x0000000000037308 */ /* 0x0008220000000400 */
[----:B------:R-:W-:Y:S05]  /*a400*/  BRA `(.L_x_1992) ;  /* 0x0000000000087947 */ /* 0x000fea0003800000 */
.L_x_1989:
[----:B------:R-:W-:-:S06]  /*a410*/  FMUL.FTZ R2, R22, 1.4426950216293334961 ;  /* 0x3fb8aa3b16027820 */ /* 0x000fcc0000410000 */
[----:B------:R-:W4:Y:S02]  /*a420*/  MUFU.EX2 R2, R2 ;  /* 0x0000000200027308 */ /* 0x000f240000000800 */
.L_x_1992:
[----:B------:R-:W-:Y:S05]  /*a430*/  BSYNC.RECONVERGENT B0 ;  /* 0x0000000000007941 */ /* 0x000fea0003800200 */
.L_x_1988:
[----:B----4-:R-:W-:Y:S01]  /*a440*/  IADD3 R0, P0, PT, R21, UR4, RZ ;  /* 0x0000000415007c10 */ /* 0x010fe2000ff1e0ff */
[----:B------:R-:W-:Y:S01]  /*a450*/  BSSY.RECONVERGENT B0, `(.L_x_1993) ;  /* 0x0000026000007945 */ /* 0x000fe20003800200 */
[----:B------:R-:W-:Y:S02]  /*a460*/  ISETP.GE.U32.AND P2, PT, R19, UR15, PT ;  /* 0x0000000f13007c0c */ /* 0x000fe4000bf46070 */
[----:B------:R-:W-:Y:S02]  /*a470*/  IADD3 R4, P1, PT, R0, UR8, RZ ;  /* 0x0000000800047c10 */ /* 0x000fe4000ff3e0ff */
[----:B------:R-:W-:Y:S02]  /*a480*/  IADD3.X R5, PT, PT, RZ, UR5, RZ, P0, !PT ;  /* 0x00000005ff057c10 */ /* 0x000fe400087fe4ff */
[----:B------:R-:W-:Y:S02]  /*a490*/  ISETP.GE.U32.AND P0, PT, R4, UR15, PT ;  /* 0x0000000f04007c0c */ /* 0x000fe4000bf06070 */
[----:B------:R-:W-:-:S02]  /*a4a0*/  IADD3.X R16, PT, PT, RZ, R5, RZ, P1, !PT ;  /* 0x00000005ff107210 */ /* 0x000fc40000ffe4ff */
[----:B------:R-:W-:Y:S02]  /*a4b0*/  ISETP.GE.U32.AND P1, PT, R0, UR15, PT ;  /* 0x0000000f00007c0c */ /* 0x000fe4000bf26070 */
[----:B------:R-:W-:Y:S02]  /*a4c0*/  ISETP.GE.U32.AND.EX P0, PT, R16, UR16, PT, P0 ;  /* 0x0000001010007c0c */ /* 0x000fe4000bf06100 */
[----:B------:R-:W-:Y:S02]  /*a4d0*/  ISETP.GE.U32.AND.EX P1, PT, R5, UR16, PT, P1 ;  /* 0x0000001005007c0c */ /* 0x000fe4000bf26110 */
[----:B------:R-:W-:Y:S02]  /*a4e0*/  MOV R13, UR8 ;  /* 0x00000008000d7c02 */ /* 0x000fe40008000f00 */
[----:B------:R-:W-:Y:S02]  /*a4f0*/  ISETP.GE.U32.AND.EX P2, PT, R18, UR16, PT, P2 ;  /* 0x0000001012007c0c */ /* 0x000fe4000bf46120 */
[----:B------:R-:W-:-:S02]  /*a500*/  MOV R18, UR8 ;  /* 0x0000000800127c02 */ /* 0x000fc40008000f00 */
[----:B------:R-:W-:-:S03]  /*a510*/  MOV R17, UR8 ;  /* 0x0000000800117c02 */ /* 0x000fc60008000f00 */
[C---:B------:R-:W-:Y:S02]  /*a520*/  @!P0 LEA R12, P5, R0.reuse, UR6, 0x3 ;  /* 0x00000006000c8c11 */ /* 0x040fe4000f8a18ff */
[C---:B------:R-:W-:Y:S02]  /*a530*/  @!P1 LEA R6, P3, R0.reuse, UR6, 0x3 ;  /* 0x0000000600069c11 */ /* 0x040fe4000f8618ff */
[----:B------:R-:W-:Y:S02]  /*a540*/  @!P0 LEA R12, P4, R13, R12, 0x3 ;  /* 0x0000000c0d0c8211 */ /* 0x000fe400078818ff */
[C-C-:B------:R-:W-:Y:S02]  /*a550*/  @!P0 LEA.HI.X R13, R0.reuse, UR7, R5.reuse, 0x3, P5 ;  /* 0x00000007000d8c11 */ /* 0x140fe4000a8f1c05 */
[----:B------:R-:W-:Y:S02]  /*a560*/  @!P1 LEA.HI.X R7, R0, UR7, R5, 0x3, P3 ;  /* 0x0000000700079c11 */ /* 0x000fe400098f1c05 */
[----:B------:R-:W-:-:S03]  /*a570*/  @!P0 LEA.HI.X R13, R18, R13, RZ, 0x3, P4 ;  /* 0x0000000d120d8211 */ /* 0x000fc600020f1cff */
[----:B0-23--:R0:W-:Y:S04]  /*a580*/  @!P1 STG.E.64 desc[UR12][R6.64], R8 ;  /* 0x0000000806009986 */ /* 0x00d1e8000c101b0c */
[----:B-1----:R0:W-:Y:S04]  /*a590*/  @!P0 STG.E.64 desc[UR12][R12.64], R14 ;  /* 0x0000000e0c008986 */ /* 0x0021e8000c101b0c */
[----:B------:R0:W-:Y:S01]  /*a5a0*/  @!P2 STG.E.64 desc[UR12][R24.64], R10 ;  /* 0x0000000a1800a986 */ /* 0x0001e2000c101b0c */
[----:B------:R-:W-:-:S04]  /*a5b0*/  IADD3 R4, P1, P2, R17, UR8, R4 ;  /* 0x0000000811047c10 */ /* 0x000fc8000fa3e004 */
[----:B------:R-:W-:Y:S02]  /*a5c0*/  ISETP.GE.U32.AND P0, PT, R4, UR15, PT ;  /* 0x0000000f04007c0c */ /* 0x000fe4000bf06070 */
[----:B------:R-:W-:-:S04]  /*a5d0*/  IADD3.X R4, PT, PT, RZ, R16, RZ, P1, P2 ;  /* 0x00000010ff047210 */ /* 0x000fc80000fe44ff */
[----:B------:R-:W-:-:S13]  /*a5e0*/  ISETP.GE.U32.AND.EX P0, PT, R4, UR16, PT, P0 ;  /* 0x0000001004007c0c */ /* 0x000fda000bf06100 */
[----:B0-----:R-:W-:Y:S05]  /*a5f0*/  @P0 BRA `(.L_x_1994) ;  /* 0x00000000002c0947 */ /* 0x001fea0003800000 */
[----:B------:R-:W-:Y:S01]  /*a600*/  USHF.L.U32 UR9, UR8, 0x3, URZ ;  /* 0x0000000308097899 */ /* 0x000fe200080006ff */
[----:B------:R-:W-:Y:S01]  /*a610*/  LEA R4, P0, R0, UR6, 0x3 ;  /* 0x0000000600047c11 */ /* 0x000fe2000f8018ff */
[----:B------:R-:W-:-:S03]  /*a620*/  USHF.R.U32.HI UR14, URZ, 0x1d, UR8 ;  /* 0x0000001dff0e7899 */ /* 0x000fc60008011608 */
[----:B------:R-:W-:Y:S02]  /*a630*/  LEA.HI.X R0, R0, UR7, R5, 0x3, P0 ;  /* 0x0000000700007c11 */ /* 0x000fe400080f1c05 */
[----:B------:R-:W-:Y:S02]  /*a640*/  MOV R7, UR9 ;  /* 0x0000000900077c02 */ /* 0x000fe40008000f00 */
[----:B------:R-:W-:Y:S02]  /*a650*/  MOV R5, UR14 ;  /* 0x0000000e00057c02 */ /* 0x000fe40008000f00 */
[----:B------:R-:W-:-:S04]  /*a660*/  IADD3 R4, P0, P1, R4, UR9, R7 ;  /* 0x0000000904047c10 */ /* 0x000fc8000f91e007 */
[----:B------:R-:W-:Y:S02]  /*a670*/  IADD3.X R0, PT, PT, R0, UR14, R5, P0, P1 ;  /* 0x0000000e00007c10 */ /* 0x000fe400087e2405 */
[----:B------:R-:W-:-:S04]  /*a680*/  IADD3 R4, P0, PT, R4, UR9, RZ ;  /* 0x0000000904047c10 */ /* 0x000fc8000ff1e0ff */
[----:B------:R-:W-:-:S05]  /*a690*/  IADD3.X R5, PT, PT, R0, UR14, RZ, P0, !PT ;  /* 0x0000000e00057c10 */ /* 0x000fca00087fe4ff */
[----:B------:R0:W-:Y:S04]  /*a6a0*/  STG.E.64 desc[UR12][R4.64], R2 ;  /* 0x0000000204007986 */ /* 0x0001e8000c101b0c */
.L_x_1994:
[----:B------:R-:W-:Y:S05]  /*a6b0*/  BSYNC.RECONVERGENT B0 ;  /* 0x0000000000007941 */ /* 0x000fea0003800200 */
.L_x_1993:
[----:B------:R-:W-:-:S04]  /*a6c0*/  ULEA UR4, UP0, UR8, UR4, 0x2 ;  /* 0x0000000408047291 */ /* 0x000fc8000f8010ff */
[----:B------:R-:W-:Y:S02]  /*a6d0*/  UIADD3.X UR5, UPT, UPT, URZ, UR5, URZ, UP0, !UPT ;  /* 0x00000005ff057290 */ /* 0x000fe400087fe4ff */
[----:B------:R-:W-:-:S04]  /*a6e0*/  UISETP.GE.U32.AND UP0, UPT, UR4, UR15, UPT ;  /* 0x0000000f0400728c */ /* 0x000fc8000bf06070 */
[----:B------:R-:W-:-:S09]  /*a6f0*/  UISETP.GE.U32.AND.EX UP0, UPT, UR5, UR16, UPT, UP0 ;  /* 0x000000100500728c */ /* 0x000fd2000bf06100 */
[----:B------:R-:W-:Y:S05]  /*a700*/  BRA.U !UP0, `(.L_x_1995) ;  /* 0xffffff5908b47547 */ /* 0x000fea000b83ffff */
[----:B------:R-:W-:Y:S05]  /*a710*/  EXIT ;  /* 0x000000000000794d */ /* 0x000fea0003800000 */
.L_x_1865:
[----:B------:R-:W0:Y:S02]  /*a720*/  S2R R19, SR_TID.X ;  /* 0x0000000000137919 */ /* 0x000e240000002100 */
[----:B0-----:R-:W-:-:S03]  /*a730*/  IMAD.WIDE.U32 R2, R19, 0x4, RZ ;  /* 0x0000000413027825 */ /* 0x001fc600078e00ff */
[----:B------:R-:W-:-:S04]  /*a740*/  ISETP.GE.U32.AND P0, PT, R2, UR17, PT ;  /* 0x0000001102007c0c */ /* 0x000fc8000bf06070 */
[----:B------:R-:W-:-:S13]  /*a750*/  ISETP.GE.AND.EX P0, PT, R3, UR4, PT, P0 ;  /* 0x0000000403007c0c */ /* 0x000fda000bf06300 */
[----:B------:R-:W-:Y:S05]  /*a760*/  @P0 EXIT ;  /* 0x000000000000094d */ /* 0x000fea0003800000 */
[----:B------:R-:W-:Y:S01]  /*a770*/  HFMA2 R18, -RZ, RZ, 0, 0 ;  /* 0x00000000ff127431 */ /* 0x000fe200000001ff */
[----:B------:R-:W0:Y:S06]  /*a780*/  LDCU UR5, c[0x0][0x360] ;  /* 0x00006c00ff0577ac */ /* 0x000e2c0008000800 */
.L_x_2123:
[----:B------:R-:W-:-:S04]  /*a790*/  LEA R22, P0, R19, UR6, 0x5 ;  /* 0x0000000613167c11 */ /* 0x000fc8000f8028ff */
[----:B------:R-:W-:-:S05]  /*a7a0*/  LEA.HI.X R23, R19, UR7, R18, 0x5, P0 ;  /* 0x0000000713177c11 */ /* 0x000fca00080f2c12 */
        /* <DEDUP_REMOVED lines=33> */
[----:B0-----:R-:W-:Y:S05]  /*a9c0*/  CALL.REL.NOINC `($__internal_67_$__cuda_sm3x_div_rn_ftz_f32_slowpath) ;  /* 0x0000009c00b87944 */ /* 0x001fea0003c00000 */
.L_x_1999:
[----:B0-----:R-:W-:Y:S05]  /*a9d0*/  BSYNC.RECONVERGENT B3 ;  /* 0x0000000000037941 */ /* 0x001fea0003800200 */
.L_x_1998:
        /* <DEDUP_REMOVED lines=28> */
.L_x_1997:
        /* <DEDUP_REMOVED lines=39> */
[----:B0-----:R-:W-:Y:S05]  /*ae10*/  CALL.REL.NOINC `($__internal_67_$__cuda_sm3x_div_rn_ftz_f32_slowpath) ;  /* 0x0000009800a47944 */ /* 0x001fea0003c00000 */
.L_x_2003:
[----:B0-----:R-:W-:Y:S05]  /*ae20*/  BSYNC.RECONVERGENT B3 ;  /* 0x0000000000037941 */ /* 0x001fea0003800200 */
.L_x_2002:
        /* <DEDUP_REMOVED lines=28> */
.L_x_2001:
        /* <DEDUP_REMOVED lines=17> */
[----:B0-----:R-:W-:Y:S05]  /*b100*/  CALL.REL.NOINC `($__internal_67_$__cuda_sm3x_div_rn_ftz_f32_slowpath) ;  /* 0x0000009400e87944 */ /* 0x001fea0003c00000 */
.L_x_2007:
[----:B0-----:R-:W-:Y:S05]  /*b110*/  BSYNC.RECONVERGENT B3 ;  /* 0x0000000000037941 */ /* 0x001fea0003800200 */
.L_x_2006:
        /* <DEDUP_REMOVED lines=26> */
.L_x_2005:
        /* <DEDUP_REMOVED lines=40> */
[----:B0-----:R-:W-:Y:S05]  /*b540*/  CALL.REL.NOINC `($__internal_67_$__cuda_sm3x_div_rn_ftz_f32_slowpath) ;  /* 0x0000009000d87944 */ /* 0x001fea0003c00000 */
.L_x_2009:
[----:B0-----:R-:W-:Y:S05]  /*b550*/  BSYNC.RECONVERGENT B3 ;  /* 0x0000000000037941 */ /* 0x001fea0003800200 */
.L_x_2008:
        /* <DEDUP_REMOVED lines=26> */
.L_x_2004:
        /* <DEDUP_REMOVED lines=32> */
[----:B0-----:R-:W-:Y:S05]  /*b900*/  CALL.REL.NOINC `($__internal_67_$__cuda_sm3x_div_rn_ftz_f32_slowpath) ;  /* 0x0000008c00e87944 */ /* 0x001fea0003c00000 */
.L_x_2012:
[----:B0-----:R-:W-:Y:S05]  /*b910*/  BSYNC.RECONVERGENT B3 ;  /* 0x0000000000037941 */ /* 0x001fea0003800200 */
.L_x_2011:
        /* <DEDUP_REMOVED lines=28> */
.L_x_2010:
        /* <DEDUP_REMOVED lines=46> */
[----:B0-----:R-:W-:Y:S05]  /*bdc0*/  CALL.REL.NOINC `($__internal_67_$__cuda_sm3x_div_rn_ftz_f32_slowpath) ;  /* 0x0000008800b87944 */ /* 0x001fea0003c00000 */
.L_x_2015:
[----:B0-----:R-:W-:Y:S05]  /*bdd0*/  BSYNC.RECONVERGENT B3 ;  /* 0x0000000000037941 */ /* 0x001fea0003800200 */
.L_x_2014:
        /* <DEDUP_REMOVED lines=28> */
.L_x_2013:
        /* <DEDUP_REMOVED lines=17> */
[----:B0-----:R-:W-:Y:S05]  /*c0b0*/  CALL.REL.NOINC `($__internal_67_$__cuda_sm3x_div_rn_ftz_f32_slowpath) ;  /* 0x0000008400fc7944 */ /* 0x001fea0003c00000 */
.L_x_2018:
[----:B0-----:R-:W-:Y:S05]  /*c0c0*/  BSYNC.RECONVERGENT B3 ;  /* 0x0000000000037941 */ /* 0x001fea0003800200 */
.L_x_2017:
        /* <DEDUP_REMOVED lines=28> */
.L_x_2016:
        /* <DEDUP_REMOVED lines=25> */
.L_x_2020:
        /* <DEDUP_REMOVED lines=41> */
.L_x_2019:
        /* <DEDUP_REMOVED lines=53> */
[----:B------:R-:W-:Y:S05]  /*ca00*/  CALL.REL.NOINC `($__internal_67_$__cuda_sm3x_div_rn_ftz_f32_slowpath) ;  /* 0x0000007c00a87944 */ /* 0x000fea0003c00000 */
[----:B------:R-:W-:-:S07]  /*ca10*/  MOV R2, R0 ;  /* 0x0000000000027202 */ /* 0x000fce0000000f00 */
.L_x_2022:
[----:B------:R-:W-:Y:S05]  /*ca20*/  BSYNC.RECONVERGENT B3 ;  /* 0x0000000000037941 */ /* 0x000fea0003800200 */
.L_x_2021:
        /* <DEDUP_REMOVED lines=27> */
.L_x_2000:
[----:B------:R-:W-:Y:S05]  /*cbe0*/  BSYNC.RECONVERGENT B2 ;  /* 0x0000000000027941 */ /* 0x000fea0003800200 */
.L_x_1996:
        /* <DEDUP_REMOVED lines=24> */
.L_x_2025:
        /* <DEDUP_REMOVED lines=27> */
.L_x_2026:
[----:B------:R-:W-:Y:S01]  /*cf20*/  FMUL.FTZ R21, R21, 1.4426950216293334961 ;  /* 0x3fb8aa3b15157820 */ /* 0x000fe20000410000 */
[----:B--2---:R-:W-:-:S04]  /*cf30*/  FMUL.RZ R0, R13, 0.15915493667125701904 ;  /* 0x3e22f9830d007820 */ /* 0x004fc8000040c000 */
[----:B---3--:R-:W-:Y:S08]  /*cf40*/  MUFU.COS R12, R0 ;  /* 0x00000000000c7308 */ /* 0x008ff00000000000 */
[----:B------:R-:W0:Y:S08]  /*cf50*/  MUFU.EX2 R21, R21 ;  /* 0x0000001500157308 */ /* 0x000e300000000800 */
[----:B------:R-:W1:Y:S01]  /*cf60*/  MUFU.SIN R2, R0 ;  /* 0x0000000000027308 */ /* 0x000e620000000400 */
[C---:B0-----:R-:W-:Y:S01]  /*cf70*/  FMUL.FTZ R12, R21.reuse, R12 ;  /* 0x0000000c150c7220 */ /* 0x041fe20000410000 */
[----:B-1----:R-:W-:-:S07]  /*cf80*/  FMUL.FTZ R13, R21, R2 ;  /* 0x00000002150d7220 */ /* 0x002fce0000410000 */
.L_x_2024:
[----:B------:R-:W-:Y:S05]  /*cf90*/  BSYNC.RECONVERGENT B0 ;  /* 0x0000000000007941 */ /* 0x000fea0003800200 */
.L_x_2023:
        /* <DEDUP_REMOVED lines=67> */
.L_x_2034:
[----:B------:R-:W-:Y:S05]  /*d3d0*/  BSYNC.RECONVERGENT B3 ;  /* 0x0000000000037941 */ /* 0x000fea0003800200 */
.L_x_2033:
        /* <DEDUP_REMOVED lines=28> */
.L_x_2032:
        /* <DEDUP_REMOVED lines=18> */
.L_x_2038:
[----:B------:R-:W-:Y:S05]  /*d6c0*/  BSYNC.RECONVERGENT B3 ;  /* 0x0000000000037941 */ /* 0x000fea0003800200 */
.L_x_2037:
        /* <DEDUP_REMOVED lines=28> */
.L_x_2036:
        /* <DEDUP_REMOVED lines=25> */
.L_x_2040:
        /* <DEDUP_REMOVED lines=41> */
.L_x_2039:
        /* <DEDUP_REMOVED lines=55> */
.L_x_2042:
[----:B------:R-:W-:Y:S05]  /*e020*/  BSYNC.RECONVERGENT B3 ;  /* 0x0000000000037941 */ /* 0x000fea0003800200 */
.L_x_2041:
        /* <DEDUP_REMOVED lines=28> */
.L_x_2031:
        /* <DEDUP_REMOVED lines=28> */
.L_x_2044:
[----:B------:R-:W-:Y:S05]  /*e3b0*/  BSYNC.RECONVERGENT B3 ;  /* 0x0000000000037941 */ /* 0x000fea0003800200 */
.L_x_2043:
        /* <DEDUP_REMOVED lines=28> */
.L_x_2030:
        /* <DEDUP_REMOVED lines=43> */
[----:B0-23--:R-:W-:Y:S05]  /*e830*/  CALL.REL.NOINC `($__internal_67_$__cuda_sm3x_div_rn_ftz_f32_slowpath) ;  /* 0x00000060001c7944 */ /* 0x00dfea0003c00000 */
.L_x_2047:
[----:B------:R-:W-:Y:S05]  /*e840*/  BSYNC.RECONVERGENT B3 ;  /* 0x0000000000037941 */ /* 0x000fea0003800200 */
.L_x_2046:
        /* <DEDUP_REMOVED lines=26> */
.L_x_2045:
        /* <DEDUP_REMOVED lines=13> */
[----:B0-23--:R-:W-:Y:S05]  /*eac0*/  CALL.REL.NOINC `($__internal_67_$__cuda_sm3x_div_rn_ftz_f32_slowpath) ;  /* 0x0000005c00787944 */ /* 0x00dfea0003c00000 */
.L_x_2049:
[----:B------:R-:W-:Y:S05]  /*ead0*/  BSYNC.RECONVERGENT B3 ;  /* 0x0000000000037941 */ /* 0x000fea0003800200 */
.L_x_2048:
        /* <DEDUP_REMOVED lines=26> */
.L_x_2029:
        /* <DEDUP_REMOVED lines=33> */
.L_x_2051:
[----:B------:R-:W-:Y:S05]  /*ee90*/  BSYNC.RECONVERGENT B3 ;  /* 0x0000000000037941 */ /* 0x000fea0003800200 */
.L_x_2050:
        /* <DEDUP_REMOVED lines=28> */
.L_x_2028:
        /* <DEDUP_REMOVED lines=28> */
[----:B0-23--:R-:W-:Y:S05]  /*f220*/  CALL.REL.NOINC `($__internal_67_$__cuda_sm3x_div_rn_ftz_f32_slowpath) ;  /* 0x0000005400a07944 */ /* 0x00dfea0003c00000 */
.L_x_2053:
[----:B------:R-:W-:Y:S05]  /*f230*/  BSYNC.RECONVERGENT B3 ;  /* 0x0000000000037941 */ /* 0x000fea0003800200 */
.L_x_2052:
        /* <DEDUP_REMOVED lines=27> */
.L_x_2035:
[----:B------:R-:W-:Y:S05]  /*f3f0*/  BSYNC.RECONVERGENT B2 ;  /* 0x0000000000027941 */ /* 0x000fea0003800200 */
.L_x_2027:
        /* <DEDUP_REMOVED lines=45> */
.L_x_2057:
        /* <DEDUP_REMOVED lines=8> */
.L_x_2056:
[----:B------:R-:W-:-:S04]  /*f750*/  FMUL.RZ R0, R15, 0.15915493667125701904 ;  /* 0x3e22f9830f007820 */ /* 0x000fc8000040c000 */
[----:B------:R4:W1:Y:S08]  /*f760*/  MUFU.COS R14, R0 ;  /* 0x00000000000e7308 */ /* 0x0008700000000000 */
[----:B------:R4:W0:Y:S01]  /*f770*/  MUFU.SIN R15, R0 ;  /* 0x00000000000f7308 */ /* 0x0008220000000400 */
[----:B------:R-:W-:Y:S05]  /*f780*/  BRA `(.L_x_2058) ;  /* 0x0000000000087947 */ /* 0x000fea0003800000 */
.L_x_2055:
[----:B------:R-:W-:-:S06]  /*f790*/  FMUL.FTZ R14, R21, 1.4426950216293334961 ;  /* 0x3fb8aa3b150e7820 */ /* 0x000fcc0000410000 */
[----:B------:R-:W1:Y:S02]  /*f7a0*/  MUFU.EX2 R14, R14 ;  /* 0x0000000e000e7308 */ /* 0x000e640000000800 */
.L_x_2058:
[----:B------:R-:W-:Y:S05]  /*f7b0*/  BSYNC.RECONVERGENT B0 ;  /* 0x0000000000007941 */ /* 0x000fea0003800200 */
.L_x_2054:
        /* <DEDUP_REMOVED lines=42> */
[----:B------:R-:W4:Y:S02]  /*fa60*/  MUFU.RCP R7, R24 ;  /* 0x0000001800077308 */ /* 0x000f240000001000 */
[----:B------:R-:W-:-:S04]  /*fa70*/  FFMA.FTZ R5, R2, R5, -0.13229703903198242188 ;  /* 0xbe0778e002057423 */ /* 0x000fc80000010005 */
[----:B------:R-:W-:-:S04]  /*fa80*/  FFMA.FTZ R5, R2, R5, 0.14491446316242218018 ;  /* 0x3e14647502057423 */ /* 0x000fc80000010005 */
[----:B------:R-:W-:-:S04]  /*fa90*/  FFMA.FTZ R5, R2, R5, -0.16641564667224884033 ;  /* 0xbe2a68dd02057423 */ /* 0x000fc80000010005 */
[----:B------:R-:W-:Y:S01]  /*faa0*/  FFMA.FTZ R5, R2, R5, 0.19988867640495300293 ;  /* 0x3e4caf9e02057423 */ /* 0x000fe20000010005 */
[----:B----4-:R-:W-:-:S03]  /*fab0*/  FFMA R4, -R24, R7, 1 ;  /* 0x3f80000018047423 */ /* 0x010fc60000000107 */
        /* <DEDUP_REMOVED lines=19> */
.L_x_2066:
[----:B------:R-:W-:Y:S05]  /*fbf0*/  BSYNC.RECONVERGENT B3 ;  /* 0x0000000000037941 */ /* 0x000fea0003800200 */
.L_x_2065:
        /* <DEDUP_REMOVED lines=28> */
.L_x_2064:
        /* <DEDUP_REMOVED lines=18> */
.L_x_2070:
[----:B------:R-:W-:Y:S05]  /*fee0*/  BSYNC.RECONVERGENT B3 ;  /* 0x0000000000037941 */ /* 0x000fea0003800200 */
.L_x_2069:
        /* <DEDUP_REMOVED lines=28> */
.L_x_2068:
        /* <DEDUP_REMOVED lines=25> */
.L_x_2072:
        /* <DEDUP_REMOVED lines=41> */
.L_x_2071:
        /* <DEDUP_REMOVED lines=55> */
.L_x_2074:
[----:B------:R-:W-:Y:S05]  /*10840*/  BSYNC.RECONVERGENT B3 ;  /* 0x0000000000037941 */ /* 0x000fea0003800200 */
.L_x_2073:
        /* <DEDUP_REMOVED lines=28> */
.L_x_2063:
        /* <DEDUP_REMOVED lines=28> */
.L_x_2076:
[----:B------:R-:W-:Y:S05]  /*10bd0*/  BSYNC.RECONVERGENT B3 ;  /* 0x0000000000037941 */ /* 0x000fea0003800200 */
.L_x_2075:
        /* <DEDUP_REMOVED lines=28> */
.L_x_2062:
        /* <DEDUP_REMOVED lines=36> */
[----:B------:R-:W4:Y:S02]  /*10fe0*/  FCHK P0, R17, 1 ;  /* 0x3f80000011007902 */ /* 0x000f240000000000 */
[----:B------:R-:W-:Y:S02]  /*10ff0*/  FFMA R0, R3, R6, R4 ;  /* 0x0000000603007223 */ /* 0x000fe40000000004 */
[----:B------:R-:W-:-:S05]  /*11000*/  @P1 FSEL R2, R2, -RZ, P3 ;  /* 0x800000ff02021208 */ /* 0x000fca0001800000 */
[----:B------:R-:W-:Y:S01]  /*11010*/  FMUL.FTZ R21, R2, 0.5 ;  /* 0x3f00000002157820 */ /* 0x000fe20000410000 */
[----:B----4-:R-:W-:Y:S06]  /*11020*/  @!P0 BRA `(.L_x_2079) ;  /* 0x00000000000c8947 */ /* 0x010fec0003800000 */
[----:B------:R-:W-:Y:S02]  /*11030*/  MOV R0, 0x3f800000 ;  /* 0x3f80000000007802 */ /* 0x000fe40000000f00 */
[----:B------:R-:W-:-:S07]  /*11040*/  MOV R2, 0x11060 ;  /* 0x0001106000027802 */ /* 0x000fce0000000f00 */
[----:B0123--:R-:W-:Y:S05]  /*11050*/  CALL.REL.NOINC `($__internal_67_$__cuda_sm3x_div_rn_ftz_f32_slowpath) ;  /* 0x0000003800147944 */ /* 0x00ffea0003c00000 */
.L_x_2079:
[----:B------:R-:W-:Y:S05]  /*11060*/  BSYNC.RECONVERGENT B3 ;  /* 0x0000000000037941 */ /* 0x000fea0003800200 */
.L_x_2078:
        /* <DEDUP_REMOVED lines=26> */
.L_x_2077:
[----:B------:R-:W-:Y:S01]  /*11210*/  MOV R0, 0x3f800000 ;  /* 0x3f80000000007802 */ /* 0x000fe20000000f00 */
[----:B------:R-:W4:Y:S01]  /*11220*/  FCHK P0, R17, 1 ;  /* 0x3f80000011007902 */ /* 0x000f220000000000 */
        /* <DEDUP_REMOVED lines=8> */
[----:B----4-:R-:W-:Y:S06]  /*112b0*/  @!P0 BRA `(.L_x_2081) ;  /* 0x00000000000c8947 */ /* 0x010fec0003800000 */
[----:B------:R-:W-:Y:S01]  /*112c0*/  HFMA2 R0, -RZ, RZ, 1.875, 0 ;  /* 0x3f800000ff007431 */ /* 0x000fe200000001ff */
[----:B------:R-:W-:-:S07]  /*112d0*/  MOV R2, 0x112f0 ;  /* 0x000112f000027802 */ /* 0x000fce0000000f00 */
[----:B0123--:R-:W-:Y:S05]  /*112e0*/  CALL.REL.NOINC `($__internal_67_$__cuda_sm3x_div_rn_ftz_f32_slowpath) ;  /* 0x0000003400707944 */ /* 0x00ffea0003c00000 */
.L_x_2081:
[----:B------:R-:W-:Y:S05]  /*112f0*/  BSYNC.RECONVERGENT B3 ;  /* 0x0000000000037941 */ /* 0x000fea0003800200 */
.L_x_2080:
        /* <DEDUP_REMOVED lines=26> */
.L_x_2061:
        /* <DEDUP_REMOVED lines=33> */
.L_x_2083:
[----:B------:R-:W-:Y:S05]  /*116b0*/  BSYNC.RECONVERGENT B3 ;  /* 0x0000000000037941 */ /* 0x000fea0003800200 */
.L_x_2082:
        /* <DEDUP_REMOVED lines=28> */
.L_x_2060:
        /* <DEDUP_REMOVED lines=21> */
[----:B------:R-:W4:Y:S01]  /*119d0*/  MUFU.LG2 R3, R3 ;  /* 0x0000000300037308 */ /* 0x000f220000000c00 */
[----:B------:R-:W-:-:S04]  /*119e0*/  FFMA R2, -R24, R5, R17 ;  /* 0x0000000518027223 */ /* 0x000fc80000000111 */
[----:B------:R-:W-:Y:S01]  /*119f0*/  FFMA R0, R0, R2, R5 ;  /* 0x0000000200007223 */ /* 0x000fe20000000005 */
[----:B----4-:R-:W-:Y:S01]  /*11a00*/  FMUL.FTZ R21, R3, 0.69314718246459960938 ;  /* 0x3f31721803157820 */ /* 0x010fe20000410000 */
[----:B------:R-:W-:Y:S06]  /*11a10*/  @!P0 BRA `(.L_x_2085) ;  /* 0x00000000000c8947 */ /* 0x000fec0003800000 */
[----:B------:R-:W-:Y:S02]  /*11a20*/  MOV R0, R24 ;  /* 0x0000001800007202 */ /* 0x000fe40000000f00 */
[----:B------:R-:W-:-:S07]  /*11a30*/  MOV R2, 0x11a50 ;  /* 0x00011a5000027802 */ /* 0x000fce0000000f00 */
[----:B0123--:R-:W-:Y:S05]  /*11a40*/  CALL.REL.NOINC `($__internal_67_$__cuda_sm3x_div_rn_ftz_f32_slowpath) ;  /* 0x0000002c00987944 */ /* 0x00ffea0003c00000 */
.L_x_2085:
[----:B------:R-:W-:Y:S05]  /*11a50*/  BSYNC.RECONVERGENT B3 ;  /* 0x0000000000037941 */ /* 0x000fea0003800200 */
.L_x_2084:
        /* <DEDUP_REMOVED lines=27> */
.L_x_2067:
[----:B------:R-:W-:Y:S05]  /*11c10*/  BSYNC.RECONVERGENT B2 ;  /* 0x0000000000027941 */ /* 0x000fea0003800200 */
.L_x_2059:
        /* <DEDUP_REMOVED lines=45> */
.L_x_2089:
        /* <DEDUP_REMOVED lines=8> */
.L_x_2088:
[----:B------:R-:W-:-:S04]  /*11f70*/  FMUL.RZ R0, R9, 0.15915493667125701904 ;  /* 0x3e22f98309007820 */ /* 0x000fc8000040c000 */
[----:B------:R4:W0:Y:S08]  /*11f80*/  MUFU.COS R8, R0 ;  /* 0x0000000000087308 */ /* 0x0008300000000000 */
[----:B------:R4:W0:Y:S01]  /*11f90*/  MUFU.SIN R9, R0 ;  /* 0x0000000000097308 */ /* 0x0008220000000400 */
[----:B------:R-:W-:Y:S05]  /*11fa0*/  BRA `(.L_x_2090) ;  /* 0x0000000000087947 */ /* 0x000fea0003800000 */
.L_x_2087:
[----:B------:R-:W-:-:S06]  /*11fb0*/  FMUL.FTZ R8, R21, 1.4426950216293334961 ;  /* 0x3fb8aa3b15087820 */ /* 0x000fcc0000410000 */
[----:B------:R-:W4:Y:S02]  /*11fc0*/  MUFU.EX2 R8, R8 ;  /* 0x0000000800087308 */ /* 0x000f240000000800 */
.L_x_2090:
[----:B------:R-:W-:Y:S05]  /*11fd0*/  BSYNC.RECONVERGENT B0 ;  /* 0x0000000000007941 */ /* 0x000fea0003800200 */
.L_x_2086:
        /* <DEDUP_REMOVED lines=67> */
.L_x_2098:
[----:B------:R-:W-:Y:S05]  /*12410*/  BSYNC.RECONVERGENT B3 ;  /* 0x0000000000037941 */ /* 0x000fea0003800200 */
.L_x_2097:
        /* <DEDUP_REMOVED lines=28> */
.L_x_2096:
        /* <DEDUP_REMOVED lines=18> */
.L_x_2102:
[----:B------:R-:W-:Y:S05]  /*12700*/  BSYNC.RECONVERGENT B3 ;  /* 0x0000000000037941 */ /* 0x000fea0003800200 */
.L_x_2101:
        /* <DEDUP_REMOVED lines=28> */
.L_x_2100:
        /* <DEDUP_REMOVED lines=25> */
.L_x_2104:
        /* <DEDUP_REMOVED lines=41> */
.L_x_2103:
        /* <DEDUP_REMOVED lines=55> */
.L_x_2106:
[----:B------:R-:W-:Y:S05]  /*13060*/  BSYNC.RECONVERGENT B3 ;  /* 0x0000000000037941 */ /* 0x000fea0003800200 */
.L_x_2105:
        /* <DEDUP_REMOVED lines=28> */
.L_x_2095:
        /* <DEDUP_REMOVED lines=28> */
.L_x_2108:
[----:B------:R-:W-:Y:S05]  /*133f0*/  BSYNC.RECONVERGENT B3 ;  /* 0x0000000000037941 */ /* 0x000fea0003800200 */
.L_x_2107:
        /* <DEDUP_REMOVED lines=28> */
.L_x_2094:
        /* <DEDUP_REMOVED lines=44> */
.L_x_2111:
[----:B------:R-:W-:Y:S05]  /*13880*/  BSYNC.RECONVERGENT B3 ;  /* 0x0000000000037941 */ /* 0x000fea0003800200 */
.L_x_2110:
        /* <DEDUP_REMOVED lines=26> */
.L_x_2109:
        /* <DEDUP_REMOVED lines=14> */
.L_x_2113:
[----:B------:R-:W-:Y:S05]  /*13b10*/  BSYNC.RECONVERGENT B3 ;  /* 0x0000000000037941 */ /* 0x000fea0003800200 */
.L_x_2112:
        /* <DEDUP_REMOVED lines=26> */
.L_x_2093:
        /* <DEDUP_REMOVED lines=33> */
.L_x_2115:
[----:B------:R-:W-:Y:S05]  /*13ed0*/  BSYNC.RECONVERGENT B3 ;  /* 0x0000000000037941 */ /* 0x000fea0003800200 */
.L_x_2114:
        /* <DEDUP_REMOVED lines=28> */
.L_x_2092:
        /* <DEDUP_REMOVED lines=29> */
.L_x_2117:
[----:B------:R-:W-:Y:S05]  /*14270*/  BSYNC.RECONVERGENT B3 ;  /* 0x0000000000037941 */ /* 0x000fea0003800200 */
.L_x_2116:
        /* <DEDUP_REMOVED lines=27> */
.L_x_2099:
[----:B------:R-:W-:Y:S05]  /*14430*/  BSYNC.RECONVERGENT B2 ;  /* 0x0000000000027941 */ /* 0x000fea0003800200 */
.L_x_2091:
        /* <DEDUP_REMOVED lines=45> */
.L_x_2121:
        /* <DEDUP_REMOVED lines=8> */
.L_x_2120:
[----:B------:R-:W-:-:S04]  /*14790*/  FMUL.RZ R0, R11, 0.15915493667125701904 ;  /* 0x3e22f9830b007820 */ /* 0x000fc8000040c000 */
[----:B------:R4:W0:Y:S08]  /*147a0*/  MUFU.COS R10, R0 ;  /* 0x00000000000a7308 */ /* 0x0008300000000000 */
[----:B------:R4:W0:Y:S01]  /*147b0*/  MUFU.SIN R11, R0 ;  /* 0x00000000000b7308 */ /* 0x0008220000000400 */
[----:B------:R-:W-:Y:S05]  /*147c0*/  BRA `(.L_x_2122) ;  /* 0x0000000000087947 */ /* 0x000fea0003800000 */
.L_x_2119:
[----:B------:R-:W-:-:S06]  /*147d0*/  FMUL.FTZ R10, R21, 1.4426950216293334961 ;  /* 0x3fb8aa3b150a7820 */ /* 0x000fcc0000410000 */
[----:B------:R-:W4:Y:S02]  /*147e0*/  MUFU.EX2 R10, R10 ;  /* 0x0000000a000a7308 */ /* 0x000f240000000800 */
.L_x_2122:
[----:B------:R-:W-:Y:S05]  /*147f0*/  BSYNC.RECONVERGENT B0 ;  /* 0x0000000000007941 */ /* 0x000fea0003800200 */
.L_x_2118:
[----:B------:R-:W-:Y:S01]  /*14800*/  IADD3 R19, P0, PT, R19, UR5, RZ ;  /* 0x0000000513137c10 */ /* 0x000fe2000ff1e0ff */
[----:B01234-:R1:W-:Y:S03]  /*14810*/  STG.E.ENL2.256 desc[UR12][R22.64], R12, R8 ;  /* 0xf800000c1608797f */ /* 0x01f3e6000f12180c */
[C---:B------:R-:W-:Y:S02]  /*14820*/  SHF.L.U32 R0, R19.reuse, 0x2, RZ ;  /* 0x0000000213007819 */ /* 0x040fe400000006ff */
[----:B------:R-:W-:Y:S02]  /*14830*/  IADD3.X R18, PT, PT, RZ, R18, RZ, P0, !PT ;  /* 0x00000012ff127210 */ /* 0x000fe400007fe4ff */
[----:B------:R-:W-:Y:S02]  /*14840*/  ISETP.LT.U32.AND P1, PT, R0, UR17, PT ;  /* 0x0000001100007c0c */ /* 0x000fe4000bf21070 */
[----:B------:R-:W-:-:S02]  /*14850*/  LOP3.LUT P0, RZ, R19, 0xffffc000, RZ, 0xc0, !PT ;  /* 0xffffc00013ff7812 */ /* 0x000fc4000780c0ff */
[----:B------:R-:W-:Y:S02]  /*14860*/  SHF.L.U64.HI R0, R19, 0x2, R18 ;  /* 0x0000000213007819 */ /* 0x000fe40000010212 */
[----:B------:R-:W-:Y:S02]  /*14870*/  LOP3.LUT P0, RZ, R18, 0x3fffffff, RZ, 0xc0, P0 ;  /* 0x3fffffff12ff7812 */ /* 0x000fe4000000c0ff */
[----:B------:R-:W-:-:S13]  /*14880*/  ISETP.LT.AND.EX P1, PT, R0, UR4, PT, P1 ;  /* 0x0000000400007c0c */ /* 0x000fda000bf21310 */
[----:B-1----:R-:W-:Y:S05]  /*14890*/  @!P0 BRA P1, `(.L_x_2123) ;  /* 0xffffff5c00bc8947 */ /* 0x002fea000083ffff */
[----:B------:R-:W-:Y:S05]  /*148a0*/  EXIT ;  /* 0x000000000000794d */ /* 0x000fea0003800000 */
        .weak           $__internal_67_$__cuda_sm3x_div_rn_ftz_f32_slowpath
        .type           $__internal_67_$__cuda_sm3x_div_rn_ftz_f32_slowpath,@function
        .size           $__internal_67_$__cuda_sm3x_div_rn_ftz_f32_slowpath,(.L_x_4278 - $__internal_67_$__cuda_sm3x_div_rn_ftz_f32_slowpath)
$__internal_67_$__cuda_sm3x_div_rn_ftz_f32_slowpath:
        /* <DEDUP_REMOVED lines=32> */
.L_x_2126:
[----:B------:R-:W-:Y:S05]  /*14ab0*/  BSYNC.RELIABLE B1 ;  /* 0x0000000000017941 */ /* 0x000fea0003800100 */
.L_x_2125:
        /* <DEDUP_REMOVED lines=27> */
.L_x_2132:
[----:B------:R-:W-:-:S07]  /*14c70*/  LEA R0, R3, R0, 0x17 ;  /* 0x0000000003007211 */ /* 0x000fce00078eb8ff */
.L_x_2133:
[----:B------:R-:W-:Y:S05]  /*14c80*/  BSYNC.RECONVERGENT B1 ;  /* 0x0000000000017941 */ /* 0x000fea0003800200 */
.L_x_2131:
[----:B------:R-:W-:Y:S05]  /*14c90*/  BRA `(.L_x_2134) ;  /* 0x0000000000207947 */ /* 0x000fea0003800000 */
.L_x_2130:
[----:B------:R-:W-:-:S04]  /*14ca0*/  LOP3.LUT R17, R0, 0x80000000, R17, 0x48, !PT ;  /* 0x8000000000117812 */ /* 0x000fc800078e4811 */
[----:B------:R-:W-:Y:S01]  /*14cb0*/  LOP3.LUT R0, R17, 0x7f800000, RZ, 0xfc, !PT ;  /* 0x7f80000011007812 */ /* 0x000fe200078efcff */
[----:B------:R-:W-:Y:S06]  /*14cc0*/  BRA `(.L_x_2134) ;  /* 0x0000000000147947 */ /* 0x000fec0003800000 */
.L_x_2129:
[----:B------:R-:W-:Y:S01]  /*14cd0*/  LOP3.LUT R0, R0, 0x80000000, R17, 0x48, !PT ;  /* 0x8000000000007812 */ /* 0x000fe200078e4811 */
[----:B------:R-:W-:Y:S06]  /*14ce0*/  BRA `(.L_x_2134) ;  /* 0x00000000000c7947 */ /* 0x000fec0003800000 */
.L_x_2128:
[----:B------:R-:W0:Y:S01]  /*14cf0*/  MUFU.RSQ R0, -QNAN ;  /* 0xffc0000000007908 */ /* 0x000e220000001400 */
[----:B------:R-:W-:Y:S05]  /*14d00*/  BRA `(.L_x_2134) ;  /* 0x0000000000047947 */ /* 0x000fea0003800000 */
.L_x_2127:
[----:B------:R-:W-:-:S07]  /*14d10*/  FADD.FTZ R0, R17, R0 ;  /* 0x0000000011007221 */ /* 0x000fce0000010000 */
.L_x_2134:
[----:B------:R-:W-:Y:S05]  /*14d20*/  BSYNC.RECONVERGENT B0 ;  /* 0x0000000000007941 */ /* 0x000fea0003800200 */
.L_x_2124:
[----:B------:R-:W-:-:S04]  /*14d30*/  HFMA2 R3, -RZ, RZ, 0, 0 ;  /* 0x00000000ff037431 */ /* 0x000fc800000001ff */
[----:B0-----:R-:W-:Y:S05]  /*14d40*/  RET.REL.NODEC R2 `(_ZN2at6native61_GLOBAL__N__44eb8e94_28_ForeachBinaryOpScalarList_cu_dda10a6925multi_tensor_apply_kernelINS1_28TensorListScalarListMetadataIN3c107complexIfEELi1EEENS1_25BinaryOpScalarListFunctorIS6_Li1ELi1ELi0EEEJNS1_13power_functorIS6_EEEEEvT_T0_DpT1_) ;  /* 0xfffffeb002ac7950 */ /* 0x001fea0003c3ffff */
.L_x_2135:
        /* <DEDUP_REMOVED lines=11> */
.L_x_4278:


//--------------------- .text._ZN2at6native61_GLOBAL__N__44eb8e94_28_ForeachBinaryOpScalarList_cu_dda10a6925multi_tensor_apply_kernelINS1_28TensorListScalarListMetadataIN3c107complexIdEELi1EEENS1_25BinaryOpScalarListFunctorIS6_Li1ELi1ELi0EEEJNS1_13power_functorIS6_EEEEEvT_T0_DpT1_ --------------------------
	.section	.text._ZN2at6native61_GLOBAL__N__44eb8e94_28_ForeachBinaryOpScalarList_cu_dda10a6925multi_tensor_apply_kernelINS1_28TensorListScalarListMetadataIN3c107complexIdEELi1EEENS1_25BinaryOpScalarListFunctorIS6_Li1ELi1ELi0EEEJNS1_13power_functorIS6_EEEEEvT_T0_DpT1_,"ax",@progbits
	.align	128
.text._ZN2at6native61_GLOBAL__N__44eb8e94_28_ForeachBinaryOpScalarList_cu_dda10a6925multi_tensor_apply_kernelINS1_28TensorListScalarListMetadataIN3c107complexIdEELi1EEENS1_25BinaryOpScalarListFunctorIS6_Li1ELi1ELi0EEEJNS1_13power_functorIS6_EEEEEvT_T0_DpT1_:
        .type           _ZN2at6native61_GLOBAL__N__44eb8e94_28_ForeachBinaryOpScalarList_cu_dda10a6925multi_tensor_apply_kernelINS1_28TensorListScalarListMetadataIN3c107complexIdEELi1EEENS1_25BinaryOpScalarListFunctorIS6_Li1ELi1ELi0EEEJNS1_13power_functorIS6_EEEEEvT_T0_DpT1_,@function
        .size           _ZN2at6native61_GLOBAL__N__44eb8e94_28_ForeachBinaryOpScalarList_cu_dda10a6925multi_tensor_apply_kernelINS1_28TensorListScalarListMetadataIN3c107complexIdEELi1EEENS1_25BinaryOpScalarListFunctorIS6_Li1ELi1ELi0EEEJNS1_13power_functorIS6_EEEEEvT_T0_DpT1_,(.L_x_4280 - _ZN2at6native61_GLOBAL__N__44eb8e94_28_ForeachBinaryOpScalarList_cu_dda10a6925multi_tensor_apply_kernelINS1_28TensorListScalarListMetadataIN3c107complexIdEELi1EEENS1_25BinaryOpScalarListFunctorIS6_Li1ELi1ELi0EEEJNS1_13power_functorIS6_EEEEEvT_T0_DpT1_)
        .other          _ZN2at6native61_GLOBAL__N__44eb8e94_28_ForeachBinaryOpScalarList_cu_dda10a6925multi_tensor_apply_kernelINS1_28TensorListScalarListMetadataIN3c107complexIdEELi1EEENS1_25BinaryOpScalarListFunctorIS6_Li1ELi1ELi0EEEJNS1_13power_functorIS6_EEEEEvT_T0_DpT1_,@"STO_CUDA_ENTRY STV_DEFAULT"
_ZN2at6native61_GLOBAL__N__44eb8e94_28_ForeachBinaryOpScalarList_cu_dda10a6925multi_tensor_apply_kernelINS1_28TensorListScalarListMetadataIN3c107complexIdEELi1EEENS1_25BinaryOpScalarListFunctorIS6_Li1ELi1ELi0EEEJNS1_13power_functorIS6_EEEEEvT_T0_DpT1_:
        /* <DEDUP_REMOVED lines=10> */
[----:B------:R-:W-:Y:S02]  /*00a0*/  UIADD3 UR9, UPT, UPT, UR9, UR9, URZ ;  /* 0x0000000909097290 */ /* 0x000fe4000fffe0ff */
[----:B--2---:R-:W-:Y:S02]  /*00b0*/  UIMAD.WIDE UR10, UR8, 0x10000, URZ ;  /* 0x00010000080a78a5 */ /* 0x004fe4000f8e02ff */
[----:B-1----:R-:W-:-:S08]  /*00c0*/  UIMAD.WIDE UR6, UR8, 0x100000, UR6 ;  /* 0x00100000080678a5 */ /* 0x002fd0000f8e0206 */
[----:B------:R-:W1:Y:S01]  /*00d0*/  LDCU.64 UR16, c[0x0][UR9+0x800] ;  /* 0x00010000091077ac */ /* 0x000e620008000a00 */
[----:B---3--:R-:W-:Y:S02]  /*00e0*/  ULOP3.LUT UR13, UR4, 0x3, URZ, 0xc0, !UPT ;  /* 0x00000003040d7892 */ /* 0x008fe4000f8ec0ff */
[----:B------:R-:W-:Y:S02]  /*00f0*/  UIADD3 UR12, UP1, UPT, UR4, -UR10, URZ ;  /* 0x8000000a040c7290 */ /* 0x000fe4000ff3e0ff */
[----:B------:R-:W-:Y:S01]  /*0100*/  ULOP3.LUT UP0, URZ, UR13, 0x3f, UR6, 0xf8, !UPT ;  /* 0x0000003f0dff7892 */ /* 0x000fe2000f80f806 */
[----:B------:R-:W2:Y:S03]  /*0110*/  LDCU.64 UR8, c[0x0][UR9+0x808] ;  /* 0x00010100090877ac */ /* 0x000ea60008000a00 */
[----:B------:R-:W-:Y:S02]  /*0120*/  ULOP3.LUT UP0, URZ, URZ, URZ, URZ, 0xfc, UP0 ;  /* 0x000000ffffff7292 */ /* 0x000fe4000800fcff */
[----:B------:R-:W-:-:S07]  /*0130*/  UIADD3.X UR4, UPT, UPT, UR5, ~UR11, URZ, UP1, !UPT ;  /* 0x8000000b05047290 */ /* 0x000fce0008ffe4ff */
[----:B01----:R-:W-:Y:S05]  /*0140*/  BRA.U !UP0, `(.L_x_2136) ;  /* 0x00000285082c7547 */ /* 0x003fea000b800000 */
[----:B------:R-:W-:-:S04]  /*0150*/  UISETP.GE.U32.AND UP0, UPT, UR12, 0x1, UPT ;  /* 0x000000010c00788c */ /* 0x000fc8000bf06070 */
[----:B------:R-:W-:-:S06]  /*0160*/  UISETP.GE.AND.EX UP0, UPT, UR4, URZ, UPT, UP0 ;  /* 0x000000ff0400728c */ /* 0x000fcc000bf06300 */
[----:B------:R-:W-:-:S13]  /*0170*/  PLOP3.LUT P0, PT, PT, PT, UP0, 0x80, 0x8 ;  /* 0x000000000008781c */ /* 0x000fda0003f0f008 */
[----:B--2---:R-:W-:Y:S05]  /*0180*/  @!P0 EXIT ;  /* 0x000000000000894d */ /* 0x004fea0003800000 */
        /* <DEDUP_REMOVED lines=8> */
.L_x_2533:
[----:B0-----:R-:W-:Y:S02]  /*0210*/  IADD3 R0, P0, PT, R0, UR4, RZ ;  /* 0x0000000400007c10 */ /* 0x001fe4000ff1e0ff */
[----:B------:R-:W-:Y:S02]  /*0220*/  CS2R R10, SRZ ;  /* 0x00000000000a7805 */ /* 0x000fe4000001ff00 */
[----:B------:R-:W-:Y:S01]  /*0230*/  CS2R R8, SRZ ;  /* 0x0000000000087805 */ /* 0x000fe2000001ff00 */
[----:B-1----:R-:W-:Y:S01]  /*0240*/  IMAD.U32 R13, RZ, RZ, UR13 ;  /* 0x0000000dff0d7e24 */ /* 0x002fe2000f8e00ff */
[C---:B------:R-:W-:Y:S01]  /*0250*/  ISETP.GE.U32.AND P2, PT, R0.reuse, UR18, PT ;  /* 0x0000001200007c0c */ /* 0x040fe2000bf46070 */
[----:B------:R-:W-:Y:S01]  /*0260*/  IMAD.X R3, RZ, RZ, UR5, P0 ;  /* 0x00000005ff037e24 */ /* 0x000fe200080e06ff */
[C---:B------:R-:W-:Y:S01]  /*0270*/  LEA R6, P1, R0.reuse, UR6, 0x4 ;  /* 0x0000000600067c11 */ /* 0x040fe2000f8220ff */
[----:B------:R-:W-:Y:S02]  /*0280*/  USHF.L.U32 UR10, UR13, 0x4, URZ ;  /* 0x000000040d0a7899 */ /* 0x000fe400080006ff */
[----:B------:R-:W-:Y:S01]  /*0290*/  IADD3 R2, P6, PT, R0, UR13, RZ ;  /* 0x0000000d00027c10 */ /* 0x000fe2000ffde0ff */
[----:B------:R-:W-:Y:S01]  /*02a0*/  USHF.R.U32.HI UR11, URZ, 0x1c, UR13 ;  /* 0x0000001cff0b7899 */ /* 0x000fe2000801160d */
[----:B------:R-:W-:-:S02]  /*02b0*/  ISETP.GE.U32.AND.EX P2, PT, R3, UR19, PT, P2 ;  /* 0x0000001303007c0c */ /* 0x000fc4000bf46120 */
[--C-:B------:R-:W-:Y:S01]  /*02c0*/  LEA.HI.X R7, R0, UR7, R3.reuse, 0x4, P1 ;  /* 0x0000000700077c11 */ /* 0x100fe200088f2403 */
[----:B------:R-:W-:Y:S01]  /*02d0*/  IMAD.X R3, RZ, RZ, R3, P6 ;  /* 0x000000ffff037224 */ /* 0x000fe200030e0603 */
[C---:B------:R-:W-:Y:S02]  /*02e0*/  ISETP.GE.U32.AND P3, PT, R2.reuse, UR18, PT ;  /* 0x0000001202007c0c */ /* 0x040fe4000bf66070 */
[----:B------:R-:W-:Y:S02]  /*02f0*/  CS2R R18, SRZ ;  /* 0x0000000000127805 */ /* 0x000fe4000001ff00 */
[----:B------:R-:W-:Y:S01]  /*0300*/  CS2R R16, SRZ ;  /* 0x0000000000107805 */ /* 0x000fe2000001ff00 */
[----:B------:R-:W-:Y:S01]  /*0310*/  IMAD.WIDE.U32 R12, R13, 0x10, R6 ;  /* 0x000000100d0c7825 */ /* 0x000fe200078e0006 */
[----:B------:R-:W-:Y:S02]  /*0320*/  ISETP.GE.U32.AND.EX P3, PT, R3, UR19, PT, P3 ;  /* 0x0000001303007c0c */ /* 0x000fe4000bf66130 */
[----:B------:R-:W-:Y:S01]  /*0330*/  IADD3 R4, P4, PT, R2, UR13, RZ ;  /* 0x0000000d02047c10 */ /* 0x000fe2000ff9e0ff */
[----:B------:R-:W2:Y:S03]  /*0340*/  @!P2 LDG.E.128 R8, desc[UR14][R6.64] ;  /* 0x0000000e0608a981 */ /* 0x000ea6000c1e1d00 */
[C---:B------:R-:W-:Y:S01]  /*0350*/  IADD3 R2, P5, PT, R4.reuse, UR13, RZ ;  /* 0x0000000d04027c10 */ /* 0x040fe2000ffbe0ff */
[----:B------:R-:W-:Y:S01]  /*0360*/  IMAD.X R0, RZ, RZ, R3, P4 ;  /* 0x000000ffff007224 */ /* 0x000fe200020e0603 */
[----:B------:R-:W-:-:S02]  /*0370*/  ISETP.GE.U32.AND P0, PT, R4, UR18, PT ;  /* 0x0000001204007c0c */ /* 0x000fc4000bf06070 */
[----:B------:R-:W-:Y:S02]  /*0380*/  ISETP.GE.U32.AND P1, PT, R2, UR18, PT ;  /* 0x0000001202007c0c */ /* 0x000fe4000bf26070 */
[----:B------:R-:W-:Y:S01]  /*0390*/  ISETP.GE.U32.AND.EX P0, PT, R0, UR19, PT, P0 ;  /* 0x0000001300007c0c */ /* 0x000fe2000bf06100 */
[----:B------:R0:W5:Y:S01]  /*03a0*/  @!P3 LDG.E.128 R16, desc[UR14][R12.64] ;  /* 0x0000000e0c10b981 */ /* 0x000162000c1e1d00 */
[----:B------:R-:W-:Y:S01]  /*03b0*/  IMAD.X R0, RZ, RZ, R0, P5 ;  /* 0x000000ffff007224 */ /* 0x000fe200028e0600 */
[----:B------:R-:W-:-:S04]  /*03c0*/  IADD3 R2, P2, PT, R12, UR10, RZ ;  /* 0x0000000a0c027c10 */ /* 0x000fc8000ff5e0ff */
[----:B------:R-:W-:Y:S02]  /*03d0*/  ISETP.GE.U32.AND.EX P1, PT, R0, UR19, PT, P1 ;  /* 0x0000001300007c0c */ /* 0x000fe4000bf26110 */
[----:B------:R-:W-:Y:S02]  /*03e0*/  IADD3.X R3, PT, PT, R13, UR11, RZ, P2, !PT ;  /* 0x0000000b0d037c10 */ /* 0x000fe400097fe4ff */
[----:B------:R-:W-:Y:S02]  /*03f0*/  IADD3 R4, P2, PT, R2, UR10, RZ ;  /* 0x0000000a02047c10 */ /* 0x000fe4000ff5e0ff */
[----:B------:R-:W-:Y:S02]  /*0400*/  CS2R R30, SRZ ;  /* 0x00000000001e7805 */ /* 0x000fe4000001ff00 */
[----:B------:R-:W-:Y:S02]  /*0410*/  CS2R R28, SRZ ;  /* 0x00000000001c7805 */ /* 0x000fe4000001ff00 */
[----:B------:R-:W-:-:S02]  /*0420*/  CS2R R26, SRZ ;  /* 0x00000000001a7805 */ /* 0x000fc4000001ff00 */
[----:B------:R-:W-:Y:S02]  /*0430*/  CS2R R24, SRZ ;  /* 0x0000000000187805 */ /* 0x000fe4000001ff00 */
[----:B------:R-:W-:Y:S01]  /*0440*/  IADD3.X R5, PT, PT, R3, UR11, RZ, P2, !PT ;  /* 0x0000000b03057c10 */ /* 0x000fe200097fe4ff */
[----:B------:R0:W5:Y:S04]  /*0450*/  @!P0 LDG.E.128 R28, desc[UR14][R2.64] ;  /* 0x0000000e021c8981 */ /* 0x000168000c1e1d00 */
        /* <DEDUP_REMOVED lines=90> */
.L_x_2140:
[----:B------:R-:W-:Y:S01]  /*0a00*/  IMAD.MOV.U32 R2, RZ, RZ, 0x0 ;  /* 0x00000000ff027424 */ /* 0x000fe200078e00ff */
[----:B------:R-:W-:Y:S01]  /*0a10*/  LOP3.LUT P0, RZ, R5, 0x7fffffff, RZ, 0xc0, !PT ;  /* 0x7fffffff05ff7812 */ /* 0x000fe2000780c0ff */
[----:B------:R-:W-:-:S06]  /*0a20*/  IMAD.MOV.U32 R3, RZ, RZ, 0x7ff00000 ;  /* 0x7ff00000ff037424 */ /* 0x000fcc00078e00ff */
[----:B------:R-:W-:-:S10]  /*0a30*/  DFMA R2, R4, R2, +INF ;  /* 0x7ff000000402742b */ /* 0x000fd40000000002 */
[----:B------:R-:W-:Y:S02]  /*0a40*/  FSEL R20, R2, RZ, P0 ;  /* 0x000000ff02147208 */ /* 0x000fe40000000000 */
[----:B------:R-:W-:-:S07]  /*0a50*/  FSEL R21, R3, -QNAN , P0 ;  /* 0xfff0000003157808 */ /* 0x000fce0000000000 */
.L_x_2141:
[----:B------:R-:W-:Y:S05]  /*0a60*/  BSYNC.RECONVERGENT B0 ;  /* 0x0000000000007941 */ /* 0x000fea0003800200 */
.L_x_2139:
        /* <DEDUP_REMOVED lines=27> */
[----:B-----5:R-:W-:Y:S05]  /*0c20*/  CALL.REL.NOINC `($__internal_68_$__cuda_sm20_div_rn_f64_full) ;  /* 0x000004f8001c7944 */ /* 0x020fea0003c00000 */
.L_x_2143:
[----:B------:R-:W-:Y:S05]  /*0c30*/  BSYNC.RECONVERGENT B2 ;  /* 0x0000000000027941 */ /* 0x000fea0003800200 */
.L_x_2142:
        /* <DEDUP_REMOVED lines=91> */
.L_x_2138:
        /* <DEDUP_REMOVED lines=33> */
[----:B-----5:R-:W-:Y:S05]  /*1400*/  CALL.REL.NOINC `($__internal_68_$__cuda_sm20_div_rn_f64_full) ;  /* 0x000004f000247944 */ /* 0x020fea0003c00000 */
[----:B------:R-:W-:Y:S02]  /*1410*/  IMAD.MOV.U32 R20, RZ, RZ, R2 ;  /* 0x000000ffff147224 */ /* 0x000fe400078e0002 */
[----:B------:R-:W-:-:S07]  /*1420*/  IMAD.MOV.U32 R21, RZ, RZ, R3 ;  /* 0x000000ffff157224 */ /* 0x000fce00078e0003 */
.L_x_2147:
[----:B------:R-:W-:Y:S05]  /*1430*/  BSYNC.RECONVERGENT B2 ;  /* 0x0000000000027941 */ /* 0x000fea0003800200 */
.L_x_2146:
        /* <DEDUP_REMOVED lines=23> */
.L_x_2149:
[----:B------:R-:W-:Y:S05]  /*15b0*/  BSYNC.RECONVERGENT B2 ;  /* 0x0000000000027941 */ /* 0x000fea0003800200 */
.L_x_2148:
        /* <DEDUP_REMOVED lines=121> */
.L_x_2151:
[----:B------:R-:W-:Y:S01]  /*1d50*/  IMAD.MOV.U32 R2, RZ, RZ, 0x0 ;  /* 0x00000000ff027424 */ /* 0x000fe200078e00ff */
[----:B------:R-:W-:Y:S01]  /*1d60*/  LOP3.LUT P0, RZ, R5, 0x7fffffff, RZ, 0xc0, !PT ;  /* 0x7fffffff05ff7812 */ /* 0x000fe2000780c0ff */
[----:B------:R-:W-:-:S06]  /*1d70*/  IMAD.MOV.U32 R3, RZ, RZ, 0x7ff00000 ;  /* 0x7ff00000ff037424 */ /* 0x000fcc00078e00ff */
[----:B------:R-:W-:-:S10]  /*1d80*/  DFMA R2, R4, R2, +INF ;  /* 0x7ff000000402742b */ /* 0x000fd40000000002 */
[----:B------:R-:W-:Y:S02]  /*1d90*/  FSEL R20, R2, RZ, P0 ;  /* 0x000000ff02147208 */ /* 0x000fe40000000000 */
[----:B------:R-:W-:-:S07]  /*1da0*/  FSEL R21, R3, -QNAN , P0 ;  /* 0xfff0000003157808 */ /* 0x000fce0000000000 */
.L_x_2152:
[----:B------:R-:W-:Y:S05]  /*1db0*/  BSYNC.RECONVERGENT B0 ;  /* 0x0000000000007941 */ /* 0x000fea0003800200 */
.L_x_2150:
        /* <DEDUP_REMOVED lines=22> */
.L_x_2154:
[----:B------:R-:W-:Y:S05]  /*1f20*/  BSYNC.RECONVERGENT B2 ;  /* 0x0000000000027941 */ /* 0x000fea0003800200 */
.L_x_2153:
        /* <DEDUP_REMOVED lines=92> */
.L_x_2145:
        /* <DEDUP_REMOVED lines=94> */
.L_x_2156:
        /* <DEDUP_REMOVED lines=28> */
.L_x_2160:
[----:B------:R-:W-:Y:S05]  /*2c90*/  BSYNC.RECONVERGENT B3 ;  /* 0x0000000000037941 */ /* 0x000fea0003800200 */
.L_x_2159:
        /* <DEDUP_REMOVED lines=30> */
.L_x_2158:
        /* <DEDUP_REMOVED lines=78> */
.L_x_2162:
[----:B------:R-:W-:Y:S01]  /*3360*/  IMAD.MOV.U32 R2, RZ, RZ, 0x0 ;  /* 0x00000000ff027424 */ /* 0x000fe200078e00ff */
[----:B------:R-:W-:Y:S01]  /*3370*/  LOP3.LUT P0, RZ, R5, 0x7fffffff, RZ, 0xc0, !PT ;  /* 0x7fffffff05ff7812 */ /* 0x000fe2000780c0ff */
[----:B------:R-:W-:-:S06]  /*3380*/  IMAD.MOV.U32 R3, RZ, RZ, 0x7ff00000 ;  /* 0x7ff00000ff037424 */ /* 0x000fcc00078e00ff */
[----:B------:R-:W-:-:S10]  /*3390*/  DFMA R2, R4, R2, +INF ;  /* 0x7ff000000402742b */ /* 0x000fd40000000002 */
[----:B------:R-:W-:Y:S02]  /*33a0*/  FSEL R2, R2, RZ, P0 ;  /* 0x000000ff02027208 */ /* 0x000fe40000000000 */
[----:B------:R-:W-:-:S07]  /*33b0*/  FSEL R3, R3, -QNAN , P0 ;  /* 0xfff0000003037808 */ /* 0x000fce0000000000 */
.L_x_2161:
[----:B------:R-:W-:Y:S05]  /*33c0*/  BSYNC.RECONVERGENT B2 ;  /* 0x0000000000027941 */ /* 0x000fea0003800200 */
.L_x_2157:
        /* <DEDUP_REMOVED lines=87> */
.L_x_2155:
        /* <DEDUP_REMOVED lines=141> */
.L_x_2165:
[----:B------:R-:W-:Y:S01]  /*4210*/  IMAD.MOV.U32 R2, RZ, RZ, 0x0 ;  /* 0x00000000ff027424 */ /* 0x000fe200078e00ff */
[----:B------:R-:W-:Y:S01]  /*4220*/  LOP3.LUT P0, RZ, R5, 0x7fffffff, RZ, 0xc0, !PT ;  /* 0x7fffffff05ff7812 */ /* 0x000fe2000780c0ff */
[----:B------:R-:W-:-:S06]  /*4230*/  IMAD.MOV.U32 R3, RZ, RZ, 0x7ff00000 ;  /* 0x7ff00000ff037424 */ /* 0x000fcc00078e00ff */
[----:B------:R-:W-:-:S10]  /*4240*/  DFMA R2, R4, R2, +INF ;  /* 0x7ff000000402742b */ /* 0x000fd40000000002 */
[----:B------:R-:W-:Y:S02]  /*4250*/  FSEL R20, R2, RZ, P0 ;  /* 0x000000ff02147208 */ /* 0x000fe40000000000 */
[----:B------:R-:W-:-:S07]  /*4260*/  FSEL R21, R3, -QNAN , P0 ;  /* 0xfff0000003157808 */ /* 0x000fce0000000000 */
.L_x_2166:
[----:B------:R-:W-:Y:S05]  /*4270*/  BSYNC.RECONVERGENT B0 ;  /* 0x0000000000007941 */ /* 0x000fea0003800200 */
.L_x_2164:
        /* <DEDUP_REMOVED lines=21> */
.L_x_2168:
[----:B------:R-:W-:Y:S05]  /*43d0*/  BSYNC.RECONVERGENT B2 ;  /* 0x0000000000027941 */ /* 0x000fea0003800200 */
.L_x_2167:
        /* <DEDUP_REMOVED lines=91> */
.L_x_2163:
        /* <DEDUP_REMOVED lines=33> */
.L_x_2173:
[----:B------:R-:W-:Y:S05]  /*4ba0*/  BSYNC.RECONVERGENT B3 ;  /* 0x0000000000037941 */ /* 0x000fea0003800200 */
.L_x_2172:
        /* <DEDUP_REMOVED lines=30> */
.L_x_2171:
        /* <DEDUP_REMOVED lines=78> */
.L_x_2175:
[----:B------:R-:W-:Y:S01]  /*5270*/  IMAD.MOV.U32 R4, RZ, RZ, 0x0 ;  /* 0x00000000ff047424 */ /* 0x000fe200078e00ff */
[----:B------:R-:W-:Y:S01]  /*5280*/  LOP3.LUT P0, RZ, R3, 0x7fffffff, RZ, 0xc0, !PT ;  /* 0x7fffffff03ff7812 */ /* 0x000fe2000780c0ff */
[----:B------:R-:W-:-:S06]  /*5290*/  IMAD.MOV.U32 R5, RZ, RZ, 0x7ff00000 ;  /* 0x7ff00000ff057424 */ /* 0x000fcc00078e00ff */
[----:B------:R-:W-:-:S10]  /*52a0*/  DFMA R4, R2, R4, +INF ;  /* 0x7ff000000204742b */ /* 0x000fd40000000004 */
[----:B------:R-:W-:Y:S02]  /*52b0*/  FSEL R20, R4, RZ, P0 ;  /* 0x000000ff04147208 */ /* 0x000fe40000000000 */
[----:B------:R-:W-:-:S07]  /*52c0*/  FSEL R21, R5, -QNAN , P0 ;  /* 0xfff0000005157808 */ /* 0x000fce0000000000 */
.L_x_2174:
[----:B------:R-:W-:Y:S05]  /*52d0*/  BSYNC.RECONVERGENT B2 ;  /* 0x0000000000027941 */ /* 0x000fea0003800200 */
.L_x_2170:
        /* <DEDUP_REMOVED lines=22> */
.L_x_2177:
[----:B------:R-:W-:Y:S05]  /*5440*/  BSYNC.RECONVERGENT B2 ;  /* 0x0000000000027941 */ /* 0x000fea0003800200 */
.L_x_2176:
        /* <DEDUP_REMOVED lines=92> */
.L_x_2169:
        /* <DEDUP_REMOVED lines=82> */
.L_x_2180:
[----:B------:R-:W-:Y:S01]  /*5f30*/  IMAD.MOV.U32 R4, RZ, RZ, 0x0 ;  /* 0x00000000ff047424 */ /* 0x000fe200078e00ff */
[----:B------:R-:W-:Y:S01]  /*5f40*/  LOP3.LUT P0, RZ, R3, 0x7fffffff, RZ, 0xc0, !PT ;  /* 0x7fffffff03ff7812 */ /* 0x000fe2000780c0ff */
[----:B------:R-:W-:-:S06]  /*5f50*/  IMAD.MOV.U32 R5, RZ, RZ, 0x7ff00000 ;  /* 0x7ff00000ff057424 */ /* 0x000fcc00078e00ff */
[----:B------:R-:W-:-:S10]  /*5f60*/  DFMA R4, R2, R4, +INF ;  /* 0x7ff000000204742b */ /* 0x000fd40000000004 */
[----:B------:R-:W-:Y:S02]  /*5f70*/  FSEL R20, R4, RZ, P0 ;  /* 0x000000ff04147208 */ /* 0x000fe40000000000 */
[----:B------:R-:W-:-:S07]  /*5f80*/  FSEL R21, R5, -QNAN , P0 ;  /* 0xfff0000005157808 */ /* 0x000fce0000000000 */
.L_x_2181:
[----:B------:R-:W-:Y:S05]  /*5f90*/  BSYNC.RECONVERGENT B0 ;  /* 0x0000000000007941 */ /* 0x000fea0003800200 */
.L_x_2179:
        /* <DEDUP_REMOVED lines=21> */
.L_x_2183:
[----:B------:R-:W-:Y:S05]  /*60f0*/  BSYNC.RECONVERGENT B2 ;  /* 0x0000000000027941 */ /* 0x000fea0003800200 */
.L_x_2182:
        /* <DEDUP_REMOVED lines=92> */
.L_x_2178:
        /* <DEDUP_REMOVED lines=22> */
[----:B------:R-:W-:Y:S02]  /*6820*/  DMUL R20, R40, R6 ;  /* 0x0000000628147228 */ /* 0x000fe40000000000 */
[----:B------:R-:W-:Y:S02]  /*6830*/  DMUL R12, R4, R32 ;  /* 0x00000020040c7228 */ /* 0x000fe40000000000 */
[C---:B------:R-:W-:Y:S02]  /*6840*/  DMUL R42, R36.reuse, R6 ;  /* 0x00000006242a7228 */ /* 0x040fe40000000000 */
[----:B------:R-:W-:Y:S02]  /*6850*/  DMUL R46, R36, R46 ;  /* 0x0000002e242e7228 */ /* 0x000fe40000000000 */
[----:B------:R-:W-:Y:S02]  /*6860*/  DMUL R40, R40, R40 ;  /* 0x0000002828287228 */ /* 0x000fe40000000000 */
[----:B------:R-:W-:-:S02]  /*6870*/  DMUL R44, R4, R2 ;  /* 0x00000002042c7228 */ /* 0x000fc40000000000 */
[----:B------:R-:W-:Y:S02]  /*6880*/  DMUL R32, R4, R4 ;  /* 0x0000000404207228 */ /* 0x000fe40000000000 */
[----:B------:R-:W-:-:S11]  /*6890*/  DMUL R36, R36, R36 ;  /* 0x0000002424247228 */ /* 0x000fd60000000000 */
.L_x_2185:
[----:B------:R-:W-:-:S06]  /*68a0*/  DSETP.GEU.AND P0, PT, R34, R52, PT ;  /* 0x000000342200722a */ /* 0x000fcc0003f0e000 */
        /* <DEDUP_REMOVED lines=14> */
[----:B------:R-:W-:-:S04]  /*6990*/  FSEL R49, R7, R21, P2 ;  /* 0x0000001507317208 */ /* 0x000fc80001000000 */
[----:B------:R-:W-:-:S06]  /*69a0*/  DSETP.GEU.AND P3, PT, R50, R14, PT ;  /* 0x0000000e3200722a */ /* 0x000fcc0003f6e000 */
[----:B------:R-:W-:Y:S01]  /*69b0*/  FSEL R39, R15, R51, P3 ;  /* 0x000000330f277208 */ /* 0x000fe20001800000 */
[----:B------:R-:W-:Y:S01]  /*69c0*/  DSETP.GEU.AND P1, PT, R6, R20, P3 ;  /* 0x000000140600722a */ /* 0x000fe20001f2e000 */
[----:B------:R-:W-:Y:S02]  /*69d0*/  FSEL R38, R14, R50, P3 ;  /* 0x000000320e267208 */ /* 0x000fe40001800000 */
[----:B------:R-:W-:Y:S02]  /*69e0*/  FSEL R7, R51, R15, P3 ;  /* 0x0000000f33077208 */ /* 0x000fe40001800000 */
[----:B------:R-:W-:Y:S02]  /*69f0*/  FSEL R50, R50, R14, P3 ;  /* 0x0000000e32327208 */ /* 0x000fe40001800000 */
[----:B------:R-:W-:Y:S01]  /*6a00*/  DSETP.GEU.AND P4, PT, R38, R40, PT ;  /* 0x000000282600722a */ /* 0x000fe20003f8e000 */
[----:B------:R-:W-:Y:S01]  /*6a10*/  FSEL R20, R6, R20, P2 ;  /* 0x0000001406147208 */ /* 0x000fe20001000000 */
[----:B------:R-:W-:-:S04]  /*6a20*/  IMAD.MOV.U32 R21, RZ, RZ, R7 ;  /* 0x000000ffff157224 */ /* 0x000fc800078e0007 */
[----:B------:R-:W-:Y:S01]  /*6a30*/  FSEL R54, R40, R38, P4 ;  /* 0x0000002628367208 */ /* 0x000fe20002000000 */
[----:B------:R-:W-:Y:S01]  /*6a40*/  IMAD.MOV.U32 R48, RZ, RZ, R20 ;  /* 0x000000ffff307224 */ /* 0x000fe200078e0014 */
[----:B------:R-:W-:Y:S01]  /*6a50*/  FSEL R55, R41, R39, P4 ;  /* 0x0000002729377208 */ /* 0x000fe20002000000 */
[----:B------:R-:W-:Y:S01]  /*6a60*/  IMAD.MOV.U32 R20, RZ, RZ, R50 ;  /* 0x000000ffff147224 */ /* 0x000fe200078e0032 */
        /* <DEDUP_REMOVED lines=22> */
[C-C-:B------:R-:W-:Y:S01]  /*6bd0*/  DSETP.GEU.AND P4, PT, R52.reuse, R46.reuse, PT ;  /* 0x0000002e3400722a */ /* 0x140fe20003f8e000 */
[----:B------:R-:W-:Y:S01]  /*6be0*/  IMAD.MOV.U32 R42, RZ, RZ, R6 ;  /* 0x000000ffff2a7224 */ /* 0x000fe200078e0006 */
        /* <DEDUP_REMOVED lines=14> */
[C-C-:B------:R-:W-:Y:S01]  /*6cd0*/  DSETP.GEU.AND P2, PT, R52.reuse, R36.reuse, P2 ;  /* 0x000000243400722a */ /* 0x140fe2000174e000 */
[----:B------:R-:W-:Y:S01]  /*6ce0*/  IMAD.MOV.U32 R46, RZ, RZ, R2 ;  /* 0x000000ffff2e7224 */ /* 0x000fe200078e0002 */
[----:B------:R-:W-:Y:S01]  /*6cf0*/  DSETP.GEU.AND P4, PT, R52, R36, PT ;  /* 0x000000243400722a */ /* 0x000fe20003f8e000 */
[----:B------:R-:W-:-:S03]  /*6d00*/  IMAD.MOV.U32 R47, RZ, RZ, R51 ;  /* 0x000000ffff2f7224 */ /* 0x000fc600078e0033 */
[----:B------:R-:W-:Y:S02]  /*6d10*/  PLOP3.LUT P0, PT, P0, P2, P1, 0x80, 0x0 ;  /* 0x000000000000781c */ /* 0x000fe40000705010 */
[----:B------:R-:W-:Y:S02]  /*6d20*/  FSEL R38, R36, R52, P4 ;  /* 0x0000003424267208 */ /* 0x000fe40002000000 */
[----:B------:R-:W-:Y:S02]  /*6d30*/  FSEL R39, R37, R53, P4 ;  /* 0x0000003525277208 */ /* 0x000fe40002000000 */
[----:B------:R-:W-:Y:S01]  /*6d40*/  FSEL R32, R52, R36, P4 ;  /* 0x0000002434207208 */ /* 0x000fe20002000000 */
[----:B------:R-:W-:Y:S01]  /*6d50*/  IMAD.MOV.U32 R52, RZ, RZ, R0 ;  /* 0x000000ffff347224 */ /* 0x000fe200078e0000 */
[----:B------:R-:W-:Y:S01]  /*6d60*/  FSEL R33, R53, R37, P4 ;  /* 0x0000002535217208 */ /* 0x000fe20002000000 */
[----:B------:R-:W-:Y:S02]  /*6d70*/  IMAD.MOV.U32 R53, RZ, RZ, R5 ;  /* 0x000000ffff357224 */ /* 0x000fe400078e0005 */
[----:B------:R-:W-:-:S02]  /*6d80*/  IMAD.MOV.U32 R36, RZ, RZ, R38 ;  /* 0x000000ffff247224 */ /* 0x000fc400078e0026 */
[----:B------:R-:W-:Y:S01]  /*6d90*/  IMAD.MOV.U32 R37, RZ, RZ, R39 ;  /* 0x000000ffff257224 */ /* 0x000fe200078e0027 */
[----:B------:R-:W-:Y:S06]  /*6da0*/  @!P0 BRA `(.L_x_2185) ;  /* 0xfffffff800bc8947 */ /* 0x000fec000383ffff */
[----:B------:R-:W-:Y:S05]  /*6db0*/  BSYNC.RECONVERGENT B0 ;  /* 0x0000000000007941 */ /* 0x000fea0003800200 */
.L_x_2184:
        /* <DEDUP_REMOVED lines=39> */
.L_x_2189:
[----:B------:R-:W-:Y:S05]  /*7030*/  BSYNC.RECONVERGENT B3 ;  /* 0x0000000000037941 */ /* 0x000fea0003800200 */
.L_x_2188:
        /* <DEDUP_REMOVED lines=30> */
.L_x_2187:
        /* <DEDUP_REMOVED lines=77> */
.L_x_2191:
[----:B------:R-:W-:Y:S01]  /*76f0*/  IMAD.MOV.U32 R4, RZ, RZ, 0x0 ;  /* 0x00000000ff047424 */ /* 0x000fe200078e00ff */
[----:B------:R-:W-:Y:S01]  /*7700*/  LOP3.LUT P0, RZ, R3, 0x7fffffff, RZ, 0xc0, !PT ;  /* 0x7fffffff03ff7812 */ /* 0x000fe2000780c0ff */
[----:B------:R-:W-:-:S06]  /*7710*/  IMAD.MOV.U32 R5, RZ, RZ, 0x7ff00000 ;  /* 0x7ff00000ff057424 */ /* 0x000fcc00078e00ff */
[----:B------:R-:W-:-:S10]  /*7720*/  DFMA R4, R2, R4, +INF ;  /* 0x7ff000000204742b */ /* 0x000fd40000000004 */
[----:B------:R-:W-:Y:S02]  /*7730*/  FSEL R32, R4, RZ, P0 ;  /* 0x000000ff04207208 */ /* 0x000fe40000000000 */
[----:B------:R-:W-:-:S07]  /*7740*/  FSEL R33, R5, -QNAN , P0 ;  /* 0xfff0000005217808 */ /* 0x000fce0000000000 */
.L_x_2190:
[----:B------:R-:W-:Y:S05]  /*7750*/  BSYNC.RECONVERGENT B2 ;  /* 0x0000000000027941 */ /* 0x000fea0003800200 */
.L_x_2186:
        /* <DEDUP_REMOVED lines=26> */
.L_x_2193:
[----:B------:R-:W-:Y:S05]  /*7900*/  BSYNC.RECONVERGENT B2 ;  /* 0x0000000000027941 */ /* 0x000fea0003800200 */
.L_x_2192:
        /* <DEDUP_REMOVED lines=91> */
.L_x_2144:
[----:B------:R-:W-:Y:S05]  /*7ec0*/  BSYNC.RECONVERGENT B1 ;  /* 0x0000000000017941 */ /* 0x000fea0003800200 */
.L_x_2137:
[C---:B------:R-:W-:Y:S01]  /*7ed0*/  DMUL R22, R4.reuse, UR16 ;  /* 0x0000001004167c28 */ /* 0x040fe20008000000 */
[----:B------:R-:W-:Y:S01]  /*7ee0*/  BSSY.RECONVERGENT B2, `(.L_x_2194) ;  /* 0x000024d000027945 */ /* 0x000fe20003800200 */
[----:B------:R-:W-:-:S06]  /*7ef0*/  DMUL R2, R4, UR8 ;  /* 0x0000000804027c28 */ /* 0x000fcc0008000000 */
[C---:B------:R-:W-:Y:S02]  /*7f00*/  DFMA R22, R20.reuse, UR8, R22 ;  /* 0x0000000814167c2b */ /* 0x040fe40008000016 */
[----:B------:R-:W-:-:S08]  /*7f10*/  DFMA R2, R20, UR16, -R2 ;  /* 0x0000001014027c2b */ /* 0x000fd00008000802 */
        /* <DEDUP_REMOVED lines=63> */
.L_x_2195:
        /* <DEDUP_REMOVED lines=28> */
[----:B-----5:R-:W-:Y:S05]  /*84d0*/  CALL.REL.NOINC `($_ZN2at6native61_GLOBAL__N__44eb8e94_28_ForeachBinaryOpScalarList_cu_dda10a6925multi_tensor_apply_kernelINS1_28TensorListScalarListMetadataIN3c107complexIdEELi1EEENS1_25BinaryOpScalarListFunctorIS6_Li1ELi1ELi0EEEJNS1_13power_functorIS6_EEEEEvT_T0_DpT1_$__internal_trig_reduction_slowpathd) ;  /* 0x0000048400887944 */ /* 0x020fea0003c00000 */
[----:B------:R-:W-:Y:S02]  /*84e0*/  IMAD.MOV.U32 R2, RZ, RZ, R6 ;  /* 0x000000ffff027224 */ /* 0x000fe400078e0006 */
[----:B------:R-:W-:-:S07]  /*84f0*/  IMAD.MOV.U32 R3, RZ, RZ, R7 ;  /* 0x000000ffff037224 */ /* 0x000fce00078e0007 */
.L_x_2201:
[----:B------:R-:W-:Y:S05]  /*8500*/  BSYNC.RECONVERGENT B4 ;  /* 0x0000000000047941 */ /* 0x000fea0003800200 */
.L_x_2200:
[----:B------:R-:W-:-:S07]  /*8510*/  VIADD R0, R4, 0x1 ;  /* 0x0000000104007836 */ /* 0x000fce0000000000 */
.L_x_2199:
[----:B------:R-:W-:Y:S05]  /*8520*/  BSYNC.RECONVERGENT B3 ;  /* 0x0000000000037941 */ /* 0x000fea0003800200 */
.L_x_2198:
        /* <DEDUP_REMOVED lines=55> */
[----:B------:R-:W-:Y:S02]  /*88a0*/  IMAD.MOV.U32 R2, RZ, RZ, R6 ;  /* 0x000000ffff027224 */ /* 0x000fe400078e0006 */
[----:B------:R-:W-:-:S07]  /*88b0*/  IMAD.MOV.U32 R3, RZ, RZ, R7 ;  /* 0x000000ffff037224 */ /* 0x000fce00078e0007 */
.L_x_2203:
[----:B------:R-:W-:Y:S05]  /*88c0*/  BSYNC.RECONVERGENT B3 ;  /* 0x0000000000037941 */ /* 0x000fea0003800200 */
.L_x_2202:
        /* <DEDUP_REMOVED lines=30> */
.L_x_2197:
        /* <DEDUP_REMOVED lines=15> */
.L_x_2204:
        /* <DEDUP_REMOVED lines=64> */
.L_x_2207:
[----:B------:R-:W-:Y:S05]  /*8fa0*/  BSYNC.RECONVERGENT B0 ;  /* 0x0000000000007941 */ /* 0x000fea0003800200 */
.L_x_2206:
        /* <DEDUP_REMOVED lines=40> */
.L_x_2211:
[----:B------:R-:W-:Y:S05]  /*9230*/  BSYNC.RECONVERGENT B4 ;  /* 0x0000000000047941 */ /* 0x000fea0003800200 */
.L_x_2210:
[----:B------:R-:W-:-:S07]  /*9240*/  VIADD R0, R4, 0x1 ;  /* 0x0000000104007836 */ /* 0x000fce0000000000 */
.L_x_2209:
[----:B------:R-:W-:Y:S05]  /*9250*/  BSYNC.RECONVERGENT B3 ;  /* 0x0000000000037941 */ /* 0x000fea0003800200 */
.L_x_2208:
        /* <DEDUP_REMOVED lines=59> */
.L_x_2213:
[----:B------:R-:W-:Y:S05]  /*9610*/  BSYNC.RECONVERGENT B3 ;  /* 0x0000000000037941 */ /* 0x000fea0003800200 */
.L_x_2212:
        /* <DEDUP_REMOVED lines=10> */
[----:B------:R-:W-:-:S02]  /*96c0*/  DMUL R38, R2, R2 ;  /* 0x0000000202267228 */ /* 0x000fc40000000000 */
        /* <DEDUP_REMOVED lines=25> */
.L_x_2205:
        /* <DEDUP_REMOVED lines=61> */
.L_x_2215:
[----:B------:R-:W-:Y:S05]  /*9c30*/  BSYNC.RECONVERGENT B0 ;  /* 0x0000000000007941 */ /* 0x000fea0003800200 */
.L_x_2214:
        /* <DEDUP_REMOVED lines=27> */
.L_x_2219:
[----:B------:R-:W-:Y:S05]  /*9df0*/  BSYNC.RECONVERGENT B4 ;  /* 0x0000000000047941 */ /* 0x000fea0003800200 */
.L_x_2218:
[----:B------:R-:W-:-:S07]  /*9e00*/  VIADD R0, R0, 0x1 ;  /* 0x0000000100007836 */ /* 0x000fce0000000000 */
.L_x_2217:
[----:B------:R-:W-:Y:S05]  /*9e10*/  BSYNC.RECONVERGENT B3 ;  /* 0x0000000000037941 */ /* 0x000fea0003800200 */
.L_x_2216:
        /* <DEDUP_REMOVED lines=57> */
.L_x_2221:
[----:B------:R-:W-:Y:S05]  /*a1b0*/  BSYNC.RECONVERGENT B3 ;  /* 0x0000000000037941 */ /* 0x000fea0003800200 */
.L_x_2220:
        /* <DEDUP_REMOVED lines=31> */
.L_x_2196:
[----:B------:R-:W-:Y:S05]  /*a3b0*/  BSYNC.RECONVERGENT B2 ;  /* 0x0000000000027941 */ /* 0x000fea0003800200 */
.L_x_2194:
        /* <DEDUP_REMOVED lines=133> */
.L_x_2229:
        /* <DEDUP_REMOVED lines=21> */
[----:B------:R-:W-:Y:S05]  /*ad60*/  CALL.REL.NOINC `($__internal_68_$__cuda_sm20_div_rn_f64_full) ;  /* 0x0000045400cc7944 */ /* 0x000fea0003c00000 */
.L_x_2232:
[----:B------:R-:W-:Y:S05]  /*ad70*/  BSYNC.RECONVERGENT B3 ;  /* 0x0000000000037941 */ /* 0x000fea0003800200 */
.L_x_2231:
        /* <DEDUP_REMOVED lines=29> */
.L_x_2230:
[----:B------:R-:W-:Y:S05]  /*af50*/  BSYNC.RECONVERGENT B2 ;  /* 0x0000000000027941 */ /* 0x000fea0003800200 */
.L_x_2228:
        /* <DEDUP_REMOVED lines=22> */
.L_x_2234:
[----:B------:R-:W-:Y:S05]  /*b0c0*/  BSYNC.RECONVERGENT B2 ;  /* 0x0000000000027941 */ /* 0x000fea0003800200 */
.L_x_2233:
        /* <DEDUP_REMOVED lines=84> */
.L_x_2236:
[----:B------:R-:W-:Y:S02]  /*b610*/  FSEL R2, RZ, 3.37028055040000000000e+12, P0 ;  /* 0x54442d18ff027808 */ /* 0x000fe40000000000 */
[----:B------:R-:W-:-:S07]  /*b620*/  FSEL R3, RZ, 2.1426990032196044922, P0 ;  /* 0x400921fbff037808 */ /* 0x000fce0000000000 */
.L_x_2237:
[----:B------:R-:W-:Y:S05]  /*b630*/  BSYNC.RECONVERGENT B0 ;  /* 0x0000000000007941 */ /* 0x000fea0003800200 */
.L_x_2235:
[----:B------:R-:W-:Y:S01]  /*b640*/  DADD R16, |R16|, |R18| ;  /* 0x0000000010107229 */ /* 0x000fe20000000612 */
[----:B------:R-:W-:Y:S01]  /*b650*/  LOP3.LUT R19, R3, 0x80000000, R19, 0xb8, !PT ;  /* 0x8000000003137812 */ /* 0x000fe200078eb813 */
[----:B------:R-:W-:-:S06]  /*b660*/  DMUL R8, R8, 0.5 ;  /* 0x3fe0000008087828 */ /* 0x000fcc0000000000 */
[----:B------:R-:W-:-:S06]  /*b670*/  DSETP.NAN.AND P0, PT, R16, R16, PT ;  /* 0x000000101000722a */ /* 0x000fcc0003f08000 */
[----:B------:R-:W-:Y:S02]  /*b680*/  FSEL R2, R16, R2, P0 ;  /* 0x0000000210027208 */ /* 0x000fe40000000000 */
[----:B------:R-:W-:Y:S01]  /*b690*/  FSEL R3, R17, R19, P0 ;  /* 0x0000001311037208 */ /* 0x000fe20000000000 */
[----:B------:R-:W-:Y:S06]  /*b6a0*/  BRA `(.L_x_2238) ;  /* 0x0000006400e07947 */ /* 0x000fec0003800000 */
.L_x_2227:
        /* <DEDUP_REMOVED lines=103> */
.L_x_2241:
[----:B------:R-:W-:Y:S05]  /*bd20*/  BSYNC.RECONVERGENT B0 ;  /* 0x0000000000007941 */ /* 0x000fea0003800200 */
.L_x_2240:
[----:B------:R-:W-:Y:S04]  /*bd30*/  BSSY.RECONVERGENT B2, `(.L_x_2242) ;  /* 0x0000008000027945 */ /* 0x000fe80003800200 */
[----:B------:R-:W-:Y:S05]  /*bd40*/  @P4 BRA P5, `(.L_x_2243) ;  /* 0x0000000000184947 */ /* 0x000fea0002800000 */
[----:B------:R-:W-:Y:S01]  /*bd50*/  IMAD.MOV.U32 R4, RZ, RZ, R10 ;  /* 0x000000ffff047224 */ /* 0x000fe200078e000a */
[----:B------:R-:W-:Y:S01]  /*bd60*/  MOV R0, 0xbdb0 ;  /* 0x0000bdb000007802 */ /* 0x000fe20000000f00 */
[----:B------:R-:W-:Y:S02]  /*bd70*/  IMAD.MOV.U32 R5, RZ, RZ, R11 ;  /* 0x000000ffff057224 */ /* 0x000fe400078e000b */
[----:B------:R-:W-:Y:S02]  /*bd80*/  IMAD.MOV.U32 R2, RZ, RZ, R32 ;  /* 0x000000ffff027224 */ /* 0x000fe400078e0020 */
[----:B------:R-:W-:-:S07]  /*bd90*/  IMAD.MOV.U32 R3, RZ, RZ, R33 ;  /* 0x000000ffff037224 */ /* 0x000fce00078e0021 */
[----:B------:R-:W-:Y:S05]  /*bda0*/  CALL.REL.NOINC `($__internal_68_$__cuda_sm20_div_rn_f64_full) ;  /* 0x0000044400bc7944 */ /* 0x000fea0003c00000 */
.L_x_2243:
[----:B------:R-:W-:Y:S05]  /*bdb0*/  BSYNC.RECONVERGENT B2 ;  /* 0x0000000000027941 */ /* 0x000fea0003800200 */
.L_x_2242:
        /* <DEDUP_REMOVED lines=84> */
.L_x_2245:
[----:B------:R-:W-:Y:S02]  /*c300*/  FSEL R2, RZ, 3.37028055040000000000e+12, P0 ;  /* 0x54442d18ff027808 */ /* 0x000fe40000000000 */
[----:B------:R-:W-:-:S07]  /*c310*/  FSEL R3, RZ, 2.1426990032196044922, P0 ;  /* 0x400921fbff037808 */ /* 0x000fce0000000000 */
.L_x_2246:
[----:B------:R-:W-:Y:S05]  /*c320*/  BSYNC.RECONVERGENT B0 ;  /* 0x0000000000007941 */ /* 0x000fea0003800200 */
.L_x_2244:
[----:B------:R-:W-:Y:S01]  /*c330*/  DADD R16, |R16|, |R18| ;  /* 0x0000000010107229 */ /* 0x000fe20000000612 */
[----:B------:R-:W-:Y:S01]  /*c340*/  LOP3.LUT R19, R3, 0x80000000, R19, 0xb8, !PT ;  /* 0x8000000003137812 */ /* 0x000fe200078eb813 */
[----:B------:R-:W-:-:S06]  /*c350*/  DMUL R8, R8, 0.5 ;  /* 0x3fe0000008087828 */ /* 0x000fcc0000000000 */
[----:B------:R-:W-:-:S06]  /*c360*/  DSETP.NAN.AND P0, PT, R16, R16, PT ;  /* 0x000000101000722a */ /* 0x000fcc0003f08000 */
[----:B------:R-:W-:Y:S02]  /*c370*/  FSEL R2, R16, R2, P0 ;  /* 0x0000000210027208 */ /* 0x000fe40000000000 */
[----:B------:R-:W-:Y:S01]  /*c380*/  FSEL R3, R17, R19, P0 ;  /* 0x0000001311037208 */ /* 0x000fe20000000000 */
[----:B------:R-:W-:Y:S06]  /*c390*/  BRA `(.L_x_2238) ;  /* 0x0000005800a47947 */ /* 0x000fec0003800000 */
.L_x_2239:
        /* <DEDUP_REMOVED lines=30> */
.L_x_2248:
        /* <DEDUP_REMOVED lines=82> */
.L_x_2247:
        /* <DEDUP_REMOVED lines=99> */
.L_x_2250:
        /* <DEDUP_REMOVED lines=22> */
.L_x_2253:
[----:B------:R-:W-:Y:S05]  /*d230*/  BSYNC.RECONVERGENT B3 ;  /* 0x0000000000037941 */ /* 0x000fea0003800200 */
.L_x_2252:
        /* <DEDUP_REMOVED lines=29> */
.L_x_2251:
[----:B------:R-:W-:Y:S05]  /*d410*/  BSYNC.RECONVERGENT B2 ;  /* 0x0000000000027941 */ /* 0x000fea0003800200 */
.L_x_2249:
        /* <DEDUP_REMOVED lines=26> */
.L_x_2255:
[----:B------:R-:W-:Y:S05]  /*d5c0*/  BSYNC.RECONVERGENT B2 ;  /* 0x0000000000027941 */ /* 0x000fea0003800200 */
.L_x_2254:
        /* <DEDUP_REMOVED lines=84> */
.L_x_2257:
[----:B------:R-:W-:Y:S02]  /*db10*/  FSEL R2, RZ, 3.37028055040000000000e+12, P0 ;  /* 0x54442d18ff027808 */ /* 0x000fe40000000000 */
[----:B------:R-:W-:-:S07]  /*db20*/  FSEL R3, RZ, 2.1426990032196044922, P0 ;  /* 0x400921fbff037808 */ /* 0x000fce0000000000 */
.L_x_2258:
[----:B------:R-:W-:Y:S05]  /*db30*/  BSYNC.RECONVERGENT B0 ;  /* 0x0000000000007941 */ /* 0x000fea0003800200 */
.L_x_2256:
[----:B------:R-:W-:Y:S01]  /*db40*/  DADD R16, |R16|, |R18| ;  /* 0x0000000010107229 */ /* 0x000fe20000000612 */
[----:B------:R-:W-:Y:S01]  /*db50*/  LOP3.LUT R19, R3, 0x80000000, R19, 0xb8, !PT ;  /* 0x8000000003137812 */ /* 0x000fe200078eb813 */
[----:B------:R-:W-:-:S06]  /*db60*/  DMUL R8, R32, 0.5 ;  /* 0x3fe0000020087828 */ /* 0x000fcc0000000000 */
[----:B------:R-:W-:-:S06]  /*db70*/  DSETP.NAN.AND P0, PT, R16, R16, PT ;  /* 0x000000101000722a */ /* 0x000fcc0003f08000 */
[----:B------:R-:W-:Y:S02]  /*db80*/  FSEL R2, R16, R2, P0 ;  /* 0x0000000210027208 */ /* 0x000fe40000000000 */
[----:B------:R-:W-:Y:S01]  /*db90*/  FSEL R3, R17, R19, P0 ;  /* 0x0000001311037208 */ /* 0x000fe20000000000 */
[----:B------:R-:W-:Y:S06]  /*dba0*/  BRA `(.L_x_2238) ;  /* 0x0000004000a07947 */ /* 0x000fec0003800000 */
.L_x_2226:
        /* <DEDUP_REMOVED lines=136> */
.L_x_2260:
[----:B------:R-:W-:Y:S05]  /*e430*/  BSYNC.RECONVERGENT B0 ;  /* 0x0000000000007941 */ /* 0x000fea0003800200 */
.L_x_2259:
        /* <DEDUP_REMOVED lines=8> */
.L_x_2262:
[----:B------:R-:W-:Y:S05]  /*e4c0*/  BSYNC.RECONVERGENT B2 ;  /* 0x0000000000027941 */ /* 0x000fea0003800200 */
.L_x_2261:
        /* <DEDUP_REMOVED lines=84> */
.L_x_2264:
[----:B------:R-:W-:Y:S02]  /*ea10*/  FSEL R2, RZ, 3.37028055040000000000e+12, P0 ;  /* 0x54442d18ff027808 */ /* 0x000fe40000000000 */
[----:B------:R-:W-:-:S07]  /*ea20*/  FSEL R3, RZ, 2.1426990032196044922, P0 ;  /* 0x400921fbff037808 */ /* 0x000fce0000000000 */
.L_x_2265:
[----:B------:R-:W-:Y:S05]  /*ea30*/  BSYNC.RECONVERGENT B0 ;  /* 0x0000000000007941 */ /* 0x000fea0003800200 */
.L_x_2263:
[----:B------:R-:W-:Y:S01]  /*ea40*/  DADD R16, |R16|, |R18| ;  /* 0x0000000010107229 */ /* 0x000fe20000000612 */
[----:B------:R-:W-:-:S07]  /*ea50*/  LOP3.LUT R19, R3, 0x80000000, R19, 0xb8, !PT ;  /* 0x8000000003137812 */ /* 0x000fce00078eb813 */
[----:B------:R-:W-:-:S06]  /*ea60*/  DSETP.NAN.AND P0, PT, R16, R16, PT ;  /* 0x000000101000722a */ /* 0x000fcc0003f08000 */
[----:B------:R-:W-:Y:S02]  /*ea70*/  FSEL R2, R16, R2, P0 ;  /* 0x0000000210027208 */ /* 0x000fe40000000000 */
[----:B------:R-:W-:Y:S01]  /*ea80*/  FSEL R3, R17, R19, P0 ;  /* 0x0000001311037208 */ /* 0x000fe20000000000 */
[----:B------:R-:W-:Y:S06]  /*ea90*/  BRA `(.L_x_2238) ;  /* 0x0000003000e47947 */ /* 0x000fec0003800000 */
.L_x_2225:
        /* <DEDUP_REMOVED lines=92> */
.L_x_2268:
        /* <DEDUP_REMOVED lines=22> */
.L_x_2271:
[----:B------:R-:W-:Y:S05]  /*f1c0*/  BSYNC.RECONVERGENT B3 ;  /* 0x0000000000037941 */ /* 0x000fea0003800200 */
.L_x_2270:
        /* <DEDUP_REMOVED lines=29> */
.L_x_2269:
[----:B------:R-:W-:Y:S05]  /*f3a0*/  BSYNC.RECONVERGENT B2 ;  /* 0x0000000000027941 */ /* 0x000fea0003800200 */
.L_x_2267:
        /* <DEDUP_REMOVED lines=87> */
.L_x_2266:
        /* <DEDUP_REMOVED lines=88> */
.L_x_2224:
        /* <DEDUP_REMOVED lines=22> */
[----:B------:R-:W-:Y:S05]  /*10000*/  CALL.REL.NOINC `($__internal_68_$__cuda_sm20_div_rn_f64_full) ;  /* 0x0000040400247944 */ /* 0x000fea0003c00000 */
[----:B------:R-:W-:Y:S02]  /*10010*/  IMAD.MOV.U32 R8, RZ, RZ, R2 ;  /* 0x000000ffff087224 */ /* 0x000fe400078e0002 */
[----:B------:R-:W-:-:S07]  /*10020*/  IMAD.MOV.U32 R9, RZ, RZ, R3 ;  /* 0x000000ffff097224 */ /* 0x000fce00078e0003 */
.L_x_2273:
[----:B------:R-:W-:Y:S05]  /*10030*/  BSYNC.RECONVERGENT B2 ;  /* 0x0000000000027941 */ /* 0x000fea0003800200 */
.L_x_2272:
        /* <DEDUP_REMOVED lines=23> */
.L_x_2275:
[----:B------:R-:W-:Y:S05]  /*101b0*/  BSYNC.RECONVERGENT B2 ;  /* 0x0000000000027941 */ /* 0x000fea0003800200 */
.L_x_2274:
        /* <DEDUP_REMOVED lines=140> */
.L_x_2277:
[----:B------:R-:W-:Y:S05]  /*10a80*/  BSYNC.RECONVERGENT B0 ;  /* 0x0000000000007941 */ /* 0x000fea0003800200 */
.L_x_2276:
        /* <DEDUP_REMOVED lines=8> */
.L_x_2279:
[----:B------:R-:W-:Y:S05]  /*10b10*/  BSYNC.RECONVERGENT B2 ;  /* 0x0000000000027941 */ /* 0x000fea0003800200 */
.L_x_2278:
        /* <DEDUP_REMOVED lines=84> */
.L_x_2281:
[----:B------:R-:W-:Y:S02]  /*11060*/  FSEL R2, RZ, 3.37028055040000000000e+12, P0 ;  /* 0x54442d18ff027808 */ /* 0x000fe40000000000 */
[----:B------:R-:W-:-:S07]  /*11070*/  FSEL R3, RZ, 2.1426990032196044922, P0 ;  /* 0x400921fbff037808 */ /* 0x000fce0000000000 */
.L_x_2282:
[----:B------:R-:W-:Y:S05]  /*11080*/  BSYNC.RECONVERGENT B0 ;  /* 0x0000000000007941 */ /* 0x000fea0003800200 */
.L_x_2280:
[----:B------:R-:W-:Y:S01]  /*11090*/  DADD R16, |R16|, |R18| ;  /* 0x0000000010107229 */ /* 0x000fe20000000612 */
[----:B------:R-:W-:Y:S01]  /*110a0*/  LOP3.LUT R19, R3, 0x80000000, R19, 0xb8, !PT ;  /* 0x8000000003137812 */ /* 0x000fe200078eb813 */
[----:B------:R-:W-:-:S06]  /*110b0*/  DADD R8, R8, 1 ;  /* 0x3ff0000008087429 */ /* 0x000fcc0000000000 */
[----:B------:R-:W-:-:S06]  /*110c0*/  DSETP.NAN.AND P0, PT, R16, R16, PT ;  /* 0x000000101000722a */ /* 0x000fcc0003f08000 */
[----:B------:R-:W-:Y:S02]  /*110d0*/  FSEL R2, R16, R2, P0 ;  /* 0x0000000210027208 */ /* 0x000fe40000000000 */
[----:B------:R-:W-:Y:S01]  /*110e0*/  FSEL R3, R17, R19, P0 ;  /* 0x0000001311037208 */ /* 0x000fe20000000000 */
[----:B------:R-:W-:Y:S06]  /*110f0*/  BRA `(.L_x_2238) ;  /* 0x0000000c004c7947 */ /* 0x000fec0003800000 */
.L_x_2223:
        /* <DEDUP_REMOVED lines=111> */
.L_x_2284:
[----:B------:R-:W-:Y:S05]  /*117f0*/  BSYNC.RECONVERGENT B0 ;  /* 0x0000000000007941 */ /* 0x000fea0003800200 */
.L_x_2283:
[----:B------:R-:W-:Y:S04]  /*11800*/  BSSY.RECONVERGENT B2, `(.L_x_2285) ;  /* 0x0000006000027945 */ /* 0x000fe80003800200 */
[----:B------:R-:W-:Y:S05]  /*11810*/  @P4 BRA P5, `(.L_x_2286) ;  /* 0x0000000000104947 */ /* 0x000fea0002800000 */
[----:B------:R-:W-:Y:S01]  /*11820*/  IMAD.MOV.U32 R2, RZ, RZ, R10 ;  /* 0x000000ffff027224 */ /* 0x000fe200078e000a */
[----:B------:R-:W-:Y:S01]  /*11830*/  MOV R0, 0x11860 ;  /* 0x0001186000007802 */ /* 0x000fe20000000f00 */
[----:B------:R-:W-:-:S07]  /*11840*/  IMAD.MOV.U32 R3, RZ, RZ, R11 ;  /* 0x000000ffff037224 */ /* 0x000fce00078e000b */
[----:B------:R-:W-:Y:S05]  /*11850*/  CALL.REL.NOINC `($__internal_68_$__cuda_sm20_div_rn_f64_full) ;  /* 0x000003ec00107944 */ /* 0x000fea0003c00000 */
.L_x_2286:
[----:B------:R-:W-:Y:S05]  /*11860*/  BSYNC.RECONVERGENT B2 ;  /* 0x0000000000027941 */ /* 0x000fea0003800200 */
.L_x_2285:
        /* <DEDUP_REMOVED lines=84> */
.L_x_2288:
[----:B------:R-:W-:Y:S02]  /*11db0*/  FSEL R2, RZ, 3.37028055040000000000e+12, P0 ;  /* 0x54442d18ff027808 */ /* 0x000fe40000000000 */
[----:B------:R-:W-:-:S07]  /*11dc0*/  FSEL R3, RZ, 2.1426990032196044922, P0 ;  /* 0x400921fbff037808 */ /* 0x000fce0000000000 */
.L_x_2289:
[----:B------:R-:W-:Y:S05]  /*11dd0*/  BSYNC.RECONVERGENT B0 ;  /* 0x0000000000007941 */ /* 0x000fea0003800200 */
.L_x_2287:
[----:B------:R-:W-:Y:S01]  /*11de0*/  DADD R16, |R16|, |R18| ;  /* 0x0000000010107229 */ /* 0x000fe20000000612 */
[----:B------:R-:W-:-:S07]  /*11df0*/  LOP3.LUT R19, R3, 0x80000000, R19, 0xb8, !PT ;  /* 0x8000000003137812 */ /* 0x000fce00078eb813 */
[----:B------:R-:W-:-:S06]  /*11e00*/  DSETP.NAN.AND P0, PT, R16, R16, PT ;  /* 0x000000101000722a */ /* 0x000fcc0003f08000 */
[----:B------:R-:W-:Y:S02]  /*11e10*/  FSEL R2, R16, R2, P0 ;  /* 0x0000000210027208 */ /* 0x000fe40000000000 */
[----:B------:R-:W-:-:S07]  /*11e20*/  FSEL R3, R17, R19, P0 ;  /* 0x0000001311037208 */ /* 0x000fce0000000000 */
.L_x_2238:
[----:B------:R-:W-:Y:S05]  /*11e30*/  BSYNC.RECONVERGENT B1 ;  /* 0x0000000000017941 */ /* 0x000fea0003800200 */
.L_x_2222:
[C---:B------:R-:W-:Y:S01]  /*11e40*/  DMUL R18, R2.reuse, UR16 ;  /* 0x0000001002127c28 */ /* 0x040fe20008000000 */
[----:B------:R-:W-:Y:S01]  /*11e50*/  BSSY.RECONVERGENT B2, `(.L_x_2290) ;  /* 0x0000250000027945 */ /* 0x000fe20003800200 */
        /* <DEDUP_REMOVED lines=73> */
.L_x_2296:
[----:B------:R-:W-:Y:S05]  /*122f0*/  BSYNC.RECONVERGENT B0 ;  /* 0x0000000000007941 */ /* 0x000fea0003800200 */
.L_x_2295:
        /* <DEDUP_REMOVED lines=22> */
[----:B------:R-:W-:Y:S05]  /*12460*/  CALL.REL.NOINC `($_ZN2at6native61_GLOBAL__N__44eb8e94_28_ForeachBinaryOpScalarList_cu_dda10a6925multi_tensor_apply_kernelINS1_28TensorListScalarListMetadataIN3c107complexIdEELi1EEENS1_25BinaryOpScalarListFunctorIS6_Li1ELi1ELi0EEEJNS1_13power_functorIS6_EEEEEvT_T0_DpT1_$__internal_trig_reduction_slowpathd) ;  /* 0x000003e400a47944 */ /* 0x000fea0003c00000 */
[----:B------:R-:W-:Y:S02]  /*12470*/  IMAD.MOV.U32 R2, RZ, RZ, R6 ;  /* 0x000000ffff027224 */ /* 0x000fe400078e0006 */
[----:B------:R-:W-:-:S07]  /*12480*/  IMAD.MOV.U32 R3, RZ, RZ, R7 ;  /* 0x000000ffff037224 */ /* 0x000fce00078e0007 */
.L_x_2300:
[----:B------:R-:W-:Y:S05]  /*12490*/  BSYNC.RECONVERGENT B4 ;  /* 0x0000000000047941 */ /* 0x000fea0003800200 */
.L_x_2299:
[----:B------:R-:W-:Y:S01]  /*124a0*/  VIADD R0, R4, 0x1 ;  /* 0x0000000104007836 */ /* 0x000fe20000000000 */
[----:B------:R-:W-:Y:S06]  /*124b0*/  BRA `(.L_x_2301) ;  /* 0x0000000000087947 */ /* 0x000fec0003800000 */
.L_x_2298:
[----:B------:R-:W-:Y:S01]  /*124c0*/  DMUL R2, RZ, R18 ;  /* 0x00000012ff027228 */ /* 0x000fe20000000000 */
[----:B------:R-:W-:-:S10]  /*124d0*/  IMAD.MOV.U32 R0, RZ, RZ, 0x1 ;  /* 0x00000001ff007424 */ /* 0x000fd400078e00ff */
.L_x_2301:
[----:B------:R-:W-:Y:S05]  /*124e0*/  BSYNC.RECONVERGENT B3 ;  /* 0x0000000000037941 */ /* 0x000fea0003800200 */
.L_x_2297:
        /* <DEDUP_REMOVED lines=53> */
[----:B------:R-:W-:Y:S02]  /*12840*/  IMAD.MOV.U32 R2, RZ, RZ, R6 ;  /* 0x000000ffff027224 */ /* 0x000fe400078e0006 */
[----:B------:R-:W-:Y:S01]  /*12850*/  IMAD.MOV.U32 R3, RZ, RZ, R7 ;  /* 0x000000ffff037224 */ /* 0x000fe200078e0007 */
[----:B------:R-:W-:Y:S06]  /*12860*/  BRA `(.L_x_2304) ;  /* 0x0000000000087947 */ /* 0x000fec0003800000 */
.L_x_2303:
[----:B------:R-:W-:Y:S01]  /*12870*/  DMUL R2, RZ, R18 ;  /* 0x00000012ff027228 */ /* 0x000fe20000000000 */
[----:B------:R-:W-:-:S10]  /*12880*/  IMAD.MOV.U32 R0, RZ, RZ, RZ ;  /* 0x000000ffff007224 */ /* 0x000fd400078e00ff */
.L_x_2304:
[----:B------:R-:W-:Y:S05]  /*12890*/  BSYNC.RECONVERGENT B3 ;  /* 0x0000000000037941 */ /* 0x000fea0003800200 */
.L_x_2302:
        /* <DEDUP_REMOVED lines=32> */
.L_x_2294:
        /* <DEDUP_REMOVED lines=61> */
.L_x_2307:
[----:B------:R-:W-:Y:S05]  /*12e70*/  BSYNC.RECONVERGENT B0 ;  /* 0x0000000000007941 */ /* 0x000fea0003800200 */
.L_x_2306:
        /* <DEDUP_REMOVED lines=38> */
.L_x_2311:
[----:B------:R-:W-:Y:S05]  /*130e0*/  BSYNC.RECONVERGENT B4 ;  /* 0x0000000000047941 */ /* 0x000fea0003800200 */
.L_x_2310:
[----:B------:R-:W-:Y:S01]  /*130f0*/  VIADD R0, R4, 0x1 ;  /* 0x0000000104007836 */ /* 0x000fe20000000000 */
[----:B------:R-:W-:Y:S06]  /*13100*/  BRA `(.L_x_2312) ;  /* 0x0000000000087947 */ /* 0x000fec0003800000 */
.L_x_2309:
[----:B------:R-:W-:Y:S01]  /*13110*/  DMUL R2, RZ, R18 ;  /* 0x00000012ff027228 */ /* 0x000fe20000000000 */
[----:B------:R-:W-:-:S10]  /*13120*/  IMAD.MOV.U32 R0, RZ, RZ, 0x1 ;  /* 0x00000001ff007424 */ /* 0x000fd400078e00ff */
.L_x_2312:
[----:B------:R-:W-:Y:S05]  /*13130*/  BSYNC.RECONVERGENT B3 ;  /* 0x0000000000037941 */ /* 0x000fea0003800200 */
.L_x_2308:
        /* <DEDUP_REMOVED lines=58> */
.L_x_2314:
[----:B------:R-:W-:Y:S01]  /*134e0*/  DMUL R2, RZ, R18 ;  /* 0x00000012ff027228 */ /* 0x000fe20000000000 */
[----:B------:R-:W-:-:S10]  /*134f0*/  IMAD.MOV.U32 R0, RZ, RZ, RZ ;  /* 0x000000ffff007224 */ /* 0x000fd400078e00ff */
.L_x_2315:
[----:B------:R-:W-:Y:S05]  /*13500*/  BSYNC.RECONVERGENT B3 ;  /* 0x0000000000037941 */ /* 0x000fea0003800200 */
.L_x_2313:
        /* <DEDUP_REMOVED lines=36> */
.L_x_2293:
        /* <DEDUP_REMOVED lines=10> */
.L_x_2316:
[----:B------:R-:W-:-:S10]  /*137f0*/  DADD R16, R18, -R18 ;  /* 0x0000000012107229 */ /* 0x000fd40000000812 */
[----:B------:R-:W-:Y:S02]  /*13800*/  IMAD.MOV.U32 R18, RZ, RZ, R16 ;  /* 0x000000ffff127224 */ /* 0x000fe400078e0010 */
[----:B------:R-:W-:Y:S01]  /*13810*/  IMAD.MOV.U32 R19, RZ, RZ, R17 ;  /* 0x000000ffff137224 */ /* 0x000fe200078e0011 */
[----:B------:R-:W-:Y:S06]  /*13820*/  BRA `(.L_x_2305) ;  /* 0x0000000800c87947 */ /* 0x000fec0003800000 */
.L_x_2292:
        /* <DEDUP_REMOVED lines=26> */
.L_x_2320:
[----:B------:R-:W-:Y:S05]  /*139d0*/  BSYNC.RECONVERGENT B4 ;  /* 0x0000000000047941 */ /* 0x000fea0003800200 */
.L_x_2319:
[----:B------:R-:W-:Y:S01]  /*139e0*/  VIADD R0, R4, 0x1 ;  /* 0x0000000104007836 */ /* 0x000fe20000000000 */
[----:B------:R-:W-:Y:S06]  /*139f0*/  BRA `(.L_x_2321) ;  /* 0x0000000000087947 */ /* 0x000fec0003800000 */
.L_x_2318:
[----:B------:R-:W-:Y:S01]  /*13a00*/  DMUL R2, RZ, R18 ;  /* 0x00000012ff027228 */ /* 0x000fe20000000000 */
[----:B------:R-:W-:-:S10]  /*13a10*/  IMAD.MOV.U32 R0, RZ, RZ, 0x1 ;  /* 0x00000001ff007424 */ /* 0x000fd400078e00ff */
.L_x_2321:
[----:B------:R-:W-:Y:S05]  /*13a20*/  BSYNC.RECONVERGENT B3 ;  /* 0x0000000000037941 */ /* 0x000fea0003800200 */
.L_x_2317:
        /* <DEDUP_REMOVED lines=56> */
.L_x_2323:
[----:B------:R-:W-:Y:S01]  /*13db0*/  DMUL R2, RZ, R18 ;  /* 0x00000012ff027228 */ /* 0x000fe20000000000 */
[----:B------:R-:W-:-:S10]  /*13dc0*/  IMAD.MOV.U32 R0, RZ, RZ, RZ ;  /* 0x000000ffff007224 */ /* 0x000fd400078e00ff */
.L_x_2324:
[----:B------:R-:W-:Y:S05]  /*13dd0*/  BSYNC.RECONVERGENT B3 ;  /* 0x0000000000037941 */ /* 0x000fea0003800200 */
.L_x_2322:
        /* <DEDUP_REMOVED lines=30> */
.L_x_2291:
        /* <DEDUP_REMOVED lines=57> */
.L_x_2305:
[----:B------:R-:W-:Y:S05]  /*14350*/  BSYNC.RECONVERGENT B2 ;  /* 0x0000000000027941 */ /* 0x000fea0003800200 */
.L_x_2290:
        /* <DEDUP_REMOVED lines=133> */
.L_x_2332:
        /* <DEDUP_REMOVED lines=22> */
.L_x_2335:
[----:B------:R-:W-:Y:S05]  /*14d10*/  BSYNC.RECONVERGENT B3 ;  /* 0x0000000000037941 */ /* 0x000fea0003800200 */
.L_x_2334:
        /* <DEDUP_REMOVED lines=29> */
.L_x_2333:
[----:B------:R-:W-:Y:S05]  /*14ef0*/  BSYNC.RECONVERGENT B2 ;  /* 0x0000000000027941 */ /* 0x000fea0003800200 */
.L_x_2331:
        /* <DEDUP_REMOVED lines=22> */
.L_x_2337:
[----:B------:R-:W-:Y:S05]  /*15060*/  BSYNC.RECONVERGENT B2 ;  /* 0x0000000000027941 */ /* 0x000fea0003800200 */
.L_x_2336:
        /* <DEDUP_REMOVED lines=84> */
.L_x_2339:
[----:B------:R-:W-:Y:S02]  /*155b0*/  FSEL R2, RZ, 3.37028055040000000000e+12, P0 ;  /* 0x54442d18ff027808 */ /* 0x000fe40000000000 */
[----:B------:R-:W-:-:S07]  /*155c0*/  FSEL R3, RZ, 2.1426990032196044922, P0 ;  /* 0x400921fbff037808 */ /* 0x000fce0000000000 */
.L_x_2340:
[----:B------:R-:W-:Y:S05]  /*155d0*/  BSYNC.RECONVERGENT B0 ;  /* 0x0000000000007941 */ /* 0x000fea0003800200 */
.L_x_2338:
[----:B------:R-:W-:Y:S01]  /*155e0*/  DADD R28, |R28|, |R30| ;  /* 0x000000001c1c7229 */ /* 0x000fe2000000061e */
[----:B------:R-:W-:Y:S01]  /*155f0*/  LOP3.LUT R31, R3, 0x80000000, R31, 0xb8, !PT ;  /* 0x80000000031f7812 */ /* 0x000fe200078eb81f */
[----:B------:R-:W-:-:S06]  /*15600*/  DMUL R8, R8, 0.5 ;  /* 0x3fe0000008087828 */ /* 0x000fcc0000000000 */
[----:B------:R-:W-:-:S06]  /*15610*/  DSETP.NAN.AND P0, PT, R28, R28, PT ;  /* 0x0000001c1c00722a */ /* 0x000fcc0003f08000 */
[----:B------:R-:W-:Y:S02]  /*15620*/  FSEL R2, R28, R2, P0 ;  /* 0x000000021c027208 */ /* 0x000fe40000000000 */
[----:B------:R-:W-:Y:S01]  /*15630*/  FSEL R3, R29, R31, P0 ;  /* 0x0000001f1d037208 */ /* 0x000fe20000000000 */
[----:B------:R-:W-:Y:S06]  /*15640*/  BRA `(.L_x_2341) ;  /* 0x0000006400e07947 */ /* 0x000fec0003800000 */
.L_x_2330:
        /* <DEDUP_REMOVED lines=103> */
.L_x_2344:
[----:B------:R-:W-:Y:S05]  /*15cc0*/  BSYNC.RECONVERGENT B0 ;  /* 0x0000000000007941 */ /* 0x000fea0003800200 */
.L_x_2343:
        /* <DEDUP_REMOVED lines=8> */
.L_x_2346:
[----:B------:R-:W-:Y:S05]  /*15d50*/  BSYNC.RECONVERGENT B2 ;  /* 0x0000000000027941 */ /* 0x000fea0003800200 */
.L_x_2345:
        /* <DEDUP_REMOVED lines=84> */
.L_x_2348:
[----:B------:R-:W-:Y:S02]  /*162a0*/  FSEL R2, RZ, 3.37028055040000000000e+12, P0 ;  /* 0x54442d18ff027808 */ /* 0x000fe40000000000 */
[----:B------:R-:W-:-:S07]  /*162b0*/  FSEL R3, RZ, 2.1426990032196044922, P0 ;  /* 0x400921fbff037808 */ /* 0x000fce0000000000 */
.L_x_2349:
[----:B------:R-:W-:Y:S05]  /*162c0*/  BSYNC.RECONVERGENT B0 ;  /* 0x0000000000007941 */ /* 0x000fea0003800200 */
.L_x_2347:
[----:B------:R-:W-:Y:S01]  /*162d0*/  DADD R28, |R28|, |R30| ;  /* 0x000000001c1c7229 */ /* 0x000fe2000000061e */
[----:B------:R-:W-:Y:S01]  /*162e0*/  LOP3.LUT R31, R3, 0x80000000, R31, 0xb8, !PT ;  /* 0x80000000031f7812 */ /* 0x000fe200078eb81f */
[----:B------:R-:W-:-:S06]  /*162f0*/  DMUL R8, R8, 0.5 ;  /* 0x3fe0000008087828 */ /* 0x000fcc0000000000 */
[----:B------:R-:W-:-:S06]  /*16300*/  DSETP.NAN.AND P0, PT, R28, R28, PT ;  /* 0x0000001c1c00722a */ /* 0x000fcc0003f08000 */
[----:B------:R-:W-:Y:S02]  /*16310*/  FSEL R2, R28, R2, P0 ;  /* 0x000000021c027208 */ /* 0x000fe40000000000 */
[----:B------:R-:W-:Y:S01]  /*16320*/  FSEL R3, R29, R31, P0 ;  /* 0x0000001f1d037208 */ /* 0x000fe20000000000 */
[----:B------:R-:W-:Y:S06]  /*16330*/  BRA `(.L_x_2341) ;  /* 0x0000005800a47947 */ /* 0x000fec0003800000 */
.L_x_2342:
        /* <DEDUP_REMOVED lines=30> */
.L_x_2351:
        /* <DEDUP_REMOVED lines=82> */
.L_x_2350:
        /* <DEDUP_REMOVED lines=99> */
.L_x_2353:
        /* <DEDUP_REMOVED lines=22> */
.L_x_2356:
[----:B------:R-:W-:Y:S05]  /*171d0*/  BSYNC.RECONVERGENT B3 ;  /* 0x0000000000037941 */ /* 0x000fea0003800200 */
.L_x_2355:
        /* <DEDUP_REMOVED lines=29> */
.L_x_2354:
[----:B------:R-:W-:Y:S05]  /*173b0*/  BSYNC.RECONVERGENT B2 ;  /* 0x0000000000027941 */ /* 0x000fea0003800200 */
.L_x_2352:
        /* <DEDUP_REMOVED lines=26> */
.L_x_2358:
[----:B------:R-:W-:Y:S05]  /*17560*/  BSYNC.RECONVERGENT B2 ;  /* 0x0000000000027941 */ /* 0x000fea0003800200 */
.L_x_2357:
        /* <DEDUP_REMOVED lines=84> */
.L_x_2360:
[----:B------:R-:W-:Y:S02]  /*17ab0*/  FSEL R2, RZ, 3.37028055040000000000e+12, P0 ;  /* 0x54442d18ff027808 */ /* 0x000fe40000000000 */
[----:B------:R-:W-:-:S07]  /*17ac0*/  FSEL R3, RZ, 2.1426990032196044922, P0 ;  /* 0x400921fbff037808 */ /* 0x000fce0000000000 */
.L_x_2361:
[----:B------:R-:W-:Y:S05]  /*17ad0*/  BSYNC.RECONVERGENT B0 ;  /* 0x0000000000007941 */ /* 0x000fea0003800200 */
.L_x_2359:
[----:B------:R-:W-:Y:S01]  /*17ae0*/  DADD R28, |R28|, |R30| ;  /* 0x000000001c1c7229 */ /* 0x000fe2000000061e */
[----:B------:R-:W-:Y:S01]  /*17af0*/  LOP3.LUT R31, R3, 0x80000000, R31, 0xb8, !PT ;  /* 0x80000000031f7812 */ /* 0x000fe200078eb81f */
[----:B------:R-:W-:-:S06]  /*17b00*/  DMUL R8, R32, 0.5 ;  /* 0x3fe0000020087828 */ /* 0x000fcc0000000000 */
[----:B------:R-:W-:-:S06]  /*17b10*/  DSETP.NAN.AND P0, PT, R28, R28, PT ;  /* 0x0000001c1c00722a */ /* 0x000fcc0003f08000 */
[----:B------:R-:W-:Y:S02]  /*17b20*/  FSEL R2, R28, R2, P0 ;  /* 0x000000021c027208 */ /* 0x000fe40000000000 */
[----:B------:R-:W-:Y:S01]  /*17b30*/  FSEL R3, R29, R31, P0 ;  /* 0x0000001f1d037208 */ /* 0x000fe20000000000 */
[----:B------:R-:W-:Y:S06]  /*17b40*/  BRA `(.L_x_2341) ;  /* 0x0000004000a07947 */ /* 0x000fec0003800000 */
.L_x_2329:
        /* <DEDUP_REMOVED lines=136> */
.L_x_2363:
[----:B------:R-:W-:Y:S05]  /*183d0*/  BSYNC.RECONVERGENT B0 ;  /* 0x0000000000007941 */ /* 0x000fea0003800200 */
.L_x_2362:
        /* <DEDUP_REMOVED lines=8> */
.L_x_2365:
[----:B------:R-:W-:Y:S05]  /*18460*/  BSYNC.RECONVERGENT B2 ;  /* 0x0000000000027941 */ /* 0x000fea0003800200 */
.L_x_2364:
        /* <DEDUP_REMOVED lines=84> */
.L_x_2367:
[----:B------:R-:W-:Y:S02]  /*189b0*/  FSEL R2, RZ, 3.37028055040000000000e+12, P0 ;  /* 0x54442d18ff027808 */ /* 0x000fe40000000000 */
[----:B------:R-:W-:-:S07]  /*189c0*/  FSEL R3, RZ, 2.1426990032196044922, P0 ;  /* 0x400921fbff037808 */ /* 0x000fce0000000000 */
.L_x_2368:
[----:B------:R-:W-:Y:S05]  /*189d0*/  BSYNC.RECONVERGENT B0 ;  /* 0x0000000000007941 */ /* 0x000fea0003800200 */
.L_x_2366:
[----:B------:R-:W-:Y:S01]  /*189e0*/  DADD R28, |R28|, |R30| ;  /* 0x000000001c1c7229 */ /* 0x000fe2000000061e */
[----:B------:R-:W-:-:S07]  /*189f0*/  LOP3.LUT R31, R3, 0x80000000, R31, 0xb8, !PT ;  /* 0x80000000031f7812 */ /* 0x000fce00078eb81f */
[----:B------:R-:W-:-:S06]  /*18a00*/  DSETP.NAN.AND P0, PT, R28, R28, PT ;  /* 0x0000001c1c00722a */ /* 0x000fcc0003f08000 */
[----:B------:R-:W-:Y:S02]  /*18a10*/  FSEL R2, R28, R2, P0 ;  /* 0x000000021c027208 */ /* 0x000fe40000000000 */
[----:B------:R-:W-:Y:S01]  /*18a20*/  FSEL R3, R29, R31, P0 ;  /* 0x0000001f1d037208 */ /* 0x000fe20000000000 */
[----:B------:R-:W-:Y:S06]  /*18a30*/  BRA `(.L_x_2341) ;  /* 0x0000003000e47947 */ /* 0x000fec0003800000 */
.L_x_2328:
        /* <DEDUP_REMOVED lines=92> */
.L_x_2371:
        /* <DEDUP_REMOVED lines=22> */
.L_x_2374:
[----:B------:R-:W-:Y:S05]  /*19160*/  BSYNC.RECONVERGENT B3 ;  /* 0x0000000000037941 */ /* 0x000fea0003800200 */
.L_x_2373:
        /* <DEDUP_REMOVED lines=29> */
.L_x_2372:
[----:B------:R-:W-:Y:S05]  /*19340*/  BSYNC.RECONVERGENT B2 ;  /* 0x0000000000027941 */ /* 0x000fea0003800200 */
.L_x_2370:
        /* <DEDUP_REMOVED lines=87> */
.L_x_2369:
        /* <DEDUP_REMOVED lines=88> */
.L_x_2327:
        /* <DEDUP_REMOVED lines=25> */
.L_x_2376:
[----:B------:R-:W-:Y:S05]  /*19fd0*/  BSYNC.RECONVERGENT B2 ;  /* 0x0000000000027941 */ /* 0x000fea0003800200 */
.L_x_2375:
        /* <DEDUP_REMOVED lines=23> */
.L_x_2378:
[----:B------:R-:W-:Y:S05]  /*1a150*/  BSYNC.RECONVERGENT B2 ;  /* 0x0000000000027941 */ /* 0x000fea0003800200 */
.L_x_2377:
        /* <DEDUP_REMOVED lines=140> */
.L_x_2380:
[----:B------:R-:W-:Y:S05]  /*1aa20*/  BSYNC.RECONVERGENT B0 ;  /* 0x0000000000007941 */ /* 0x000fea0003800200 */
.L_x_2379:
        /* <DEDUP_REMOVED lines=8> */
.L_x_2382:
[----:B------:R-:W-:Y:S05]  /*1aab0*/  BSYNC.RECONVERGENT B2 ;  /* 0x0000000000027941 */ /* 0x000fea0003800200 */
.L_x_2381:
        /* <DEDUP_REMOVED lines=84> */
.L_x_2384:
[----:B------:R-:W-:Y:S02]  /*1b000*/  FSEL R2, RZ, 3.37028055040000000000e+12, P0 ;  /* 0x54442d18ff027808 */ /* 0x000fe40000000000 */
[----:B------:R-:W-:-:S07]  /*1b010*/  FSEL R3, RZ, 2.1426990032196044922, P0 ;  /* 0x400921fbff037808 */ /* 0x000fce0000000000 */
.L_x_2385:
[----:B------:R-:W-:Y:S05]  /*1b020*/  BSYNC.RECONVERGENT B0 ;  /* 0x0000000000007941 */ /* 0x000fea0003800200 */
.L_x_2383:
[----:B------:R-:W-:Y:S01]  /*1b030*/  DADD R28, |R28|, |R30| ;  /* 0x000000001c1c7229 */ /* 0x000fe2000000061e */
[----:B------:R-:W-:Y:S01]  /*1b040*/  LOP3.LUT R31, R3, 0x80000000, R31, 0xb8, !PT ;  /* 0x80000000031f7812 */ /* 0x000fe200078eb81f */
[----:B------:R-:W-:-:S06]  /*1b050*/  DADD R8, R8, 1 ;  /* 0x3ff0000008087429 */ /* 0x000fcc0000000000 */
[----:B------:R-:W-:-:S06]  /*1b060*/  DSETP.NAN.AND P0, PT, R28, R28, PT ;  /* 0x0000001c1c00722a */ /* 0x000fcc0003f08000 */
[----:B------:R-:W-:Y:S02]  /*1b070*/  FSEL R2, R28, R2, P0 ;  /* 0x000000021c027208 */ /* 0x000fe40000000000 */
[----:B------:R-:W-:Y:S01]  /*1b080*/  FSEL R3, R29, R31, P0 ;  /* 0x0000001f1d037208 */ /* 0x000fe20000000000 */
[----:B------:R-:W-:Y:S06]  /*1b090*/  BRA `(.L_x_2341) ;  /* 0x0000000c004c7947 */ /* 0x000fec0003800000 */
.L_x_2326:
        /* <DEDUP_REMOVED lines=111> */
.L_x_2387:
[----:B------:R-:W-:Y:S05]  /*1b790*/  BSYNC.RECONVERGENT B0 ;  /* 0x0000000000007941 */ /* 0x000fea0003800200 */
.L_x_2386:
[----:B------:R-:W-:Y:S04]  /*1b7a0*/  BSSY.RECONVERGENT B2, `(.L_x_2388) ;  /* 0x0000006000027945 */ /* 0x000fe80003800200 */
[----:B------:R-:W-:Y:S05]  /*1b7b0*/  @P4 BRA P5, `(.L_x_2389) ;  /* 0x0000000000104947 */ /* 0x000fea0002800000 */
[----:B------:R-:W-:Y:S01]  /*1b7c0*/  IMAD.MOV.U32 R2, RZ, RZ, R10 ;  /* 0x000000ffff027224 */ /* 0x000fe200078e000a */
[----:B------:R-:W-:Y:S01]  /*1b7d0*/  MOV R0, 0x1b800 ;  /* 0x0001b80000007802 */ /* 0x000fe20000000f00 */
[----:B------:R-:W-:-:S07]  /*1b7e0*/  IMAD.MOV.U32 R3, RZ, RZ, R11 ;  /* 0x000000ffff037224 */ /* 0x000fce00078e000b */
[----:B------:R-:W-:Y:S05]  /*1b7f0*/  CALL.REL.NOINC `($__internal_68_$__cuda_sm20_div_rn_f64_full) ;  /* 0x0000034c00287944 */ /* 0x000fea0003c00000 */
.L_x_2389:
[----:B------:R-:W-:Y:S05]  /*1b800*/  BSYNC.RECONVERGENT B2 ;  /* 0x0000000000027941 */ /* 0x000fea0003800200 */
.L_x_2388:
        /* <DEDUP_REMOVED lines=84> */
.L_x_2391:
[----:B------:R-:W-:Y:S02]  /*1bd50*/  FSEL R2, RZ, 3.37028055040000000000e+12, P0 ;  /* 0x54442d18ff027808 */ /* 0x000fe40000000000 */
[----:B------:R-:W-:-:S07]  /*1bd60*/  FSEL R3, RZ, 2.1426990032196044922, P0 ;  /* 0x400921fbff037808 */ /* 0x000fce0000000000 */
.L_x_2392:
[----:B------:R-:W-:Y:S05]  /*1bd70*/  BSYNC.RECONVERGENT B0 ;  /* 0x0000000000007941 */ /* 0x000fea0003800200 */
.L_x_2390:
[----:B------:R-:W-:Y:S01]  /*1bd80*/  DADD R28, |R28|, |R30| ;  /* 0x000000001c1c7229 */ /* 0x000fe2000000061e */
[----:B------:R-:W-:-:S07]  /*1bd90*/  LOP3.LUT R31, R3, 0x80000000, R31, 0xb8, !PT ;  /* 0x80000000031f7812 */ /* 0x000fce00078eb81f */
[----:B------:R-:W-:-:S06]  /*1bda0*/  DSETP.NAN.AND P0, PT, R28, R28, PT ;  /* 0x0000001c1c00722a */ /* 0x000fcc0003f08000 */
[----:B------:R-:W-:Y:S02]  /*1bdb0*/  FSEL R2, R28, R2, P0 ;  /* 0x000000021c027208 */ /* 0x000fe40000000000 */
[----:B------:R-:W-:-:S07]  /*1bdc0*/  FSEL R3, R29, R31, P0 ;  /* 0x0000001f1d037208 */ /* 0x000fce0000000000 */
.L_x_2341:
[----:B------:R-:W-:Y:S05]  /*1bdd0*/  BSYNC.RECONVERGENT B1 ;  /* 0x0000000000017941 */ /* 0x000fea0003800200 */
.L_x_2325:
        /* <DEDUP_REMOVED lines=75> */
.L_x_2399:
[----:B------:R-:W-:Y:S05]  /*1c290*/  BSYNC.RECONVERGENT B0 ;  /* 0x0000000000007941 */ /* 0x000fea0003800200 */
.L_x_2398:
        /* <DEDUP_REMOVED lines=25> */
.L_x_2403:
[----:B------:R-:W-:Y:S05]  /*1c430*/  BSYNC.RECONVERGENT B4 ;  /* 0x0000000000047941 */ /* 0x000fea0003800200 */
.L_x_2402:
[----:B------:R-:W-:Y:S01]  /*1c440*/  VIADD R0, R4, 0x1 ;  /* 0x0000000104007836 */ /* 0x000fe20000000000 */
[----:B------:R-:W-:Y:S06]  /*1c450*/  BRA `(.L_x_2404) ;  /* 0x0000000000087947 */ /* 0x000fec0003800000 */
.L_x_2401:
[----:B------:R-:W-:Y:S01]  /*1c460*/  DMUL R2, RZ, R30 ;  /* 0x0000001eff027228 */ /* 0x000fe20000000000 */
[----:B------:R-:W-:-:S10]  /*1c470*/  IMAD.MOV.U32 R0, RZ, RZ, 0x1 ;  /* 0x00000001ff007424 */ /* 0x000fd400078e00ff */
.L_x_2404:
[----:B------:R-:W-:Y:S05]  /*1c480*/  BSYNC.RECONVERGENT B3 ;  /* 0x0000000000037941 */ /* 0x000fea0003800200 */
.L_x_2400:
        /* <DEDUP_REMOVED lines=56> */
.L_x_2406:
[----:B------:R-:W-:Y:S01]  /*1c810*/  DMUL R2, RZ, R30 ;  /* 0x0000001eff027228 */ /* 0x000fe20000000000 */
[----:B------:R-:W-:-:S10]  /*1c820*/  IMAD.MOV.U32 R0, RZ, RZ, RZ ;  /* 0x000000ffff007224 */ /* 0x000fd400078e00ff */
.L_x_2407:
[----:B------:R-:W-:Y:S05]  /*1c830*/  BSYNC.RECONVERGENT B3 ;  /* 0x0000000000037941 */ /* 0x000fea0003800200 */
.L_x_2405:
        /* <DEDUP_REMOVED lines=32> */
.L_x_2397:
        /* <DEDUP_REMOVED lines=61> */
.L_x_2410:
[----:B------:R-:W-:Y:S05]  /*1ce10*/  BSYNC.RECONVERGENT B0 ;  /* 0x0000000000007941 */ /* 0x000fea0003800200 */
.L_x_2409:
        /* <DEDUP_REMOVED lines=38> */
.L_x_2414:
[----:B------:R-:W-:Y:S05]  /*1d080*/  BSYNC.RECONVERGENT B4 ;  /* 0x0000000000047941 */ /* 0x000fea0003800200 */
.L_x_2413:
[----:B------:R-:W-:Y:S01]  /*1d090*/  VIADD R0, R4, 0x1 ;  /* 0x0000000104007836 */ /* 0x000fe20000000000 */
[----:B------:R-:W-:Y:S06]  /*1d0a0*/  BRA `(.L_x_2415) ;  /* 0x0000000000087947 */ /* 0x000fec0003800000 */
.L_x_2412:
[----:B------:R-:W-:Y:S01]  /*1d0b0*/  DMUL R2, RZ, R30 ;  /* 0x0000001eff027228 */ /* 0x000fe20000000000 */
[----:B------:R-:W-:-:S10]  /*1d0c0*/  IMAD.MOV.U32 R0, RZ, RZ, 0x1 ;  /* 0x00000001ff007424 */ /* 0x000fd400078e00ff */
.L_x_2415:
[----:B------:R-:W-:Y:S05]  /*1d0d0*/  BSYNC.RECONVERGENT B3 ;  /* 0x0000000000037941 */ /* 0x000fea0003800200 */
.L_x_2411:
        /* <DEDUP_REMOVED lines=58> */
.L_x_2417:
[----:B------:R-:W-:Y:S01]  /*1d480*/  DMUL R2, RZ, R30 ;  /* 0x0000001eff027228 */ /* 0x000fe20000000000 */
[----:B------:R-:W-:-:S10]  /*1d490*/  IMAD.MOV.U32 R0, RZ, RZ, RZ ;  /* 0x000000ffff007224 */ /* 0x000fd400078e00ff */
.L_x_2418:
[----:B------:R-:W-:Y:S05]  /*1d4a0*/  BSYNC.RECONVERGENT B3 ;  /* 0x0000000000037941 */ /* 0x000fea0003800200 */
.L_x_2416:
        /* <DEDUP_REMOVED lines=36> */
.L_x_2396:
        /* <DEDUP_REMOVED lines=10> */
.L_x_2419:
[----:B------:R-:W-:-:S10]  /*1d790*/  DADD R28, R30, -R30 ;  /* 0x000000001e1c7229 */ /* 0x000fd4000000081e */
[----:B------:R-:W-:Y:S02]  /*1d7a0*/  IMAD.MOV.U32 R30, RZ, RZ, R28 ;  /* 0x000000ffff1e7224 */ /* 0x000fe400078e001c */
[----:B------:R-:W-:Y:S01]  /*1d7b0*/  IMAD.MOV.U32 R31, RZ, RZ, R29 ;  /* 0x000000ffff1f7224 */ /* 0x000fe200078e001d */
[----:B------:R-:W-:Y:S06]  /*1d7c0*/  BRA `(.L_x_2408) ;  /* 0x0000000800c87947 */ /* 0x000fec0003800000 */
.L_x_2395:
        /* <DEDUP_REMOVED lines=26> */
.L_x_2423:
[----:B------:R-:W-:Y:S05]  /*1d970*/  BSYNC.RECONVERGENT B4 ;  /* 0x0000000000047941 */ /* 0x000fea0003800200 */
.L_x_2422:
[----:B------:R-:W-:Y:S01]  /*1d980*/  VIADD R0, R4, 0x1 ;  /* 0x0000000104007836 */ /* 0x000fe20000000000 */
[----:B------:R-:W-:Y:S06]  /*1d990*/  BRA `(.L_x_2424) ;  /* 0x0000000000087947 */ /* 0x000fec0003800000 */
.L_x_2421:
[----:B------:R-:W-:Y:S01]  /*1d9a0*/  DMUL R2, RZ, R30 ;  /* 0x0000001eff027228 */ /* 0x000fe20000000000 */
[----:B------:R-:W-:-:S10]  /*1d9b0*/  IMAD.MOV.U32 R0, RZ, RZ, 0x1 ;  /* 0x00000001ff007424 */ /* 0x000fd400078e00ff */
.L_x_2424:
[----:B------:R-:W-:Y:S05]  /*1d9c0*/  BSYNC.RECONVERGENT B3 ;  /* 0x0000000000037941 */ /* 0x000fea0003800200 */
.L_x_2420:
        /* <DEDUP_REMOVED lines=56> */
.L_x_2426:
[----:B------:R-:W-:Y:S01]  /*1dd50*/  DMUL R2, RZ, R30 ;  /* 0x0000001eff027228 */ /* 0x000fe20000000000 */
[----:B------:R-:W-:-:S10]  /*1dd60*/  IMAD.MOV.U32 R0, RZ, RZ, RZ ;  /* 0x000000ffff007224 */ /* 0x000fd400078e00ff */
.L_x_2427:
[----:B------:R-:W-:Y:S05]  /*1dd70*/  BSYNC.RECONVERGENT B3 ;  /* 0x0000000000037941 */ /* 0x000fea0003800200 */
.L_x_2425:
        /* <DEDUP_REMOVED lines=30> */
.L_x_2394:
        /* <DEDUP_REMOVED lines=57> */
.L_x_2408:
[----:B------:R-:W-:Y:S05]  /*1e2f0*/  BSYNC.RECONVERGENT B2 ;  /* 0x0000000000027941 */ /* 0x000fea0003800200 */
.L_x_2393:
        /* <DEDUP_REMOVED lines=133> */
.L_x_2435:
        /* <DEDUP_REMOVED lines=22> */
.L_x_2438:
[----:B------:R-:W-:Y:S05]  /*1ecb0*/  BSYNC.RECONVERGENT B3 ;  /* 0x0000000000037941 */ /* 0x000fea0003800200 */
.L_x_2437:
        /* <DEDUP_REMOVED lines=29> */
.L_x_2436:
[----:B------:R-:W-:Y:S05]  /*1ee90*/  BSYNC.RECONVERGENT B2 ;  /* 0x0000000000027941 */ /* 0x000fea0003800200 */
.L_x_2434:
        /* <DEDUP_REMOVED lines=22> */
.L_x_2440:
[----:B------:R-:W-:Y:S05]  /*1f000*/  BSYNC.RECONVERGENT B2 ;  /* 0x0000000000027941 */ /* 0x000fea0003800200 */
.L_x_2439:
        /* <DEDUP_REMOVED lines=84> */
.L_x_2442:
[----:B------:R-:W-:Y:S02]  /*1f550*/  FSEL R2, RZ, 3.37028055040000000000e+12, P0 ;  /* 0x54442d18ff027808 */ /* 0x000fe40000000000 */
[----:B------:R-:W-:-:S07]  /*1f560*/  FSEL R3, RZ, 2.1426990032196044922, P0 ;  /* 0x400921fbff037808 */ /* 0x000fce0000000000 */
.L_x_2443:
[----:B------:R-:W-:Y:S05]  /*1f570*/  BSYNC.RECONVERGENT B0 ;  /* 0x0000000000007941 */ /* 0x000fea0003800200 */
.L_x_2441:
[----:B------:R-:W-:Y:S01]  /*1f580*/  DADD R24, |R24|, |R26| ;  /* 0x0000000018187229 */ /* 0x000fe2000000061a */
[----:B------:R-:W-:Y:S01]  /*1f590*/  LOP3.LUT R27, R3, 0x80000000, R27, 0xb8, !PT ;  /* 0x80000000031b7812 */ /* 0x000fe200078eb81b */
[----:B------:R-:W-:-:S06]  /*1f5a0*/  DMUL R8, R8, 0.5 ;  /* 0x3fe0000008087828 */ /* 0x000fcc0000000000 */
[----:B------:R-:W-:-:S06]  /*1f5b0*/  DSETP.NAN.AND P0, PT, R24, R24, PT ;  /* 0x000000181800722a */ /* 0x000fcc0003f08000 */
[----:B------:R-:W-:Y:S02]  /*1f5c0*/  FSEL R2, R24, R2, P0 ;  /* 0x0000000218027208 */ /* 0x000fe40000000000 */
[----:B------:R-:W-:Y:S01]  /*1f5d0*/  FSEL R3, R25, R27, P0 ;  /* 0x0000001b19037208 */ /* 0x000fe20000000000 */
[----:B------:R-:W-:Y:S06]  /*1f5e0*/  BRA `(.L_x_2444) ;  /* 0x0000006400e07947 */ /* 0x000fec0003800000 */
.L_x_2433:
        /* <DEDUP_REMOVED lines=103> */
.L_x_2447:
[----:B------:R-:W-:Y:S05]  /*1fc60*/  BSYNC.RECONVERGENT B0 ;  /* 0x0000000000007941 */ /* 0x000fea0003800200 */
.L_x_2446:
        /* <DEDUP_REMOVED lines=8> */
.L_x_2449:
[----:B------:R-:W-:Y:S05]  /*1fcf0*/  BSYNC.RECONVERGENT B2 ;  /* 0x0000000000027941 */ /* 0x000fea0003800200 */
.L_x_2448:
        /* <DEDUP_REMOVED lines=84> */
.L_x_2451:
[----:B------:R-:W-:Y:S02]  /*20240*/  FSEL R2, RZ, 3.37028055040000000000e+12, P0 ;  /* 0x54442d18ff027808 */ /* 0x000fe40000000000 */
[----:B------:R-:W-:-:S07]  /*20250*/  FSEL R3, RZ, 2.1426990032196044922, P0 ;  /* 0x400921fbff037808 */ /* 0x000fce0000000000 */
.L_x_2452:
[----:B------:R-:W-:Y:S05]  /*20260*/  BSYNC.RECONVERGENT B0 ;  /* 0x0000000000007941 */ /* 0x000fea0003800200 */
.L_x_2450:
[----:B------:R-:W-:Y:S01]  /*20270*/  DADD R24, |R24|, |R26| ;  /* 0x0000000018187229 */ /* 0x000fe2000000061a */
[----:B------:R-:W-:Y:S01]  /*20280*/  LOP3.LUT R27, R3, 0x80000000, R27, 0xb8, !PT ;  /* 0x80000000031b7812 */ /* 0x000fe200078eb81b */
[----:B------:R-:W-:-:S06]  /*20290*/  DMUL R8, R8, 0.5 ;  /* 0x3fe0000008087828 */ /* 0x000fcc0000000000 */
[----:B------:R-:W-:-:S06]  /*202a0*/  DSETP.NAN.AND P0, PT, R24, R24, PT ;  /* 0x000000181800722a */ /* 0x000fcc0003f08000 */
[----:B------:R-:W-:Y:S02]  /*202b0*/  FSEL R2, R24, R2, P0 ;  /* 0x0000000218027208 */ /* 0x000fe40000000000 */
[----:B------:R-:W-:Y:S01]  /*202c0*/  FSEL R3, R25, R27, P0 ;  /* 0x0000001b19037208 */ /* 0x000fe20000000000 */
[----:B------:R-:W-:Y:S06]  /*202d0*/  BRA `(.L_x_2444) ;  /* 0x0000005800a47947 */ /* 0x000fec0003800000 */
.L_x_2445:
        /* <DEDUP_REMOVED lines=30> */
.L_x_2454:
        /* <DEDUP_REMOVED lines=82> */
.L_x_2453:
        /* <DEDUP_REMOVED lines=99> */
.L_x_2456:
        /* <DEDUP_REMOVED lines=22> */
.L_x_2459:
[----:B------:R-:W-:Y:S05]  /*21170*/  BSYNC.RECONVERGENT B3 ;  /* 0x0000000000037941 */ /* 0x000fea0003800200 */
.L_x_2458:
        /* <DEDUP_REMOVED lines=29> */
.L_x_2457:
[----:B------:R-:W-:Y:S05]  /*21350*/  BSYNC.RECONVERGENT B2 ;  /* 0x0000000000027941 */ /* 0x000fea0003800200 */
.L_x_2455:
        /* <DEDUP_REMOVED lines=26> */
.L_x_2461:
[----:B------:R-:W-:Y:S05]  /*21500*/  BSYNC.RECONVERGENT B2 ;  /* 0x0000000000027941 */ /* 0x000fea0003800200 */
.L_x_2460:
        /* <DEDUP_REMOVED lines=84> */
.L_x_2463:
[----:B------:R-:W-:Y:S02]  /*21a50*/  FSEL R2, RZ, 3.37028055040000000000e+12, P0 ;  /* 0x54442d18ff027808 */ /* 0x000fe40000000000 */
[----:B------:R-:W-:-:S07]  /*21a60*/  FSEL R3, RZ, 2.1426990032196044922, P0 ;  /* 0x400921fbff037808 */ /* 0x000fce0000000000 */
.L_x_2464:
[----:B------:R-:W-:Y:S05]  /*21a70*/  BSYNC.RECONVERGENT B0 ;  /* 0x0000000000007941 */ /* 0x000fea0003800200 */
.L_x_2462:
[----:B------:R-:W-:Y:S01]  /*21a80*/  DADD R24, |R24|, |R26| ;  /* 0x0000000018187229 */ /* 0x000fe2000000061a */
[----:B------:R-:W-:Y:S01]  /*21a90*/  LOP3.LUT R27, R3, 0x80000000, R27, 0xb8, !PT ;  /* 0x80000000031b7812 */ /* 0x000fe200078eb81b */
[----:B------:R-:W-:-:S06]  /*21aa0*/  DMUL R8, R32, 0.5 ;  /* 0x3fe0000020087828 */ /* 0x000fcc0000000000 */
[----:B------:R-:W-:-:S06]  /*21ab0*/  DSETP.NAN.AND P0, PT, R24, R24, PT ;  /* 0x000000181800722a */ /* 0x000fcc0003f08000 */
[----:B------:R-:W-:Y:S02]  /*21ac0*/  FSEL R2, R24, R2, P0 ;  /* 0x0000000218027208 */ /* 0x000fe40000000000 */
[----:B------:R-:W-:Y:S01]  /*21ad0*/  FSEL R3, R25, R27, P0 ;  /* 0x0000001b19037208 */ /* 0x000fe20000000000 */
[----:B------:R-:W-:Y:S06]  /*21ae0*/  BRA `(.L_x_2444) ;  /* 0x0000004000a07947 */ /* 0x000fec0003800000 */
.L_x_2432:
        /* <DEDUP_REMOVED lines=136> */
.L_x_2466:
[----:B------:R-:W-:Y:S05]  /*22370*/  BSYNC.RECONVERGENT B0 ;  /* 0x0000000000007941 */ /* 0x000fea0003800200 */
.L_x_2465:
        /* <DEDUP_REMOVED lines=8> */
.L_x_2468:
[----:B------:R-:W-:Y:S05]  /*22400*/  BSYNC.RECONVERGENT B2 ;  /* 0x0000000000027941 */ /* 0x000fea0003800200 */
.L_x_2467:
        /* <DEDUP_REMOVED lines=84> */
.L_x_2470:
[----:B------:R-:W-:Y:S02]  /*22950*/  FSEL R2, RZ, 3.37028055040000000000e+12, P0 ;  /* 0x54442d18ff027808 */ /* 0x000fe40000000000 */
[----:B------:R-:W-:-:S07]  /*22960*/  FSEL R3, RZ, 2.1426990032196044922, P0 ;  /* 0x400921fbff037808 */ /* 0x000fce0000000000 */
.L_x_2471:
[----:B------:R-:W-:Y:S05]  /*22970*/  BSYNC.RECONVERGENT B0 ;  /* 0x0000000000007941 */ /* 0x000fea0003800200 */
.L_x_2469:
[----:B------:R-:W-:Y:S01]  /*22980*/  DADD R24, |R24|, |R26| ;  /* 0x0000000018187229 */ /* 0x000fe2000000061a */
[----:B------:R-:W-:-:S07]  /*22990*/  LOP3.LUT R27, R3, 0x80000000, R27, 0xb8, !PT ;  /* 0x80000000031b7812 */ /* 0x000fce00078eb81b */
[----:B------:R-:W-:-:S06]  /*229a0*/  DSETP.NAN.AND P0, PT, R24, R24, PT ;  /* 0x000000181800722a */ /* 0x000fcc0003f08000 */
[----:B------:R-:W-:Y:S02]  /*229b0*/  FSEL R2, R24, R2, P0 ;  /* 0x0000000218027208 */ /* 0x000fe40000000000 */
[----:B------:R-:W-:Y:S01]  /*229c0*/  FSEL R3, R25, R27, P0 ;  /* 0x0000001b19037208 */ /* 0x000fe20000000000 */
[----:B------:R-:W-:Y:S06]  /*229d0*/  BRA `(.L_x_2444) ;  /* 0x0000003000e47947 */ /* 0x000fec0003800000 */
.L_x_2431:
        /* <DEDUP_REMOVED lines=92> */
.L_x_2474:
        /* <DEDUP_REMOVED lines=22> */
.L_x_2477:
[----:B------:R-:W-:Y:S05]  /*23100*/  BSYNC.RECONVERGENT B3 ;  /* 0x0000000000037941 */ /* 0x000fea0003800200 */
.L_x_2476:
        /* <DEDUP_REMOVED lines=29> */
.L_x_2475:
[----:B------:R-:W-:Y:S05]  /*232e0*/  BSYNC.RECONVERGENT B2 ;  /* 0x0000000000027941 */ /* 0x000fea0003800200 */
.L_x_2473:
        /* <DEDUP_REMOVED lines=87> */
.L_x_2472:
        /* <DEDUP_REMOVED lines=88> */
.L_x_2430:
        /* <DEDUP_REMOVED lines=25> */
.L_x_2479:
[----:B------:R-:W-:Y:S05]  /*23f70*/  BSYNC.RECONVERGENT B2 ;  /* 0x0000000000027941 */ /* 0x000fea0003800200 */
.L_x_2478:
        /* <DEDUP_REMOVED lines=23> */
.L_x_2481:
[----:B------:R-:W-:Y:S05]  /*240f0*/  BSYNC.RECONVERGENT B2 ;  /* 0x0000000000027941 */ /* 0x000fea0003800200 */
.L_x_2480:
        /* <DEDUP_REMOVED lines=140> */
.L_x_2483:
[----:B------:R-:W-:Y:S05]  /*249c0*/  BSYNC.RECONVERGENT B0 ;  /* 0x0000000000007941 */ /* 0x000fea0003800200 */
.L_x_2482:
        /* <DEDUP_REMOVED lines=8> */
.L_x_2485:
[----:B------:R-:W-:Y:S05]  /*24a50*/  BSYNC.RECONVERGENT B2 ;  /* 0x0000000000027941 */ /* 0x000fea0003800200 */
.L_x_2484:
        /* <DEDUP_REMOVED lines=84> */
.L_x_2487:
[----:B------:R-:W-:Y:S02]  /*24fa0*/  FSEL R2, RZ, 3.37028055040000000000e+12, P0 ;  /* 0x54442d18ff027808 */ /* 0x000fe40000000000 */
[----:B------:R-:W-:-:S07]  /*24fb0*/  FSEL R3, RZ, 2.1426990032196044922, P0 ;  /* 0x400921fbff037808 */ /* 0x000fce0000000000 */
.L_x_2488:
[----:B------:R-:W-:Y:S05]  /*24fc0*/  BSYNC.RECONVERGENT B0 ;  /* 0x0000000000007941 */ /* 0x000fea0003800200 */
.L_x_2486:
[----:B------:R-:W-:Y:S01]  /*24fd0*/  DADD R24, |R24|, |R26| ;  /* 0x0000000018187229 */ /* 0x000fe2000000061a */
[----:B------:R-:W-:Y:S01]  /*24fe0*/  LOP3.LUT R27, R3, 0x80000000, R27, 0xb8, !PT ;  /* 0x80000000031b7812 */ /* 0x000fe200078eb81b */
[----:B------:R-:W-:-:S06]  /*24ff0*/  DADD R8, R8, 1 ;  /* 0x3ff0000008087429 */ /* 0x000fcc0000000000 */
[----:B------:R-:W-:-:S06]  /*25000*/  DSETP.NAN.AND P0, PT, R24, R24, PT ;  /* 0x000000181800722a */ /* 0x000fcc0003f08000 */
[----:B------:R-:W-:Y:S02]  /*25010*/  FSEL R2, R24, R2, P0 ;  /* 0x0000000218027208 */ /* 0x000fe40000000000 */
[----:B------:R-:W-:Y:S01]  /*25020*/  FSEL R3, R25, R27, P0 ;  /* 0x0000001b19037208 */ /* 0x000fe20000000000 */
[----:B------:R-:W-:Y:S06]  /*25030*/  BRA `(.L_x_2444) ;  /* 0x0000000c004c7947 */ /* 0x000fec0003800000 */
.L_x_2429:
        /* <DEDUP_REMOVED lines=111> */
.L_x_2490:
[----:B------:R-:W-:Y:S05]  /*25730*/  BSYNC.RECONVERGENT B0 ;  /* 0x0000000000007941 */ /* 0x000fea0003800200 */
.L_x_2489:
[----:B------:R-:W-:Y:S04]  /*25740*/  BSSY.RECONVERGENT B2, `(.L_x_2491) ;  /* 0x0000006000027945 */ /* 0x000fe80003800200 */
[----:B------:R-:W-:Y:S05]  /*25750*/  @P4 BRA P5, `(.L_x_2492) ;  /* 0x0000000000104947 */ /* 0x000fea0002800000 */
[----:B------:R-:W-:Y:S01]  /*25760*/  IMAD.MOV.U32 R2, RZ, RZ, R10 ;  /* 0x000000ffff027224 */ /* 0x000fe200078e000a */
[----:B------:R-:W-:Y:S01]  /*25770*/  MOV R0, 0x257a0 ;  /* 0x000257a000007802 */ /* 0x000fe20000000f00 */
[----:B------:R-:W-:-:S07]  /*25780*/  IMAD.MOV.U32 R3, RZ, RZ, R11 ;  /* 0x000000ffff037224 */ /* 0x000fce00078e000b */
[----:B------:R-:W-:Y:S05]  /*25790*/  CALL.REL.NOINC `($__internal_68_$__cuda_sm20_div_rn_f64_full) ;  /* 0x000002ac00407944 */ /* 0x000fea0003c00000 */
.L_x_2492:
[----:B------:R-:W-:Y:S05]  /*257a0*/  BSYNC.RECONVERGENT B2 ;  /* 0x0000000000027941 */ /* 0x000fea0003800200 */
.L_x_2491:
        /* <DEDUP_REMOVED lines=84> */
.L_x_2494:
[----:B------:R-:W-:Y:S02]  /*25cf0*/  FSEL R2, RZ, 3.37028055040000000000e+12, P0 ;  /* 0x54442d18ff027808 */ /* 0x000fe40000000000 */
[----:B------:R-:W-:-:S07]  /*25d00*/  FSEL R3, RZ, 2.1426990032196044922, P0 ;  /* 0x400921fbff037808 */ /* 0x000fce0000000000 */
.L_x_2495:
[----:B------:R-:W-:Y:S05]  /*25d10*/  BSYNC.RECONVERGENT B0 ;  /* 0x0000000000007941 */ /* 0x000fea0003800200 */
.L_x_2493:
[----:B------:R-:W-:Y:S01]  /*25d20*/  DADD R24, |R24|, |R26| ;  /* 0x0000000018187229 */ /* 0x000fe2000000061a */
[----:B------:R-:W-:-:S07]  /*25d30*/  LOP3.LUT R27, R3, 0x80000000, R27, 0xb8, !PT ;  /* 0x80000000031b7812 */ /* 0x000fce00078eb81b */
[----:B------:R-:W-:-:S06]  /*25d40*/  DSETP.NAN.AND P0, PT, R24, R24, PT ;  /* 0x000000181800722a */ /* 0x000fcc0003f08000 */
[----:B------:R-:W-:Y:S02]  /*25d50*/  FSEL R2, R24, R2, P0 ;  /* 0x0000000218027208 */ /* 0x000fe40000000000 */
[----:B------:R-:W-:-:S07]  /*25d60*/  FSEL R3, R25, R27, P0 ;  /* 0x0000001b19037208 */ /* 0x000fce0000000000 */
.L_x_2444:
[----:B------:R-:W-:Y:S05]  /*25d70*/  BSYNC.RECONVERGENT B1 ;  /* 0x0000000000017941 */ /* 0x000fea0003800200 */
.L_x_2428:
        /* <DEDUP_REMOVED lines=75> */
.L_x_2502:
[----:B------:R-:W-:Y:S05]  /*26230*/  BSYNC.RECONVERGENT B0 ;  /* 0x0000000000007941 */ /* 0x000fea0003800200 */
.L_x_2501:
        /* <DEDUP_REMOVED lines=25> */
.L_x_2506:
[----:B------:R-:W-:Y:S05]  /*263d0*/  BSYNC.RECONVERGENT B4 ;  /* 0x0000000000047941 */ /* 0x000fea0003800200 */
.L_x_2505:
[----:B------:R-:W-:Y:S01]  /*263e0*/  VIADD R0, R4, 0x1 ;  /* 0x0000000104007836 */ /* 0x000fe20000000000 */
[----:B------:R-:W-:Y:S06]  /*263f0*/  BRA `(.L_x_2507) ;  /* 0x0000000000087947 */ /* 0x000fec0003800000 */
.L_x_2504:
[----:B------:R-:W-:Y:S01]  /*26400*/  DMUL R2, RZ, R26 ;  /* 0x0000001aff027228 */ /* 0x000fe20000000000 */
[----:B------:R-:W-:-:S10]  /*26410*/  IMAD.MOV.U32 R0, RZ, RZ, 0x1 ;  /* 0x00000001ff007424 */ /* 0x000fd400078e00ff */
.L_x_2507:
[----:B------:R-:W-:Y:S05]  /*26420*/  BSYNC.RECONVERGENT B3 ;  /* 0x0000000000037941 */ /* 0x000fea0003800200 */
.L_x_2503:
        /* <DEDUP_REMOVED lines=56> */
.L_x_2509:
[----:B------:R-:W-:Y:S01]  /*267b0*/  DMUL R2, RZ, R26 ;  /* 0x0000001aff027228 */ /* 0x000fe20000000000 */
[----:B------:R-:W-:-:S10]  /*267c0*/  IMAD.MOV.U32 R0, RZ, RZ, RZ ;  /* 0x000000ffff007224 */ /* 0x000fd400078e00ff */
.L_x_2510:
[----:B------:R-:W-:Y:S05]  /*267d0*/  BSYNC.RECONVERGENT B3 ;  /* 0x0000000000037941 */ /* 0x000fea0003800200 */
.L_x_2508:
        /* <DEDUP_REMOVED lines=32> */
.L_x_2500:
        /* <DEDUP_REMOVED lines=61> */
.L_x_2513:
[----:B------:R-:W-:Y:S05]  /*26db0*/  BSYNC.RECONVERGENT B0 ;  /* 0x0000000000007941 */ /* 0x000fea0003800200 */
.L_x_2512:
        /* <DEDUP_REMOVED lines=38> */
.L_x_2517:
[----:B------:R-:W-:Y:S05]  /*27020*/  BSYNC.RECONVERGENT B4 ;  /* 0x0000000000047941 */ /* 0x000fea0003800200 */
.L_x_2516:
[----:B------:R-:W-:Y:S01]  /*27030*/  VIADD R0, R4, 0x1 ;  /* 0x0000000104007836 */ /* 0x000fe20000000000 */
[----:B------:R-:W-:Y:S06]  /*27040*/  BRA `(.L_x_2518) ;  /* 0x0000000000087947 */ /* 0x000fec0003800000 */
.L_x_2515:
[----:B------:R-:W-:Y:S01]  /*27050*/  DMUL R2, RZ, R26 ;  /* 0x0000001aff027228 */ /* 0x000fe20000000000 */
[----:B------:R-:W-:-:S10]  /*27060*/  IMAD.MOV.U32 R0, RZ, RZ, 0x1 ;  /* 0x00000001ff007424 */ /* 0x000fd400078e00ff */
.L_x_2518:
[----:B------:R-:W-:Y:S05]  /*27070*/  BSYNC.RECONVERGENT B3 ;  /* 0x0000000000037941 */ /* 0x000fea0003800200 */
.L_x_2514:
        /* <DEDUP_REMOVED lines=58> */
.L_x_2520:
[----:B------:R-:W-:Y:S01]  /*27420*/  DMUL R2, RZ, R26 ;  /* 0x0000001aff027228 */ /* 0x000fe20000000000 */
[----:B------:R-:W-:-:S10]  /*27430*/  IMAD.MOV.U32 R0, RZ, RZ, RZ ;  /* 0x000000ffff007224 */ /* 0x000fd400078e00ff */
.L_x_2521:
[----:B------:R-:W-:Y:S05]  /*27440*/  BSYNC.RECONVERGENT B3 ;  /* 0x0000000000037941 */ /* 0x000fea0003800200 */
.L_x_2519:
        /* <DEDUP_REMOVED lines=36> */
.L_x_2499:
        /* <DEDUP_REMOVED lines=10> */
.L_x_2522:
[----:B------:R-:W-:-:S10]  /*27730*/  DADD R24, R26, -R26 ;  /* 0x000000001a187229 */ /* 0x000fd4000000081a */
[----:B------:R-:W-:Y:S02]  /*27740*/  IMAD.MOV.U32 R26, RZ, RZ, R24 ;  /* 0x000000ffff1a7224 */ /* 0x000fe400078e0018 */
[----:B------:R-:W-:Y:S01]  /*27750*/  IMAD.MOV.U32 R27, RZ, RZ, R25 ;  /* 0x000000ffff1b7224 */ /* 0x000fe200078e0019 */
[----:B------:R-:W-:Y:S06]  /*27760*/  BRA `(.L_x_2511) ;  /* 0x0000000800c87947 */ /* 0x000fec0003800000 */
.L_x_2498:
        /* <DEDUP_REMOVED lines=26> */
.L_x_2526:
[----:B------:R-:W-:Y:S05]  /*27910*/  BSYNC.RECONVERGENT B4 ;  /* 0x0000000000047941 */ /* 0x000fea0003800200 */
.L_x_2525:
[----:B------:R-:W-:Y:S01]  /*27920*/  VIADD R0, R4, 0x1 ;  /* 0x0000000104007836 */ /* 0x000fe20000000000 */
[----:B------:R-:W-:Y:S06]  /*27930*/  BRA `(.L_x_2527) ;  /* 0x0000000000087947 */ /* 0x000fec0003800000 */
.L_x_2524:
[----:B------:R-:W-:Y:S01]  /*27940*/  DMUL R2, RZ, R26 ;  /* 0x0000001aff027228 */ /* 0x000fe20000000000 */
[----:B------:R-:W-:-:S10]  /*27950*/  IMAD.MOV.U32 R0, RZ, RZ, 0x1 ;  /* 0x00000001ff007424 */ /* 0x000fd400078e00ff */
.L_x_2527:
[----:B------:R-:W-:Y:S05]  /*27960*/  BSYNC.RECONVERGENT B3 ;  /* 0x0000000000037941 */ /* 0x000fea0003800200 */
.L_x_2523:
        /* <DEDUP_REMOVED lines=56> */
.L_x_2529:
[----:B------:R-:W-:Y:S01]  /*27cf0*/  DMUL R2, RZ, R26 ;  /* 0x0000001aff027228 */ /* 0x000fe20000000000 */
[----:B------:R-:W-:-:S10]  /*27d00*/  IMAD.MOV.U32 R0, RZ, RZ, RZ ;  /* 0x000000ffff007224 */ /* 0x000fd400078e00ff */
.L_x_2530:
[----:B------:R-:W-:Y:S05]  /*27d10*/  BSYNC.RECONVERGENT B3 ;  /* 0x0000000000037941 */ /* 0x000fea0003800200 */
.L_x_2528:
        /* <DEDUP_REMOVED lines=30> */
.L_x_2497:
        /* <DEDUP_REMOVED lines=57> */
.L_x_2511:
[----:B------:R-:W-:Y:S05]  /*28290*/  BSYNC.RECONVERGENT B2 ;  /* 0x0000000000027941 */ /* 0x000fea0003800200 */
.L_x_2496:
[----:B------:R-:W0:Y:S01]  /*282a0*/  S2R R0, SR_TID.X ;  /* 0x0000000000007919 */ /* 0x000e220000002100 */
[----:B------:R-:W1:Y:S01]  /*282b0*/  LDCU UR10, c[0x0][0x360] ;  /* 0x00006c00ff0a77ac */ /* 0x000e620008000800 */
[----:B------:R-:W2:Y:S01]  /*282c0*/  LDC R13, c[0x0][0x360] ;  /* 0x0000d800ff0d7b82 */ /* 0x000ea20000000800 */
[----:B------:R-:W-:Y:S01]  /*282d0*/  BSSY.RECONVERGENT B0, `(.L_x_2531) ;  /* 0x000002c000007945 */ /* 0x000fe20003800200 */
[----:B0-----:R-:W-:-:S04]  /*282e0*/  IADD3 R10, P1, PT, R0, UR4, RZ ;  /* 0x00000004000a7c10 */ /* 0x001fc8000ff3e0ff */
[----:B-1----:R-:W-:Y:S01]  /*282f0*/  IADD3 R2, P0, PT, R10, UR10, RZ ;  /* 0x0000000a0a027c10 */ /* 0x002fe2000ff1e0ff */
[----:B------:R-:W-:-:S03]  /*28300*/  IMAD.X R11, RZ, RZ, UR5, P1 ;  /* 0x00000005ff0b7e24 */ /* 0x000fc600088e06ff */
[----:B------:R-:W-:Y:S01]  /*28310*/  IADD3 R8, P3, PT, R2, UR10, RZ ;  /* 0x0000000a02087c10 */ /* 0x000fe2000ff7e0ff */
[----:B------:R-:W-:Y:S01]  /*28320*/  IMAD.X R3, RZ, RZ, R11, P0 ;  /* 0x000000ffff037224 */ /* 0x000fe200000e060b */
[----:B------:R-:W-:Y:S02]  /*28330*/  ISETP.GE.U32.AND P0, PT, R10, UR18, PT ;  /* 0x000000120a007c0c */ /* 0x000fe4000bf06070 */
[----:B------:R-:W-:Y:S01]  /*28340*/  ISETP.GE.U32.AND P1, PT, R2, UR18, PT ;  /* 0x0000001202007c0c */ /* 0x000fe2000bf26070 */
[----:B------:R-:W-:Y:S01]  /*28350*/  IMAD.X R9, RZ, RZ, R3, P3 ;  /* 0x000000ffff097224 */ /* 0x000fe200018e0603 */
[----:B------:R-:W-:Y:S02]  /*28360*/  ISETP.GE.U32.AND.EX P0, PT, R11, UR19, PT, P0 ;  /* 0x000000130b007c0c */ /* 0x000fe4000bf06100 */
[----:B------:R-:W-:Y:S02]  /*28370*/  ISETP.GE.U32.AND P2, PT, R8, UR18, PT ;  /* 0x0000001208007c0c */ /* 0x000fe4000bf46070 */
[----:B------:R-:W-:-:S02]  /*28380*/  ISETP.GE.U32.AND.EX P1, PT, R3, UR19, PT, P1 ;  /* 0x0000001303007c0c */ /* 0x000fc4000bf26110 */
[----:B------:R-:W-:-:S07]  /*28390*/  ISETP.GE.U32.AND.EX P2, PT, R9, UR19, PT, P2 ;  /* 0x0000001309007c0c */ /* 0x000fce000bf46120 */
[----:B------:R-:W-:-:S04]  /*283a0*/  @!P0 LEA R2, P4, R10, UR6, 0x4 ;  /* 0x000000060a028c11 */ /* 0x000fc8000f8820ff */
[C---:B------:R-:W-:Y:S02]  /*283b0*/  @!P1 LEA R4, P5, R10.reuse, UR6, 0x4 ;  /* 0x000000060a049c11 */ /* 0x040fe4000f8a20ff */
[C-C-:B------:R-:W-:Y:S01]  /*283c0*/  @!P0 LEA.HI.X R3, R10.reuse, UR7, R11.reuse, 0x4, P4 ;  /* 0x000000070a038c11 */ /* 0x140fe2000a0f240b */
[C---:B--2---:R-:W-:Y:S01]  /*283d0*/  @!P2 IMAD.SHL.U32 R6, R13.reuse, 0x10, RZ ;  /* 0x000000100d06a824 */ /* 0x044fe200078e00ff */
[C---:B------:R-:W-:Y:S02]  /*283e0*/  @!P1 LEA.HI.X R5, R10.reuse, UR7, R11, 0x4, P5 ;  /* 0x000000070a059c11 */ /* 0x040fe4000a8f240b */
[C---:B------:R-:W-:Y:S01]  /*283f0*/  @!P1 LEA R4, P4, R13.reuse, R4, 0x4 ;  /* 0x000000040d049211 */ /* 0x040fe200078820ff */
[----:B------:R0:W-:Y:S01]  /*28400*/  @!P0 STG.E.128 desc[UR14][R2.64], R20 ;  /* 0x0000001402008986 */ /* 0x0001e2000c101d0e */
[----:B------:R-:W-:Y:S02]  /*28410*/  @!P2 LEA R7, P3, R10, UR6, 0x4 ;  /* 0x000000060a07ac11 */ /* 0x000fe4000f8620ff */
[----:B------:R-:W-:-:S02]  /*28420*/  @!P1 LEA.HI.X R5, R13, R5, RZ, 0x4, P4 ;  /* 0x000000050d059211 */ /* 0x000fc400020f24ff */
[----:B------:R-:W-:Y:S02]  /*28430*/  @!P2 IADD3 R6, P5, P6, R6, R7, R6 ;  /* 0x000000070606a210 */ /* 0x000fe40007ebe006 */
[----:B------:R-:W-:Y:S01]  /*28440*/  @!P2 SHF.R.U32.HI R7, RZ, 0x1c, R13 ;  /* 0x0000001cff07a819 */ /* 0x000fe2000001160d */
[----:B------:R0:W-:Y:S01]  /*28450*/  @!P1 STG.E.128 desc[UR14][R4.64], R16 ;  /* 0x0000001004009986 */ /* 0x0001e2000c101d0e */
[----:B------:R-:W-:Y:S02]  /*28460*/  @!P2 LEA.HI.X R12, R10, UR7, R11, 0x4, P3 ;  /* 0x000000070a0cac11 */ /* 0x000fe400098f240b */
[----:B------:R-:W-:Y:S02]  /*28470*/  IADD3 R8, P1, PT, R8, UR10, RZ ;  /* 0x0000000a08087c10 */ /* 0x000fe4000ff3e0ff */
[----:B------:R-:W-:Y:S02]  /*28480*/  @!P2 IADD3.X R7, PT, PT, R7, R12, R7, P5, P6 ;  /* 0x0000000c0707a210 */ /* 0x000fe40002fec407 */
[----:B------:R-:W-:Y:S01]  /*28490*/  ISETP.GE.U32.AND P0, PT, R8, UR18, PT ;  /* 0x0000001208007c0c */ /* 0x000fe2000bf06070 */
[----:B------:R-:W-:-:S02]  /*284a0*/  IMAD.X R8, RZ, RZ, R9, P1 ;  /* 0x000000ffff087224 */ /* 0x000fc400008e0609 */
[----:B------:R0:W-:Y:S03]  /*284b0*/  @!P2 STG.E.128 desc[UR14][R6.64], R28 ;  /* 0x0000001c0600a986 */ /* 0x0001e6000c101d0e */
[----:B------:R-:W-:-:S13]  /*284c0*/  ISETP.GE.U32.AND.EX P0, PT, R8, UR19, PT, P0 ;  /* 0x0000001308007c0c */ /* 0x000fda000bf06100 */
[----:B------:R-:W-:Y:S05]  /*284d0*/  @P0 BRA `(.L_x_2532) ;  /* 0x00000000002c0947 */ /* 0x000fea0003800000 */
[----:B------:R-:W-:Y:S01]  /*284e0*/  USHF.L.U32 UR11, UR10, 0x4, URZ ;  /* 0x000000040a0b7899 */ /* 0x000fe200080006ff */
[----:B0-----:R-:W-:Y:S01]  /*284f0*/  LEA R2, P0, R10, UR6, 0x4 ;  /* 0x000000060a027c11 */ /* 0x001fe2000f8020ff */
[----:B------:R-:W-:-:S03]  /*28500*/  USHF.R.U32.HI UR12, URZ, 0x1c, UR10 ;  /* 0x0000001cff0c7899 */ /* 0x000fc6000801160a */
[----:B------:R-:W-:Y:S01]  /*28510*/  LEA.HI.X R10, R10, UR7, R11, 0x4, P0 ;  /* 0x000000070a0a7c11 */ /* 0x000fe200080f240b */
[----:B------:R-:W-:Y:S02]  /*28520*/  IMAD.U32 R3, RZ, RZ, UR11 ;  /* 0x0000000bff037e24 */ /* 0x000fe4000f8e00ff */
[----:B------:R-:W-:-:S03]  /*28530*/  IMAD.U32 R5, RZ, RZ, UR12 ;  /* 0x0000000cff057e24 */ /* 0x000fc6000f8e00ff */
[----:B------:R-:W-:-:S04]  /*28540*/  IADD3 R2, P0, P1, R2, UR11, R3 ;  /* 0x0000000b02027c10 */ /* 0x000fc8000f91e003 */
[----:B------:R-:W-:Y:S02]  /*28550*/  IADD3.X R10, PT, PT, R10, UR12, R5, P0, P1 ;  /* 0x0000000c0a0a7c10 */ /* 0x000fe400087e2405 */
[----:B------:R-:W-:-:S04]  /*28560*/  IADD3 R2, P0, PT, R2, UR11, RZ ;  /* 0x0000000b02027c10 */ /* 0x000fc8000ff1e0ff */
[----:B------:R-:W-:-:S05]  /*28570*/  IADD3.X R3, PT, PT, R10, UR12, RZ, P0, !PT ;  /* 0x0000000c0a037c10 */ /* 0x000fca00087fe4ff */
[----:B------:R1:W-:Y:S04]  /*28580*/  STG.E.128 desc[UR14][R2.64], R24 ;  /* 0x0000001802007986 */ /* 0x0003e8000c101d0e */
.L_x_2532:
[----:B------:R-:W-:Y:S05]  /*28590*/  BSYNC.RECONVERGENT B0 ;  /* 0x0000000000007941 */ /* 0x000fea0003800200 */
.L_x_2531:
[----:B------:R-:W-:-:S04]  /*285a0*/  ULEA UR4, UP0, UR10, UR4, 0x2 ;  /* 0x000000040a047291 */ /* 0x000fc8000f8010ff */
[----:B------:R-:W-:Y:S02]  /*285b0*/  UIADD3.X UR5, UPT, UPT, URZ, UR5, URZ, UP0, !UPT ;  /* 0x00000005ff057290 */ /* 0x000fe400087fe4ff */
[----:B------:R-:W-:-:S04]  /*285c0*/  UISETP.GE.U32.AND UP0, UPT, UR4, UR18, UPT ;  /* 0x000000120400728c */ /* 0x000fc8000bf06070 */
[----:B------:R-:W-:-:S09]  /*285d0*/  UISETP.GE.U32.AND.EX UP0, UPT, UR5, UR19, UPT, UP0 ;  /* 0x000000130500728c */ /* 0x000fd2000bf06100 */
[----:B------:R-:W-:Y:S05]  /*285e0*/  BRA.U !UP0, `(.L_x_2533) ;  /* 0xfffffd7d08087547 */ /* 0x000fea000b83ffff */
[----:B------:R-:W-:Y:S05]  /*285f0*/  EXIT ;  /* 0x000000000000794d */ /* 0x000fea0003800000 */
.L_x_2136:
[----:B------:R-:W0:Y:S02]  /*28600*/  S2R R33, SR_TID.X ;  /* 0x0000000000217919 */ /* 0x000e240000002100 */
[----:B0-----:R-:W-:-:S03]  /*28610*/  IMAD.WIDE.U32 R2, R33, 0x4, RZ ;  /* 0x0000000421027825 */ /* 0x001fc600078e00ff */
[----:B------:R-:W-:-:S04]  /*28620*/  ISETP.GE.U32.AND P0, PT, R2, UR12, PT ;  /* 0x0000000c02007c0c */ /* 0x000fc8000bf06070 */
[----:B------:R-:W-:-:S13]  /*28630*/  ISETP.GE.AND.EX P0, PT, R3, UR4, PT, P0 ;  /* 0x0000000403007c0c */ /* 0x000fda000bf06300 */
[----:B--2---:R-:W-:Y:S05]  /*28640*/  @P0 EXIT ;  /* 0x000000000000094d */ /* 0x004fea0003800000 */
[----:B------:R-:W-:-:S07]  /*28650*/  IMAD.MOV.U32 R32, RZ, RZ, RZ ;  /* 0x000000ffff207224 */ /* 0x000fce00078e00ff */
.L_x_2928:
        /* <DEDUP_REMOVED lines=93> */
.L_x_2537:
[----:B------:R-:W-:Y:S01]  /*28c30*/  IMAD.MOV.U32 R2, RZ, RZ, 0x0 ;  /* 0x00000000ff027424 */ /* 0x000fe200078e00ff */
[----:B------:R-:W-:Y:S01]  /*28c40*/  LOP3.LUT P0, RZ, R5, 0x7fffffff, RZ, 0xc0, !PT ;  /* 0x7fffffff05ff7812 */ /* 0x000fe2000780c0ff */
[----:B------:R-:W-:-:S06]  /*28c50*/  IMAD.MOV.U32 R3, RZ, RZ, 0x7ff00000 ;  /* 0x7ff00000ff037424 */ /* 0x000fcc00078e00ff */
[----:B------:R-:W-:-:S10]  /*28c60*/  DFMA R2, R4, R2, +INF ;  /* 0x7ff000000402742b */ /* 0x000fd40000000002 */
[----:B------:R-:W-:Y:S02]  /*28c70*/  FSEL R20, R2, RZ, P0 ;  /* 0x000000ff02147208 */ /* 0x000fe40000000000 */
[----:B------:R-:W-:-:S07]  /*28c80*/  FSEL R21, R3, -QNAN , P0 ;  /* 0xfff0000003157808 */ /* 0x000fce0000000000 */
.L_x_2538:
[----:B------:R-:W-:Y:S05]  /*28c90*/  BSYNC.RECONVERGENT B0 ;  /* 0x0000000000007941 */ /* 0x000fea0003800200 */
.L_x_2536:
        /* <DEDUP_REMOVED lines=28> */
.L_x_2540:
[----:B------:R-:W-:Y:S05]  /*28e60*/  BSYNC.RECONVERGENT B2 ;  /* 0x0000000000027941 */ /* 0x000fea0003800200 */
.L_x_2539:
        /* <DEDUP_REMOVED lines=91> */
.L_x_2535:
        /* <DEDUP_REMOVED lines=36> */
.L_x_2544:
[----:B------:R-:W-:Y:S05]  /*29660*/  BSYNC.RECONVERGENT B2 ;  /* 0x0000000000027941 */ /* 0x000fea0003800200 */
.L_x_2543:
        /* <DEDUP_REMOVED lines=23> */
.L_x_2546:
[----:B------:R-:W-:Y:S05]  /*297e0*/  BSYNC.RECONVERGENT B2 ;  /* 0x0000000000027941 */ /* 0x000fea0003800200 */
.L_x_2545:
        /* <DEDUP_REMOVED lines=121> */
.L_x_2548:
[----:B------:R-:W-:Y:S01]  /*29f80*/  IMAD.MOV.U32 R2, RZ, RZ, 0x0 ;  /* 0x00000000ff027424 */ /* 0x000fe200078e00ff */
[----:B------:R-:W-:Y:S01]  /*29f90*/  LOP3.LUT P0, RZ, R5, 0x7fffffff, RZ, 0xc0, !PT ;  /* 0x7fffffff05ff7812 */ /* 0x000fe2000780c0ff */
[----:B------:R-:W-:-:S06]  /*29fa0*/  IMAD.MOV.U32 R3, RZ, RZ, 0x7ff00000 ;  /* 0x7ff00000ff037424 */ /* 0x000fcc00078e00ff */
[----:B------:R-:W-:-:S10]  /*29fb0*/  DFMA R2, R4, R2, +INF ;  /* 0x7ff000000402742b */ /* 0x000fd40000000002 */
[----:B------:R-:W-:Y:S02]  /*29fc0*/  FSEL R20, R2, RZ, P0 ;  /* 0x000000ff02147208 */ /* 0x000fe40000000000 */
[----:B------:R-:W-:-:S07]  /*29fd0*/  FSEL R21, R3, -QNAN , P0 ;  /* 0xfff0000003157808 */ /* 0x000fce0000000000 */
.L_x_2549:
[----:B------:R-:W-:Y:S05]  /*29fe0*/  BSYNC.RECONVERGENT B0 ;  /* 0x0000000000007941 */ /* 0x000fea0003800200 */
.L_x_2547:
        /* <DEDUP_REMOVED lines=22> */
.L_x_2551:
[----:B------:R-:W-:Y:S05]  /*2a150*/  BSYNC.RECONVERGENT B2 ;  /* 0x0000000000027941 */ /* 0x000fea0003800200 */
.L_x_2550:
        /* <DEDUP_REMOVED lines=92> */
.L_x_2542:
        /* <DEDUP_REMOVED lines=94> */
.L_x_2553:
        /* <DEDUP_REMOVED lines=28> */
.L_x_2557:
[----:B------:R-:W-:Y:S05]  /*2aec0*/  BSYNC.RECONVERGENT B3 ;  /* 0x0000000000037941 */ /* 0x000fea0003800200 */
.L_x_2556:
        /* <DEDUP_REMOVED lines=30> */
.L_x_2555:
        /* <DEDUP_REMOVED lines=78> */
.L_x_2559:
[----:B------:R-:W-:Y:S01]  /*2b590*/  IMAD.MOV.U32 R2, RZ, RZ, 0x0 ;  /* 0x00000000ff027424 */ /* 0x000fe200078e00ff */
[----:B------:R-:W-:Y:S01]  /*2b5a0*/  LOP3.LUT P0, RZ, R5, 0x7fffffff, RZ, 0xc0, !PT ;  /* 0x7fffffff05ff7812 */ /* 0x000fe2000780c0ff */
[----:B------:R-:W-:-:S06]  /*2b5b0*/  IMAD.MOV.U32 R3, RZ, RZ, 0x7ff00000 ;  /* 0x7ff00000ff037424 */ /* 0x000fcc00078e00ff */
[----:B------:R-:W-:-:S10]  /*2b5c0*/  DFMA R2, R4, R2, +INF ;  /* 0x7ff000000402742b */ /* 0x000fd40000000002 */
[----:B------:R-:W-:Y:S02]  /*2b5d0*/  FSEL R2, R2, RZ, P0 ;  /* 0x000000ff02027208 */ /* 0x000fe40000000000 */
[----:B------:R-:W-:-:S07]  /*2b5e0*/  FSEL R3, R3, -QNAN , P0 ;  /* 0xfff0000003037808 */ /* 0x000fce0000000000 */
.L_x_2558:
[----:B------:R-:W-:Y:S05]  /*2b5f0*/  BSYNC.RECONVERGENT B2 ;  /* 0x0000000000027941 */ /* 0x000fea0003800200 */
.L_x_2554:
        /* <DEDUP_REMOVED lines=87> */
.L_x_2552:
        /* <DEDUP_REMOVED lines=141> */
.L_x_2562:
[----:B------:R-:W-:Y:S01]  /*2c440*/  IMAD.MOV.U32 R2, RZ, RZ, 0x0 ;  /* 0x00000000ff027424 */ /* 0x000fe200078e00ff */
[----:B------:R-:W-:Y:S01]  /*2c450*/  LOP3.LUT P0, RZ, R5, 0x7fffffff, RZ, 0xc0, !PT ;  /* 0x7fffffff05ff7812 */ /* 0x000fe2000780c0ff */
[----:B------:R-:W-:-:S06]  /*2c460*/  IMAD.MOV.U32 R3, RZ, RZ, 0x7ff00000 ;  /* 0x7ff00000ff037424 */ /* 0x000fcc00078e00ff */
[----:B------:R-:W-:-:S10]  /*2c470*/  DFMA R2, R4, R2, +INF ;  /* 0x7ff000000402742b */ /* 0x000fd40000000002 */
[----:B------:R-:W-:Y:S02]  /*2c480*/  FSEL R20, R2, RZ, P0 ;  /* 0x000000ff02147208 */ /* 0x000fe40000000000 */
[----:B------:R-:W-:-:S07]  /*2c490*/  FSEL R21, R3, -QNAN , P0 ;  /* 0xfff0000003157808 */ /* 0x000fce0000000000 */
.L_x_2563:
[----:B------:R-:W-:Y:S05]  /*2c4a0*/  BSYNC.RECONVERGENT B0 ;  /* 0x0000000000007941 */ /* 0x000fea0003800200 */
.L_x_2561:
        /* <DEDUP_REMOVED lines=21> */
.L_x_2565:
[----:B------:R-:W-:Y:S05]  /*2c600*/  BSYNC.RECONVERGENT B2 ;  /* 0x0000000000027941 */ /* 0x000fea0003800200 */
.L_x_2564:
        /* <DEDUP_REMOVED lines=91> */
.L_x_2560:
        /* <DEDUP_REMOVED lines=33> */
.L_x_2570:
[----:B------:R-:W-:Y:S05]  /*2cdd0*/  BSYNC.RECONVERGENT B3 ;  /* 0x0000000000037941 */ /* 0x000fea0003800200 */
.L_x_2569:
        /* <DEDUP_REMOVED lines=30> */
.L_x_2568:
        /* <DEDUP_REMOVED lines=78> */
.L_x_2572:
[----:B------:R-:W-:Y:S01]  /*2d4a0*/  IMAD.MOV.U32 R4, RZ, RZ, 0x0 ;  /* 0x00000000ff047424 */ /* 0x000fe200078e00ff */
[----:B------:R-:W-:Y:S01]  /*2d4b0*/  LOP3.LUT P0, RZ, R3, 0x7fffffff, RZ, 0xc0, !PT ;  /* 0x7fffffff03ff7812 */ /* 0x000fe2000780c0ff */
[----:B------:R-:W-:-:S06]  /*2d4c0*/  IMAD.MOV.U32 R5, RZ, RZ, 0x7ff00000 ;  /* 0x7ff00000ff057424 */ /* 0x000fcc00078e00ff */
[----:B------:R-:W-:-:S10]  /*2d4d0*/  DFMA R4, R2, R4, +INF ;  /* 0x7ff000000204742b */ /* 0x000fd40000000004 */
[----:B------:R-:W-:Y:S02]  /*2d4e0*/  FSEL R20, R4, RZ, P0 ;  /* 0x000000ff04147208 */ /* 0x000fe40000000000 */
[----:B------:R-:W-:-:S07]  /*2d4f0*/  FSEL R21, R5, -QNAN , P0 ;  /* 0xfff0000005157808 */ /* 0x000fce0000000000 */
.L_x_2571:
[----:B------:R-:W-:Y:S05]  /*2d500*/  BSYNC.RECONVERGENT B2 ;  /* 0x0000000000027941 */ /* 0x000fea0003800200 */
.L_x_2567:
        /* <DEDUP_REMOVED lines=22> */
.L_x_2574:
[----:B------:R-:W-:Y:S05]  /*2d670*/  BSYNC.RECONVERGENT B2 ;  /* 0x0000000000027941 */ /* 0x000fea0003800200 */
.L_x_2573:
        /* <DEDUP_REMOVED lines=92> */
.L_x_2566:
        /* <DEDUP_REMOVED lines=82> */
.L_x_2577:
[----:B------:R-:W-:Y:S01]  /*2e160*/  IMAD.MOV.U32 R4, RZ, RZ, 0x0 ;  /* 0x00000000ff047424 */ /* 0x000fe200078e00ff */
[----:B------:R-:W-:Y:S01]  /*2e170*/  LOP3.LUT P0, RZ, R3, 0x7fffffff, RZ, 0xc0, !PT ;  /* 0x7fffffff03ff7812 */ /* 0x000fe2000780c0ff */
[----:B------:R-:W-:-:S06]  /*2e180*/  IMAD.MOV.U32 R5, RZ, RZ, 0x7ff00000 ;  /* 0x7ff00000ff057424 */ /* 0x000fcc00078e00ff */
[----:B------:R-:W-:-:S10]  /*2e190*/  DFMA R4, R2, R4, +INF ;  /* 0x7ff000000204742b */ /* 0x000fd40000000004 */
[----:B------:R-:W-:Y:S02]  /*2e1a0*/  FSEL R20, R4, RZ, P0 ;  /* 0x000000ff04147208 */ /* 0x000fe40000000000 */
[----:B------:R-:W-:-:S07]  /*2e1b0*/  FSEL R21, R5, -QNAN , P0 ;  /* 0xfff0000005157808 */ /* 0x000fce0000000000 */
.L_x_2578:
[----:B------:R-:W-:Y:S05]  /*2e1c0*/  BSYNC.RECONVERGENT B0 ;  /* 0x0000000000007941 */ /* 0x000fea0003800200 */
.L_x_2576:
        /* <DEDUP_REMOVED lines=21> */
.L_x_2580:
[----:B------:R-:W-:Y:S05]  /*2e320*/  BSYNC.RECONVERGENT B2 ;  /* 0x0000000000027941 */ /* 0x000fea0003800200 */
.L_x_2579:
        /* <DEDUP_REMOVED lines=92> */
.L_x_2575:
        /* <DEDUP_REMOVED lines=31> */
.L_x_2582:
        /* <DEDUP_REMOVED lines=75> */
.L_x_2581:
        /* <DEDUP_REMOVED lines=39> */
.L_x_2586:
[----:B------:R-:W-:Y:S05]  /*2f200*/  BSYNC.RECONVERGENT B3 ;  /* 0x0000000000037941 */ /* 0x000fea0003800200 */
.L_x_2585:
        /* <DEDUP_REMOVED lines=30> */
.L_x_2584:
        /* <DEDUP_REMOVED lines=77> */
.L_x_2588:
[----:B------:R-:W-:Y:S01]  /*2f8c0*/  IMAD.MOV.U32 R4, RZ, RZ, 0x0 ;  /* 0x00000000ff047424 */ /* 0x000fe200078e00ff */
[----:B------:R-:W-:Y:S01]  /*2f8d0*/  LOP3.LUT P0, RZ, R3, 0x7fffffff, RZ, 0xc0, !PT ;  /* 0x7fffffff03ff7812 */ /* 0x000fe2000780c0ff */
[----:B------:R-:W-:-:S06]  /*2f8e0*/  IMAD.MOV.U32 R5, RZ, RZ, 0x7ff00000 ;  /* 0x7ff00000ff057424 */ /* 0x000fcc00078e00ff */
[----:B------:R-:W-:-:S10]  /*2f8f0*/  DFMA R4, R2, R4, +INF ;  /* 0x7ff000000204742b */ /* 0x000fd40000000004 */
[----:B------:R-:W-:Y:S02]  /*2f900*/  FSEL R38, R4, RZ, P0 ;  /* 0x000000ff04267208 */ /* 0x000fe40000000000 */
[----:B------:R-:W-:-:S07]  /*2f910*/  FSEL R39, R5, -QNAN , P0 ;  /* 0xfff0000005277808 */ /* 0x000fce0000000000 */
.L_x_2587:
[----:B------:R-:W-:Y:S05]  /*2f920*/  BSYNC.RECONVERGENT B2 ;  /* 0x0000000000027941 */ /* 0x000fea0003800200 */
.L_x_2583:
        /* <DEDUP_REMOVED lines=26> */
.L_x_2590:
[----:B------:R-:W-:Y:S05]  /*2fad0*/  BSYNC.RECONVERGENT B2 ;  /* 0x0000000000027941 */ /* 0x000fea0003800200 */
.L_x_2589:
        /* <DEDUP_REMOVED lines=91> */
.L_x_2541:
[----:B------:R-:W-:Y:S05]  /*30090*/  BSYNC.RECONVERGENT B1 ;  /* 0x0000000000017941 */ /* 0x000fea0003800200 */
.L_x_2534:
        /* <DEDUP_REMOVED lines=68> */
.L_x_2592:
        /* <DEDUP_REMOVED lines=31> */
.L_x_2598:
[----:B------:R-:W-:Y:S05]  /*306d0*/  BSYNC.RECONVERGENT B4 ;  /* 0x0000000000047941 */ /* 0x000fea0003800200 */
.L_x_2597:
[----:B------:R-:W-:-:S07]  /*306e0*/  VIADD R0, R4, 0x1 ;  /* 0x0000000104007836 */ /* 0x000fce0000000000 */
.L_x_2596:
[----:B------:R-:W-:Y:S05]  /*306f0*/  BSYNC.RECONVERGENT B3 ;  /* 0x0000000000037941 */ /* 0x000fea0003800200 */
.L_x_2595:
        /* <DEDUP_REMOVED lines=57> */
.L_x_2600:
[----:B------:R-:W-:Y:S05]  /*30a90*/  BSYNC.RECONVERGENT B3 ;  /* 0x0000000000037941 */ /* 0x000fea0003800200 */
.L_x_2599:
        /* <DEDUP_REMOVED lines=30> */
.L_x_2594:
        /* <DEDUP_REMOVED lines=15> */
.L_x_2601:
        /* <DEDUP_REMOVED lines=64> */
.L_x_2604:
[----:B------:R-:W-:Y:S05]  /*31170*/  BSYNC.RECONVERGENT B0 ;  /* 0x0000000000007941 */ /* 0x000fea0003800200 */
.L_x_2603:
        /* <DEDUP_REMOVED lines=40> */
.L_x_2608:
[----:B------:R-:W-:Y:S05]  /*31400*/  BSYNC.RECONVERGENT B4 ;  /* 0x0000000000047941 */ /* 0x000fea0003800200 */
.L_x_2607:
[----:B------:R-:W-:-:S07]  /*31410*/  VIADD R0, R4, 0x1 ;  /* 0x0000000104007836 */ /* 0x000fce0000000000 */
.L_x_2606:
[----:B------:R-:W-:Y:S05]  /*31420*/  BSYNC.RECONVERGENT B3 ;  /* 0x0000000000037941 */ /* 0x000fea0003800200 */
.L_x_2605:
        /* <DEDUP_REMOVED lines=59> */
.L_x_2610:
[----:B------:R-:W-:Y:S05]  /*317e0*/  BSYNC.RECONVERGENT B3 ;  /* 0x0000000000037941 */ /* 0x000fea0003800200 */
.L_x_2609:
        /* <DEDUP_REMOVED lines=36> */
.L_x_2602:
        /* <DEDUP_REMOVED lines=61> */
.L_x_2612:
[----:B------:R-:W-:Y:S05]  /*31e00*/  BSYNC.RECONVERGENT B0 ;  /* 0x0000000000007941 */ /* 0x000fea0003800200 */
.L_x_2611:
        /* <DEDUP_REMOVED lines=27> */
.L_x_2616:
[----:B------:R-:W-:Y:S05]  /*31fc0*/  BSYNC.RECONVERGENT B4 ;  /* 0x0000000000047941 */ /* 0x000fea0003800200 */
.L_x_2615:
[----:B------:R-:W-:-:S07]  /*31fd0*/  VIADD R0, R0, 0x1 ;  /* 0x0000000100007836 */ /* 0x000fce0000000000 */
.L_x_2614:
[----:B------:R-:W-:Y:S05]  /*31fe0*/  BSYNC.RECONVERGENT B3 ;  /* 0x0000000000037941 */ /* 0x000fea0003800200 */
.L_x_2613:
        /* <DEDUP_REMOVED lines=57> */
.L_x_2618:
[----:B------:R-:W-:Y:S05]  /*32380*/  BSYNC.RECONVERGENT B3 ;  /* 0x0000000000037941 */ /* 0x000fea0003800200 */
.L_x_2617:
        /* <DEDUP_REMOVED lines=31> */
.L_x_2593:
[----:B------:R-:W-:Y:S05]  /*32580*/  BSYNC.RECONVERGENT B2 ;  /* 0x0000000000027941 */ /* 0x000fea0003800200 */
.L_x_2591:
        /* <DEDUP_REMOVED lines=133> */
.L_x_2626:
        /* <DEDUP_REMOVED lines=22> */
.L_x_2629:
[----:B------:R-:W-:Y:S05]  /*32f40*/  BSYNC.RECONVERGENT B3 ;  /* 0x0000000000037941 */ /* 0x000fea0003800200 */
.L_x_2628:
        /* <DEDUP_REMOVED lines=29> */
.L_x_2627:
[----:B------:R-:W-:Y:S05]  /*33120*/  BSYNC.RECONVERGENT B2 ;  /* 0x0000000000027941 */ /* 0x000fea0003800200 */
.L_x_2625:
        /* <DEDUP_REMOVED lines=22> */
.L_x_2631:
[----:B------:R-:W-:Y:S05]  /*33290*/  BSYNC.RECONVERGENT B2 ;  /* 0x0000000000027941 */ /* 0x000fea0003800200 */
.L_x_2630:
        /* <DEDUP_REMOVED lines=84> */
.L_x_2633:
[----:B------:R-:W-:Y:S02]  /*337e0*/  FSEL R2, RZ, 3.37028055040000000000e+12, P0 ;  /* 0x54442d18ff027808 */ /* 0x000fe40000000000 */
[----:B------:R-:W-:-:S07]  /*337f0*/  FSEL R3, RZ, 2.1426990032196044922, P0 ;  /* 0x400921fbff037808 */ /* 0x000fce0000000000 */
.L_x_2634:
[----:B------:R-:W-:Y:S05]  /*33800*/  BSYNC.RECONVERGENT B0 ;  /* 0x0000000000007941 */ /* 0x000fea0003800200 */
.L_x_2632:
[----:B------:R-:W-:Y:S01]  /*33810*/  DADD R16, |R16|, |R18| ;  /* 0x0000000010107229 */ /* 0x000fe20000000612 */
[----:B------:R-:W-:Y:S01]  /*33820*/  LOP3.LUT R19, R3, 0x80000000, R19, 0xb8, !PT ;  /* 0x8000000003137812 */ /* 0x000fe200078eb813 */
[----:B------:R-:W-:-:S06]  /*33830*/  DMUL R8, R8, 0.5 ;  /* 0x3fe0000008087828 */ /* 0x000fcc0000000000 */
[----:B------:R-:W-:-:S06]  /*33840*/  DSETP.NAN.AND P0, PT, R16, R16, PT ;  /* 0x000000101000722a */ /* 0x000fcc0003f08000 */
[----:B------:R-:W-:Y:S02]  /*33850*/  FSEL R2, R16, R2, P0 ;  /* 0x0000000210027208 */ /* 0x000fe40000000000 */
[----:B------:R-:W-:Y:S01]  /*33860*/  FSEL R3, R17, R19, P0 ;  /* 0x0000001311037208 */ /* 0x000fe20000000000 */
[----:B------:R-:W-:Y:S06]  /*33870*/  BRA `(.L_x_2635) ;  /* 0x0000006400cc7947 */ /* 0x000fec0003800000 */
.L_x_2624:
        /* <DEDUP_REMOVED lines=103> */
.L_x_2638:
[----:B------:R-:W-:Y:S05]  /*33ef0*/  BSYNC.RECONVERGENT B0 ;  /* 0x0000000000007941 */ /* 0x000fea0003800200 */
.L_x_2637:
[----:B------:R-:W-:Y:S04]  /*33f00*/  BSSY.RECONVERGENT B2, `(.L_x_2639) ;  /* 0x0000008000027945 */ /* 0x000fe80003800200 */
[----:B------:R-:W-:Y:S05]  /*33f10*/  @P4 BRA P5, `(.L_x_2640) ;  /* 0x0000000000184947 */ /* 0x000fea0002800000 */
[----:B------:R-:W-:Y:S01]  /*33f20*/  IMAD.MOV.U32 R4, RZ, RZ, R10 ;  /* 0x000000ffff047224 */ /* 0x000fe200078e000a */
[----:B------:R-:W-:Y:S01]  /*33f30*/  MOV R0, 0x33f80 ;  /* 0x00033f8000007802 */ /* 0x000fe20000000f00 */
[----:B------:R-:W-:Y:S02]  /*33f40*/  IMAD.MOV.U32 R5, RZ, RZ, R11 ;  /* 0x000000ffff057224 */ /* 0x000fe400078e000b */
[----:B------:R-:W-:Y:S02]  /*33f50*/  IMAD.MOV.U32 R2, RZ, RZ, R38 ;  /* 0x000000ffff027224 */ /* 0x000fe400078e0026 */
[----:B------:R-:W-:-:S07]  /*33f60*/  IMAD.MOV.U32 R3, RZ, RZ, R39 ;  /* 0x000000ffff037224 */ /* 0x000fce00078e0027 */
[----:B-----5:R-:W-:Y:S05]  /*33f70*/  CALL.REL.NOINC `($__internal_68_$__cuda_sm20_div_rn_f64_full) ;  /* 0x000001c400487944 */ /* 0x020fea0003c00000 */
.L_x_2640:
[----:B------:R-:W-:Y:S05]  /*33f80*/  BSYNC.RECONVERGENT B2 ;  /* 0x0000000000027941 */ /* 0x000fea0003800200 */
.L_x_2639:
        /* <DEDUP_REMOVED lines=84> */
.L_x_2642:
[----:B------:R-:W-:Y:S02]  /*344d0*/  FSEL R2, RZ, 3.37028055040000000000e+12, P0 ;  /* 0x54442d18ff027808 */ /* 0x000fe40000000000 */
[----:B------:R-:W-:-:S07]  /*344e0*/  FSEL R3, RZ, 2.1426990032196044922, P0 ;  /* 0x400921fbff037808 */ /* 0x000fce0000000000 */
.L_x_2643:
[----:B------:R-:W-:Y:S05]  /*344f0*/  BSYNC.RECONVERGENT B0 ;  /* 0x0000000000007941 */ /* 0x000fea0003800200 */
.L_x_2641:
[----:B------:R-:W-:Y:S01]  /*34500*/  DADD R16, |R16|, |R18| ;  /* 0x0000000010107229 */ /* 0x000fe20000000612 */
[----:B------:R-:W-:Y:S01]  /*34510*/  LOP3.LUT R19, R3, 0x80000000, R19, 0xb8, !PT ;  /* 0x8000000003137812 */ /* 0x000fe200078eb813 */
[----:B------:R-:W-:-:S06]  /*34520*/  DMUL R8, R8, 0.5 ;  /* 0x3fe0000008087828 */ /* 0x000fcc0000000000 */
[----:B------:R-:W-:-:S06]  /*34530*/  DSETP.NAN.AND P0, PT, R16, R16, PT ;  /* 0x000000101000722a */ /* 0x000fcc0003f08000 */
[----:B------:R-:W-:Y:S02]  /*34540*/  FSEL R2, R16, R2, P0 ;  /* 0x0000000210027208 */ /* 0x000fe40000000000 */
[----:B------:R-:W-:Y:S01]  /*34550*/  FSEL R3, R17, R19, P0 ;  /* 0x0000001311037208 */ /* 0x000fe20000000000 */
[----:B------:R-:W-:Y:S06]  /*34560*/  BRA `(.L_x_2635) ;  /* 0x0000005800907947 */ /* 0x000fec0003800000 */
.L_x_2636:
        /* <DEDUP_REMOVED lines=31> */
.L_x_2645:
        /* <DEDUP_REMOVED lines=75> */
.L_x_2644:
        /* <DEDUP_REMOVED lines=99> */
.L_x_2647:
        /* <DEDUP_REMOVED lines=22> */
.L_x_2650:
[----:B------:R-:W-:Y:S05]  /*353a0*/  BSYNC.RECONVERGENT B3 ;  /* 0x0000000000037941 */ /* 0x000fea0003800200 */
.L_x_2649:
        /* <DEDUP_REMOVED lines=29> */
.L_x_2648:
[----:B------:R-:W-:Y:S05]  /*35580*/  BSYNC.RECONVERGENT B2 ;  /* 0x0000000000027941 */ /* 0x000fea0003800200 */
.L_x_2646:
        /* <DEDUP_REMOVED lines=26> */
.L_x_2652:
[----:B------:R-:W-:Y:S05]  /*35730*/  BSYNC.RECONVERGENT B2 ;  /* 0x0000000000027941 */ /* 0x000fea0003800200 */
.L_x_2651:
        /* <DEDUP_REMOVED lines=84> */
.L_x_2654:
[----:B------:R-:W-:Y:S02]  /*35c80*/  FSEL R2, RZ, 3.37028055040000000000e+12, P0 ;  /* 0x54442d18ff027808 */ /* 0x000fe40000000000 */
[----:B------:R-:W-:-:S07]  /*35c90*/  FSEL R3, RZ, 2.1426990032196044922, P0 ;  /* 0x400921fbff037808 */ /* 0x000fce0000000000 */
.L_x_2655:
[----:B------:R-:W-:Y:S05]  /*35ca0*/  BSYNC.RECONVERGENT B0 ;  /* 0x0000000000007941 */ /* 0x000fea0003800200 */
.L_x_2653:
[----:B------:R-:W-:Y:S01]  /*35cb0*/  DADD R16, |R16|, |R18| ;  /* 0x0000000010107229 */ /* 0x000fe20000000612 */
[----:B------:R-:W-:Y:S01]  /*35cc0*/  LOP3.LUT R19, R3, 0x80000000, R19, 0xb8, !PT ;  /* 0x8000000003137812 */ /* 0x000fe200078eb813 */
[----:B------:R-:W-:-:S06]  /*35cd0*/  DMUL R8, R38, 0.5 ;  /* 0x3fe0000026087828 */ /* 0x000fcc0000000000 */
[----:B------:R-:W-:-:S06]  /*35ce0*/  DSETP.NAN.AND P0, PT, R16, R16, PT ;  /* 0x000000101000722a */ /* 0x000fcc0003f08000 */
[----:B------:R-:W-:Y:S02]  /*35cf0*/  FSEL R2, R16, R2, P0 ;  /* 0x0000000210027208 */ /* 0x000fe40000000000 */
[----:B------:R-:W-:Y:S01]  /*35d00*/  FSEL R3, R17, R19, P0 ;  /* 0x0000001311037208 */ /* 0x000fe20000000000 */
[----:B------:R-:W-:Y:S06]  /*35d10*/  BRA `(.L_x_2635) ;  /* 0x0000004000a47947 */ /* 0x000fec0003800000 */
.L_x_2623:
        /* <DEDUP_REMOVED lines=137> */
.L_x_2657:
[----:B------:R-:W-:Y:S05]  /*365b0*/  BSYNC.RECONVERGENT B0 ;  /* 0x0000000000007941 */ /* 0x000fea0003800200 */
.L_x_2656:
        /* <DEDUP_REMOVED lines=8> */
.L_x_2659:
[----:B------:R-:W-:Y:S05]  /*36640*/  BSYNC.RECONVERGENT B2 ;  /* 0x0000000000027941 */ /* 0x000fea0003800200 */
.L_x_2658:
        /* <DEDUP_REMOVED lines=84> */
.L_x_2661:
[----:B------:R-:W-:Y:S02]  /*36b90*/  FSEL R2, RZ, 3.37028055040000000000e+12, P0 ;  /* 0x54442d18ff027808 */ /* 0x000fe40000000000 */
[----:B------:R-:W-:-:S07]  /*36ba0*/  FSEL R3, RZ, 2.1426990032196044922, P0 ;  /* 0x400921fbff037808 */ /* 0x000fce0000000000 */
.L_x_2662:
[----:B------:R-:W-:Y:S05]  /*36bb0*/  BSYNC.RECONVERGENT B0 ;  /* 0x0000000000007941 */ /* 0x000fea0003800200 */
.L_x_2660:
[----:B------:R-:W-:Y:S01]  /*36bc0*/  DADD R16, |R16|, |R18| ;  /* 0x0000000010107229 */ /* 0x000fe20000000612 */
[----:B------:R-:W-:-:S07]  /*36bd0*/  LOP3.LUT R19, R3, 0x80000000, R19, 0xb8, !PT ;  /* 0x8000000003137812 */ /* 0x000fce00078eb813 */
[----:B------:R-:W-:-:S06]  /*36be0*/  DSETP.NAN.AND P0, PT, R16, R16, PT ;  /* 0x000000101000722a */ /* 0x000fcc0003f08000 */
[----:B------:R-:W-:Y:S02]  /*36bf0*/  FSEL R2, R16, R2, P0 ;  /* 0x0000000210027208 */ /* 0x000fe40000000000 */
[----:B------:R-:W-:Y:S01]  /*36c00*/  FSEL R3, R17, R19, P0 ;  /* 0x0000001311037208 */ /* 0x000fe20000000000 */
[----:B------:R-:W-:Y:S06]  /*36c10*/  BRA `(.L_x_2635) ;  /* 0x0000003000e47947 */ /* 0x000fec0003800000 */
.L_x_2622:
        /* <DEDUP_REMOVED lines=92> */
.L_x_2665:
        /* <DEDUP_REMOVED lines=22> */
.L_x_2668:
[----:B------:R-:W-:Y:S05]  /*37340*/  BSYNC.RECONVERGENT B3 ;  /* 0x0000000000037941 */ /* 0x000fea0003800200 */
.L_x_2667:
        /* <DEDUP_REMOVED lines=29> */
.L_x_2666:
[----:B------:R-:W-:Y:S05]  /*37520*/  BSYNC.RECONVERGENT B2 ;  /* 0x0000000000027941 */ /* 0x000fea0003800200 */
.L_x_2664:
        /* <DEDUP_REMOVED lines=87> */
.L_x_2663:
        /* <DEDUP_REMOVED lines=88> */
.L_x_2621:
        /* <DEDUP_REMOVED lines=25> */
.L_x_2670:
[----:B------:R-:W-:Y:S05]  /*381b0*/  BSYNC.RECONVERGENT B2 ;  /* 0x0000000000027941 */ /* 0x000fea0003800200 */
.L_x_2669:
        /* <DEDUP_REMOVED lines=23> */
.L_x_2672:
[----:B------:R-:W-:Y:S05]  /*38330*/  BSYNC.RECONVERGENT B2 ;  /* 0x0000000000027941 */ /* 0x000fea0003800200 */
.L_x_2671:
        /* <DEDUP_REMOVED lines=140> */
.L_x_2674:
[----:B------:R-:W-:Y:S05]  /*38c00*/  BSYNC.RECONVERGENT B0 ;  /* 0x0000000000007941 */ /* 0x000fea0003800200 */
.L_x_2673:
        /* <DEDUP_REMOVED lines=8> */
.L_x_2676:
[----:B------:R-:W-:Y:S05]  /*38c90*/  BSYNC.RECONVERGENT B2 ;  /* 0x0000000000027941 */ /* 0x000fea0003800200 */
.L_x_2675:
        /* <DEDUP_REMOVED lines=84> */
.L_x_2678:
[----:B------:R-:W-:Y:S02]  /*391e0*/  FSEL R2, RZ, 3.37028055040000000000e+12, P0 ;  /* 0x54442d18ff027808 */ /* 0x000fe40000000000 */
[----:B------:R-:W-:-:S07]  /*391f0*/  FSEL R3, RZ, 2.1426990032196044922, P0 ;  /* 0x400921fbff037808 */ /* 0x000fce0000000000 */
.L_x_2679:
[----:B------:R-:W-:Y:S05]  /*39200*/  BSYNC.RECONVERGENT B0 ;  /* 0x0000000000007941 */ /* 0x000fea0003800200 */
.L_x_2677:
[----:B------:R-:W-:Y:S01]  /*39210*/  DADD R16, |R16|, |R18| ;  /* 0x0000000010107229 */ /* 0x000fe20000000612 */
[----:B------:R-:W-:Y:S01]  /*39220*/  LOP3.LUT R19, R3, 0x80000000, R19, 0xb8, !PT ;  /* 0x8000000003137812 */ /* 0x000fe200078eb813 */
[----:B------:R-:W-:-:S06]  /*39230*/  DADD R8, R8, 1 ;  /* 0x3ff0000008087429 */ /* 0x000fcc0000000000 */
[----:B------:R-:W-:-:S06]  /*39240*/  DSETP.NAN.AND P0, PT, R16, R16, PT ;  /* 0x000000101000722a */ /* 0x000fcc0003f08000 */
[----:B------:R-:W-:Y:S02]  /*39250*/  FSEL R2, R16, R2, P0 ;  /* 0x0000000210027208 */ /* 0x000fe40000000000 */
[----:B------:R-:W-:Y:S01]  /*39260*/  FSEL R3, R17, R19, P0 ;  /* 0x0000001311037208 */ /* 0x000fe20000000000 */
[----:B------:R-:W-:Y:S06]  /*39270*/  BRA `(.L_x_2635) ;  /* 0x0000000c004c7947 */ /* 0x000fec0003800000 */
.L_x_2620:
        /* <DEDUP_REMOVED lines=111> */
.L_x_2681:
[----:B------:R-:W-:Y:S05]  /*39970*/  BSYNC.RECONVERGENT B0 ;  /* 0x0000000000007941 */ /* 0x000fea0003800200 */
.L_x_2680:
[----:B------:R-:W-:Y:S04]  /*39980*/  BSSY.RECONVERGENT B2, `(.L_x_2682) ;  /* 0x0000006000027945 */ /* 0x000fe80003800200 */
[----:B------:R-:W-:Y:S05]  /*39990*/  @P4 BRA P5, `(.L_x_2683) ;  /* 0x0000000000104947 */ /* 0x000fea0002800000 */
[----:B------:R-:W-:Y:S01]  /*399a0*/  IMAD.MOV.U32 R2, RZ, RZ, R10 ;  /* 0x000000ffff027224 */ /* 0x000fe200078e000a */
[----:B------:R-:W-:Y:S01]  /*399b0*/  MOV R0, 0x399e0 ;  /* 0x000399e000007802 */ /* 0x000fe20000000f00 */
[----:B------:R-:W-:-:S07]  /*399c0*/  IMAD.MOV.U32 R3, RZ, RZ, R11 ;  /* 0x000000ffff037224 */ /* 0x000fce00078e000b */
[----:B-----5:R-:W-:Y:S05]  /*399d0*/  CALL.REL.NOINC `($__internal_68_$__cuda_sm20_div_rn_f64_full) ;  /* 0x0000016800b07944 */ /* 0x020fea0003c00000 */
.L_x_2683:
[----:B------:R-:W-:Y:S05]  /*399e0*/  BSYNC.RECONVERGENT B2 ;  /* 0x0000000000027941 */ /* 0x000fea0003800200 */
.L_x_2682:
        /* <DEDUP_REMOVED lines=84> */
.L_x_2685:
[----:B------:R-:W-:Y:S02]  /*39f30*/  FSEL R2, RZ, 3.37028055040000000000e+12, P0 ;  /* 0x54442d18ff027808 */ /* 0x000fe40000000000 */
[----:B------:R-:W-:-:S07]  /*39f40*/  FSEL R3, RZ, 2.1426990032196044922, P0 ;  /* 0x400921fbff037808 */ /* 0x000fce0000000000 */
.L_x_2686:
[----:B------:R-:W-:Y:S05]  /*39f50*/  BSYNC.RECONVERGENT B0 ;  /* 0x0000000000007941 */ /* 0x000fea0003800200 */
.L_x_2684:
[----:B------:R-:W-:Y:S01]  /*39f60*/  DADD R16, |R16|, |R18| ;  /* 0x0000000010107229 */ /* 0x000fe20000000612 */
[----:B------:R-:W-:-:S07]  /*39f70*/  LOP3.LUT R19, R3, 0x80000000, R19, 0xb8, !PT ;  /* 0x8000000003137812 */ /* 0x000fce00078eb813 */
[----:B------:R-:W-:-:S06]  /*39f80*/  DSETP.NAN.AND P0, PT, R16, R16, PT ;  /* 0x000000101000722a */ /* 0x000fcc0003f08000 */
[----:B------:R-:W-:Y:S02]  /*39f90*/  FSEL R2, R16, R2, P0 ;  /* 0x0000000210027208 */ /* 0x000fe40000000000 */
[----:B------:R-:W-:-:S07]  /*39fa0*/  FSEL R3, R17, R19, P0 ;  /* 0x0000001311037208 */ /* 0x000fce0000000000 */
.L_x_2635:
[----:B------:R-:W-:Y:S05]  /*39fb0*/  BSYNC.RECONVERGENT B1 ;  /* 0x0000000000017941 */ /* 0x000fea0003800200 */
.L_x_2619:
        /* <DEDUP_REMOVED lines=75> */
.L_x_2693:
[----:B------:R-:W-:Y:S05]  /*3a470*/  BSYNC.RECONVERGENT B0 ;  /* 0x0000000000007941 */ /* 0x000fea0003800200 */
.L_x_2692:
        /* <DEDUP_REMOVED lines=25> */
.L_x_2697:
[----:B------:R-:W-:Y:S05]  /*3a610*/  BSYNC.RECONVERGENT B4 ;  /* 0x0000000000047941 */ /* 0x000fea0003800200 */
.L_x_2696:
[----:B------:R-:W-:Y:S01]  /*3a620*/  VIADD R0, R4, 0x1 ;  /* 0x0000000104007836 */ /* 0x000fe20000000000 */
[----:B------:R-:W-:Y:S06]  /*3a630*/  BRA `(.L_x_2698) ;  /* 0x0000000000087947 */ /* 0x000fec0003800000 */
.L_x_2695:
[----:B------:R-:W-:Y:S01]  /*3a640*/  DMUL R2, RZ, R18 ;  /* 0x00000012ff027228 */ /* 0x000fe20000000000 */
[----:B------:R-:W-:-:S10]  /*3a650*/  IMAD.MOV.U32 R0, RZ, RZ, 0x1 ;  /* 0x00000001ff007424 */ /* 0x000fd400078e00ff */
.L_x_2698:
[----:B------:R-:W-:Y:S05]  /*3a660*/  BSYNC.RECONVERGENT B3 ;  /* 0x0000000000037941 */ /* 0x000fea0003800200 */
.L_x_2694:
        /* <DEDUP_REMOVED lines=54> */
[----:B------:R-:W-:Y:S01]  /*3a9d0*/  IMAD.MOV.U32 R3, RZ, RZ, R7 ;  /* 0x000000ffff037224 */ /* 0x000fe200078e0007 */
[----:B------:R-:W-:Y:S06]  /*3a9e0*/  BRA `(.L_x_2701) ;  /* 0x0000000000087947 */ /* 0x000fec0003800000 */
.L_x_2700:
[----:B------:R-:W-:Y:S01]  /*3a9f0*/  DMUL R2, RZ, R18 ;  /* 0x00000012ff027228 */ /* 0x000fe20000000000 */
[----:B------:R-:W-:-:S10]  /*3aa00*/  IMAD.MOV.U32 R0, RZ, RZ, RZ ;  /* 0x000000ffff007224 */ /* 0x000fd400078e00ff */
.L_x_2701:
[----:B------:R-:W-:Y:S05]  /*3aa10*/  BSYNC.RECONVERGENT B3 ;  /* 0x0000000000037941 */ /* 0x000fea0003800200 */
.L_x_2699:
        /* <DEDUP_REMOVED lines=32> */
.L_x_2691:
        /* <DEDUP_REMOVED lines=61> */
.L_x_2704:
[----:B------:R-:W-:Y:S05]  /*3aff0*/  BSYNC.RECONVERGENT B0 ;  /* 0x0000000000007941 */ /* 0x000fea0003800200 */
.L_x_2703:
        /* <DEDUP_REMOVED lines=38> */
.L_x_2708:
[----:B------:R-:W-:Y:S05]  /*3b260*/  BSYNC.RECONVERGENT B4 ;  /* 0x0000000000047941 */ /* 0x000fea0003800200 */
.L_x_2707:
[----:B------:R-:W-:Y:S01]  /*3b270*/  VIADD R0, R4, 0x1 ;  /* 0x0000000104007836 */ /* 0x000fe20000000000 */
[----:B------:R-:W-:Y:S06]  /*3b280*/  BRA `(.L_x_2709) ;  /* 0x0000000000087947 */ /* 0x000fec0003800000 */
.L_x_2706:
[----:B------:R-:W-:Y:S01]  /*3b290*/  DMUL R2, RZ, R18 ;  /* 0x00000012ff027228 */ /* 0x000fe20000000000 */
[----:B------:R-:W-:-:S10]  /*3b2a0*/  IMAD.MOV.U32 R0, RZ, RZ, 0x1 ;  /* 0x00000001ff007424 */ /* 0x000fd400078e00ff */
.L_x_2709:
[----:B------:R-:W-:Y:S05]  /*3b2b0*/  BSYNC.RECONVERGENT B3 ;  /* 0x0000000000037941 */ /* 0x000fea0003800200 */
.L_x_2705:
        /* <DEDUP_REMOVED lines=58> */
.L_x_2711:
[----:B------:R-:W-:Y:S01]  /*3b660*/  DMUL R2, RZ, R18 ;  /* 0x00000012ff027228 */ /* 0x000fe20000000000 */
[----:B------:R-:W-:-:S10]  /*3b670*/  IMAD.MOV.U32 R0, RZ, RZ, RZ ;  /* 0x000000ffff007224 */ /* 0x000fd400078e00ff */
.L_x_2712:
[----:B------:R-:W-:Y:S05]  /*3b680*/  BSYNC.RECONVERGENT B3 ;  /* 0x0000000000037941 */ /* 0x000fea0003800200 */
.L_x_2710:
        /* <DEDUP_REMOVED lines=36> */
.L_x_2690:
        /* <DEDUP_REMOVED lines=10> */
.L_x_2713:
[----:B------:R-:W-:-:S10]  /*3b970*/  DADD R16, R18, -R18 ;  /* 0x0000000012107229 */ /* 0x000fd40000000812 */
[----:B------:R-:W-:Y:S02]  /*3b980*/  IMAD.MOV.U32 R18, RZ, RZ, R16 ;  /* 0x000000ffff127224 */ /* 0x000fe400078e0010 */
[----:B------:R-:W-:Y:S01]  /*3b990*/  IMAD.MOV.U32 R19, RZ, RZ, R17 ;  /* 0x000000ffff137224 */ /* 0x000fe200078e0011 */
[----:B------:R-:W-:Y:S06]  /*3b9a0*/  BRA `(.L_x_2702) ;  /* 0x0000000800cc7947 */ /* 0x000fec0003800000 */
.L_x_2689:
        /* <DEDUP_REMOVED lines=26> */
.L_x_2717:
[----:B------:R-:W-:Y:S05]  /*3bb50*/  BSYNC.RECONVERGENT B4 ;  /* 0x0000000000047941 */ /* 0x000fea0003800200 */
.L_x_2716:
[----:B------:R-:W-:Y:S01]  /*3bb60*/  VIADD R0, R4, 0x1 ;  /* 0x0000000104007836 */ /* 0x000fe20000000000 */
[----:B------:R-:W-:Y:S06]  /*3bb70*/  BRA `(.L_x_2718) ;  /* 0x0000000000087947 */ /* 0x000fec0003800000 */
.L_x_2715:
[----:B------:R-:W-:Y:S01]  /*3bb80*/  DMUL R2, RZ, R18 ;  /* 0x00000012ff027228 */ /* 0x000fe20000000000 */
[----:B------:R-:W-:-:S10]  /*3bb90*/  IMAD.MOV.U32 R0, RZ, RZ, 0x1 ;  /* 0x00000001ff007424 */ /* 0x000fd400078e00ff */
.L_x_2718:
[----:B------:R-:W-:Y:S05]  /*3bba0*/  BSYNC.RECONVERGENT B3 ;  /* 0x0000000000037941 */ /* 0x000fea0003800200 */
.L_x_2714:
        /* <DEDUP_REMOVED lines=56> */
.L_x_2720:
[----:B------:R-:W-:Y:S01]  /*3bf30*/  DMUL R2, RZ, R18 ;  /* 0x00000012ff027228 */ /* 0x000fe20000000000 */
[----:B------:R-:W-:-:S10]  /*3bf40*/  IMAD.MOV.U32 R0, RZ, RZ, RZ ;  /* 0x000000ffff007224 */ /* 0x000fd400078e00ff */
.L_x_2721:
[----:B------:R-:W-:Y:S05]  /*3bf50*/  BSYNC.RECONVERGENT B3 ;  /* 0x0000000000037941 */ /* 0x000fea0003800200 */
.L_x_2719:
        /* <DEDUP_REMOVED lines=30> */
.L_x_2688:
        /* <DEDUP_REMOVED lines=58> */
.L_x_2702:
[----:B------:R-:W-:Y:S05]  /*3c4e0*/  BSYNC.RECONVERGENT B2 ;  /* 0x0000000000027941 */ /* 0x000fea0003800200 */
.L_x_2687:
        /* <DEDUP_REMOVED lines=133> */
.L_x_2729:
        /* <DEDUP_REMOVED lines=22> */
.L_x_2732:
[----:B------:R-:W-:Y:S05]  /*3cea0*/  BSYNC.RECONVERGENT B3 ;  /* 0x0000000000037941 */ /* 0x000fea0003800200 */
.L_x_2731:
        /* <DEDUP_REMOVED lines=29> */
.L_x_2730:
[----:B------:R-:W-:Y:S05]  /*3d080*/  BSYNC.RECONVERGENT B2 ;  /* 0x0000000000027941 */ /* 0x000fea0003800200 */
.L_x_2728:
        /* <DEDUP_REMOVED lines=22> */
.L_x_2734:
[----:B------:R-:W-:Y:S05]  /*3d1f0*/  BSYNC.RECONVERGENT B2 ;  /* 0x0000000000027941 */ /* 0x000fea0003800200 */
.L_x_2733:
        /* <DEDUP_REMOVED lines=84> */
.L_x_2736:
[----:B------:R-:W-:Y:S02]  /*3d740*/  FSEL R2, RZ, 3.37028055040000000000e+12, P0 ;  /* 0x54442d18ff027808 */ /* 0x000fe40000000000 */
[----:B------:R-:W-:-:S07]  /*3d750*/  FSEL R3, RZ, 2.1426990032196044922, P0 ;  /* 0x400921fbff037808 */ /* 0x000fce0000000000 */
.L_x_2737:
[----:B------:R-:W-:Y:S05]  /*3d760*/  BSYNC.RECONVERGENT B0 ;  /* 0x0000000000007941 */ /* 0x000fea0003800200 */
.L_x_2735:
[----:B------:R-:W-:Y:S01]  /*3d770*/  DADD R28, |R28|, |R30| ;  /* 0x000000001c1c7229 */ /* 0x000fe2000000061e */
[----:B------:R-:W-:Y:S01]  /*3d780*/  LOP3.LUT R31, R3, 0x80000000, R31, 0xb8, !PT ;  /* 0x80000000031f7812 */ /* 0x000fe200078eb81f */
[----:B------:R-:W-:-:S06]  /*3d790*/  DMUL R8, R8, 0.5 ;  /* 0x3fe0000008087828 */ /* 0x000fcc0000000000 */
[----:B------:R-:W-:-:S06]  /*3d7a0*/  DSETP.NAN.AND P0, PT, R28, R28, PT ;  /* 0x0000001c1c00722a */ /* 0x000fcc0003f08000 */
[----:B------:R-:W-:Y:S02]  /*3d7b0*/  FSEL R2, R28, R2, P0 ;  /* 0x000000021c027208 */ /* 0x000fe40000000000 */
[----:B------:R-:W-:Y:S01]  /*3d7c0*/  FSEL R3, R29, R31, P0 ;  /* 0x0000001f1d037208 */ /* 0x000fe20000000000 */
[----:B------:R-:W-:Y:S06]  /*3d7d0*/  BRA `(.L_x_2738) ;  /* 0x0000006400cc7947 */ /* 0x000fec0003800000 */
.L_x_2727:
        /* <DEDUP_REMOVED lines=103> */
.L_x_2741:
[----:B------:R-:W-:Y:S05]  /*3de50*/  BSYNC.RECONVERGENT B0 ;  /* 0x0000000000007941 */ /* 0x000fea0003800200 */
.L_x_2740:
        /* <DEDUP_REMOVED lines=8> */
.L_x_2743:
[----:B------:R-:W-:Y:S05]  /*3dee0*/  BSYNC.RECONVERGENT B2 ;  /* 0x0000000000027941 */ /* 0x000fea0003800200 */
.L_x_2742:
        /* <DEDUP_REMOVED lines=84> */
.L_x_2745:
[----:B------:R-:W-:Y:S02]  /*3e430*/  FSEL R2, RZ, 3.37028055040000000000e+12, P0 ;  /* 0x54442d18ff027808 */ /* 0x000fe40000000000 */
[----:B------:R-:W-:-:S07]  /*3e440*/  FSEL R3, RZ, 2.1426990032196044922, P0 ;  /* 0x400921fbff037808 */ /* 0x000fce0000000000 */
.L_x_2746:
[----:B------:R-:W-:Y:S05]  /*3e450*/  BSYNC.RECONVERGENT B0 ;  /* 0x0000000000007941 */ /* 0x000fea0003800200 */
.L_x_2744:
[----:B------:R-:W-:Y:S01]  /*3e460*/  DADD R28, |R28|, |R30| ;  /* 0x000000001c1c7229 */ /* 0x000fe2000000061e */
[----:B------:R-:W-:Y:S01]  /*3e470*/  LOP3.LUT R31, R3, 0x80000000, R31, 0xb8, !PT ;  /* 0x80000000031f7812 */ /* 0x000fe200078eb81f */
[----:B------:R-:W-:-:S06]  /*3e480*/  DMUL R8, R8, 0.5 ;  /* 0x3fe0000008087828 */ /* 0x000fcc0000000000 */
[----:B------:R-:W-:-:S06]  /*3e490*/  DSETP.NAN.AND P0, PT, R28, R28, PT ;  /* 0x0000001c1c00722a */ /* 0x000fcc0003f08000 */
[----:B------:R-:W-:Y:S02]  /*3e4a0*/  FSEL R2, R28, R2, P0 ;  /* 0x000000021c027208 */ /* 0x000fe40000000000 */
[----:B------:R-:W-:Y:S01]  /*3e4b0*/  FSEL R3, R29, R31, P0 ;  /* 0x0000001f1d037208 */ /* 0x000fe20000000000 */
[----:B------:R-:W-:Y:S06]  /*3e4c0*/  BRA `(.L_x_2738) ;  /* 0x0000005800907947 */ /* 0x000fec0003800000 */
.L_x_2739:
        /* <DEDUP_REMOVED lines=31> */
.L_x_2748:
        /* <DEDUP_REMOVED lines=75> */
.L_x_2747:
        /* <DEDUP_REMOVED lines=99> */
.L_x_2750:
        /* <DEDUP_REMOVED lines=22> */
.L_x_2753:
[----:B------:R-:W-:Y:S05]  /*3f300*/  BSYNC.RECONVERGENT B3 ;  /* 0x0000000000037941 */ /* 0x000fea0003800200 */
.L_x_2752:
        /* <DEDUP_REMOVED lines=29> */
.L_x_2751:
[----:B------:R-:W-:Y:S05]  /*3f4e0*/  BSYNC.RECONVERGENT B2 ;  /* 0x0000000000027941 */ /* 0x000fea0003800200 */
.L_x_2749:
        /* <DEDUP_REMOVED lines=26> */
.L_x_2755:
[----:B------:R-:W-:Y:S05]  /*3f690*/  BSYNC.RECONVERGENT B2 ;  /* 0x0000000000027941 */ /* 0x000fea0003800200 */
.L_x_2754:
        /* <DEDUP_REMOVED lines=84> */
.L_x_2757:
[----:B------:R-:W-:Y:S02]  /*3fbe0*/  FSEL R2, RZ, 3.37028055040000000000e+12, P0 ;  /* 0x54442d18ff027808 */ /* 0x000fe40000000000 */
[----:B------:R-:W-:-:S07]  /*3fbf0*/  FSEL R3, RZ, 2.1426990032196044922, P0 ;  /* 0x400921fbff037808 */ /* 0x000fce0000000000 */
.L_x_2758:
[----:B------:R-:W-:Y:S05]  /*3fc00*/  BSYNC.RECONVERGENT B0 ;  /* 0x0000000000007941 */ /* 0x000fea0003800200 */
.L_x_2756:
[----:B------:R-:W-:Y:S01]  /*3fc10*/  DADD R28, |R28|, |R30| ;  /* 0x000000001c1c7229 */ /* 0x000fe2000000061e */
[----:B------:R-:W-:Y:S01]  /*3fc20*/  LOP3.LUT R31, R3, 0x80000000, R31, 0xb8, !PT ;  /* 0x80000000031f7812 */ /* 0x000fe200078eb81f */
[----:B------:R-:W-:-:S06]  /*3fc30*/  DMUL R8, R38, 0.5 ;  /* 0x3fe0000026087828 */ /* 0x000fcc0000000000 */
[----:B------:R-:W-:-:S06]  /*3fc40*/  DSETP.NAN.AND P0, PT, R28, R28, PT ;  /* 0x0000001c1c00722a */ /* 0x000fcc0003f08000 */
[----:B------:R-:W-:Y:S02]  /*3fc50*/  FSEL R2, R28, R2, P0 ;  /* 0x000000021c027208 */ /* 0x000fe40000000000 */
[----:B------:R-:W-:Y:S01]  /*3fc60*/  FSEL R3, R29, R31, P0 ;  /* 0x0000001f1d037208 */ /* 0x000fe20000000000 */
[----:B------:R-:W-:Y:S06]  /*3fc70*/  BRA `(.L_x_2738) ;  /* 0x0000004000a47947 */ /* 0x000fec0003800000 */
.L_x_2726:
        /* <DEDUP_REMOVED lines=137> */
.L_x_2760:
[----:B------:R-:W-:Y:S05]  /*40510*/  BSYNC.RECONVERGENT B0 ;  /* 0x0000000000007941 */ /* 0x000fea0003800200 */
.L_x_2759:
        /* <DEDUP_REMOVED lines=8> */
.L_x_2762:
[----:B------:R-:W-:Y:S05]  /*405a0*/  BSYNC.RECONVERGENT B2 ;  /* 0x0000000000027941 */ /* 0x000fea0003800200 */
.L_x_2761:
        /* <DEDUP_REMOVED lines=84> */
.L_x_2764:
[----:B------:R-:W-:Y:S02]  /*40af0*/  FSEL R2, RZ, 3.37028055040000000000e+12, P0 ;  /* 0x54442d18ff027808 */ /* 0x000fe40000000000 */
[----:B------:R-:W-:-:S07]  /*40b00*/  FSEL R3, RZ, 2.1426990032196044922, P0 ;  /* 0x400921fbff037808 */ /* 0x000fce0000000000 */
.L_x_2765:
[----:B------:R-:W-:Y:S05]  /*40b10*/  BSYNC.RECONVERGENT B0 ;  /* 0x0000000000007941 */ /* 0x000fea0003800200 */
.L_x_2763:
[----:B------:R-:W-:Y:S01]  /*40b20*/  DADD R28, |R28|, |R30| ;  /* 0x000000001c1c7229 */ /* 0x000fe2000000061e */
[----:B------:R-:W-:-:S07]  /*40b30*/  LOP3.LUT R31, R3, 0x80000000, R31, 0xb8, !PT ;  /* 0x80000000031f7812 */ /* 0x000fce00078eb81f */
[----:B------:R-:W-:-:S06]  /*40b40*/  DSETP.NAN.AND P0, PT, R28, R28, PT ;  /* 0x0000001c1c00722a */ /* 0x000fcc0003f08000 */
[----:B------:R-:W-:Y:S02]  /*40b50*/  FSEL R2, R28, R2, P0 ;  /* 0x000000021c027208 */ /* 0x000fe40000000000 */
[----:B------:R-:W-:Y:S01]  /*40b60*/  FSEL R3, R29, R31, P0 ;  /* 0x0000001f1d037208 */ /* 0x000fe20000000000 */
[----:B------:R-:W-:Y:S06]  /*40b70*/  BRA `(.L_x_2738) ;  /* 0x0000003000e47947 */ /* 0x000fec0003800000 */
.L_x_2725:
        /* <DEDUP_REMOVED lines=92> */
.L_x_2768:
        /* <DEDUP_REMOVED lines=22> */
.L_x_2771:
[----:B------:R-:W-:Y:S05]  /*412a0*/  BSYNC.RECONVERGENT B3 ;  /* 0x0000000000037941 */ /* 0x000fea0003800200 */
.L_x_2770:
        /* <DEDUP_REMOVED lines=29> */
.L_x_2769:
[----:B------:R-:W-:Y:S05]  /*41480*/  BSYNC.RECONVERGENT B2 ;  /* 0x0000000000027941 */ /* 0x000fea0003800200 */
.L_x_2767:
        /* <DEDUP_REMOVED lines=87> */
.L_x_2766:
        /* <DEDUP_REMOVED lines=88> */
.L_x_2724:
        /* <DEDUP_REMOVED lines=25> */
.L_x_2773:
[----:B------:R-:W-:Y:S05]  /*42110*/  BSYNC.RECONVERGENT B2 ;  /* 0x0000000000027941 */ /* 0x000fea0003800200 */
.L_x_2772:
        /* <DEDUP_REMOVED lines=23> */
.L_x_2775:
[----:B------:R-:W-:Y:S05]  /*42290*/  BSYNC.RECONVERGENT B2 ;  /* 0x0000000000027941 */ /* 0x000fea0003800200 */
.L_x_2774:
        /* <DEDUP_REMOVED lines=140> */
.L_x_2777:
[----:B------:R-:W-:Y:S05]  /*42b60*/  BSYNC.RECONVERGENT B0 ;  /* 0x0000000000007941 */ /* 0x000fea0003800200 */
.L_x_2776:
        /* <DEDUP_REMOVED lines=8> */
.L_x_2779:
[----:B------:R-:W-:Y:S05]  /*42bf0*/  BSYNC.RECONVERGENT B2 ;  /* 0x0000000000027941 */ /* 0x000fea0003800200 */
.L_x_2778:
        /* <DEDUP_REMOVED lines=84> */
.L_x_2781:
[----:B------:R-:W-:Y:S02]  /*43140*/  FSEL R2, RZ, 3.37028055040000000000e+12, P0 ;  /* 0x54442d18ff027808 */ /* 0x000fe40000000000 */
[----:B------:R-:W-:-:S07]  /*43150*/  FSEL R3, RZ, 2.1426990032196044922, P0 ;  /* 0x400921fbff037808 */ /* 0x000fce0000000000 */
.L_x_2782:
[----:B------:R-:W-:Y:S05]  /*43160*/  BSYNC.RECONVERGENT B0 ;  /* 0x0000000000007941 */ /* 0x000fea0003800200 */
.L_x_2780:
[----:B------:R-:W-:Y:S01]  /*43170*/  DADD R28, |R28|, |R30| ;  /* 0x000000001c1c7229 */ /* 0x000fe2000000061e */
[----:B------:R-:W-:Y:S01]  /*43180*/  LOP3.LUT R31, R3, 0x80000000, R31, 0xb8, !PT ;  /* 0x80000000031f7812 */ /* 0x000fe200078eb81f */
[----:B------:R-:W-:-:S06]  /*43190*/  DADD R8, R8, 1 ;  /* 0x3ff0000008087429 */ /* 0x000fcc0000000000 */
[----:B------:R-:W-:-:S06]  /*431a0*/  DSETP.NAN.AND P0, PT, R28, R28, PT ;  /* 0x0000001c1c00722a */ /* 0x000fcc0003f08000 */
[----:B------:R-:W-:Y:S02]  /*431b0*/  FSEL R2, R28, R2, P0 ;  /* 0x000000021c027208 */ /* 0x000fe40000000000 */
[----:B------:R-:W-:Y:S01]  /*431c0*/  FSEL R3, R29, R31, P0 ;  /* 0x0000001f1d037208 */ /* 0x000fe20000000000 */
[----:B------:R-:W-:Y:S06]  /*431d0*/  BRA `(.L_x_2738) ;  /* 0x0000000c004c7947 */ /* 0x000fec0003800000 */
.L_x_2723:
        /* <DEDUP_REMOVED lines=111> */
.L_x_2784:
[----:B------:R-:W-:Y:S05]  /*438d0*/  BSYNC.RECONVERGENT B0 ;  /* 0x0000000000007941 */ /* 0x000fea0003800200 */
.L_x_2783:
[----:B------:R-:W-:Y:S04]  /*438e0*/  BSSY.RECONVERGENT B2, `(.L_x_2785) ;  /* 0x0000006000027945 */ /* 0x000fe80003800200 */
[----:B------:R-:W-:Y:S05]  /*438f0*/  @P4 BRA P5, `(.L_x_2786) ;  /* 0x0000000000104947 */ /* 0x000fea0002800000 */
[----:B------:R-:W-:Y:S01]  /*43900*/  IMAD.MOV.U32 R2, RZ, RZ, R10 ;  /* 0x000000ffff027224 */ /* 0x000fe200078e000a */
[----:B------:R-:W-:Y:S01]  /*43910*/  MOV R0, 0x43940 ;  /* 0x0004394000007802 */ /* 0x000fe20000000f00 */
[----:B------:R-:W-:-:S07]  /*43920*/  IMAD.MOV.U32 R3, RZ, RZ, R11 ;  /* 0x000000ffff037224 */ /* 0x000fce00078e000b */
[----:B------:R-:W-:Y:S05]  /*43930*/  CALL.REL.NOINC `($__internal_68_$__cuda_sm20_div_rn_f64_full) ;  /* 0x000000c800d87944 */ /* 0x000fea0003c00000 */
.L_x_2786:
[----:B------:R-:W-:Y:S05]  /*43940*/  BSYNC.RECONVERGENT B2 ;  /* 0x0000000000027941 */ /* 0x000fea0003800200 */
.L_x_2785:
        /* <DEDUP_REMOVED lines=84> */
.L_x_2788:
[----:B------:R-:W-:Y:S02]  /*43e90*/  FSEL R2, RZ, 3.37028055040000000000e+12, P0 ;  /* 0x54442d18ff027808 */ /* 0x000fe40000000000 */
[----:B------:R-:W-:-:S07]  /*43ea0*/  FSEL R3, RZ, 2.1426990032196044922, P0 ;  /* 0x400921fbff037808 */ /* 0x000fce0000000000 */
.L_x_2789:
[----:B------:R-:W-:Y:S05]  /*43eb0*/  BSYNC.RECONVERGENT B0 ;  /* 0x0000000000007941 */ /* 0x000fea0003800200 */
.L_x_2787:
[----:B------:R-:W-:Y:S01]  /*43ec0*/  DADD R28, |R28|, |R30| ;  /* 0x000000001c1c7229 */ /* 0x000fe2000000061e */
[----:B------:R-:W-:-:S07]  /*43ed0*/  LOP3.LUT R31, R3, 0x80000000, R31, 0xb8, !PT ;  /* 0x80000000031f7812 */ /* 0x000fce00078eb81f */
[----:B------:R-:W-:-:S06]  /*43ee0*/  DSETP.NAN.AND P0, PT, R28, R28, PT ;  /* 0x0000001c1c00722a */ /* 0x000fcc0003f08000 */
[----:B------:R-:W-:Y:S02]  /*43ef0*/  FSEL R2, R28, R2, P0 ;  /* 0x000000021c027208 */ /* 0x000fe40000000000 */
[----:B------:R-:W-:-:S07]  /*43f00*/  FSEL R3, R29, R31, P0 ;  /* 0x0000001f1d037208 */ /* 0x000fce0000000000 */
.L_x_2738:
[----:B------:R-:W-:Y:S05]  /*43f10*/  BSYNC.RECONVERGENT B1 ;  /* 0x0000000000017941 */ /* 0x000fea0003800200 */
.L_x_2722:
        /* <DEDUP_REMOVED lines=75> */
.L_x_2796:
[----:B------:R-:W-:Y:S05]  /*443d0*/  BSYNC.RECONVERGENT B0 ;  /* 0x0000000000007941 */ /* 0x000fea0003800200 */
.L_x_2795:
        /* <DEDUP_REMOVED lines=25> */
.L_x_2800:
[----:B------:R-:W-:Y:S05]  /*44570*/  BSYNC.RECONVERGENT B4 ;  /* 0x0000000000047941 */ /* 0x000fea0003800200 */
.L_x_2799:
[----:B------:R-:W-:Y:S01]  /*44580*/  VIADD R0, R4, 0x1 ;  /* 0x0000000104007836 */ /* 0x000fe20000000000 */
[----:B------:R-:W-:Y:S06]  /*44590*/  BRA `(.L_x_2801) ;  /* 0x0000000000087947 */ /* 0x000fec0003800000 */
.L_x_2798:
[----:B------:R-:W-:Y:S01]  /*445a0*/  DMUL R2, RZ, R30 ;  /* 0x0000001eff027228 */ /* 0x000fe20000000000 */
[----:B------:R-:W-:-:S10]  /*445b0*/  IMAD.MOV.U32 R0, RZ, RZ, 0x1 ;  /* 0x00000001ff007424 */ /* 0x000fd400078e00ff */
.L_x_2801:
[----:B------:R-:W-:Y:S05]  /*445c0*/  BSYNC.RECONVERGENT B3 ;  /* 0x0000000000037941 */ /* 0x000fea0003800200 */
.L_x_2797:
        /* <DEDUP_REMOVED lines=56> */
.L_x_2803:
[----:B------:R-:W-:Y:S01]  /*44950*/  DMUL R2, RZ, R30 ;  /* 0x0000001eff027228 */ /* 0x000fe20000000000 */
[----:B------:R-:W-:-:S10]  /*44960*/  IMAD.MOV.U32 R0, RZ, RZ, RZ ;  /* 0x000000ffff007224 */ /* 0x000fd400078e00ff */
.L_x_2804:
[----:B------:R-:W-:Y:S05]  /*44970*/  BSYNC.RECONVERGENT B3 ;  /* 0x0000000000037941 */ /* 0x000fea0003800200 */
.L_x_2802:
        /* <DEDUP_REMOVED lines=32> */
.L_x_2794:
        /* <DEDUP_REMOVED lines=61> */
.L_x_2807:
[----:B------:R-:W-:Y:S05]  /*44f50*/  BSYNC.RECONVERGENT B0 ;  /* 0x0000000000007941 */ /* 0x000fea0003800200 */
.L_x_2806:
        /* <DEDUP_REMOVED lines=38> */
.L_x_2811:
[----:B------:R-:W-:Y:S05]  /*451c0*/  BSYNC.RECONVERGENT B4 ;  /* 0x0000000000047941 */ /* 0x000fea0003800200 */
.L_x_2810:
[----:B------:R-:W-:Y:S01]  /*451d0*/  VIADD R0, R4, 0x1 ;  /* 0x0000000104007836 */ /* 0x000fe20000000000 */
[----:B------:R-:W-:Y:S06]  /*451e0*/  BRA `(.L_x_2812) ;  /* 0x0000000000087947 */ /* 0x000fec0003800000 */
.L_x_2809:
[----:B------:R-:W-:Y:S01]  /*451f0*/  DMUL R2, RZ, R30 ;  /* 0x0000001eff027228 */ /* 0x000fe20000000000 */
[----:B------:R-:W-:-:S10]  /*45200*/  IMAD.MOV.U32 R0, RZ, RZ, 0x1 ;  /* 0x00000001ff007424 */ /* 0x000fd400078e00ff */
.L_x_2812:
[----:B------:R-:W-:Y:S05]  /*45210*/  BSYNC.RECONVERGENT B3 ;  /* 0x0000000000037941 */ /* 0x000fea0003800200 */
.L_x_2808:
        /* <DEDUP_REMOVED lines=58> */
.L_x_2814:
[----:B------:R-:W-:Y:S01]  /*455c0*/  DMUL R2, RZ, R30 ;  /* 0x0000001eff027228 */ /* 0x000fe20000000000 */
[----:B------:R-:W-:-:S10]  /*455d0*/  IMAD.MOV.U32 R0, RZ, RZ, RZ ;  /* 0x000000ffff007224 */ /* 0x000fd400078e00ff */
.L_x_2815:
[----:B------:R-:W-:Y:S05]  /*455e0*/  BSYNC.RECONVERGENT B3 ;  /* 0x0000000000037941 */ /* 0x000fea0003800200 */
.L_x_2813:
        /* <DEDUP_REMOVED lines=36> */
.L_x_2793:
        /* <DEDUP_REMOVED lines=10> */
.L_x_2816:
[----:B------:R-:W-:-:S10]  /*458d0*/  DADD R28, R30, -R30 ;  /* 0x000000001e1c7229 */ /* 0x000fd4000000081e */
[----:B------:R-:W-:Y:S02]  /*458e0*/  IMAD.MOV.U32 R30, RZ, RZ, R28 ;  /* 0x000000ffff1e7224 */ /* 0x000fe400078e001c */
[----:B------:R-:W-:Y:S01]  /*458f0*/  IMAD.MOV.U32 R31, RZ, RZ, R29 ;  /* 0x000000ffff1f7224 */ /* 0x000fe200078e001d */
[----:B------:R-:W-:Y:S06]  /*45900*/  BRA `(.L_x_2805) ;  /* 0x0000000800cc7947 */ /* 0x000fec0003800000 */
.L_x_2792:
        /* <DEDUP_REMOVED lines=26> */
.L_x_2820:
[----:B------:R-:W-:Y:S05]  /*45ab0*/  BSYNC.RECONVERGENT B4 ;  /* 0x0000000000047941 */ /* 0x000fea0003800200 */
.L_x_2819:
[----:B------:R-:W-:Y:S01]  /*45ac0*/  VIADD R0, R4, 0x1 ;  /* 0x0000000104007836 */ /* 0x000fe20000000000 */
[----:B------:R-:W-:Y:S06]  /*45ad0*/  BRA `(.L_x_2821) ;  /* 0x0000000000087947 */ /* 0x000fec0003800000 */
.L_x_2818:
[----:B------:R-:W-:Y:S01]  /*45ae0*/  DMUL R2, RZ, R30 ;  /* 0x0000001eff027228 */ /* 0x000fe20000000000 */
[----:B------:R-:W-:-:S10]  /*45af0*/  IMAD.MOV.U32 R0, RZ, RZ, 0x1 ;  /* 0x00000001ff007424 */ /* 0x000fd400078e00ff */
.L_x_2821:
[----:B------:R-:W-:Y:S05]  /*45b00*/  BSYNC.RECONVERGENT B3 ;  /* 0x0000000000037941 */ /* 0x000fea0003800200 */
.L_x_2817:
        /* <DEDUP_REMOVED lines=56> */
.L_x_2823:
[----:B------:R-:W-:Y:S01]  /*45e90*/  DMUL R2, RZ, R30 ;  /* 0x0000001eff027228 */ /* 0x000fe20000000000 */
[----:B------:R-:W-:-:S10]  /*45ea0*/  IMAD.MOV.U32 R0, RZ, RZ, RZ ;  /* 0x000000ffff007224 */ /* 0x000fd400078e00ff */
.L_x_2824:
[----:B------:R-:W-:Y:S05]  /*45eb0*/  BSYNC.RECONVERGENT B3 ;  /* 0x0000000000037941 */ /* 0x000fea0003800200 */
.L_x_2822:
        /* <DEDUP_REMOVED lines=30> */
.L_x_2791:
        /* <DEDUP_REMOVED lines=58> */
.L_x_2805:
[----:B------:R-:W-:Y:S05]  /*46440*/  BSYNC.RECONVERGENT B2 ;  /* 0x0000000000027941 */ /* 0x000fea0003800200 */
.L_x_2790:
        /* <DEDUP_REMOVED lines=133> */
.L_x_2832:
        /* <DEDUP_REMOVED lines=22> */
.L_x_2835:
[----:B------:R-:W-:Y:S05]  /*46e00*/  BSYNC.RECONVERGENT B3 ;  /* 0x0000000000037941 */ /* 0x000fea0003800200 */
.L_x_2834:
        /* <DEDUP_REMOVED lines=29> */
.L_x_2833:
[----:B------:R-:W-:Y:S05]  /*46fe0*/  BSYNC.RECONVERGENT B2 ;  /* 0x0000000000027941 */ /* 0x000fea0003800200 */
.L_x_2831:
        /* <DEDUP_REMOVED lines=22> */
.L_x_2837:
[----:B------:R-:W-:Y:S05]  /*47150*/  BSYNC.RECONVERGENT B2 ;  /* 0x0000000000027941 */ /* 0x000fea0003800200 */
.L_x_2836:
        /* <DEDUP_REMOVED lines=84> */
.L_x_2839:
[----:B------:R-:W-:Y:S02]  /*476a0*/  FSEL R2, RZ, 3.37028055040000000000e+12, P0 ;  /* 0x54442d18ff027808 */ /* 0x000fe40000000000 */
[----:B------:R-:W-:-:S07]  /*476b0*/  FSEL R3, RZ, 2.1426990032196044922, P0 ;  /* 0x400921fbff037808 */ /* 0x000fce0000000000 */
.L_x_2840:
[----:B------:R-:W-:Y:S05]  /*476c0*/  BSYNC.RECONVERGENT B0 ;  /* 0x0000000000007941 */ /* 0x000fea0003800200 */
.L_x_2838:
[----:B------:R-:W-:Y:S01]  /*476d0*/  DADD R24, |R24|, |R26| ;  /* 0x0000000018187229 */ /* 0x000fe2000000061a */
[----:B------:R-:W-:Y:S01]  /*476e0*/  LOP3.LUT R27, R3, 0x80000000, R27, 0xb8, !PT ;  /* 0x80000000031b7812 */ /* 0x000fe200078eb81b */
[----:B------:R-:W-:-:S06]  /*476f0*/  DMUL R8, R8, 0.5 ;  /* 0x3fe0000008087828 */ /* 0x000fcc0000000000 */
[----:B------:R-:W-:-:S06]  /*47700*/  DSETP.NAN.AND P0, PT, R24, R24, PT ;  /* 0x000000181800722a */ /* 0x000fcc0003f08000 */
[----:B------:R-:W-:Y:S02]  /*47710*/  FSEL R2, R24, R2, P0 ;  /* 0x0000000218027208 */ /* 0x000fe40000000000 */
[----:B------:R-:W-:Y:S01]  /*47720*/  FSEL R3, R25, R27, P0 ;  /* 0x0000001b19037208 */ /* 0x000fe20000000000 */
[----:B------:R-:W-:Y:S06]  /*47730*/  BRA `(.L_x_2841) ;  /* 0x0000006400cc7947 */ /* 0x000fec0003800000 */
.L_x_2830:
        /* <DEDUP_REMOVED lines=103> */
.L_x_2844:
[----:B------:R-:W-:Y:S05]  /*47db0*/  BSYNC.RECONVERGENT B0 ;  /* 0x0000000000007941 */ /* 0x000fea0003800200 */
.L_x_2843:
        /* <DEDUP_REMOVED lines=8> */
.L_x_2846:
[----:B------:R-:W-:Y:S05]  /*47e40*/  BSYNC.RECONVERGENT B2 ;  /* 0x0000000000027941 */ /* 0x000fea0003800200 */
.L_x_2845:
        /* <DEDUP_REMOVED lines=84> */
.L_x_2848:
[----:B------:R-:W-:Y:S02]  /*48390*/  FSEL R2, RZ, 3.37028055040000000000e+12, P0 ;  /* 0x54442d18ff027808 */ /* 0x000fe40000000000 */
[----:B------:R-:W-:-:S07]  /*483a0*/  FSEL R3, RZ, 2.1426990032196044922, P0 ;  /* 0x400921fbff037808 */ /* 0x000fce0000000000 */
.L_x_2849:
[----:B------:R-:W-:Y:S05]  /*483b0*/  BSYNC.RECONVERGENT B0 ;  /* 0x0000000000007941 */ /* 0x000fea0003800200 */
.L_x_2847:
[----:B------:R-:W-:Y:S01]  /*483c0*/  DADD R24, |R24|, |R26| ;  /* 0x0000000018187229 */ /* 0x000fe2000000061a */
[----:B------:R-:W-:Y:S01]  /*483d0*/  LOP3.LUT R27, R3, 0x80000000, R27, 0xb8, !PT ;  /* 0x80000000031b7812 */ /* 0x000fe200078eb81b */
[----:B------:R-:W-:-:S06]  /*483e0*/  DMUL R8, R8, 0.5 ;  /* 0x3fe0000008087828 */ /* 0x000fcc0000000000 */
[----:B------:R-:W-:-:S06]  /*483f0*/  DSETP.NAN.AND P0, PT, R24, R24, PT ;  /* 0x000000181800722a */ /* 0x000fcc0003f08000 */
[----:B------:R-:W-:Y:S02]  /*48400*/  FSEL R2, R24, R2, P0 ;  /* 0x0000000218027208 */ /* 0x000fe40000000000 */
[----:B------:R-:W-:Y:S01]  /*48410*/  FSEL R3, R25, R27, P0 ;  /* 0x0000001b19037208 */ /* 0x000fe20000000000 */
[----:B------:R-:W-:Y:S06]  /*48420*/  BRA `(.L_x_2841) ;  /* 0x0000005800907947 */ /* 0x000fec0003800000 */
.L_x_2842:
        /* <DEDUP_REMOVED lines=31> */
.L_x_2851:
        /* <DEDUP_REMOVED lines=75> */
.L_x_2850:
        /* <DEDUP_REMOVED lines=99> */
.L_x_2853:
        /* <DEDUP_REMOVED lines=22> */
.L_x_2856:
[----:B------:R-:W-:Y:S05]  /*49260*/  BSYNC.RECONVERGENT B3 ;  /* 0x0000000000037941 */ /* 0x000fea0003800200 */
.L_x_2855:
        /* <DEDUP_REMOVED lines=29> */
.L_x_2854:
[----:B------:R-:W-:Y:S05]  /*49440*/  BSYNC.RECONVERGENT B2 ;  /* 0x0000000000027941 */ /* 0x000fea0003800200 */
.L_x_2852:
        /* <DEDUP_REMOVED lines=26> */
.L_x_2858:
[----:B------:R-:W-:Y:S05]  /*495f0*/  BSYNC.RECONVERGENT B2 ;  /* 0x0000000000027941 */ /* 0x000fea0003800200 */
.L_x_2857:
        /* <DEDUP_REMOVED lines=84> */
.L_x_2860:
[----:B------:R-:W-:Y:S02]  /*49b40*/  FSEL R2, RZ, 3.37028055040000000000e+12, P0 ;  /* 0x54442d18ff027808 */ /* 0x000fe40000000000 */
[----:B------:R-:W-:-:S07]  /*49b50*/  FSEL R3, RZ, 2.1426990032196044922, P0 ;  /* 0x400921fbff037808 */ /* 0x000fce0000000000 */
.L_x_2861:
[----:B------:R-:W-:Y:S05]  /*49b60*/  BSYNC.RECONVERGENT B0 ;  /* 0x0000000000007941 */ /* 0x000fea0003800200 */
.L_x_2859:
[----:B------:R-:W-:Y:S01]  /*49b70*/  DADD R24, |R24|, |R26| ;  /* 0x0000000018187229 */ /* 0x000fe2000000061a */
[----:B------:R-:W-:Y:S01]  /*49b80*/  LOP3.LUT R27, R3, 0x80000000, R27, 0xb8, !PT ;  /* 0x80000000031b7812 */ /* 0x000fe200078eb81b */
[----:B------:R-:W-:-:S06]  /*49b90*/  DMUL R8, R38, 0.5 ;  /* 0x3fe0000026087828 */ /* 0x000fcc0000000000 */
[----:B------:R-:W-:-:S06]  /*49ba0*/  DSETP.NAN.AND P0, PT, R24, R24, PT ;  /* 0x000000181800722a */ /* 0x000fcc0003f08000 */
[----:B------:R-:W-:Y:S02]  /*49bb0*/  FSEL R2, R24, R2, P0 ;  /* 0x0000000218027208 */ /* 0x000fe40000000000 */
[----:B------:R-:W-:Y:S01]  /*49bc0*/  FSEL R3, R25, R27, P0 ;  /* 0x0000001b19037208 */ /* 0x000fe20000000000 */
[----:B------:R-:W-:Y:S06]  /*49bd0*/  BRA `(.L_x_2841) ;  /* 0x0000004000a47947 */ /* 0x000fec0003800000 */
.L_x_2829:
        /* <DEDUP_REMOVED lines=137> */
.L_x_2863:
[----:B------:R-:W-:Y:S05]  /*4a470*/  BSYNC.RECONVERGENT B0 ;  /* 0x0000000000007941 */ /* 0x000fea0003800200 */
.L_x_2862:
        /* <DEDUP_REMOVED lines=8> */
.L_x_2865:
[----:B------:R-:W-:Y:S05]  /*4a500*/  BSYNC.RECONVERGENT B2 ;  /* 0x0000000000027941 */ /* 0x000fea0003800200 */
.L_x_2864:
        /* <DEDUP_REMOVED lines=84> */
.L_x_2867:
[----:B------:R-:W-:Y:S02]  /*4aa50*/  FSEL R2, RZ, 3.37028055040000000000e+12, P0 ;  /* 0x54442d18ff027808 */ /* 0x000fe40000000000 */
[----:B------:R-:W-:-:S07]  /*4aa60*/  FSEL R3, RZ, 2.1426990032196044922, P0 ;  /* 0x400921fbff037808 */ /* 0x000fce0000000000 */
.L_x_2868:
[----:B------:R-:W-:Y:S05]  /*4aa70*/  BSYNC.RECONVERGENT B0 ;  /* 0x0000000000007941 */ /* 0x000fea0003800200 */
.L_x_2866:
[----:B------:R-:W-:Y:S01]  /*4aa80*/  DADD R24, |R24|, |R26| ;  /* 0x0000000018187229 */ /* 0x000fe2000000061a */
[----:B------:R-:W-:-:S07]  /*4aa90*/  LOP3.LUT R27, R3, 0x80000000, R27, 0xb8, !PT ;  /* 0x80000000031b7812 */ /* 0x000fce00078eb81b */
[----:B------:R-:W-:-:S06]  /*4aaa0*/  DSETP.NAN.AND P0, PT, R24, R24, PT ;  /* 0x000000181800722a */ /* 0x000fcc0003f08000 */
[----:B------:R-:W-:Y:S02]  /*4aab0*/  FSEL R2, R24, R2, P0 ;  /* 0x0000000218027208 */ /* 0x000fe40000000000 */
[----:B------:R-:W-:Y:S01]  /*4aac0*/  FSEL R3, R25, R27, P0 ;  /* 0x0000001b19037208 */ /* 0x000fe20000000000 */
[----:B------:R-:W-:Y:S06]  /*4aad0*/  BRA `(.L_x_2841) ;  /* 0x0000003000e47947 */ /* 0x000fec0003800000 */
.L_x_2828:
        /* <DEDUP_REMOVED lines=92> */
.L_x_2871:
        /* <DEDUP_REMOVED lines=22> */
.L_x_2874:
[----:B------:R-:W-:Y:S05]  /*4b200*/  BSYNC.RECONVERGENT B3 ;  /* 0x0000000000037941 */ /* 0x000fea0003800200 */
.L_x_2873:
        /* <DEDUP_REMOVED lines=29> */
.L_x_2872:
[----:B------:R-:W-:Y:S05]  /*4b3e0*/  BSYNC.RECONVERGENT B2 ;  /* 0x0000000000027941 */ /* 0x000fea0003800200 */
.L_x_2870:
        /* <DEDUP_REMOVED lines=87> */
.L_x_2869:
        /* <DEDUP_REMOVED lines=88> */
.L_x_2827:
        /* <DEDUP_REMOVED lines=25> */
.L_x_2876:
[----:B------:R-:W-:Y:S05]  /*4c070*/  BSYNC.RECONVERGENT B2 ;  /* 0x0000000000027941 */ /* 0x000fea0003800200 */
.L_x_2875:
        /* <DEDUP_REMOVED lines=23> */
.L_x_2878:
[----:B------:R-:W-:Y:S05]  /*4c1f0*/  BSYNC.RECONVERGENT B2 ;  /* 0x0000000000027941 */ /* 0x000fea0003800200 */
.L_x_2877:
        /* <DEDUP_REMOVED lines=140> */
.L_x_2880:
[----:B------:R-:W-:Y:S05]  /*4cac0*/  BSYNC.RECONVERGENT B0 ;  /* 0x0000000000007941 */ /* 0x000fea0003800200 */
.L_x_2879:
        /* <DEDUP_REMOVED lines=8> */
.L_x_2882:
[----:B------:R-:W-:Y:S05]  /*4cb50*/  BSYNC.RECONVERGENT B2 ;  /* 0x0000000000027941 */ /* 0x000fea0003800200 */
.L_x_2881:
        /* <DEDUP_REMOVED lines=84> */
.L_x_2884:
[----:B------:R-:W-:Y:S02]  /*4d0a0*/  FSEL R2, RZ, 3.37028055040000000000e+12, P0 ;  /* 0x54442d18ff027808 */ /* 0x000fe40000000000 */
[----:B------:R-:W-:-:S07]  /*4d0b0*/  FSEL R3, RZ, 2.1426990032196044922, P0 ;  /* 0x400921fbff037808 */ /* 0x000fce0000000000 */
.L_x_2885:
[----:B------:R-:W-:Y:S05]  /*4d0c0*/  BSYNC.RECONVERGENT B0 ;  /* 0x0000000000007941 */ /* 0x000fea0003800200 */
.L_x_2883:
[----:B------:R-:W-:Y:S01]  /*4d0d0*/  DADD R24, |R24|, |R26| ;  /* 0x0000000018187229 */ /* 0x000fe2000000061a */
[----:B------:R-:W-:Y:S01]  /*4d0e0*/  LOP3.LUT R27, R3, 0x80000000, R27, 0xb8, !PT ;  /* 0x80000000031b7812 */ /* 0x000fe200078eb81b */
[----:B------:R-:W-:-:S06]  /*4d0f0*/  DADD R8, R8, 1 ;  /* 0x3ff0000008087429 */ /* 0x000fcc0000000000 */
[----:B------:R-:W-:-:S06]  /*4d100*/  DSETP.NAN.AND P0, PT, R24, R24, PT ;  /* 0x000000181800722a */ /* 0x000fcc0003f08000 */
[----:B------:R-:W-:Y:S02]  /*4d110*/  FSEL R2, R24, R2, P0 ;  /* 0x0000000218027208 */ /* 0x000fe40000000000 */
[----:B------:R-:W-:Y:S01]  /*4d120*/  FSEL R3, R25, R27, P0 ;  /* 0x0000001b19037208 */ /* 0x000fe20000000000 */
[----:B------:R-:W-:Y:S06]  /*4d130*/  BRA `(.L_x_2841) ;  /* 0x0000000c004c7947 */ /* 0x000fec0003800000 */
.L_x_2826:
        /* <DEDUP_REMOVED lines=111> */
.L_x_2887:
[----:B------:R-:W-:Y:S05]  /*4d830*/  BSYNC.RECONVERGENT B0 ;  /* 0x0000000000007941 */ /* 0x000fea0003800200 */
.L_x_2886:
[----:B------:R-:W-:Y:S04]  /*4d840*/  BSSY.RECONVERGENT B2, `(.L_x_2888) ;  /* 0x0000006000027945 */ /* 0x000fe80003800200 */
[----:B------:R-:W-:Y:S05]  /*4d850*/  @P4 BRA P5, `(.L_x_2889) ;  /* 0x0000000000104947 */ /* 0x000fea0002800000 */
[----:B------:R-:W-:Y:S01]  /*4d860*/  IMAD.MOV.U32 R2, RZ, RZ, R10 ;  /* 0x000000ffff027224 */ /* 0x000fe200078e000a */
[----:B------:R-:W-:Y:S01]  /*4d870*/  MOV R0, 0x4d8a0 ;  /* 0x0004d8a000007802 */ /* 0x000fe20000000f00 */
[----:B------:R-:W-:-:S07]  /*4d880*/  IMAD.MOV.U32 R3, RZ, RZ, R11 ;  /* 0x000000ffff037224 */ /* 0x000fce00078e000b */
[----:B------:R-:W-:Y:S05]  /*4d890*/  CALL.REL.NOINC `($__internal_68_$__cuda_sm20_div_rn_f64_full) ;  /* 0x0000002c00007944 */ /* 0x000fea0003c00000 */
.L_x_2889:
[----:B------:R-:W-:Y:S05]  /*4d8a0*/  BSYNC.RECONVERGENT B2 ;  /* 0x0000000000027941 */ /* 0x000fea0003800200 */
.L_x_2888:
        /* <DEDUP_REMOVED lines=84> */
.L_x_2891:
[----:B------:R-:W-:Y:S02]  /*4ddf0*/  FSEL R2, RZ, 3.37028055040000000000e+12, P0 ;  /* 0x54442d18ff027808 */ /* 0x000fe40000000000 */
[----:B------:R-:W-:-:S07]  /*4de00*/  FSEL R3, RZ, 2.1426990032196044922, P0 ;  /* 0x400921fbff037808 */ /* 0x000fce0000000000 */
.L_x_2892:
[----:B------:R-:W-:Y:S05]  /*4de10*/  BSYNC.RECONVERGENT B0 ;  /* 0x0000000000007941 */ /* 0x000fea0003800200 */
.L_x_2890:
[----:B------:R-:W-:Y:S01]  /*4de20*/  DADD R24, |R24|, |R26| ;  /* 0x0000000018187229 */ /* 0x000fe2000000061a */
[----:B------:R-:W-:-:S07]  /*4de30*/  LOP3.LUT R27, R3, 0x80000000, R27, 0xb8, !PT ;  /* 0x80000000031b7812 */ /* 0x000fce00078eb81b */
[----:B------:R-:W-:-:S06]  /*4de40*/  DSETP.NAN.AND P0, PT, R24, R24, PT ;  /* 0x000000181800722a */ /* 0x000fcc0003f08000 */
[----:B------:R-:W-:Y:S02]  /*4de50*/  FSEL R2, R24, R2, P0 ;  /* 0x0000000218027208 */ /* 0x000fe40000000000 */
[----:B------:R-:W-:-:S07]  /*4de60*/  FSEL R3, R25, R27, P0 ;  /* 0x0000001b19037208 */ /* 0x000fce0000000000 */
.L_x_2841:
[----:B------:R-:W-:Y:S05]  /*4de70*/  BSYNC.RECONVERGENT B1 ;  /* 0x0000000000017941 */ /* 0x000fea0003800200 */
.L_x_2825:
        /* <DEDUP_REMOVED lines=75> */
.L_x_2899:
[----:B------:R-:W-:Y:S05]  /*4e330*/  BSYNC.RECONVERGENT B0 ;  /* 0x0000000000007941 */ /* 0x000fea0003800200 */
.L_x_2898:
        /* <DEDUP_REMOVED lines=25> */
.L_x_2903:
[----:B------:R-:W-:Y:S05]  /*4e4d0*/  BSYNC.RECONVERGENT B4 ;  /* 0x0000000000047941 */ /* 0x000fea0003800200 */
.L_x_2902:
[----:B------:R-:W-:Y:S01]  /*4e4e0*/  VIADD R0, R4, 0x1 ;  /* 0x0000000104007836 */ /* 0x000fe20000000000 */
[----:B------:R-:W-:Y:S06]  /*4e4f0*/  BRA `(.L_x_2904) ;  /* 0x0000000000087947 */ /* 0x000fec0003800000 */
.L_x_2901:
[----:B------:R-:W-:Y:S01]  /*4e500*/  DMUL R2, RZ, R26 ;  /* 0x0000001aff027228 */ /* 0x000fe20000000000 */
[----:B------:R-:W-:-:S10]  /*4e510*/  IMAD.MOV.U32 R0, RZ, RZ, 0x1 ;  /* 0x00000001ff007424 */ /* 0x000fd400078e00ff */
.L_x_2904:
[----:B------:R-:W-:Y:S05]  /*4e520*/  BSYNC.RECONVERGENT B3 ;  /* 0x0000000000037941 */ /* 0x000fea0003800200 */
.L_x_2900:
        /* <DEDUP_REMOVED lines=56> */
.L_x_2906:
[----:B------:R-:W-:Y:S01]  /*4e8b0*/  DMUL R2, RZ, R26 ;  /* 0x0000001aff027228 */ /* 0x000fe20000000000 */
[----:B------:R-:W-:-:S10]  /*4e8c0*/  IMAD.MOV.U32 R0, RZ, RZ, RZ ;  /* 0x000000ffff007224 */ /* 0x000fd400078e00ff */
.L_x_2907:
[----:B------:R-:W-:Y:S05]  /*4e8d0*/  BSYNC.RECONVERGENT B3 ;  /* 0x0000000000037941 */ /* 0x000fea0003800200 */
.L_x_2905:
        /* <DEDUP_REMOVED lines=32> */
.L_x_2897:
        /* <DEDUP_REMOVED lines=61> */
.L_x_2910:
[----:B------:R-:W-:Y:S05]  /*4eeb0*/  BSYNC.RECONVERGENT B0 ;  /* 0x0000000000007941 */ /* 0x000fea0003800200 */
.L_x_2909:
        /* <DEDUP_REMOVED lines=38> */
.L_x_2914:
[----:B------:R-:W-:Y:S05]  /*4f120*/  BSYNC.RECONVERGENT B4 ;  /* 0x0000000000047941 */ /* 0x000fea0003800200 */
.L_x_2913:
[----:B------:R-:W-:Y:S01]  /*4f130*/  VIADD R0, R4, 0x1 ;  /* 0x0000000104007836 */ /* 0x000fe20000000000 */
[----:B------:R-:W-:Y:S06]  /*4f140*/  BRA `(.L_x_2915) ;  /* 0x0000000000087947 */ /* 0x000fec0003800000 */
.L_x_2912:
[----:B------:R-:W-:Y:S01]  /*4f150*/  DMUL R2, RZ, R26 ;  /* 0x0000001aff027228 */ /* 0x000fe20000000000 */
[----:B------:R-:W-:-:S10]  /*4f160*/  IMAD.MOV.U32 R0, RZ, RZ, 0x1 ;  /* 0x00000001ff007424 */ /* 0x000fd400078e00ff */
.L_x_2915:
[----:B------:R-:W-:Y:S05]  /*4f170*/  BSYNC.RECONVERGENT B3 ;  /* 0x0000000000037941 */ /* 0x000fea0003800200 */
.L_x_2911:
        /* <DEDUP_REMOVED lines=58> */
.L_x_2917:
[----:B------:R-:W-:Y:S01]  /*4f520*/  DMUL R2, RZ, R26 ;  /* 0x0000001aff027228 */ /* 0x000fe20000000000 */
[----:B------:R-:W-:-:S10]  /*4f530*/  IMAD.MOV.U32 R0, RZ, RZ, RZ ;  /* 0x000000ffff007224 */ /* 0x000fd400078e00ff */
.L_x_2918:
[----:B------:R-:W-:Y:S05]  /*4f540*/  BSYNC.RECONVERGENT B3 ;  /* 0x0000000000037941 */ /* 0x000fea0003800200 */
.L_x_2916:
        /* <DEDUP_REMOVED lines=36> */
.L_x_2896:
        /* <DEDUP_REMOVED lines=10> */
.L_x_2919:
[----:B------:R-:W-:-:S10]  /*4f830*/  DADD R24, R26, -R26 ;  /* 0x000000001a187229 */ /* 0x000fd4000000081a */
[----:B------:R-:W-:Y:S02]  /*4f840*/  IMAD.MOV.U32 R26, RZ, RZ, R24 ;  /* 0x000000ffff1a7224 */ /* 0x000fe400078e0018 */
[----:B------:R-:W-:Y:S01]  /*4f850*/  IMAD.MOV.U32 R27, RZ, RZ, R25 ;  /* 0x000000ffff1b7224 */ /* 0x000fe200078e0019 */
[----:B------:R-:W-:Y:S06]  /*4f860*/  BRA `(.L_x_2908) ;  /* 0x0000000800cc7947 */ /* 0x000fec0003800000 */
.L_x_2895:
        /* <DEDUP_REMOVED lines=26> */
.L_x_2923:
[----:B------:R-:W-:Y:S05]  /*4fa10*/  BSYNC.RECONVERGENT B4 ;  /* 0x0000000000047941 */ /* 0x000fea0003800200 */
.L_x_2922:
[----:B------:R-:W-:Y:S01]  /*4fa20*/  VIADD R0, R4, 0x1 ;  /* 0x0000000104007836 */ /* 0x000fe20000000000 */
[----:B------:R-:W-:Y:S06]  /*4fa30*/  BRA `(.L_x_2924) ;  /* 0x0000000000087947 */ /* 0x000fec0003800000 */
.L_x_2921:
[----:B------:R-:W-:Y:S01]  /*4fa40*/  DMUL R2, RZ, R26 ;  /* 0x0000001aff027228 */ /* 0x000fe20000000000 */
[----:B------:R-:W-:-:S10]  /*4fa50*/  IMAD.MOV.U32 R0, RZ, RZ, 0x1 ;  /* 0x00000001ff007424 */ /* 0x000fd400078e00ff */
.L_x_2924:
[----:B------:R-:W-:Y:S05]  /*4fa60*/  BSYNC.RECONVERGENT B3 ;  /* 0x0000000000037941 */ /* 0x000fea0003800200 */
.L_x_2920:
        /* <DEDUP_REMOVED lines=56> */
.L_x_2926:
[----:B------:R-:W-:Y:S01]  /*4fdf0*/  DMUL R2, RZ, R26 ;  /* 0x0000001aff027228 */ /* 0x000fe20000000000 */
[----:B------:R-:W-:-:S10]  /*4fe00*/  IMAD.MOV.U32 R0, RZ, RZ, RZ ;  /* 0x000000ffff007224 */ /* 0x000fd400078e00ff */
.L_x_2927:
[----:B------:R-:W-:Y:S05]  /*4fe10*/  BSYNC.RECONVERGENT B3 ;  /* 0x0000000000037941 */ /* 0x000fea0003800200 */
.L_x_2925:
        /* <DEDUP_REMOVED lines=30> */
.L_x_2894:
        /* <DEDUP_REMOVED lines=58> */
.L_x_2908:
[----:B------:R-:W-:Y:S05]  /*503a0*/  BSYNC.RECONVERGENT B2 ;  /* 0x0000000000027941 */ /* 0x000fea0003800200 */
.L_x_2893:
        /* <DEDUP_REMOVED lines=15> */
        .weak           $__internal_68_$__cuda_sm20_div_rn_f64_full
        .type           $__internal_68_$__cuda_sm20_div_rn_f64_full,@function
        .size           $__internal_68_$__cuda_sm20_div_rn_f64_full,($_ZN2at6native61_GLOBAL__N__44eb8e94_28_ForeachBinaryOpScalarList_cu_dda10a6925multi_tensor_apply_kernelINS1_28TensorListScalarListMetadataIN3c107complexIdEELi1EEENS1_25BinaryOpScalarListFunctorIS6_Li1ELi1ELi0EEEJNS1_13power_functorIS6_EEEEEvT_T0_DpT1_$__internal_trig_reduction_slowpathd - $__internal_68_$__cuda_sm20_div_rn_f64_full)
$__internal_68_$__cuda_sm20_div_rn_f64_full:
        /* <DEDUP_REMOVED lines=72> */
.L_x_2930:
        /* <DEDUP_REMOVED lines=17> */
.L_x_2933:
[----:B------:R-:W-:Y:S01]  /*50a30*/  LOP3.LUT R3, R13, 0x80000, RZ, 0xfc, !PT ;  /* 0x000800000d037812 */ /* 0x000fe200078efcff */
[----:B------:R-:W-:-:S04]  /*50a40*/  IMAD.MOV.U32 R40, RZ, RZ, R12 ;  /* 0x000000ffff287224 */ /* 0x000fc800078e000c */
[----:B------:R-:W-:Y:S01]  /*50a50*/  IMAD.MOV.U32 R41, RZ, RZ, R3 ;  /* 0x000000ffff297224 */ /* 0x000fe200078e0003 */
[----:B------:R-:W-:Y:S06]  /*50a60*/  BRA `(.L_x_2931) ;  /* 0x00000000000c7947 */ /* 0x000fec0003800000 */
.L_x_2932:
[----:B------:R-:W-:Y:S01]  /*50a70*/  LOP3.LUT R3, R35, 0x80000, RZ, 0xfc, !PT ;  /* 0x0008000023037812 */ /* 0x000fe200078efcff */
[----:B------:R-:W-:-:S04]  /*50a80*/  IMAD.MOV.U32 R40, RZ, RZ, R34 ;  /* 0x000000ffff287224 */ /* 0x000fc800078e0022 */
[----:B------:R-:W-:-:S07]  /*50a90*/  IMAD.MOV.U32 R41, RZ, RZ, R3 ;  /* 0x000000ffff297224 */ /* 0x000fce00078e0003 */
.L_x_2931:
[----:B------:R-:W-:Y:S05]  /*50aa0*/  BSYNC.RECONVERGENT B0 ;  /* 0x0000000000007941 */ /* 0x000fea0003800200 */
.L_x_2929:
[----:B------:R-:W-:Y:S02]  /*50ab0*/  IMAD.MOV.U32 R4, RZ, RZ, R0 ;  /* 0x000000ffff047224 */ /* 0x000fe400078e0000 */
[----:B------:R-:W-:Y:S02]  /*50ac0*/  IMAD.MOV.U32 R5, RZ, RZ, 0x0 ;  /* 0x00000000ff057424 */ /* 0x000fe400078e00ff */
[----:B------:R-:W-:Y:S02]  /*50ad0*/  IMAD.MOV.U32 R2, RZ, RZ, R40 ;  /* 0x000000ffff027224 */ /* 0x000fe400078e0028 */
[----:B------:R-:W-:Y:S01]  /*50ae0*/  IMAD.MOV.U32 R3, RZ, RZ, R41 ;  /* 0x000000ffff037224 */ /* 0x000fe200078e0029 */
[----:B------:R-:W-:Y:S06]  /*50af0*/  RET.REL.NODEC R4 `(_ZN2at6native61_GLOBAL__N__44eb8e94_28_ForeachBinaryOpScalarList_cu_dda10a6925multi_tensor_apply_kernelINS1_28TensorListScalarListMetadataIN3c107complexIdEELi1EEENS1_25BinaryOpScalarListFunctorIS6_Li1ELi1ELi0EEEJNS1_13power_functorIS6_EEEEEvT_T0_DpT1_) ;  /* 0xfffffaf404407950 */ /* 0x000fec0003c3ffff */
        .type           $_ZN2at6native61_GLOBAL__N__44eb8e94_28_ForeachBinaryOpScalarList_cu_dda10a6925multi_tensor_apply_kernelINS1_28TensorListScalarListMetadataIN3c107complexIdEELi1EEENS1_25BinaryOpScalarListFunctorIS6_Li1ELi1ELi0EEEJNS1_13power_functorIS6_EEEEEvT_T0_DpT1_$__internal_trig_reduction_slowpathd,@function
        .size           $_ZN2at6native61_GLOBAL__N__44eb8e94_28_ForeachBinaryOpScalarList_cu_dda10a6925multi_tensor_apply_kernelINS1_28TensorListScalarListMetadataIN3c107complexIdEELi1EEENS1_25BinaryOpScalarListFunctorIS6_Li1ELi1ELi0EEEJNS1_13power_functorIS6_EEEEEvT_T0_DpT1_$__internal_trig_reduction_slowpathd,(.L_x_4280 - $_ZN2at6native61_GLOBAL__N__44eb8e94_28_ForeachBinaryOpScalarList_cu_dda10a6925multi_tensor_apply_kernelINS1_28TensorListScalarListMetadataIN3c107complexIdEELi1EEENS1_25BinaryOpScalarListFunctorIS6_Li1ELi1ELi0EEEJNS1_13power_functorIS6_EEEEEvT_T0_DpT1_$__internal_trig_reduction_slowpathd)
$_ZN2at6native61_GLOBAL__N__44eb8e94_28_ForeachBinaryOpScalarList_cu_dda10a6925multi_tensor_apply_kernelINS1_28TensorListScalarListMetadataIN3c107complexIdEELi1EEENS1_25BinaryOpScalarListFunctorIS6_Li1ELi1ELi0EEEJNS1_13power_functorIS6_EEEEEvT_T0_DpT1_$__internal_trig_reduction_slowpathd:
        /* <DEDUP_REMOVED lines=23> */
.L_x_2938:
        /* <DEDUP_REMOVED lines=29> */
.L_x_2937:
[----:B------:R-:W-:-:S07]  /*50e40*/  IMAD.MOV.U32 R8, RZ, RZ, R7 ;  /* 0x000000ffff087224 */ /* 0x000fce00078e0007 */
.L_x_2936:
[----:B------:R-:W-:Y:S05]  /*50e50*/  BSYNC.RECONVERGENT B0 ;  /* 0x0000000000007941 */ /* 0x000fea0003800200 */
.L_x_2935:
        /* <DEDUP_REMOVED lines=60> */
.L_x_2940:
[----:B------:R-:W-:Y:S05]  /*51220*/  BSYNC.RECONVERGENT B0 ;  /* 0x0000000000007941 */ /* 0x000fea0003800200 */
.L_x_2939:
        /* <DEDUP_REMOVED lines=36> */
.L_x_2934:
[----:B------:R-:W-:Y:S02]  /*51470*/  IMAD.MOV.U32 R13, RZ, RZ, 0x0 ;  /* 0x00000000ff0d7424 */ /* 0x000fe400078e00ff */
[----:B------:R-:W-:Y:S02]  /*51480*/  IMAD.MOV.U32 R7, RZ, RZ, R14 ;  /* 0x000000ffff077224 */ /* 0x000fe400078e000e */
[----:B------:R-:W-:Y:S05]  /*51490*/  RET.REL.NODEC R12 `(_ZN2at6native61_GLOBAL__N__44eb8e94_28_ForeachBinaryOpScalarList_cu_dda10a6925multi_tensor_apply_kernelINS1_28TensorListScalarListMetadataIN3c107complexIdEELi1EEENS1_25BinaryOpScalarListFunctorIS6_Li1ELi1ELi0EEEJNS1_13power_functorIS6_EEEEEvT_T0_DpT1_) ;  /* 0xfffffae80cd87950 */ /* 0x000fea0003c3ffff */
.L_x_2941:
        /* <DEDUP_REMOVED lines=14> */
.L_x_4280:


//--------------------- .text._ZN2at6native61_GLOBAL__N__44eb8e94_28_ForeachBinaryOpScalarList_cu_dda10a6925multi_tensor_apply_kernelINS1_28TensorListScalarListMetadataIfLi1EEENS1_25BinaryOpScalarListFunctorIfLi1ELi1ELi0EEEJNS1_13power_functorIfEEEEEvT_T0_DpT1_ --------------------------
	.section	.text._ZN2at6native61_GLOBAL__N__44eb8e94_28_ForeachBinaryOpScalarList_cu_dda10a6925multi_tensor_apply_kernelINS1_28TensorListScalarListMetadataIfLi1EEENS1_25BinaryOpScalarListFunctorIfLi1ELi1ELi0EEEJNS1_13power_functorIfEEEEEvT_T0_DpT1_,"ax",@progbits
	.align	128
.text._ZN2at6native61_GLOBAL__N__44eb8e94_28_ForeachBinaryOpScalarList_cu_dda10a6925multi_tensor_apply_kernelINS1_28TensorListScalarListMetadataIfLi1EEENS1_25BinaryOpScalarListFunctorIfLi1ELi1ELi0EEEJNS1_13power_functorIfEEEEEvT_T0_DpT1_:
        .type           _ZN2at6native61_GLOBAL__N__44eb8e94_28_ForeachBinaryOpScalarList_cu_dda10a6925multi_tensor_apply_kernelINS1_28TensorListScalarListMetadataIfLi1EEENS1_25BinaryOpScalarListFunctorIfLi1ELi1ELi0EEEJNS1_13power_functorIfEEEEEvT_T0_DpT1_,@function
        .size           _ZN2at6native61_GLOBAL__N__44eb8e94_28_ForeachBinaryOpScalarList_cu_dda10a6925multi_tensor_apply_kernelINS1_28TensorListScalarListMetadataIfLi1EEENS1_25BinaryOpScalarListFunctorIfLi1ELi1ELi0EEEJNS1_13power_functorIfEEEEEvT_T0_DpT1_,(.L_x_4283 - _ZN2at6native61_GLOBAL__N__44eb8e94_28_ForeachBinaryOpScalarList_cu_dda10a6925multi_tensor_apply_kernelINS1_28TensorListScalarListMetadataIfLi1EEENS1_25BinaryOpScalarListFunctorIfLi1ELi1ELi0EEEJNS1_13power_functorIfEEEEEvT_T0_DpT1_)
        .other          _ZN2at6native61_GLOBAL__N__44eb8e94_28_ForeachBinaryOpScalarList_cu_dda10a6925multi_tensor_apply_kernelINS1_28TensorListScalarListMetadataIfLi1EEENS1_25BinaryOpScalarListFunctorIfLi1ELi1ELi0EEEJNS1_13power_functorIfEEEEEvT_T0_DpT1_,@"STO_CUDA_ENTRY STV_DEFAULT"
_ZN2at6native61_GLOBAL__N__44eb8e94_28_ForeachBinaryOpScalarList_cu_dda10a6925multi_tensor_apply_kernelINS1_28TensorListScalarListMetadataIfLi1EEENS1_25BinaryOpScalarListFunctorIfLi1ELi1ELi0EEEJNS1_13power_functorIfEEEEEvT_T0_DpT1_:
        /* <DEDUP_REMOVED lines=37> */
[----:B------:R-:W-:Y:S05]  /*0250*/  CALL.REL.NOINC `($__internal_69_$__cuda_sm20_div_u16) ;  /* 0x0000000c00487944 */ /* 0x000fea0003c00000 */
[----:B------:R-:W0:Y:S01]  /*0260*/  S2R R16, SR_TID.X ;  /* 0x0000000000107919 */ /* 0x000e220000002100 */
[----:B------:R-:W-:Y:S01]  /*0270*/  ISETP.GE.U32.AND P0, PT, R18, R5, PT ;  /* 0x000000051200720c */ /* 0x000fe20003f06070 */
[----:B------:R-:W-:Y:S01]  /*0280*/  IMAD.MOV.U32 R19, RZ, RZ, RZ ;  /* 0x000000ffff137224 */ /* 0x000fe200078e00ff */
[----:B------:R-:W-:Y:S01]  /*0290*/  LOP3.LUT R4, R8, 0x1, RZ, 0xc0, !PT ;  /* 0x0000000108047812 */ /* 0x000fe200078ec0ff */
[----:B------:R-:W-:Y:S01]  /*02a0*/  IMAD.MOV.U32 R15, RZ, RZ, RZ ;  /* 0x000000ffff0f7224 */ /* 0x000fe200078e00ff */
[----:B------:R-:W-:Y:S02]  /*02b0*/  ISETP.GE.U32.AND.EX P0, PT, R11, RZ, PT, P0 ;  /* 0x000000ff0b00720c */ /* 0x000fe40003f06100 */
[----:B------:R-:W-:-:S11]  /*02c0*/  ISETP.NE.U32.AND P4, PT, R4, 0x1, PT ;  /* 0x000000010400780c */ /* 0x000fd60003f85070 */
        /* <DEDUP_REMOVED lines=8> */
.L_x_2944:
[----:B0-----:R-:W-:Y:S01]  /*0350*/  IADD3 R5, P0, PT, R16, R19, RZ ;  /* 0x0000001310057210 */ /* 0x001fe20007f1e0ff */
[----:B------:R-:W-:Y:S01]  /*0360*/  IMAD.MOV.U32 R18, RZ, RZ, RZ ;  /* 0x000000ffff127224 */ /* 0x000fe200078e00ff */
[----:B------:R-:W-:Y:S02]  /*0370*/  CS2R R22, SRZ ;  /* 0x0000000000167805 */ /* 0x000fe4000001ff00 */
[----:B------:R-:W-:Y:S01]  /*0380*/  IADD3 R4, P2, PT, R13, R5, RZ ;  /* 0x000000050d047210 */ /* 0x000fe20007f5e0ff */
[----:B------:R-:W-:Y:S01]  /*0390*/  IMAD.X R21, RZ, RZ, R15, P0 ;  /* 0x000000ffff157224 */ /* 0x000fe200000e060f */
[----:B------:R-:W-:Y:S02]  /*03a0*/  ISETP.GE.U32.AND P0, PT, R5, R12, PT ;  /* 0x0000000c0500720c */ /* 0x000fe40003f06070 */
[----:B------:R-:W-:Y:S01]  /*03b0*/  IADD3 R6, P1, PT, R13, R4, RZ ;  /* 0x000000040d067210 */ /* 0x000fe20007f3e0ff */
[----:B------:R-:W-:Y:S01]  /*03c0*/  IMAD.X R25, RZ, RZ, R21, P2 ;  /* 0x000000ffff197224 */ /* 0x000fe200010e0615 */
[----:B------:R-:W-:-:S02]  /*03d0*/  ISETP.GE.AND.EX P0, PT, R21, R14, PT, P0 ;  /* 0x0000000e1500720c */ /* 0x000fc40003f06300 */
[----:B------:R-:W-:Y:S01]  /*03e0*/  ISETP.GE.U32.AND P2, PT, R6, R12, PT ;  /* 0x0000000c0600720c */ /* 0x000fe20003f46070 */
[----:B------:R-:W-:Y:S01]  /*03f0*/  IMAD.X R9, RZ, RZ, R25, P1 ;  /* 0x000000ffff097224 */ /* 0x000fe200008e0619 */
[----:B------:R-:W-:Y:S02]  /*0400*/  IADD3 R7, P5, PT, R13, R6, RZ ;  /* 0x000000060d077210 */ /* 0x000fe40007fbe0ff */
[----:B------:R-:W-:Y:S02]  /*0410*/  LEA R6, P6, R5, R2, 0x2 ;  /* 0x0000000205067211 */ /* 0x000fe400078c10ff */
[-C--:B------:R-:W-:Y:S02]  /*0420*/  ISETP.GE.U32.AND P1, PT, R7, R12.reuse, PT ;  /* 0x0000000c0700720c */ /* 0x080fe40003f26070 */
[----:B------:R-:W-:Y:S01]  /*0430*/  LEA.HI.X R7, R5, R3, R21, 0x2, P6 ;  /* 0x0000000305077211 */ /* 0x000fe200030f1415 */
[----:B------:R-:W-:Y:S01]  /*0440*/  IMAD.X R5, RZ, RZ, R9, P5 ;  /* 0x000000ffff057224 */ /* 0x000fe200028e0609 */
[----:B------:R-:W-:-:S02]  /*0450*/  ISETP.GE.U32.AND P3, PT, R4, R12, PT ;  /* 0x0000000c0400720c */ /* 0x000fc40003f66070 */
[-C--:B------:R-:W-:Y:S01]  /*0460*/  ISETP.GE.AND.EX P2, PT, R9, R14.reuse, PT, P2 ;  /* 0x0000000e0900720c */ /* 0x080fe20003f46320 */
[----:B------:R-:W-:Y:S01]  /*0470*/  IMAD.WIDE.U32 R8, R13, 0x4, R6 ;  /* 0x000000040d087825 */ /* 0x000fe200078e0006 */
[-C--:B------:R-:W-:Y:S01]  /*0480*/  ISETP.GE.AND.EX P3, PT, R25, R14.reuse, PT, P3 ;  /* 0x0000000e1900720c */ /* 0x080fe20003f66330 */
[----:B------:R-:W2:Y:S01]  /*0490*/  @!P0 LDG.E R18, desc[UR6][R6.64] ;  /* 0x0000000606128981 */ /* 0x000ea2000c1e1900 */
[----:B------:R-:W-:Y:S01]  /*04a0*/  ISETP.GE.AND.EX P1, PT, R5, R14, PT, P1 ;  /* 0x0000000e0500720c */ /* 0x000fe20003f26310 */
[----:B------:R-:W-:-:S04]  /*04b0*/  IMAD.WIDE.U32 R4, R13, 0x4, R8 ;  /* 0x000000040d047825 */ /* 0x000fc800078e0008 */
[----:B------:R-:W-:-:S04]  /*04c0*/  IMAD.MOV.U32 R24, RZ, RZ, RZ ;  /* 0x000000ffff187224 */ /* 0x000fc800078e00ff */
[----:B------:R-:W3:Y:S04]  /*04d0*/  @!P2 LDG.E R23, desc[UR6][R4.64] ;  /* 0x000000060417a981 */ /* 0x000ee8000c1e1900 */
[----:B------:R-:W4:Y:S01]  /*04e0*/  @!P3 LDG.E R22, desc[UR6][R8.64] ;  /* 0x000000060816b981 */ /* 0x000f22000c1e1900 */
[----:B------:R-:W-:-:S05]  /*04f0*/  @!P1 IMAD.WIDE.U32 R10, R13, 0x4, R4 ;  /* 0x000000040d0a9825 */ /* 0x000fca00078e0004 */
[----:B------:R-:W5:Y:S01]  /*0500*/  @!P1 LDG.E R24, desc[UR6][R10.64] ;  /* 0x000000060a189981 */ /* 0x000f62000c1e1900 */
[----:B--2---:R-:W0:Y:S08]  /*0510*/  MUFU.LG2 R27, R18 ;  /* 0x00000012001b7308 */ /* 0x004e300000000c00 */
[----:B----4-:R-:W1:Y:S08]  /*0520*/  MUFU.LG2 R29, R22 ;  /* 0x00000016001d7308 */ /* 0x010e700000000c00 */
[----:B---3--:R-:W2:Y:S01]  /*0530*/  MUFU.LG2 R23, R23 ;  /* 0x0000001700177308 */ /* 0x008ea20000000c00 */
[----:B0-----:R-:W-:-:S07]  /*0540*/  FMUL.FTZ R27, R0, R27 ;  /* 0x0000001b001b7220 */ /* 0x001fce0000410000 */
[----:B-----5:R-:W0:Y:S01]  /*0550*/  MUFU.LG2 R24, R24 ;  /* 0x0000001800187308 */ /* 0x020e220000000c00 */
[----:B-1----:R-:W-:-:S07]  /*0560*/  FMUL.FTZ R20, R0, R29 ;  /* 0x0000001d00147220 */ /* 0x002fce0000410000 */
[----:B------:R-:W1:Y:S01]  /*0570*/  @!P0 MUFU.EX2 R27, R27 ;  /* 0x0000001b001b8308 */ /* 0x000e620000000800 */
[----:B--2---:R-:W-:Y:S01]  /*0580*/  FMUL.FTZ R29, R0, R23 ;  /* 0x00000017001d7220 */ /* 0x004fe20000410000 */
[----:B------:R-:W-:Y:S02]  /*0590*/  IMAD.SHL.U32 R18, R13, 0x4, RZ ;  /* 0x000000040d127824 */ /* 0x000fe400078e00ff */
[----:B------:R-:W-:-:S04]  /*05a0*/  IMAD.IADD R23, R16, 0x1, R19 ;  /* 0x0000000110177824 */ /* 0x000fc800078e0213 */
[----:B------:R-:W2:Y:S01]  /*05b0*/  MUFU.EX2 R20, R20 ;  /* 0x0000001400147308 */ /* 0x000ea20000000800 */
[----:B0-----:R-:W-:Y:S01]  /*05c0*/  FMUL.FTZ R26, R0, R24 ;  /* 0x00000018001a7220 */ /* 0x001fe20000410000 */
[----:B------:R-:W-:-:S06]  /*05d0*/  IADD3 R11, P5, PT, R18, R23, RZ ;  /* 0x00000017120b7210 */ /* 0x000fcc0007fbe0ff */
[----:B------:R-:W0:Y:S01]  /*05e0*/  MUFU.EX2 R29, R29 ;  /* 0x0000001d001d7308 */ /* 0x000e220000000800 */
[----:B-1----:R1:W-:Y:S01]  /*05f0*/  @!P0 STG.E desc[UR6][R6.64], R27 ;  /* 0x0000001b06008986 */ /* 0x0023e2000c101906 */
[----:B------:R-:W-:-:S06]  /*0600*/  IMAD.X R22, RZ, RZ, R21, P5 ;  /* 0x000000ffff167224 */ /* 0x000fcc00028e0615 */
[----:B------:R-:W3:Y:S01]  /*0610*/  @!P1 MUFU.EX2 R26, R26 ;  /* 0x0000001a001a9308 */ /* 0x000ee20000000800 */
[----:B------:R-:W-:Y:S01]  /*0620*/  ISETP.GE.U32.AND P0, PT, R11, R12, PT ;  /* 0x0000000c0b00720c */ /* 0x000fe20003f06070 */
[C---:B------:R-:W-:Y:S01]  /*0630*/  IMAD.IADD R28, R13.reuse, 0x1, R23 ;  /* 0x000000010d1c7824 */ /* 0x040fe200078e0217 */
[----:B--2---:R2:W-:Y:S01]  /*0640*/  @!P3 STG.E desc[UR6][R8.64], R20 ;  /* 0x000000140800b986 */ /* 0x0045e2000c101906 */
[----:B------:R-:W-:Y:S01]  /*0650*/  @!P1 IMAD.WIDE.U32 R10, R13, 0x4, R4 ;  /* 0x000000040d0a9825 */ /* 0x000fe200078e0004 */
[----:B------:R-:W-:Y:S02]  /*0660*/  ISETP.GE.AND.EX P0, PT, R22, R14, PT, P0 ;  /* 0x0000000e1600720c */ /* 0x000fe40003f06300 */
[----:B------:R-:W-:Y:S01]  /*0670*/  IADD3 R22, P3, PT, R18, R28, RZ ;  /* 0x0000001c12167210 */ /* 0x000fe20007f7e0ff */
[----:B------:R-:W-:Y:S01]  /*0680*/  IMAD.U32 R24, R23, 0x4, R2 ;  /* 0x0000000417187824 */ /* 0x000fe200078e0002 */
[----:B0-----:R-:W-:Y:S02]  /*0690*/  @!P2 STG.E desc[UR6][R4.64], R29 ;  /* 0x0000001d0400a986 */ /* 0x001fe4000c101906 */
[----:B-1----:R-:W-:Y:S01]  /*06a0*/  LEA R6, P6, R22, R2, 0x2 ;  /* 0x0000000216067211 */ /* 0x002fe200078c10ff */
[----:B------:R-:W-:Y:S01]  /*06b0*/  IMAD.X R27, RZ, RZ, R25, P3 ;  /* 0x000000ffff1b7224 */ /* 0x000fe200018e0619 */
[----:B------:R-:W-:-:S02]  /*06c0*/  LEA R24, P2, R18, R24, 0x2 ;  /* 0x0000001812187211 */ /* 0x000fc400078410ff */
[----:B--2---:R-:W-:Y:S01]  /*06d0*/  IADD3 R8, P5, PT, R13, R22, RZ ;  /* 0x000000160d087210 */ /* 0x004fe20007fbe0ff */
[----:B---3--:R0:W-:Y:S01]  /*06e0*/  @!P1 STG.E desc[UR6][R10.64], R26 ;  /* 0x0000001a0a009986 */ /* 0x0081e2000c101906 */
[----:B------:R-:W-:Y:S02]  /*06f0*/  ISETP.GE.U32.AND P1, PT, R22, R12, PT ;  /* 0x0000000c1600720c */ /* 0x000fe40003f26070 */
[----:B------:R-:W-:Y:S02]  /*0700*/  LEA.HI.X R25, R18, R7, RZ, 0x2, P2 ;  /* 0x0000000712197211 */ /* 0x000fe400010f14ff */
[----:B------:R-:W-:Y:S02]  /*0710*/  ISETP.GE.AND.EX P1, PT, R27, R14, PT, P1 ;  /* 0x0000000e1b00720c */ /* 0x000fe40003f26310 */
[--C-:B------:R-:W-:Y:S01]  /*0720*/  LEA.HI.X R7, R22, R3, R27.reuse, 0x2, P6 ;  /* 0x0000000316077211 */ /* 0x100fe200030f141b */
[----:B------:R-:W-:Y:S01]  /*0730*/  IMAD.X R27, RZ, RZ, R27, P5 ;  /* 0x000000ffff1b7224 */ /* 0x000fe200028e061b */
[----:B------:R-:W-:-:S02]  /*0740*/  ISETP.GE.U32.AND P2, PT, R8, R12, PT ;  /* 0x0000000c0800720c */ /* 0x000fc40003f46070 */
[----:B------:R-:W-:Y:S02]  /*0750*/  IADD3 R9, P3, PT, R13, R8, RZ ;  /* 0x000000080d097210 */ /* 0x000fe40007f7e0ff */
[----:B------:R-:W-:Y:S02]  /*0760*/  ISETP.GE.AND.EX P2, PT, R27, R14, PT, P2 ;  /* 0x0000000e1b00720c */ /* 0x000fe40003f46320 */
[----:B------:R-:W-:Y:S01]  /*0770*/  ISETP.GE.U32.AND P5, PT, R9, R12, PT ;  /* 0x0000000c0900720c */ /* 0x000fe20003fa6070 */
[----:B------:R-:W-:Y:S01]  /*0780*/  IMAD.X R27, RZ, RZ, R27, P3 ;  /* 0x000000ffff1b7224 */ /* 0x000fe200018e061b */
[----:B0-----:R-:W-:Y:S01]  /*0790*/  CS2R R10, SRZ ;  /* 0x00000000000a7805 */ /* 0x001fe2000001ff00 */
[----:B------:R-:W-:-:S03]  /*07a0*/  IMAD.MOV.U32 R20, RZ, RZ, RZ ;  /* 0x000000ffff147224 */ /* 0x000fc600078e00ff */
[----:B------:R-:W-:Y:S01]  /*07b0*/  ISETP.GE.AND.EX P3, PT, R27, R14, PT, P5 ;  /* 0x0000000e1b00720c */ /* 0x000fe20003f66350 */
[C---:B------:R-:W-:Y:S01]  /*07c0*/  IMAD.WIDE.U32 R4, R13.reuse, 0x4, R6 ;  /* 0x000000040d047825 */ /* 0x040fe200078e0006 */
[----:B------:R-:W2:Y:S03]  /*07d0*/  @!P0 LDG.E R10, desc[UR6][R24.64] ;  /* 0x00000006180a8981 */ /* 0x000ea6000c1e1900 */
[----:B------:R-:W-:Y:S01]  /*07e0*/  IMAD.MOV.U32 R22, RZ, RZ, RZ ;  /* 0x000000ffff167224 */ /* 0x000fe200078e00ff */
[----:B------:R-:W3:Y:S01]  /*07f0*/  @!P1 LDG.E R20, desc[UR6][R6.64] ;  /* 0x0000000606149981 */ /* 0x000ee2000c1e1900 */
[----:B------:R-:W-:-:S04]  /*0800*/  IMAD.WIDE.U32 R8, R13, 0x4, R4 ;  /* 0x000000040d087825 */ /* 0x000fc800078e0004 */
[----:B------:R-:W4:Y:S04]  /*0810*/  @!P2 LDG.E R22, desc[UR6][R4.64] ;  /* 0x000000060416a981 */ /* 0x000f28000c1e1900 */
[----:B------:R-:W5:Y:S01]  /*0820*/  @!P3 LDG.E R11, desc[UR6][R8.64] ;  /* 0x00000006080bb981 */ /* 0x000f62000c1e1900 */
[----:B------:R-:W-:-:S04]  /*0830*/  UIADD3 UR4, UP0, UPT, UR4, 0x2, URZ ;  /* 0x0000000204047890 */ /* 0x000fc8000ff1e0ff */
[----:B------:R-:W-:Y:S01]  /*0840*/  UIADD3.X UR5, UPT, UPT, URZ, UR5, URZ, UP0, !UPT ;  /* 0x00000005ff057290 */ /* 0x000fe200087fe4ff */
[----:B--2---:R-:W0:Y:S08]  /*0850*/  MUFU.LG2 R27, R10 ;  /* 0x0000000a001b7308 */ /* 0x004e300000000c00 */
[----:B---3--:R-:W1:Y:S08]  /*0860*/  MUFU.LG2 R29, R20 ;  /* 0x00000014001d7308 */ /* 0x008e700000000c00 */
[----:B-----5:R-:W2:Y:S08]  /*0870*/  MUFU.LG2 R11, R11 ;  /* 0x0000000b000b7308 */ /* 0x020eb00000000c00 */
[----:B----4-:R-:W3:Y:S01]  /*0880*/  MUFU.LG2 R22, R22 ;  /* 0x0000001600167308 */ /* 0x010ee20000000c00 */
[C---:B0-----:R-:W-:Y:S01]  /*0890*/  FMUL.FTZ R25, R0.reuse, R27 ;  /* 0x0000001b00197220 */ /* 0x041fe20000410000 */
[----:B-1----:R-:W-:Y:S01]  /*08a0*/  FMUL.FTZ R27, R0, R29 ;  /* 0x0000001d001b7220 */ /* 0x002fe20000410000 */
[----:B------:R-:W-:-:S04]  /*08b0*/  @!P0 LEA R29, P5, R23, R2, 0x2 ;  /* 0x00000002171d8211 */ /* 0x000fc800078a10ff */
[----:B------:R-:W-:Y:S01]  /*08c0*/  @!P0 LEA.HI.X R26, R23, R3, R21, 0x2, P5 ;  /* 0x00000003171a8211 */ /* 0x000fe200028f1415 */
[C---:B--2---:R-:W-:Y:S01]  /*08d0*/  FMUL.FTZ R23, R0.reuse, R11 ;  /* 0x0000000b00177220 */ /* 0x044fe20000410000 */
[----:B------:R-:W-:Y:S01]  /*08e0*/  @!P1 IADD3 R7, P5, P6, R13, R19, R16 ;  /* 0x000000130d079210 */ /* 0x000fe20007ebe010 */
[----:B------:R-:W0:Y:S01]  /*08f0*/  @!P0 MUFU.EX2 R25, R25 ;  /* 0x0000001900198308 */ /* 0x000e220000000800 */
[----:B---3--:R-:W-:Y:S02]  /*0900*/  FMUL.FTZ R24, R0, R22 ;  /* 0x0000001600187220 */ /* 0x008fe40000410000 */
[----:B------:R-:W-:-:S05]  /*0910*/  @!P1 IADD3.X R20, PT, PT, RZ, R15, RZ, P5, P6 ;  /* 0x0000000fff149210 */ /* 0x000fca0002fec4ff */
[----:B------:R-:W1:Y:S01]  /*0920*/  MUFU.EX2 R27, R27 ;  /* 0x0000001b001b7308 */ /* 0x000e620000000800 */
[C---:B------:R-:W-:Y:S02]  /*0930*/  @!P1 IADD3 R11, P6, PT, R18.reuse, R7, RZ ;  /* 0x00000007120b9210 */ /* 0x040fe40007fde0ff */
[----:B------:R-:W-:-:S05]  /*0940*/  @!P0 LEA R6, P5, R18, R29, 0x2 ;  /* 0x0000001d12068211 */ /* 0x000fca00078a10ff */
[----:B------:R-:W2:Y:S01]  /*0950*/  MUFU.EX2 R21, R24 ;  /* 0x0000001800157308 */ /* 0x000ea20000000800 */
[----:B------:R-:W-:Y:S01]  /*0960*/  @!P0 LEA.HI.X R7, R18, R26, RZ, 0x2, P5 ;  /* 0x0000001a12078211 */ /* 0x000fe200028f14ff */
[----:B------:R-:W-:-:S06]  /*0970*/  @!P1 IMAD.X R20, RZ, RZ, R20, P6 ;  /* 0x000000ffff149224 */ /* 0x000fcc00030e0614 */
[----:B------:R-:W3:Y:S01]  /*0980*/  @!P3 MUFU.EX2 R23, R23 ;  /* 0x000000170017b308 */ /* 0x000ee20000000800 */
[----:B------:R-:W-:-:S04]  /*0990*/  @!P1 LEA R10, P5, R11, R2, 0x2 ;  /* 0x000000020b0a9211 */ /* 0x000fc800078a10ff */
[----:B------:R-:W-:Y:S01]  /*09a0*/  @!P1 LEA.HI.X R11, R11, R3, R20, 0x2, P5 ;  /* 0x000000030b0b9211 */ /* 0x000fe200028f1414 */
[----:B0-----:R4:W-:Y:S01]  /*09b0*/  @!P0 STG.E desc[UR6][R6.64], R25 ;  /* 0x0000001906008986 */ /* 0x0019e2000c101906 */
[----:B------:R-:W-:-:S03]  /*09c0*/  ISETP.NE.U32.AND P0, PT, R17, UR4, PT ;  /* 0x0000000411007c0c */ /* 0x000fc6000bf05070 */
[----:B-1----:R4:W-:Y:S04]  /*09d0*/  @!P1 STG.E desc[UR6][R10.64], R27 ;  /* 0x0000001b0a009986 */ /* 0x0029e8000c101906 */
[----:B--2---:R4:W-:Y:S04]  /*09e0*/  @!P2 STG.E desc[UR6][R4.64], R21 ;  /* 0x000000150400a986 */ /* 0x0049e8000c101906 */
[----:B---3--:R4:W-:Y:S01]  /*09f0*/  @!P3 STG.E desc[UR6][R8.64], R23 ;  /* 0x000000170800b986 */ /* 0x0089e2000c101906 */
[----:B------:R-:W-:Y:S02]  /*0a00*/  ISETP.NE.AND.EX P0, PT, RZ, UR5, PT, P0 ;  /* 0x00000005ff007c0c */ /* 0x000fe4000bf05300 */
[----:B------:R-:W-:-:S04]  /*0a10*/  LEA R19, P1, R18, R19, 0x1 ;  /* 0x0000001312137211 */ /* 0x000fc800078208ff */
[----:B------:R-:W-:-:S07]  /*0a20*/  LEA.HI.X R15, R18, R15, RZ, 0x1, P1 ;  /* 0x0000000f120f7211 */ /* 0x000fce00008f0cff */
[----:B----4-:R-:W-:Y:S05]  /*0a30*/  @P0 BRA `(.L_x_2944) ;  /* 0xfffffff800440947 */ /* 0x010fea000383ffff */
.L_x_2943:
[----:B------:R-:W-:Y:S05]  /*0a40*/  @!P4 EXIT ;  /* 0x000000000000c94d */ /* 0x000fea0003800000 */
[----:B0-----:R-:W-:Y:S01]  /*0a50*/  IADD3 R19, P0, PT, R16, R19, RZ ;  /* 0x0000001310137210 */ /* 0x001fe20007f1e0ff */
[C---:B------:R-:W-:Y:S01]  /*0a60*/  IMAD.SHL.U32 R9, R13.reuse, 0x4, RZ ;  /* 0x000000040d097824 */ /* 0x040fe200078e00ff */
[----:B------:R-:W-:Y:S02]  /*0a70*/  CS2R R10, SRZ ;  /* 0x00000000000a7805 */ /* 0x000fe4000001ff00 */
[----:B------:R-:W-:Y:S01]  /*0a80*/  IADD3 R4, P3, PT, R13, R19, RZ ;  /* 0x000000130d047210 */ /* 0x000fe20007f7e0ff */
[----:B------:R-:W-:Y:S01]  /*0a90*/  IMAD.X R15, RZ, RZ, R15, P0 ;  /* 0x000000ffff0f7224 */ /* 0x000fe200000e060f */
[C---:B------:R-:W-:Y:S02]  /*0aa0*/  LEA R2, P2, R19.reuse, R2, 0x2 ;  /* 0x0000000213027211 */ /* 0x040fe400078410ff */
[----:B------:R-:W-:Y:S01]  /*0ab0*/  ISETP.GE.U32.AND P0, PT, R19, R12, PT ;  /* 0x0000000c1300720c */ /* 0x000fe20003f06070 */
[----:B------:R-:W-:Y:S01]  /*0ac0*/  IMAD.X R5, RZ, RZ, R15, P3 ;  /* 0x000000ffff057224 */ /* 0x000fe200018e060f */
[----:B------:R-:W-:-:S02]  /*0ad0*/  IADD3 R8, P3, PT, R13, R4, RZ ;  /* 0x000000040d087210 */ /* 0x000fc40007f7e0ff */
[----:B------:R-:W-:Y:S02]  /*0ae0*/  LEA.HI.X R3, R19, R3, R15, 0x2, P2 ;  /* 0x0000000313037211 */ /* 0x000fe400010f140f */
[-C--:B------:R-:W-:Y:S01]  /*0af0*/  ISETP.GE.U32.AND P2, PT, R8, R12.reuse, PT ;  /* 0x0000000c0800720c */ /* 0x080fe20003f46070 */
[----:B------:R-:W-:Y:S01]  /*0b00*/  IMAD.X R17, RZ, RZ, R5, P3 ;  /* 0x000000ffff117224 */ /* 0x000fe200018e0605 */
[----:B------:R-:W-:Y:S01]  /*0b10*/  ISETP.GE.U32.AND P1, PT, R4, R12, PT ;  /* 0x0000000c0400720c */ /* 0x000fe20003f26070 */
[----:B------:R-:W-:Y:S01]  /*0b20*/  IMAD.WIDE.U32 R6, R13, 0x4, R2 ;  /* 0x000000040d067825 */ /* 0x000fe200078e0002 */
[-C--:B------:R-:W-:Y:S02]  /*0b30*/  ISETP.GE.AND.EX P0, PT, R15, R14.reuse, PT, P0 ;  /* 0x0000000e0f00720c */ /* 0x080fe40003f06300 */
[-C--:B------:R-:W-:Y:S02]  /*0b40*/  ISETP.GE.AND.EX P2, PT, R17, R14.reuse, PT, P2 ;  /* 0x0000000e1100720c */ /* 0x080fe40003f46320 */
[----:B------:R-:W-:-:S02]  /*0b50*/  ISETP.GE.AND.EX P1, PT, R5, R14, PT, P1 ;  /* 0x0000000e0500720c */ /* 0x000fc40003f26310 */
[----:B------:R-:W-:Y:S02]  /*0b60*/  SHF.R.U32.HI R15, RZ, 0x1e, R13 ;  /* 0x0000001eff0f7819 */ /* 0x000fe4000001160d */
[----:B------:R-:W-:Y:S02]  /*0b70*/  IADD3 R4, P3, PT, R6, R9, RZ ;  /* 0x0000000906047210 */ /* 0x000fe40007f7e0ff */
[----:B------:R-:W-:Y:S01]  /*0b80*/  IADD3 R19, P4, PT, R13, R8, RZ ;  /* 0x000000080d137210 */ /* 0x000fe20007f9e0ff */
[----:B------:R-:W-:Y:S02]  /*0b90*/  IMAD.MOV.U32 R13, RZ, RZ, RZ ;  /* 0x000000ffff0d7224 */ /* 0x000fe400078e00ff */
[----:B------:R-:W-:Y:S01]  /*0ba0*/  IMAD.X R5, R7, 0x1, R15, P3 ;  /* 0x0000000107057824 */ /* 0x000fe200018e060f */
[----:B------:R-:W2:Y:S04]  /*0bb0*/  @!P0 LDG.E R10, desc[UR6][R2.64] ;  /* 0x00000006020a8981 */ /* 0x000ea8000c1e1900 */
[----:B------:R-:W3:Y:S04]  /*0bc0*/  @!P2 LDG.E R13, desc[UR6][R4.64] ;  /* 0x00000006040da981 */ /* 0x000ee8000c1e1900 */
[----:B------:R-:W4:Y:S01]  /*0bd0*/  @!P1 LDG.E R11, desc[UR6][R6.64] ;  /* 0x00000006060b9981 */ /* 0x000f22000c1e1900 */
[----:B------:R-:W-:Y:S01]  /*0be0*/  IMAD.X R17, RZ, RZ, R17, P4 ;  /* 0x000000ffff117224 */ /* 0x000fe200020e0611 */
[----:B------:R-:W-:-:S04]  /*0bf0*/  ISETP.GE.U32.AND P3, PT, R19, R12, PT ;  /* 0x0000000c1300720c */ /* 0x000fc80003f66070 */
[----:B------:R-:W-:Y:S02]  /*0c00*/  ISETP.GE.AND.EX P3, PT, R17, R14, PT, P3 ;  /* 0x0000000e1100720c */ /* 0x000fe40003f66330 */
[----:B------:R-:W-:Y:S01]  /*0c10*/  IADD3 R8, P4, PT, R9, R4, RZ ;  /* 0x0000000409087210 */ /* 0x000fe20007f9e0ff */
[----:B------:R-:W-:-:S04]  /*0c20*/  IMAD.MOV.U32 R12, RZ, RZ, RZ ;  /* 0x000000ffff0c7224 */ /* 0x000fc800078e00ff */
[----:B------:R-:W-:-:S06]  /*0c30*/  IMAD.X R9, R15, 0x1, R5, P4 ;  /* 0x000000010f097824 */ /* 0x000fcc00020e0605 */
[----:B------:R-:W5:Y:S01]  /*0c40*/  @!P3 LDG.E R12, desc[UR6][R8.64] ;  /* 0x00000006080cb981 */ /* 0x000f62000c1e1900 */
[----:B--2---:R-:W0:Y:S08]  /*0c50*/  MUFU.LG2 R15, R10 ;  /* 0x0000000a000f7308 */ /* 0x004e300000000c00 */
[----:B---3--:R-:W1:Y:S08]  /*0c60*/  MUFU.LG2 R13, R13 ;  /* 0x0000000d000d7308 */ /* 0x008e700000000c00 */
[----:B----4-:R-:W2:Y:S01]  /*0c70*/  MUFU.LG2 R11, R11 ;  /* 0x0000000b000b7308 */ /* 0x010ea20000000c00 */
[C---:B0-----:R-:W-:Y:S01]  /*0c80*/  FMUL.FTZ R19, R0.reuse, R15 ;  /* 0x0000000f00137220 */ /* 0x041fe20000410000 */
[----:B-1----:R-:W-:-:S06]  /*0c90*/  FMUL.FTZ R15, R0, R13 ;  /* 0x0000000d000f7220 */ /* 0x002fcc0000410000 */
[----:B------:R-:W0:Y:S01]  /*0ca0*/  @!P0 MUFU.EX2 R19, R19 ;  /* 0x0000001300138308 */ /* 0x000e220000000800 */
[----:B--2---:R-:W-:-:S07]  /*0cb0*/  FMUL.FTZ R14, R0, R11 ;  /* 0x0000000b000e7220 */ /* 0x004fce0000410000 */
[----:B------:R-:W-:Y:S08]  /*0cc0*/  MUFU.EX2 R15, R15 ;  /* 0x0000000f000f7308 */ /* 0x000ff00000000800 */
[----:B------:R-:W1:Y:S08]  /*0cd0*/  MUFU.EX2 R21, R14 ;  /* 0x0000000e00157308 */ /* 0x000e700000000800 */
[----:B-----5:R-:W2:Y:S01]  /*0ce0*/  MUFU.LG2 R17, R12 ;  /* 0x0000000c00117308 */ /* 0x020ea20000000c00 */
[----:B0-----:R0:W-:Y:S04]  /*0cf0*/  @!P0 STG.E desc[UR6][R2.64], R19 ;  /* 0x0000001302008986 */ /* 0x0011e8000c101906 */
[----:B-1----:R0:W-:Y:S04]  /*0d00*/  @!P1 STG.E desc[UR6][R6.64], R21 ;  /* 0x0000001506009986 */ /* 0x0021e8000c101906 */
[----:B------:R0:W-:Y:S01]  /*0d10*/  @!P2 STG.E desc[UR6][R4.64], R15 ;  /* 0x0000000f0400a986 */ /* 0x0001e2000c101906 */
[----:B--2---:R-:W-:Y:S01]  /*0d20*/  FMUL.FTZ R17, R0, R17 ;  /* 0x0000001100117220 */ /* 0x004fe20000410000 */
[----:B------:R-:W-:Y:S06]  /*0d30*/  @P3 EXIT ;  /* 0x000000000000394d */ /* 0x000fec0003800000 */
[----:B0-----:R-:W0:Y:S02]  /*0d40*/  MUFU.EX2 R3, R17 ;  /* 0x0000001100037308 */ /* 0x001e240000000800 */
[----:B0-----:R-:W-:Y:S01]  /*0d50*/  STG.E desc[UR6][R8.64], R3 ;  /* 0x0000000308007986 */ /* 0x001fe2000c101906 */
[----:B------:R-:W-:Y:S05]  /*0d60*/  EXIT ;  /* 0x000000000000794d */ /* 0x000fea0003800000 */
.L_x_2942:
[----:B------:R-:W0:Y:S02]  /*0d70*/  S2R R17, SR_TID.X ;  /* 0x0000000000117919 */ /* 0x000e240000002100 */
[----:B0-----:R-:W-:-:S03]  /*0d80*/  IMAD.WIDE.U32 R4, R17, 0x4, RZ ;  /* 0x0000000411047825 */ /* 0x001fc600078e00ff */
[----:B------:R-:W-:-:S04]  /*0d90*/  ISETP.GE.U32.AND P0, PT, R4, R14, PT ;  /* 0x0000000e0400720c */ /* 0x000fc80003f06070 */
[----:B------:R-:W-:-:S13]  /*0da0*/  ISETP.GE.AND.EX P0, PT, R5, R15, PT, P0 ;  /* 0x0000000f0500720c */ /* 0x000fda0003f06300 */
[----:B------:R-:W-:Y:S05]  /*0db0*/  @P0 EXIT ;  /* 0x000000000000094d */ /* 0x000fea0003800000 */
[----:B------:R-:W-:Y:S01]  /*0dc0*/  IMAD.MOV.U32 R16, RZ, RZ, RZ ;  /* 0x000000ffff107224 */ /* 0x000fe200078e00ff */
[----:B------:R-:W0:Y:S06]  /*0dd0*/  LDCU UR4, c[0x0][0x360] ;  /* 0x00006c00ff0477ac */ /* 0x000e2c0008000800 */
.L_x_2945:
[----:B-1----:R-:W-:-:S04]  /*0de0*/  LEA R12, P0, R17, R2, 0x4 ;  /* 0x00000002110c7211 */ /* 0x002fc800078020ff */
[----:B------:R-:W-:-:S05]  /*0df0*/  LEA.HI.X R13, R17, R3, R16, 0x4, P0 ;  /* 0x00000003110d7211 */ /* 0x000fca00000f2410 */
[----:B------:R-:W2:Y:S01]  /*0e00*/  LDG.E.128 R4, desc[UR6][R12.64] ;  /* 0x000000060c047981 */ /* 0x000ea2000c1e1d00 */
[----:B0-----:R-:W-:-:S05]  /*0e10*/  IADD3 R17, P0, PT, R17, UR4, RZ ;  /* 0x0000000411117c10 */ /* 0x001fca000ff1e0ff */
[----:B------:R-:W-:Y:S01]  /*0e20*/  IMAD.X R16, RZ, RZ, R16, P0 ;  /* 0x000000ffff107224 */ /* 0x000fe200000e0610 */
[----:B------:R-:W-:-:S04]  /*0e30*/  LOP3.LUT P0, RZ, R17, 0xffffc000, RZ, 0xc0, !PT ;  /* 0xffffc00011ff7812 */ /* 0x000fc8000780c0ff */
[----:B------:R-:W-:Y:S01]  /*0e40*/  LOP3.LUT P0, RZ, R16, 0x3fffffff, RZ, 0xc0, P0 ;  /* 0x3fffffff10ff7812 */ /* 0x000fe2000000c0ff */
[----:B--2---:R0:W1:Y:S08]  /*0e50*/  MUFU.LG2 R9, R4 ;  /* 0x0000000400097308 */ /* 0x0040700000000c00 */
[----:B------:R-:W2:Y:S01]  /*0e60*/  MUFU.LG2 R11, R6 ;  /* 0x00000006000b7308 */ /* 0x000ea20000000c00 */
[----:B0-----:R-:W-:-:S07]  /*0e70*/  SHF.L.U64.HI R4, R17, 0x2, R16 ;  /* 0x0000000211047819 */ /* 0x001fce0000010210 */
[----:B------:R-:W0:Y:S01]  /*0e80*/  MUFU.LG2 R5, R5 ;  /* 0x0000000500057308 */ /* 0x000e220000000c00 */
[----:B-1----:R-:W-:-:S07]  /*0e90*/  FMUL.FTZ R8, R0, R9 ;  /* 0x0000000900087220 */ /* 0x002fce0000410000 */
[----:B------:R-:W1:Y:S01]  /*0ea0*/  MUFU.LG2 R7, R7 ;  /* 0x0000000700077308 */ /* 0x000e620000000c00 */
[----:B--2---:R-:W-:-:S07]  /*0eb0*/  FMUL.FTZ R10, R0, R11 ;  /* 0x0000000b000a7220 */ /* 0x004fce0000410000 */
[----:B------:R-:W-:Y:S01]  /*0ec0*/  MUFU.EX2 R8, R8 ;  /* 0x0000000800087308 */ /* 0x000fe20000000800 */
[----:B0-----:R-:W-:Y:S01]  /*0ed0*/  FMUL.FTZ R9, R0, R5 ;  /* 0x0000000500097220 */ /* 0x001fe20000410000 */
[----:B------:R-:W-:-:S05]  /*0ee0*/  IMAD.SHL.U32 R5, R17, 0x4, RZ ;  /* 0x0000000411057824 */ /* 0x000fca00078e00ff */
[----:B------:R-:W-:Y:S01]  /*0ef0*/  ISETP.LT.U32.AND P1, PT, R5, R14, PT ;  /* 0x0000000e0500720c */ /* 0x000fe20003f21070 */
[----:B------:R-:W-:Y:S01]  /*0f00*/  MUFU.EX2 R9, R9 ;  /* 0x0000000900097308 */ /* 0x000fe20000000800 */
[----:B-1----:R-:W-:Y:S02]  /*0f10*/  FMUL.FTZ R11, R0, R7 ;  /* 0x00000007000b7220 */ /* 0x002fe40000410000 */
[----:B------:R-:W-:-:S05]  /*0f20*/  ISETP.LT.AND.EX P1, PT, R4, R15, PT, P1 ;  /* 0x0000000f0400720c */ /* 0x000fca0003f21310 */
[----:B------:R-:W-:Y:S08]  /*0f30*/  MUFU.EX2 R10, R10 ;  /* 0x0000000a000a7308 */ /* 0x000ff00000000800 */
[----:B------:R-:W0:Y:S02]  /*0f40*/  MUFU.EX2 R11, R11 ;  /* 0x0000000b000b7308 */ /* 0x000e240000000800 */
[----:B0-----:R1:W-:Y:S01]  /*0f50*/  STG.E.128 desc[UR6][R12.64], R8 ;  /* 0x000000080c007986 */ /* 0x0013e2000c101d06 */
[----:B------:R-:W-:Y:S05]  /*0f60*/  @!P0 BRA P1, `(.L_x_2945) ;  /* 0xfffffffc009c8947 */ /* 0x000fea000083ffff */
[----:B------:R-:W-:Y:S05]  /*0f70*/  EXIT ;  /* 0x000000000000794d */ /* 0x000fea0003800000 */
        .weak           $__internal_69_$__cuda_sm20_div_u16
        .type           $__internal_69_$__cuda_sm20_div_u16,@function
        .size           $__internal_69_$__cuda_sm20_div_u16,(.L_x_4283 - $__internal_69_$__cuda_sm20_div_u16)
$__internal_69_$__cuda_sm20_div_u16:
        /* <DEDUP_REMOVED lines=18> */
[----:B------:R-:W-:Y:S06]  /*10a0*/  RET.REL.NODEC R6 `(_ZN2at6native61_GLOBAL__N__44eb8e94_28_ForeachBinaryOpScalarList_cu_dda10a6925multi_tensor_apply_kernelINS1_28TensorListScalarListMetadataIfLi1EEENS1_25BinaryOpScalarListFunctorIfLi1ELi1ELi0EEEJNS1_13power_functorIfEEEEEvT_T0_DpT1_) ;  /* 0xffffffec06d47950 */ /* 0x000fec0003c3ffff */
.L_x_2946:
        /* <DEDUP_REMOVED lines=13> */
.L_x_4283:


//--------------------- .text._ZN2at6native61_GLOBAL__N__44eb8e94_28_ForeachBinaryOpScalarList_cu_dda10a6925multi_tensor_apply_kernelINS1_28TensorListScalarListMetadataIdLi1EEENS1_25BinaryOpScalarListFunctorIdLi1ELi1ELi0EEEJNS1_13power_functorIdEEEEEvT_T0_DpT1_ --------------------------
	.section	.text._ZN2at6native61_GLOBAL__N__44eb8e94_28_ForeachBinaryOpScalarList_cu_dda10a6925multi_tensor_apply_kernelINS1_28TensorListScalarListMetadataIdLi1EEENS1_25BinaryOpScalarListFunctorIdLi1ELi1ELi0EEEJNS1_13power_functorIdEEEEEvT_T0_DpT1_,"ax",@progbits
	.align	128
.text._ZN2at6native61_GLOBAL__N__44eb8e94_28_ForeachBinaryOpScalarList_cu_dda10a6925multi_tensor_apply_kernelINS1_28TensorListScalarListMetadataIdLi1EEENS1_25BinaryOpScalarListFunctorIdLi1ELi1ELi0EEEJNS1_13power_functorIdEEEEEvT_T0_DpT1_:
        .type           _ZN2at6native61_GLOBAL__N__44eb8e94_28_ForeachBinaryOpScalarList_cu_dda10a6925multi_tensor_apply_kernelINS1_28TensorListScalarListMetadataIdLi1EEENS1_25BinaryOpScalarListFunctorIdLi1ELi1ELi0EEEJNS1_13power_functorIdEEEEEvT_T0_DpT1_,@function
        .size           _ZN2at6native61_GLOBAL__N__44eb8e94_28_ForeachBinaryOpScalarList_cu_dda10a6925multi_tensor_apply_kernelINS1_28TensorListScalarListMetadataIdLi1EEENS1_25BinaryOpScalarListFunctorIdLi1ELi1ELi0EEEJNS1_13power_functorIdEEEEEvT_T0_DpT1_,(.L_x_4285 - _ZN2at6native61_GLOBAL__N__44eb8e94_28_ForeachBinaryOpScalarList_cu_dda10a6925multi_tensor_apply_kernelINS1_28TensorListScalarListMetadataIdLi1EEENS1_25BinaryOpScalarListFunctorIdLi1ELi1ELi0EEEJNS1_13power_functorIdEEEEEvT_T0_DpT1_)
        .other          _ZN2at6native61_GLOBAL__N__44eb8e94_28_ForeachBinaryOpScalarList_cu_dda10a6925multi_tensor_apply_kernelINS1_28TensorListScalarListMetadataIdLi1EEENS1_25BinaryOpScalarListFunctorIdLi1ELi1ELi0EEEJNS1_13power_functorIdEEEEEvT_T0_DpT1_,@"STO_CUDA_ENTRY STV_DEFAULT"
_ZN2at6native61_GLOBAL__N__44eb8e94_28_ForeachBinaryOpScalarList_cu_dda10a6925multi_tensor_apply_kernelINS1_28TensorListScalarListMetadataIdLi1EEENS1_25BinaryOpScalarListFunctorIdLi1ELi1ELi0EEEJNS1_13power_functorIdEEEEEvT_T0_DpT1_:
        /* <DEDUP_REMOVED lines=22> */
[----:B------:R-:W-:Y:S01]  /*0160*/  USHF.R.U32.HI UR4, URZ, 0x14, UR9 ;  /* 0x00000014ff047899 */ /* 0x000fe20008011609 */
[----:B------:R-:W0:Y:S01]  /*0170*/  S2R R0, SR_TID.X ;  /* 0x0000000000007919 */ /* 0x000e220000002100 */
[----:B------:R-:W1:Y:S01]  /*0180*/  FRND.F64.TRUNC R20, UR8 ;  /* 0x0000000800147d13 */ /* 0x000e62000830d800 */
[----:B------:R-:W-:Y:S01]  /*0190*/  IMAD.U32 R2, RZ, RZ, UR8 ;  /* 0x00000008ff027e24 */ /* 0x000fe2000f8e00ff */
[----:B------:R-:W-:Y:S01]  /*01a0*/  ULOP3.LUT UR4, UR4, 0x7ff, URZ, 0xc0, !UPT ;  /* 0x000007ff04047892 */ /* 0x000fe2000f8ec0ff */
[----:B------:R-:W-:Y:S01]  /*01b0*/  IMAD.U32 R3, RZ, RZ, UR9 ;  /* 0x00000009ff037e24 */ /* 0x000fe2000f8e00ff */
[----:B------:R-:W-:Y:S02]  /*01c0*/  UISETP.GE.AND UP1, UPT, UR9, URZ, UPT ;  /* 0x000000ff0900728c */ /* 0x000fe4000bf26270 */
[----:B------:R-:W-:Y:S01]  /*01d0*/  UIADD3 UR4, UPT, UPT, UR4, -0x3f4, URZ ;  /* 0xfffffc0c04047890 */ /* 0x000fe2000fffe0ff */
[----:B------:R-:W2:Y:S03]  /*01e0*/  LDCU UR16, c[0x0][0x360] ;  /* 0x00006c00ff1077ac */ /* 0x000ea60008000800 */
[----:B------:R-:W-:-:S02]  /*01f0*/  USHF.L.U32 UR15, UR8, UR4, URZ ;  /* 0x00000004080f7299 */ /* 0x000fc400080006ff */
[----:B------:R-:W-:Y:S02]  /*0200*/  USHF.L.U64.HI UR10, UR8, UR4, UR9 ;  /* 0x00000004080a7299 */ /* 0x000fe40008010209 */
[----:B------:R-:W-:Y:S02]  /*0210*/  UISETP.NE.U32.AND UP0, UPT, UR15, URZ, UPT ;  /* 0x000000ff0f00728c */ /* 0x000fe4000bf05070 */
[----:B------:R-:W-:Y:S02]  /*0220*/  USEL UR17, URZ, 0x7ff00000, !UP1 ;  /* 0x7ff00000ff117887 */ /* 0x000fe4000c800000 */
[----:B------:R-:W-:Y:S01]  /*0230*/  UISETP.NE.AND.EX UP0, UPT, UR10, -0x80000000, UPT, UP0 ;  /* 0x800000000a00788c */ /* 0x000fe2000bf05300 */
[----:B------:R-:W-:Y:S01]  /*0240*/  UMOV UR4, URZ ;  /* 0x000000ff00047c82 */ /* 0x000fe20008000000 */
[----:B------:R-:W-:-:S04]  /*0250*/  UMOV UR5, URZ ;  /* 0x000000ff00057c82 */ /* 0x000fc80008000000 */
[----:B------:R-:W-:Y:S01]  /*0260*/  PLOP3.LUT P1, PT, PT, PT, UP0, 0x80, 0x8 ;  /* 0x000000000008781c */ /* 0x000fe20003f2f008 */
[----:B------:R-:W-:-:S04]  /*0270*/  UISETP.LT.U32.AND UP0, UPT, UR14, 0x10000, UPT ;  /* 0x000100000e00788c */ /* 0x000fc8000bf01070 */
[----:B------:R-:W-:-:S04]  /*0280*/  UISETP.LT.U32.AND.EX UP0, UPT, UR11, URZ, UPT, UP0 ;  /* 0x000000ff0b00728c */ /* 0x000fc8000bf01100 */
[----:B------:R-:W-:Y:S02]  /*0290*/  USEL UR18, UR14, 0x10000, UP0 ;  /* 0x000100000e127887 */ /* 0x000fe40008000000 */
[----:B------:R-:W-:Y:S02]  /*02a0*/  USEL UR19, UR11, URZ, UP0 ;  /* 0x000000ff0b137287 */ /* 0x000fe40008000000 */
[----:B012---:R-:W-:-:S14]  /*02b0*/  DSETP.NEU.AND P1, PT, |R2|, 0.5, !P1 ;  /* 0x3fe000000200742a */ /* 0x007fdc0004f2d200 */
.L_x_2986:
[----:B------:R-:W-:Y:S02]  /*02c0*/  IADD3 R0, P2, PT, R0, UR4, RZ ;  /* 0x0000000400007c10 */ /* 0x000fe4000ff5e0ff */
[----:B------:R-:W-:Y:S02]  /*02d0*/  CS2R R22, SRZ ;  /* 0x0000000000167805 */ /* 0x000fe4000001ff00 */
[C---:B------:R-:W-:Y:S01]  /*02e0*/  ISETP.GE.U32.AND P0, PT, R0.reuse, UR18, PT ;  /* 0x0000001200007c0c */ /* 0x040fe2000bf06070 */
[----:B0-----:R-:W-:Y:S01]  /*02f0*/  IMAD.X R5, RZ, RZ, UR5, P2 ;  /* 0x00000005ff057e24 */ /* 0x001fe200090e06ff */
[C---:B------:R-:W-:Y:S02]  /*0300*/  LEA R2, P2, R0.reuse, UR6, 0x3 ;  /* 0x0000000600027c11 */ /* 0x040fe4000f8418ff */
[----:B------:R-:W-:Y:S02]  /*0310*/  IADD3 R4, P3, PT, R0, UR16, RZ ;  /* 0x0000001000047c10 */ /* 0x000fe4000ff7e0ff */
[----:B------:R-:W-:-:S02]  /*0320*/  ISETP.GE.U32.AND.EX P0, PT, R5, UR19, PT, P0 ;  /* 0x0000001305007c0c */ /* 0x000fc4000bf06100 */
[--C-:B------:R-:W-:Y:S01]  /*0330*/  LEA.HI.X R3, R0, UR7, R5.reuse, 0x3, P2 ;  /* 0x0000000700037c11 */ /* 0x100fe200090f1c05 */
[----:B------:R-:W-:Y:S01]  /*0340*/  IMAD.X R5, RZ, RZ, R5, P3 ;  /* 0x000000ffff057224 */ /* 0x000fe200018e0605 */
[----:B------:R-:W-:-:S04]  /*0350*/  IADD3 R6, P2, PT, R4, UR16, RZ ;  /* 0x0000001004067c10 */ /* 0x000fc8000ff5e0ff */
[----:B------:R-:W-:Y:S01]  /*0360*/  IADD3 R0, P3, PT, R6, UR16, RZ ;  /* 0x0000001006007c10 */ /* 0x000fe2000ff7e0ff */
[----:B------:R-:W-:-:S04]  /*0370*/  IMAD.X R7, RZ, RZ, R5, P2 ;  /* 0x000000ffff077224 */ /* 0x000fc800010e0605 */
[----:B------:R0:W2:Y:S01]  /*0380*/  @!P0 LDG.E.64 R22, desc[UR12][R2.64] ;  /* 0x0000000c02168981 */ /* 0x0000a2000c1e1b00 */
[----:B------:R-:W-:Y:S01]  /*0390*/  ISETP.GE.U32.AND P2, PT, R4, UR18, PT ;  /* 0x0000001204007c0c */ /* 0x000fe2000bf46070 */
[----:B------:R-:W-:Y:S01]  /*03a0*/  IMAD.U32 R11, RZ, RZ, UR16 ;  /* 0x00000010ff0b7e24 */ /* 0x000fe2000f8e00ff */
[----:B------:R-:W-:Y:S01]  /*03b0*/  ISETP.GE.U32.AND P0, PT, R0, UR18, PT ;  /* 0x0000001200007c0c */ /* 0x000fe2000bf06070 */
[----:B------:R-:W-:Y:S01]  /*03c0*/  IMAD.X R0, RZ, RZ, R7, P3 ;  /* 0x000000ffff007224 */ /* 0x000fe200018e0607 */
[----:B------:R-:W-:Y:S01]  /*03d0*/  ISETP.GE.U32.AND.EX P2, PT, R5, UR19, PT, P2 ;  /* 0x0000001305007c0c */ /* 0x000fe2000bf46120 */
[----:B------:R-:W-:Y:S01]  /*03e0*/  USHF.L.U32 UR11, UR16, 0x3, URZ ;  /* 0x00000003100b7899 */ /* 0x000fe200080006ff */
[----:B------:R-:W-:Y:S01]  /*03f0*/  ISETP.GE.U32.AND P3, PT, R6, UR18, PT ;  /* 0x0000001206007c0c */ /* 0x000fe2000bf66070 */
[----:B------:R-:W-:Y:S01]  /*0400*/  IMAD.WIDE.U32 R10, R11, 0x8, R2 ;  /* 0x000000080b0a7825 */ /* 0x000fe200078e0002 */
[----:B------:R-:W-:Y:S01]  /*0410*/  CS2R R32, SRZ ;  /* 0x0000000000207805 */ /* 0x000fe2000001ff00 */
[----:B------:R-:W-:Y:S01]  /*0420*/  USHF.R.U32.HI UR14, URZ, 0x1d, UR16 ;  /* 0x0000001dff0e7899 */ /* 0x000fe20008011610 */
[----:B------:R-:W-:-:S02]  /*0430*/  ISETP.GE.U32.AND.EX P3, PT, R7, UR19, PT, P3 ;  /* 0x0000001307007c0c */ /* 0x000fc4000bf66130 */
[----:B------:R-:W-:Y:S02]  /*0440*/  CS2R R4, SRZ ;  /* 0x0000000000047805 */ /* 0x000fe4000001ff00 */
[----:B0-----:R-:W-:Y:S02]  /*0450*/  IADD3 R2, P4, PT, R10, UR11, RZ ;  /* 0x0000000b0a027c10 */ /* 0x001fe4000ff9e0ff */
[----:B------:R-:W-:Y:S02]  /*0460*/  CS2R R6, SRZ ;  /* 0x0000000000067805 */ /* 0x000fe4000001ff00 */
[----:B------:R-:W-:Y:S02]  /*0470*/  ISETP.GE.U32.AND.EX P0, PT, R0, UR19, PT, P0 ;  /* 0x0000001300007c0c */ /* 0x000fe4000bf06100 */
[----:B------:R-:W-:Y:S01]  /*0480*/  IADD3.X R3, PT, PT, R11, UR14, RZ, P4, !PT ;  /* 0x0000000e0b037c10 */ /* 0x000fe2000a7fe4ff */
[----:B------:R-:W5:Y:S04]  /*0490*/  @!P2 LDG.E.64 R32, desc[UR12][R10.64] ;  /* 0x0000000c0a20a981 */ /* 0x000f68000c1e1b00 */
[----:B------:R-:W5:Y:S06]  /*04a0*/  @!P3 LDG.E.64 R4, desc[UR12][R2.64] ;  /* 0x0000000c0204b981 */ /* 0x000f6c000c1e1b00 */
[----:B------:R-:W-:Y:S01]  /*04b0*/  @!P0 IADD3 R8, P4, PT, R2, UR11, RZ ;  /* 0x0000000b02088c10 */ /* 0x000fe2000ff9e0ff */
[----:B------:R-:W-:Y:S03]  /*04c0*/  BSSY.RECONVERGENT B0, `(.L_x_2948) ;  /* 0x0000023000007945 */ /* 0x000fe60003800200 */
[----:B------:R-:W-:-:S05]  /*04d0*/  @!P0 IADD3.X R9, PT, PT, R3, UR14, RZ, P4, !PT ;  /* 0x0000000e03098c10 */ /* 0x000fca000a7fe4ff */
[----:B------:R0:W5:Y:S01]  /*04e0*/  @!P0 LDG.E.64 R6, desc[UR12][R8.64] ;  /* 0x0000000c08068981 */ /* 0x000162000c1e1b00 */
[----:B--2---:R-:W-:-:S06]  /*04f0*/  DSETP.NEU.AND P2, PT, R22, RZ, PT ;  /* 0x000000ff1600722a */ /* 0x004fcc0003f4d000 */
[----:B------:R-:W-:-:S08]  /*0500*/  ISETP.LE.OR P3, PT, RZ, UR9, P2 ;  /* 0x00000009ff007c0c */ /* 0x000fd00009763670 */
[----:B------:R-:W-:-:S05]  /*0510*/  @!P2 SEL R0, R23, RZ, P1 ;  /* 0x000000ff1700a207 */ /* 0x000fca0000800000 */
[----:B------:R-:W-:Y:S01]  /*0520*/  @!P3 LOP3.LUT R0, R0, 0x7ff00000, RZ, 0xfc, !PT ;  /* 0x7ff000000000b812 */ /* 0x000fe200078efcff */
[----:B0-----:R-:W-:Y:S01]  /*0530*/  @!P2 IMAD.MOV.U32 R8, RZ, RZ, RZ ;  /* 0x000000ffff08a224 */ /* 0x001fe200078e00ff */
[----:B------:R-:W-:-:S03]  /*0540*/  @!P2 PLOP3.LUT P0, PT, P1, PT, PT, 0x80, 0x8 ;  /* 0x000000000008a81c */ /* 0x000fc60000f0f070 */
[----:B------:R-:W-:Y:S01]  /*0550*/  @!P2 IMAD.MOV.U32 R9, RZ, RZ, R0 ;  /* 0x000000ffff09a224 */ /* 0x000fe200078e0000 */
[----:B------:R-:W-:Y:S09]  /*0560*/  @!P2 BRA `(.L_x_2949) ;  /* 0x000000000060a947 */ /* 0x000ff20003800000 */
[----:B------:R-:W-:Y:S01]  /*0570*/  IMAD.U32 R3, RZ, RZ, UR9 ;  /* 0x00000009ff037e24 */ /* 0x000fe2000f8e00ff */
[----:B------:R-:W-:Y:S01]  /*0580*/  DADD R30, -RZ, |R22| ;  /* 0x00000000ff1e7229 */ /* 0x000fe20000000516 */
[----:B------:R-:W-:Y:S01]  /*0590*/  BSSY.RECONVERGENT B1, `(.L_x_2950) ;  /* 0x0000007000017945 */ /* 0x000fe20003800200 */
[----:B------:R-:W-:Y:S01]  /*05a0*/  IMAD.U32 R15, RZ, RZ, UR9 ;  /* 0x00000009ff0f7e24 */ /* 0x000fe2000f8e00ff */
[----:B------:R-:W-:Y:S01]  /*05b0*/  MOV R0, 0x600 ;  /* 0x0000060000007802 */ /* 0x000fe20000000f00 */
[----:B------:R-:W-:Y:S02]  /*05c0*/  IMAD.U32 R14, RZ, RZ, UR8 ;  /* 0x00000008ff0e7e24 */ /* 0x000fe4000f8e00ff */
[----:B------:R-:W-:Y:S02]  /*05d0*/  IMAD.U32 R2, RZ, RZ, UR8 ;  /* 0x00000008ff027e24 */ /* 0x000fe4000f8e00ff */
[----:B------:R-:W-:-:S07]  /*05e0*/  IMAD.MOV.U32 R15, RZ, RZ, R3 ;  /* 0x000000ffff0f7224 */ /* 0x000fce00078e0003 */
[----:B-----5:R-:W-:Y:S05]  /*05f0*/  CALL.REL.NOINC `($_ZN2at6native61_GLOBAL__N__44eb8e94_28_ForeachBinaryOpScalarList_cu_dda10a6925multi_tensor_apply_kernelINS1_28TensorListScalarListMetadataIdLi1EEENS1_25BinaryOpScalarListFunctorIdLi1ELi1ELi0EEEJNS1_13power_functorIdEEEEEvT_T0_DpT1_$__internal_accurate_pow) ;  /* 0x0000002800ac7944 */ /* 0x020fea0003c00000 */
[----:B------:R-:W-:Y:S05]  /*0600*/  BSYNC.RECONVERGENT B1 ;  /* 0x0000000000017941 */ /* 0x000fea0003800200 */
.L_x_2950:
        /* <DEDUP_REMOVED lines=14> */
.L_x_2949:
[----:B------:R-:W-:Y:S05]  /*06f0*/  BSYNC.RECONVERGENT B0 ;  /* 0x0000000000007941 */ /* 0x000fea0003800200 */
.L_x_2948:
        /* <DEDUP_REMOVED lines=23> */
.L_x_2953:
[----:B------:R-:W-:Y:S01]  /*0870*/  DSETP.NEU.AND P3, PT, |R22|, +INF , PT ;  /* 0x7ff000001600742a */ /* 0x000fe20003f6d200 */
[----:B------:R-:W-:Y:S02]  /*0880*/  IMAD.U32 R0, RZ, RZ, UR9 ;  /* 0x00000009ff007e24 */ /* 0x000fe4000f8e00ff */
[----:B------:R-:W-:-:S11]  /*0890*/  IMAD.U32 R2, RZ, RZ, UR17 ;  /* 0x00000011ff027e24 */ /* 0x000fd6000f8e00ff */
[----:B------:R-:W-:Y:S01]  /*08a0*/  @!P3 LOP3.LUT R0, R0, 0x7fffffff, RZ, 0xc0, !PT ;  /* 0x7fffffff0000b812 */ /* 0x000fe200078ec0ff */
[----:B------:R-:W-:Y:S02]  /*08b0*/  @!P3 VIADD R2, R2, 0x80000000 ;  /* 0x800000000202b836 */ /* 0x000fe40000000000 */
[----:B------:R-:W-:Y:S01]  /*08c0*/  @!P3 IMAD.MOV.U32 R8, RZ, RZ, RZ ;  /* 0x000000ffff08b224 */ /* 0x000fe200078e00ff */
[----:B------:R-:W-:-:S04]  /*08d0*/  @!P3 ISETP.NE.AND P2, PT, R0, 0x3fe00000, PT ;  /* 0x3fe000000000b80c */ /* 0x000fc80003f45270 */
[----:B------:R-:W-:Y:S02]  /*08e0*/  @!P3 SEL R2, R2, UR17, P2 ;  /* 0x000000110202bc07 */ /* 0x000fe40009000000 */
[----:B------:R-:W-:Y:S02]  /*08f0*/  @!P3 ISETP.GE.AND P2, PT, R23, RZ, PT ;  /* 0x000000ff1700b20c */ /* 0x000fe40003f46270 */
[----:B------:R-:W-:-:S04]  /*0900*/  @!P3 SEL R2, R2, UR17, P0 ;  /* 0x000000110202bc07 */ /* 0x000fc80008000000 */
[----:B------:R-:W-:-:S07]  /*0910*/  @!P3 SEL R9, R2, UR17, !P2 ;  /* 0x000000110209bc07 */ /* 0x000fce000d000000 */
.L_x_2952:
[----:B------:R-:W-:Y:S05]  /*0920*/  BSYNC.RECONVERGENT B0 ;  /* 0x0000000000007941 */ /* 0x000fea0003800200 */
.L_x_2951:
[----:B-----5:R-:W-:Y:S01]  /*0930*/  DSETP.NEU.AND P0, PT, R32, RZ, PT ;  /* 0x000000ff2000722a */ /* 0x020fe20003f0d000 */
[----:B------:R-:W-:-:S13]  /*0940*/  BSSY.RECONVERGENT B0, `(.L_x_2954) ;  /* 0x0000020000007945 */ /* 0x000fda0003800200 */
[----:B------:R-:W-:Y:S05]  /*0950*/  @!P0 BRA `(.L_x_2955) ;  /* 0x0000000000648947 */ /* 0x000fea0003800000 */
        /* <DEDUP_REMOVED lines=8> */
[----:B------:R-:W-:Y:S05]  /*09e0*/  CALL.REL.NOINC `($_ZN2at6native61_GLOBAL__N__44eb8e94_28_ForeachBinaryOpScalarList_cu_dda10a6925multi_tensor_apply_kernelINS1_28TensorListScalarListMetadataIdLi1EEENS1_25BinaryOpScalarListFunctorIdLi1ELi1ELi0EEEJNS1_13power_functorIdEEEEEvT_T0_DpT1_$__internal_accurate_pow) ;  /* 0x0000002400b07944 */ /* 0x000fea0003c00000 */
[----:B------:R-:W-:Y:S05]  /*09f0*/  BSYNC.RECONVERGENT B1 ;  /* 0x0000000000017941 */ /* 0x000fea0003800200 */
.L_x_2956:
        /* <DEDUP_REMOVED lines=15> */
.L_x_2955:
[----:B------:R-:W-:Y:S01]  /*0af0*/  ISETP.LE.AND P2, PT, RZ, UR9, PT ;  /* 0x00000009ff007c0c */ /* 0x000fe2000bf43270 */
[----:B------:R-:W-:Y:S01]  /*0b00*/  IMAD.MOV.U32 R10, RZ, RZ, RZ ;  /* 0x000000ffff0a7224 */ /* 0x000fe200078e00ff */
[----:B------:R-:W-:Y:S02]  /*0b10*/  SEL R11, R33, RZ, P1 ;  /* 0x000000ff210b7207 */ /* 0x000fe40000800000 */
[----:B------:R-:W-:-:S09]  /*0b20*/  PLOP3.LUT P0, PT, P1, PT, PT, 0x80, 0x8 ;  /* 0x000000000008781c */ /* 0x000fd20000f0f070 */
[----:B------:R-:W-:-:S07]  /*0b30*/  @!P2 LOP3.LUT R11, R11, 0x7ff00000, RZ, 0xfc, !PT ;  /* 0x7ff000000b0ba812 */ /* 0x000fce00078efcff */
.L_x_2957:
[----:B------:R-:W-:Y:S05]  /*0b40*/  BSYNC.RECONVERGENT B0 ;  /* 0x0000000000007941 */ /* 0x000fea0003800200 */
.L_x_2954:
        /* <DEDUP_REMOVED lines=16> */
[----:B------:R-:W-:Y:S01]  /*0c50*/  ULOP3.LUT UR14, UR9, 0x7fffffff, URZ, 0xc0, !UPT ;  /* 0x7fffffff090e7892 */ /* 0x000fe2000f8ec0ff */
[----:B------:R-:W-:Y:S01]  /*0c60*/  ISETP.GE.AND P2, PT, R33, RZ, PT ;  /* 0x000000ff2100720c */ /* 0x000fe20003f46270 */
[----:B------:R-:W-:Y:S02]  /*0c70*/  UIADD3 UR11, UPT, UPT, UR17, -0x80000000, URZ ;  /* 0x80000000110b7890 */ /* 0x000fe4000fffe0ff */
[----:B------:R-:W-:-:S04]  /*0c80*/  UISETP.NE.AND UP0, UPT, UR14, 0x3fe00000, UPT ;  /* 0x3fe000000e00788c */ /* 0x000fc8000bf05270 */
[----:B------:R-:W-:-:S06]  /*0c90*/  USEL UR11, UR11, UR17, UP0 ;  /* 0x000000110b0b7287 */ /* 0x000fcc0008000000 */
[----:B------:R-:W-:-:S05]  /*0ca0*/  IMAD.U32 R10, RZ, RZ, UR11 ;  /* 0x0000000bff0a7e24 */ /* 0x000fca000f8e00ff */
[----:B------:R-:W-:-:S04]  /*0cb0*/  SEL R10, R10, UR17, P0 ;  /* 0x000000110a0a7c07 */ /* 0x000fc80008000000 */
[----:B------:R-:W-:Y:S01]  /*0cc0*/  SEL R11, R10, UR17, !P2 ;  /* 0x000000110a0b7c07 */ /* 0x000fe2000d000000 */
[----:B------:R-:W-:Y:S01]  /*0cd0*/  IMAD.MOV.U32 R10, RZ, RZ, RZ ;  /* 0x000000ffff0a7224 */ /* 0x000fe200078e00ff */
[----:B------:R-:W-:Y:S06]  /*0ce0*/  BRA `(.L_x_2959) ;  /* 0x0000000000247947 */ /* 0x000fec0003800000 */
.L_x_2961:
        /* <DEDUP_REMOVED lines=8> */
.L_x_2960:
[----:B------:R-:W-:-:S11]  /*0d70*/  DADD R10, R32, UR8 ;  /* 0x00000008200a7e29 */ /* 0x000fd60008000000 */
.L_x_2959:
[----:B------:R-:W-:Y:S05]  /*0d80*/  BSYNC.RECONVERGENT B0 ;  /* 0x0000000000007941 */ /* 0x000fea0003800200 */
.L_x_2958:
[----:B------:R-:W-:Y:S01]  /*0d90*/  DSETP.NEU.AND P0, PT, R4, RZ, PT ;  /* 0x000000ff0400722a */ /* 0x000fe20003f0d000 */
        /* <DEDUP_REMOVED lines=12> */
.L_x_2964:
        /* <DEDUP_REMOVED lines=15> */
.L_x_2963:
[----:B------:R-:W-:Y:S01]  /*0f50*/  ISETP.LE.AND P2, PT, RZ, UR9, PT ;  /* 0x00000009ff007c0c */ /* 0x000fe2000bf43270 */
[----:B------:R-:W-:Y:S01]  /*0f60*/  IMAD.MOV.U32 R18, RZ, RZ, RZ ;  /* 0x000000ffff127224 */ /* 0x000fe200078e00ff */
[----:B------:R-:W-:Y:S02]  /*0f70*/  SEL R19, R5, RZ, P1 ;  /* 0x000000ff05137207 */ /* 0x000fe40000800000 */
[----:B------:R-:W-:-:S09]  /*0f80*/  PLOP3.LUT P0, PT, P1, PT, PT, 0x80, 0x8 ;  /* 0x000000000008781c */ /* 0x000fd20000f0f070 */
[----:B------:R-:W-:-:S07]  /*0f90*/  @!P2 LOP3.LUT R19, R19, 0x7ff00000, RZ, 0xfc, !PT ;  /* 0x7ff000001313a812 */ /* 0x000fce00078efcff */
.L_x_2965:
[----:B------:R-:W-:Y:S05]  /*0fa0*/  BSYNC.RECONVERGENT B0 ;  /* 0x0000000000007941 */ /* 0x000fea0003800200 */
.L_x_2962:
        /* <DEDUP_REMOVED lines=26> */
.L_x_2969:
        /* <DEDUP_REMOVED lines=8> */
.L_x_2968:
[----:B------:R-:W-:-:S11]  /*11d0*/  DADD R18, R4, UR8 ;  /* 0x0000000804127e29 */ /* 0x000fd60008000000 */
.L_x_2967:
[----:B------:R-:W-:Y:S05]  /*11e0*/  BSYNC.RECONVERGENT B0 ;  /* 0x0000000000007941 */ /* 0x000fea0003800200 */
.L_x_2966:
        /* <DEDUP_REMOVED lines=13> */
.L_x_2972:
        /* <DEDUP_REMOVED lines=15> */
.L_x_2971:
[----:B------:R-:W-:Y:S01]  /*13b0*/  ISETP.LE.AND P2, PT, RZ, UR9, PT ;  /* 0x00000009ff007c0c */ /* 0x000fe2000bf43270 */
[----:B------:R-:W-:Y:S01]  /*13c0*/  IMAD.MOV.U32 R2, RZ, RZ, RZ ;  /* 0x000000ffff027224 */ /* 0x000fe200078e00ff */
[----:B------:R-:W-:Y:S02]  /*13d0*/  SEL R3, R7, RZ, P1 ;  /* 0x000000ff07037207 */ /* 0x000fe40000800000 */
[----:B------:R-:W-:-:S09]  /*13e0*/  PLOP3.LUT P0, PT, P1, PT, PT, 0x80, 0x8 ;  /* 0x000000000008781c */ /* 0x000fd20000f0f070 */
[----:B------:R-:W-:-:S07]  /*13f0*/  @!P2 LOP3.LUT R3, R3, 0x7ff00000, RZ, 0xfc, !PT ;  /* 0x7ff000000303a812 */ /* 0x000fce00078efcff */
.L_x_2973:
[----:B------:R-:W-:Y:S05]  /*1400*/  BSYNC.RECONVERGENT B0 ;  /* 0x0000000000007941 */ /* 0x000fea0003800200 */
.L_x_2970:
        /* <DEDUP_REMOVED lines=26> */
.L_x_2977:
        /* <DEDUP_REMOVED lines=8> */
.L_x_2976:
[----:B------:R-:W-:-:S11]  /*1630*/  DADD R2, R6, UR8 ;  /* 0x0000000806027e29 */ /* 0x000fd60008000000 */
.L_x_2975:
[----:B------:R-:W-:Y:S05]  /*1640*/  BSYNC.RECONVERGENT B0 ;  /* 0x0000000000007941 */ /* 0x000fea0003800200 */
.L_x_2974:
[----:B------:R-:W0:Y:S01]  /*1650*/  S2R R0, SR_TID.X ;  /* 0x0000000000007919 */ /* 0x000e220000002100 */
[----:B------:R-:W1:Y:S01]  /*1660*/  LDCU UR11, c[0x0][0x360] ;  /* 0x00006c00ff0b77ac */ /* 0x000e620008000800 */
[----:B------:R-:W-:Y:S01]  /*1670*/  DSETP.NEU.AND P6, PT, R6, 1, PT ;  /* 0x3ff000000600742a */ /* 0x000fe20003fcd000 */
[----:B------:R-:W-:Y:S01]  /*1680*/  BSSY.RECONVERGENT B0, `(.L_x_2978) ;  /* 0x000001d000007945 */ /* 0x000fe20003800200 */
[----:B0-----:R-:W-:-:S04]  /*1690*/  IADD3 R14, P2, PT, R0, UR4, RZ ;  /* 0x00000004000e7c10 */ /* 0x001fc8000ff5e0ff */
[C---:B-1----:R-:W-:Y:S01]  /*16a0*/  IADD3 R12, P0, PT, R14.reuse, UR11, RZ ;  /* 0x0000000b0e0c7c10 */ /* 0x042fe2000ff1e0ff */
[----:B------:R-:W-:Y:S01]  /*16b0*/  IMAD.X R15, RZ, RZ, UR5, P2 ;  /* 0x00000005ff0f7e24 */ /* 0x000fe200090e06ff */
[----:B------:R-:W-:Y:S02]  /*16c0*/  ISETP.GE.U32.AND P4, PT, R14, UR18, PT ;  /* 0x000000120e007c0c */ /* 0x000fe4000bf86070 */
[C---:B------:R-:W-:Y:S02]  /*16d0*/  ISETP.GE.U32.AND P2, PT, R12.reuse, UR18, PT ;  /* 0x000000120c007c0c */ /* 0x040fe4000bf46070 */
[----:B------:R-:W-:Y:S01]  /*16e0*/  IADD3 R13, P3, PT, R12, UR11, RZ ;  /* 0x0000000b0c0d7c10 */ /* 0x000fe2000ff7e0ff */
[----:B------:R-:W-:Y:S01]  /*16f0*/  IMAD.X R12, RZ, RZ, R15, P0 ;  /* 0x000000ffff0c7224 */ /* 0x000fe200000e060f */
[----:B------:R-:W-:Y:S02]  /*1700*/  ISETP.GE.U32.AND.EX P4, PT, R15, UR19, PT, P4 ;  /* 0x000000130f007c0c */ /* 0x000fe4000bf86140 */
[----:B------:R-:W-:-:S02]  /*1710*/  IADD3 R6, P0, PT, R13, UR11, RZ ;  /* 0x0000000b0d067c10 */ /* 0x000fc4000ff1e0ff */
[----:B------:R-:W-:Y:S01]  /*1720*/  ISETP.GE.U32.AND.EX P2, PT, R12, UR19, PT, P2 ;  /* 0x000000130c007c0c */ /* 0x000fe2000bf46120 */
[----:B------:R-:W-:Y:S01]  /*1730*/  IMAD.X R12, RZ, RZ, R12, P3 ;  /* 0x000000ffff0c7224 */ /* 0x000fe200018e060c */
[----:B------:R-:W-:Y:S02]  /*1740*/  ISETP.GE.U32.AND P5, PT, R13, UR18, PT ;  /* 0x000000120d007c0c */ /* 0x000fe4000bfa6070 */
[----:B------:R-:W-:Y:S01]  /*1750*/  ISETP.GE.U32.AND P3, PT, R6, UR18, PT ;  /* 0x0000001206007c0c */ /* 0x000fe2000bf66070 */
[----:B------:R-:W-:Y:S01]  /*1760*/  IMAD.X R6, RZ, RZ, R12, P0 ;  /* 0x000000ffff067224 */ /* 0x000fe200000e060c */
[----:B------:R-:W-:-:S03]  /*1770*/  ISETP.GE.U32.AND.EX P0, PT, R12, UR19, PT, P5 ;  /* 0x000000130c007c0c */ /* 0x000fc6000bf06150 */
[----:B------:R-:W-:Y:S01]  /*1780*/  DSETP.NEU.AND P5, PT, RZ, UR8, PT ;  /* 0x00000008ff007e2a */ /* 0x000fe2000bfad000 */
[----:B------:R-:W-:-:S05]  /*1790*/  ISETP.GE.U32.AND.EX P3, PT, R6, UR19, PT, P3 ;  /* 0x0000001306007c0c */ /* 0x000fca000bf66130 */
[----:B------:R-:W-:Y:S02]  /*17a0*/  FSEL R12, R2, RZ, P5 ;  /* 0x000000ff020c7208 */ /* 0x000fe40002800000 */
[----:B------:R-:W-:Y:S01]  /*17b0*/  FSEL R13, R3, 1.875, P5 ;  /* 0x3ff00000030d7808 */ /* 0x000fe20002800000 */
[----:B------:R-:W-:Y:S06]  /*17c0*/  @P4 BRA `(.L_x_2979) ;  /* 0x0000000000204947 */ /* 0x000fec0003800000 */
[----:B------:R-:W-:Y:S01]  /*17d0*/  DSETP.NEU.AND P4, PT, R22, 1, PT ;  /* 0x3ff000001600742a */ /* 0x000fe20003f8d000 */
[----:B------:R-:W-:Y:S02]  /*17e0*/  FSEL R2, R8, RZ, P5 ;  /* 0x000000ff08027208 */ /* 0x000fe40002800000 */
[----:B------:R-:W-:-:S03]  /*17f0*/  FSEL R8, R9, 1.875, P5 ;  /* 0x3ff0000009087808 */ /* 0x000fc60002800000 */
[----:B------:R-:W-:Y:S02]  /*1800*/  FSEL R2, R2, RZ, P4 ;  /* 0x000000ff02027208 */ /* 0x000fe40002000000 */
[----:B------:R-:W-:Y:S02]  /*1810*/  FSEL R3, R8, 1.875, P4 ;  /* 0x3ff0000008037808 */ /* 0x000fe40002000000 */
[----:B------:R-:W-:-:S04]  /*1820*/  LEA R6, P4, R14, UR6, 0x3 ;  /* 0x000000060e067c11 */ /* 0x000fc8000f8818ff */
[----:B------:R-:W-:-:S05]  /*1830*/  LEA.HI.X R7, R14, UR7, R15, 0x3, P4 ;  /* 0x000000070e077c11 */ /* 0x000fca000a0f1c0f */
[----:B------:R0:W-:Y:S04]  /*1840*/  STG.E.64 desc[UR12][R6.64], R2 ;  /* 0x0000000206007986 */ /* 0x0001e8000c101b0c */
.L_x_2979:
[----:B------:R-:W-:Y:S05]  /*1850*/  BSYNC.RECONVERGENT B0 ;  /* 0x0000000000007941 */ /* 0x000fea0003800200 */
.L_x_2978:
[----:B------:R-:W-:Y:S04]  /*1860*/  BSSY.RECONVERGENT B0, `(.L_x_2980) ;  /* 0x000000d000007945 */ /* 0x000fe80003800200 */
[----:B------:R-:W-:Y:S05]  /*1870*/  @P2 BRA `(.L_x_2981) ;  /* 0x00000000002c2947 */ /* 0x000fea0003800000 */
[----:B------:R-:W1:Y:S01]  /*1880*/  LDC R8, c[0x0][0x360] ;  /* 0x0000d800ff087b82 */ /* 0x000e620000000800 */
[----:B------:R-:W-:Y:S01]  /*1890*/  DSETP.NEU.AND P4, PT, R32, 1, PT ;  /* 0x3ff000002000742a */ /* 0x000fe20003f8d000 */
[----:B0-----:R-:W-:Y:S02]  /*18a0*/  FSEL R2, R10, RZ, P5 ;  /* 0x000000ff0a027208 */ /* 0x001fe40002800000 */
[----:B------:R-:W-:Y:S02]  /*18b0*/  FSEL R10, R11, 1.875, P5 ;  /* 0x3ff000000b0a7808 */ /* 0x000fe40002800000 */
[----:B------:R-:W-:Y:S02]  /*18c0*/  LEA R6, P2, R14, UR6, 0x3 ;  /* 0x000000060e067c11 */ /* 0x000fe4000f8418ff */
[----:B------:R-:W-:Y:S02]  /*18d0*/  FSEL R2, R2, RZ, P4 ;  /* 0x000000ff02027208 */ /* 0x000fe40002000000 */
[----:B------:R-:W-:-:S02]  /*18e0*/  FSEL R3, R10, 1.875, P4 ;  /* 0x3ff000000a037808 */ /* 0x000fc40002000000 */
[----:B------:R-:W-:Y:S02]  /*18f0*/  LEA.HI.X R7, R14, UR7, R15, 0x3, P2 ;  /* 0x000000070e077c11 */ /* 0x000fe400090f1c0f */
[----:B-1----:R-:W-:-:S04]  /*1900*/  LEA R6, P4, R8, R6, 0x3 ;  /* 0x0000000608067211 */ /* 0x002fc800078818ff */
[----:B------:R-:W-:-:S05]  /*1910*/  LEA.HI.X R7, R8, R7, RZ, 0x3, P4 ;  /* 0x0000000708077211 */ /* 0x000fca00020f1cff */
[----:B------:R1:W-:Y:S04]  /*1920*/  STG.E.64 desc[UR12][R6.64], R2 ;  /* 0x0000000206007986 */ /* 0x0003e8000c101b0c */
.L_x_2981:
[----:B------:R-:W-:Y:S05]  /*1930*/  BSYNC.RECONVERGENT B0 ;  /* 0x0000000000007941 */ /* 0x000fea0003800200 */
.L_x_2980:
[----:B------:R-:W-:Y:S04]  /*1940*/  BSSY.RECONVERGENT B0, `(.L_x_2982) ;  /* 0x0000010000007945 */ /* 0x000fe80003800200 */
[----:B------:R-:W-:Y:S05]  /*1950*/  @P0 BRA `(.L_x_2983) ;  /* 0x0000000000380947 */ /* 0x000fea0003800000 */
[----:B------:R-:W-:Y:S01]  /*1960*/  USHF.L.U32 UR14, UR11, 0x3, URZ ;  /* 0x000000030b0e7899 */ /* 0x000fe200080006ff */
[----:B01----:R-:W-:Y:S01]  /*1970*/  LEA R3, P0, R14, UR6, 0x3 ;  /* 0x000000060e037c11 */ /* 0x003fe2000f8018ff */
[----:B------:R-:W-:Y:S01]  /*1980*/  USHF.R.U32.HI UR20, URZ, 0x1d, UR11 ;  /* 0x0000001dff147899 */ /* 0x000fe2000801160b */
[----:B------:R-:W-:Y:S01]  /*1990*/  FSEL R2, R18, RZ, P5 ;  /* 0x000000ff12027208 */ /* 0x000fe20002800000 */
[----:B------:R-:W-:Y:S01]  /*19a0*/  DSETP.NEU.AND P2, PT, R4, 1, PT ;  /* 0x3ff000000400742a */ /* 0x000fe20003f4d000 */
[----:B------:R-:W-:Y:S01]  /*19b0*/  FSEL R18, R19, 1.875, P5 ;  /* 0x3ff0000013127808 */ /* 0x000fe20002800000 */
[----:B------:R-:W-:Y:S01]  /*19c0*/  IMAD.U32 R6, RZ, RZ, UR14 ;  /* 0x0000000eff067e24 */ /* 0x000fe2000f8e00ff */
[----:B------:R-:W-:-:S03]  /*19d0*/  LEA.HI.X R5, R14, UR7, R15, 0x3, P0 ;  /* 0x000000070e057c11 */ /* 0x000fc600080f1c0f */
[----:B------:R-:W-:Y:S02]  /*19e0*/  FSEL R2, R2, RZ, P2 ;  /* 0x000000ff02027208 */ /* 0x000fe40001000000 */
[----:B------:R-:W-:Y:S01]  /*19f0*/  IADD3 R4, P4, P5, R3, UR14, R6 ;  /* 0x0000000e03047c10 */ /* 0x000fe2000fd9e006 */
[----:B------:R-:W-:Y:S01]  /*1a00*/  IMAD.U32 R6, RZ, RZ, UR20 ;  /* 0x00000014ff067e24 */ /* 0x000fe2000f8e00ff */
[----:B------:R-:W-:-:S04]  /*1a10*/  FSEL R3, R18, 1.875, P2 ;  /* 0x3ff0000012037808 */ /* 0x000fc80001000000 */
[----:B------:R-:W-:-:S05]  /*1a20*/  IADD3.X R5, PT, PT, R5, UR20, R6, P4, P5 ;  /* 0x0000001405057c10 */ /* 0x000fca000a7ea406 */
[----:B------:R2:W-:Y:S02]  /*1a30*/  STG.E.64 desc[UR12][R4.64], R2 ;  /* 0x0000000204007986 */ /* 0x0005e4000c101b0c */
.L_x_2983:
[----:B------:R-:W-:Y:S05]  /*1a40*/  BSYNC.RECONVERGENT B0 ;  /* 0x0000000000007941 */ /* 0x000fea0003800200 */
.L_x_2982:
[----:B------:R-:W-:Y:S01]  /*1a50*/  BSSY.RECONVERGENT B0, `(.L_x_2984) ;  /* 0x000000f000007945 */ /* 0x000fe20003800200 */
[----:B012---:R-:W-:Y:S02]  /*1a60*/  FSEL R2, R12, RZ, P6 ;  /* 0x000000ff0c027208 */ /* 0x007fe40003000000 */
[----:B------:R-:W-:Y:S01]  /*1a70*/  FSEL R3, R13, 1.875, P6 ;  /* 0x3ff000000d037808 */ /* 0x000fe20003000000 */
[----:B------:R-:W-:Y:S06]  /*1a80*/  @P3 BRA `(.L_x_2985) ;  /* 0x00000000002c3947 */ /* 0x000fec0003800000 */
[----:B------:R-:W-:Y:S01]  /*1a90*/  USHF.L.U32 UR14, UR11, 0x3, URZ ;  /* 0x000000030b0e7899 */ /* 0x000fe200080006ff */
[----:B------:R-:W-:Y:S01]  /*1aa0*/  LEA R4, P0, R14, UR6, 0x3 ;  /* 0x000000060e047c11 */ /* 0x000fe2000f8018ff */
        /* <DEDUP_REMOVED lines=8> */
[----:B------:R0:W-:Y:S04]  /*1b30*/  STG.E.64 desc[UR12][R4.64], R2 ;  /* 0x0000000204007986 */ /* 0x0001e8000c101b0c */
.L_x_2985:
[----:B------:R-:W-:Y:S05]  /*1b40*/  BSYNC.RECONVERGENT B0 ;  /* 0x0000000000007941 */ /* 0x000fea0003800200 */
.L_x_2984:
[----:B------:R-:W-:-:S04]  /*1b50*/  ULEA UR4, UP0, UR11, UR4, 0x2 ;  /* 0x000000040b047291 */ /* 0x000fc8000f8010ff */
[----:B------:R-:W-:Y:S02]  /*1b60*/  UIADD3.X UR5, UPT, UPT, URZ, UR5, URZ, UP0, !UPT ;  /* 0x00000005ff057290 */ /* 0x000fe400087fe4ff */
[----:B------:R-:W-:-:S04]  /*1b70*/  UISETP.GE.U32.AND UP0, UPT, UR4, UR18, UPT ;  /* 0x000000120400728c */ /* 0x000fc8000bf06070 */
[----:B------:R-:W-:-:S09]  /*1b80*/  UISETP.GE.U32.AND.EX UP0, UPT, UR5, UR19, UPT, UP0 ;  /* 0x000000130500728c */ /* 0x000fd2000bf06100 */
[----:B------:R-:W-:Y:S05]  /*1b90*/  BRA.U !UP0, `(.L_x_2986) ;  /* 0xffffffe508c87547 */ /* 0x000fea000b83ffff */
[----:B------:R-:W-:Y:S05]  /*1ba0*/  EXIT ;  /* 0x000000000000794d */ /* 0x000fea0003800000 */
.L_x_2947:
[----:B------:R-:W0:Y:S02]  /*1bb0*/  S2R R25, SR_TID.X ;  /* 0x0000000000197919 */ /* 0x000e240000002100 */
[----:B0-----:R-:W-:-:S03]  /*1bc0*/  IMAD.WIDE.U32 R2, R25, 0x4, RZ ;  /* 0x0000000419027825 */ /* 0x001fc600078e00ff */
[----:B------:R-:W-:-:S04]  /*1bd0*/  ISETP.GE.U32.AND P0, PT, R2, UR14, PT ;  /* 0x0000000e02007c0c */ /* 0x000fc8000bf06070 */
[----:B------:R-:W-:-:S13]  /*1be0*/  ISETP.GE.AND.EX P0, PT, R3, UR11, PT, P0 ;  /* 0x0000000b03007c0c */ /* 0x000fda000bf06300 */
[----:B------:R-:W-:Y:S05]  /*1bf0*/  @P0 EXIT ;  /* 0x000000000000094d */ /* 0x000fea0003800000 */
[----:B------:R-:W-:Y:S02]  /*1c00*/  USHF.R.U32.HI UR4, URZ, 0x14, UR9 ;  /* 0x00000014ff047899 */ /* 0x000fe40008011609 */
[----:B------:R-:W0:Y:S01]  /*1c10*/  FRND.F64.TRUNC R36, UR8 ;  /* 0x0000000800247d13 */ /* 0x000e22000830d800 */
[----:B------:R-:W-:Y:S01]  /*1c20*/  IMAD.U32 R2, RZ, RZ, UR8 ;  /* 0x00000008ff027e24 */ /* 0x000fe2000f8e00ff */
[----:B------:R-:W-:Y:S01]  /*1c30*/  ULOP3.LUT UR4, UR4, 0x7ff, URZ, 0xc0, !UPT ;  /* 0x000007ff04047892 */ /* 0x000fe2000f8ec0ff */
[----:B------:R-:W-:Y:S02]  /*1c40*/  IMAD.U32 R3, RZ, RZ, UR9 ;  /* 0x00000009ff037e24 */ /* 0x000fe4000f8e00ff */
[----:B------:R-:W-:Y:S01]  /*1c50*/  IMAD.MOV.U32 R32, RZ, RZ, RZ ;  /* 0x000000ffff207224 */ /* 0x000fe200078e00ff */
[----:B------:R-:W-:-:S04]  /*1c60*/  UIADD3 UR4, UPT, UPT, UR4, -0x3f4, URZ ;  /* 0xfffffc0c04047890 */ /* 0x000fc8000fffe0ff */
[----:B------:R-:W-:Y:S02]  /*1c70*/  USHF.L.U32 UR10, UR8, UR4, URZ ;  /* 0x00000004080a7299 */ /* 0x000fe400080006ff */
[----:B------:R-:W-:Y:S02]  /*1c80*/  USHF.L.U64.HI UR4, UR8, UR4, UR9 ;  /* 0x0000000408047299 */ /* 0x000fe40008010209 */
[----:B------:R-:W-:-:S04]  /*1c90*/  UISETP.NE.U32.AND UP0, UPT, UR10, URZ, UPT ;  /* 0x000000ff0a00728c */ /* 0x000fc8000bf05070 */
[----:B------:R-:W-:-:S06]  /*1ca0*/  UISETP.NE.AND.EX UP0, UPT, UR4, -0x80000000, UPT, UP0 ;  /* 0x800000000400788c */ /* 0x000fcc000bf05300 */
[----:B------:R-:W-:Y:S01]  /*1cb0*/  PLOP3.LUT P0, PT, PT, PT, UP0, 0x80, 0x8 ;  /* 0x000000000008781c */ /* 0x000fe20003f0f008 */
[----:B------:R-:W-:-:S04]  /*1cc0*/  UISETP.GE.AND UP0, UPT, UR9, URZ, UPT ;  /* 0x000000ff0900728c */ /* 0x000fc8000bf06270 */
[----:B------:R-:W-:-:S08]  /*1cd0*/  USEL UR15, URZ, 0x7ff00000, !UP0 ;  /* 0x7ff00000ff0f7887 */ /* 0x000fd0000c000000 */
[----:B0-----:R-:W-:-:S14]  /*1ce0*/  DSETP.NEU.AND P0, PT, |R2|, 0.5, !P0 ;  /* 0x3fe000000200742a */ /* 0x001fdc000470d200 */
.L_x_3017:
[----:B0-----:R-:W-:-:S04]  /*1cf0*/  LEA R4, P1, R25, UR6, 0x5 ;  /* 0x0000000619047c11 */ /* 0x001fc8000f8228ff */
        /* <DEDUP_REMOVED lines=20> */
.L_x_2989:
        /* <DEDUP_REMOVED lines=14> */
.L_x_2988:
[----:B------:R-:W-:Y:S05]  /*1f20*/  BSYNC.RECONVERGENT B0 ;  /* 0x0000000000007941 */ /* 0x000fea0003800200 */
.L_x_2987:
        /* <DEDUP_REMOVED lines=23> */
.L_x_2992:
        /* <DEDUP_REMOVED lines=11> */
.L_x_2991:
[----:B------:R-:W-:Y:S05]  /*2150*/  BSYNC.RECONVERGENT B0 ;  /* 0x0000000000007941 */ /* 0x000fea0003800200 */
.L_x_2990:
        /* <DEDUP_REMOVED lines=13> */
.L_x_2995:
        /* <DEDUP_REMOVED lines=15> */
.L_x_2994:
[----:B------:R-:W-:Y:S01]  /*2320*/  ISETP.LE.AND P2, PT, RZ, UR9, PT ;  /* 0x00000009ff007c0c */ /* 0x000fe2000bf43270 */
[----:B------:R-:W-:Y:S01]  /*2330*/  IMAD.MOV.U32 R20, RZ, RZ, RZ ;  /* 0x000000ffff147224 */ /* 0x000fe200078e00ff */
[----:B------:R-:W-:Y:S02]  /*2340*/  SEL R21, R7, RZ, P0 ;  /* 0x000000ff07157207 */ /* 0x000fe40000000000 */
[----:B------:R-:W-:-:S09]  /*2350*/  PLOP3.LUT P1, PT, P0, PT, PT, 0x80, 0x8 ;  /* 0x000000000008781c */ /* 0x000fd2000072f070 */
[----:B------:R-:W-:-:S07]  /*2360*/  @!P2 LOP3.LUT R21, R21, 0x7ff00000, RZ, 0xfc, !PT ;  /* 0x7ff000001515a812 */ /* 0x000fce00078efcff */
.L_x_2996:
[----:B------:R-:W-:Y:S05]  /*2370*/  BSYNC.RECONVERGENT B0 ;  /* 0x0000000000007941 */ /* 0x000fea0003800200 */
.L_x_2993:
        /* <DEDUP_REMOVED lines=26> */
.L_x_3000:
        /* <DEDUP_REMOVED lines=8> */
.L_x_2999:
[----:B------:R-:W-:-:S11]  /*25a0*/  DADD R20, R6, UR8 ;  /* 0x0000000806147e29 */ /* 0x000fd60008000000 */
.L_x_2998:
[----:B------:R-:W-:Y:S05]  /*25b0*/  BSYNC.RECONVERGENT B0 ;  /* 0x0000000000007941 */ /* 0x000fea0003800200 */
.L_x_2997:
        /* <DEDUP_REMOVED lines=13> */
.L_x_3003:
        /* <DEDUP_REMOVED lines=15> */
.L_x_3002:
[----:B------:R-:W-:Y:S01]  /*2780*/  ISETP.LE.AND P2, PT, RZ, UR9, PT ;  /* 0x00000009ff007c0c */ /* 0x000fe2000bf43270 */
[----:B------:R-:W-:Y:S01]  /*2790*/  IMAD.MOV.U32 R22, RZ, RZ, RZ ;  /* 0x000000ffff167224 */ /* 0x000fe200078e00ff */
[----:B------:R-:W-:Y:S02]  /*27a0*/  SEL R23, R9, RZ, P0 ;  /* 0x000000ff09177207 */ /* 0x000fe40000000000 */
[----:B------:R-:W-:-:S09]  /*27b0*/  PLOP3.LUT P1, PT, P0, PT, PT, 0x80, 0x8 ;  /* 0x000000000008781c */ /* 0x000fd2000072f070 */
[----:B------:R-:W-:-:S07]  /*27c0*/  @!P2 LOP3.LUT R23, R23, 0x7ff00000, RZ, 0xfc, !PT ;  /* 0x7ff000001717a812 */ /* 0x000fce00078efcff */
.L_x_3004:
[----:B------:R-:W-:Y:S05]  /*27d0*/  BSYNC.RECONVERGENT B0 ;  /* 0x0000000000007941 */ /* 0x000fea0003800200 */
.L_x_3001:
        /* <DEDUP_REMOVED lines=26> */
.L_x_3008:
        /* <DEDUP_REMOVED lines=8> */
.L_x_3007:
[----:B------:R-:W-:-:S11]  /*2a00*/  DADD R22, R8, UR8 ;  /* 0x0000000808167e29 */ /* 0x000fd60008000000 */
.L_x_3006:
[----:B------:R-:W-:Y:S05]  /*2a10*/  BSYNC.RECONVERGENT B0 ;  /* 0x0000000000007941 */ /* 0x000fea0003800200 */
.L_x_3005:
        /* <DEDUP_REMOVED lines=13> */
.L_x_3011:
        /* <DEDUP_REMOVED lines=15> */
.L_x_3010:
[----:B------:R-:W-:Y:S01]  /*2be0*/  ISETP.LE.AND P2, PT, RZ, UR9, PT ;  /* 0x00000009ff007c0c */ /* 0x000fe2000bf43270 */
[----:B------:R-:W-:Y:S01]  /*2bf0*/  IMAD.MOV.U32 R2, RZ, RZ, RZ ;  /* 0x000000ffff027224 */ /* 0x000fe200078e00ff */
[----:B------:R-:W-:Y:S02]  /*2c00*/  SEL R3, R11, RZ, P0 ;  /* 0x000000ff0b037207 */ /* 0x000fe40000000000 */
[----:B------:R-:W-:-:S09]  /*2c10*/  PLOP3.LUT P1, PT, P0, PT, PT, 0x80, 0x8 ;  /* 0x000000000008781c */ /* 0x000fd2000072f070 */
[----:B------:R-:W-:-:S07]  /*2c20*/  @!P2 LOP3.LUT R3, R3, 0x7ff00000, RZ, 0xfc, !PT ;  /* 0x7ff000000303a812 */ /* 0x000fce00078efcff */
.L_x_3012:
[----:B------:R-:W-:Y:S05]  /*2c30*/  BSYNC.RECONVERGENT B0 ;  /* 0x0000000000007941 */ /* 0x000fea0003800200 */
.L_x_3009:
        /* <DEDUP_REMOVED lines=26> */
.L_x_3016:
        /* <DEDUP_REMOVED lines=8> */
.L_x_3015:
[----:B------:R-:W-:-:S11]  /*2e60*/  DADD R2, R10, UR8 ;  /* 0x000000080a027e29 */ /* 0x000fd60008000000 */
.L_x_3014:
[----:B------:R-:W-:Y:S05]  /*2e70*/  BSYNC.RECONVERGENT B0 ;  /* 0x0000000000007941 */ /* 0x000fea0003800200 */
.L_x_3013:
        /* <DEDUP_REMOVED lines=10> */
[--C-:B------:R-:W-:Y:S02]  /*2f20*/  LEA.HI.X R3, R25, UR7, R32.reuse, 0x5, P6 ;  /* 0x0000000719037c11 */ /* 0x100fe4000b0f2c20 */
        /* <DEDUP_REMOVED lines=24> */
        .type           $_ZN2at6native61_GLOBAL__N__44eb8e94_28_ForeachBinaryOpScalarList_cu_dda10a6925multi_tensor_apply_kernelINS1_28TensorListScalarListMetadataIdLi1EEENS1_25BinaryOpScalarListFunctorIdLi1ELi1ELi0EEEJNS1_13power_functorIdEEEEEvT_T0_DpT1_$__internal_accurate_pow,@function
        .size           $_ZN2at6native61_GLOBAL__N__44eb8e94_28_ForeachBinaryOpScalarList_cu_dda10a6925multi_tensor_apply_kernelINS1_28TensorListScalarListMetadataIdLi1EEENS1_25BinaryOpScalarListFunctorIdLi1ELi1ELi0EEEJNS1_13power_functorIdEEEEEvT_T0_DpT1_$__internal_accurate_pow,(.L_x_4285 - $_ZN2at6native61_GLOBAL__N__44eb8e94_28_ForeachBinaryOpScalarList_cu_dda10a6925multi_tensor_apply_kernelINS1_28TensorListScalarListMetadataIdLi1EEENS1_25BinaryOpScalarListFunctorIdLi1ELi1ELi0EEEJNS1_13power_functorIdEEEEEvT_T0_DpT1_$__internal_accurate_pow)
$_ZN2at6native61_GLOBAL__N__44eb8e94_28_ForeachBinaryOpScalarList_cu_dda10a6925multi_tensor_apply_kernelINS1_28TensorListScalarListMetadataIdLi1EEENS1_25BinaryOpScalarListFunctorIdLi1ELi1ELi0EEEJNS1_13power_functorIdEEEEEvT_T0_DpT1_$__internal_accurate_pow:
[----:B------:R-:W-:Y:S01]  /*30b0*/  ISETP.GT.U32.AND P2, PT, R31, 0xfffff, PT ;  /* 0x000fffff1f00780c */ /* 0x000fe20003f44070 */
[--C-:B------:R-:W-:Y:S01]  /*30c0*/  IMAD.MOV.U32 R2, RZ, RZ, R31.reuse ;  /* 0x000000ffff027224 */ /* 0x100fe200078e001f */
[----:B------:R-:W-:Y:S01]  /*30d0*/  UMOV UR20, 0x7d2cafe2 ;  /* 0x7d2cafe200147882 */ /* 0x000fe20000000000 */
[----:B------:R-:W-:Y:S01]  /*30e0*/  IMAD.MOV.U32 R16, RZ, RZ, R30 ;  /* 0x000000ffff107224 */ /* 0x000fe200078e001e */
[----:B------:R-:W-:Y:S01]  /*30f0*/  UMOV UR21, 0x3eb0f5ff ;  /* 0x3eb0f5ff00157882 */ /* 0x000fe20000000000 */
[----:B------:R-:W-:Y:S01]  /*3100*/  IMAD.MOV.U32 R12, RZ, RZ, RZ ;  /* 0x000000ffff0c7224 */ /* 0x000fe200078e00ff */
[----:B------:R-:W-:Y:S01]  /*3110*/  SHF.R.U32.HI R24, RZ, 0x14, R31 ;  /* 0x00000014ff187819 */ /* 0x000fe2000001161f */
[----:B------:R-:W-:Y:S01]  /*3120*/  UMOV UR22, 0x3b39803f ;  /* 0x3b39803f00167882 */ /* 0x000fe20000000000 */
[----:B------:R-:W-:-:S05]  /*3130*/  UMOV UR23, 0x3c7abc9e ;  /* 0x3c7abc9e00177882 */ /* 0x000fca0000000000 */
[----:B------:R-:W-:-:S10]  /*3140*/  @!P2 DMUL R34, R30, 1.80143985094819840000e+16 ;  /* 0x435000001e22a828 */ /* 0x000fd40000000000 */
[----:B------:R-:W-:Y:S01]  /*3150*/  @!P2 IMAD.MOV.U32 R2, RZ, RZ, R35 ;  /* 0x000000ffff02a224 */ /* 0x000fe200078e0023 */
[----:B------:R-:W-:Y:S01]  /*3160*/  @!P2 LEA.HI R24, R35, 0xffffffca, RZ, 0xc ;  /* 0xffffffca2318a811 */ /* 0x000fe200078f60ff */
[----:B------:R-:W-:-:S03]  /*3170*/  @!P2 IMAD.MOV.U32 R16, RZ, RZ, R34 ;  /* 0x000000ffff10a224 */ /* 0x000fc600078e0022 */
[----:B------:R-:W-:-:S04]  /*3180*/  LOP3.LUT R2, R2, 0x800fffff, RZ, 0xc0, !PT ;  /* 0x800fffff02027812 */ /* 0x000fc800078ec0ff */
[----:B------:R-:W-:-:S04]  /*3190*/  LOP3.LUT R17, R2, 0x3ff00000, RZ, 0xfc, !PT ;  /* 0x3ff0000002117812 */ /* 0x000fc800078efcff */
[----:B------:R-:W-:-:S13]  /*31a0*/  ISETP.GE.U32.AND P3, PT, R17, 0x3ff6a09f, PT ;  /* 0x3ff6a09f1100780c */ /* 0x000fda0003f66070 */
        /* <DEDUP_REMOVED lines=10> */
[----:B------:R-:W-:Y:S02]  /*3250*/  DADD R28, R16, -R2 ;  /* 0x00000000101c7229 */ /* 0x000fe40000000802 */
[----:B------:R-:W-:-:S06]  /*3260*/  DMUL R26, R2, R2 ;  /* 0x00000002021a7228 */ /* 0x000fcc0000000000 */
[----:B------:R-:W-:-:S08]  /*3270*/  DADD R28, R28, R28 ;  /* 0x000000001c1c7229 */ /* 0x000fd0000000001c */
[----:B------:R-:W-:Y:S01]  /*3280*/  DFMA R16, R16, -R2, R28 ;  /* 0x800000021010722b */ /* 0x000fe2000000001c */
[----:B------:R-:W-:Y:S02]  /*3290*/  IMAD.MOV.U32 R28, RZ, RZ, 0x41ad3b5a ;  /* 0x41ad3b5aff1c7424 */ /* 0x000fe400078e00ff */
[----:B------:R-:W-:-:S05]  /*32a0*/  IMAD.MOV.U32 R29, RZ, RZ, 0x3ed0f5d2 ;  /* 0x3ed0f5d2ff1d7424 */ /* 0x000fca00078e00ff */
[----:B------:R-:W-:Y:S02]  /*32b0*/  DMUL R12, R12, R16 ;  /* 0x000000100c0c7228 */ /* 0x000fe40000000000 */
        /* <DEDUP_REMOVED lines=19> */
[----:B------:R-:W-:Y:S01]  /*33f0*/  DADD R34, -R16, UR20 ;  /* 0x0000001410227e29 */ /* 0x000fe20008000100 */
[----:B------:R-:W-:Y:S01]  /*3400*/  UMOV UR20, 0xb9e7b0 ;  /* 0x00b9e7b000147882 */ /* 0x000fe20000000000 */
[----:B------:R-:W-:-:S06]  /*3410*/  UMOV UR21, 0x3c46a4cb ;  /* 0x3c46a4cb00157882 */ /* 0x000fcc0000000000 */
[----:B------:R-:W-:Y:S02]  /*3420*/  DFMA R34, R26, R28, R34 ;  /* 0x0000001c1a22722b */ /* 0x000fe40000000022 */
[----:B------:R-:W-:Y:S01]  /*3430*/  DMUL R28, R2, R2 ;  /* 0x00000002021c7228 */ /* 0x000fe20000000000 */
[----:B------:R-:W-:Y:S02]  /*3440*/  VIADD R27, R13, 0x100000 ;  /* 0x001000000d1b7836 */ /* 0x000fe40000000000 */
[----:B------:R-:W-:-:S03]  /*3450*/  IMAD.MOV.U32 R26, RZ, RZ, R12 ;  /* 0x000000ffff1a7224 */ /* 0x000fc600078e000c */
[----:B------:R-:W-:Y:S01]  /*3460*/  DADD R34, R34, -UR20 ;  /* 0x8000001422227e29 */ /* 0x000fe20008000000 */
[----:B------:R-:W-:Y:S01]  /*3470*/  UMOV UR20, 0x80000000 ;  /* 0x8000000000147882 */ /* 0x000fe20000000000 */
[----:B------:R-:W-:Y:S01]  /*3480*/  DFMA R30, R2, R2, -R28 ;  /* 0x00000002021e722b */ /* 0x000fe2000000081c */
[----:B------:R-:W-:-:S07]  /*3490*/  UMOV UR21, 0x43300000 ;  /* 0x4330000000157882 */ /* 0x000fce0000000000 */
[C---:B------:R-:W-:Y:S02]  /*34a0*/  DFMA R30, R2.reuse, R26, R30 ;  /* 0x0000001a021e722b */ /* 0x040fe4000000001e */
[----:B------:R-:W-:-:S08]  /*34b0*/  DMUL R26, R2, R28 ;  /* 0x0000001c021a7228 */ /* 0x000fd00000000000 */
[----:B------:R-:W-:-:S08]  /*34c0*/  DFMA R38, R2, R28, -R26 ;  /* 0x0000001c0226722b */ /* 0x000fd0000000081a */
[----:B------:R-:W-:-:S08]  /*34d0*/  DFMA R28, R12, R28, R38 ;  /* 0x0000001c0c1c722b */ /* 0x000fd00000000026 */
[----:B------:R-:W-:Y:S02]  /*34e0*/  DFMA R28, R2, R30, R28 ;  /* 0x0000001e021c722b */ /* 0x000fe4000000001c */
[----:B------:R-:W-:-:S08]  /*34f0*/  DADD R30, R16, R34 ;  /* 0x00000000101e7229 */ /* 0x000fd00000000022 */
[----:B------:R-:W-:-:S08]  /*3500*/  DADD R16, R16, -R30 ;  /* 0x0000000010107229 */ /* 0x000fd0000000081e */
[----:B------:R-:W-:Y:S02]  /*3510*/  DADD R34, R34, R16 ;  /* 0x0000000022227229 */ /* 0x000fe40000000010 */
[----:B------:R-:W-:-:S08]  /*3520*/  DMUL R16, R30, R26 ;  /* 0x0000001a1e107228 */ /* 0x000fd00000000000 */
[----:B------:R-:W-:-:S08]  /*3530*/  DFMA R38, R30, R26, -R16 ;  /* 0x0000001a1e26722b */ /* 0x000fd00000000810 */
[----:B------:R-:W-:-:S08]  /*3540*/  DFMA R28, R30, R28, R38 ;  /* 0x0000001c1e1c722b */ /* 0x000fd00000000026 */
[----:B------:R-:W-:-:S08]  /*3550*/  DFMA R34, R34, R26, R28 ;  /* 0x0000001a2222722b */ /* 0x000fd0000000001c */
[----:B------:R-:W-:-:S08]  /*3560*/  DADD R28, R16, R34 ;  /* 0x00000000101c7229 */ /* 0x000fd00000000022 */
[--C-:B------:R-:W-:Y:S02]  /*3570*/  DADD R26, R2, R28.reuse ;  /* 0x00000000021a7229 */ /* 0x100fe4000000001c */
[----:B------:R-:W-:-:S06]  /*3580*/  DADD R16, R16, -R28 ;  /* 0x0000000010107229 */ /* 0x000fcc000000081c */
[----:B------:R-:W-:Y:S02]  /*3590*/  DADD R2, R2, -R26 ;  /* 0x0000000002027229 */ /* 0x000fe4000000081a */
[----:B------:R-:W-:-:S06]  /*35a0*/  DADD R16, R34, R16 ;  /* 0x0000000022107229 */ /* 0x000fcc0000000010 */
[----:B------:R-:W-:Y:S01]  /*35b0*/  DADD R2, R28, R2 ;  /* 0x000000001c027229 */ /* 0x000fe20000000002 */
[C---:B------:R-:W-:Y:S02]  /*35c0*/  VIADD R28, R24.reuse, 0xfffffc01 ;  /* 0xfffffc01181c7836 */ /* 0x040fe40000000000 */
[----:B------:R-:W-:-:S05]  /*35d0*/  @P3 VIADD R28, R24, 0xfffffc02 ;  /* 0xfffffc02181c3836 */ /* 0x000fca0000000000 */
[----:B------:R-:W-:-:S08]  /*35e0*/  DADD R2, R16, R2 ;  /* 0x0000000010027229 */ /* 0x000fd00000000002 */
[----:B------:R-:W-:Y:S01]  /*35f0*/  DADD R16, R12, R2 ;  /* 0x000000000c107229 */ /* 0x000fe20000000002 */
[----:B------:R-:W-:Y:S01]  /*3600*/  LOP3.LUT R12, R28, 0x80000000, RZ, 0x3c, !PT ;  /* 0x800000001c0c7812 */ /* 0x000fe200078e3cff */
[----:B------:R-:W-:-:S06]  /*3610*/  IMAD.MOV.U32 R13, RZ, RZ, 0x43300000 ;  /* 0x43300000ff0d7424 */ /* 0x000fcc00078e00ff */
[----:B------:R-:W-:Y:S02]  /*3620*/  DADD R28, R26, R16 ;  /* 0x000000001a1c7229 */ /* 0x000fe40000000010 */
[----:B------:R-:W-:Y:S01]  /*3630*/  DADD R12, R12, -UR20 ;  /* 0x800000140c0c7e29 */ /* 0x000fe20008000000 */
[----:B------:R-:W-:Y:S01]  /*3640*/  UMOV UR20, 0xfefa39ef ;  /* 0xfefa39ef00147882 */ /* 0x000fe20000000000 */
[----:B------:R-:W-:-:S04]  /*3650*/  UMOV UR21, 0x3fe62e42 ;  /* 0x3fe62e4200157882 */ /* 0x000fc80000000000 */
[--C-:B------:R-:W-:Y:S02]  /*3660*/  DADD R26, R26, -R28.reuse ;  /* 0x000000001a1a7229 */ /* 0x100fe4000000081c */
[----:B------:R-:W-:-:S06]  /*3670*/  DFMA R2, R12, UR20, R28 ;  /* 0x000000140c027c2b */ /* 0x000fcc000800001c */
[----:B------:R-:W-:Y:S02]  /*3680*/  DADD R26, R16, R26 ;  /* 0x00000000101a7229 */ /* 0x000fe4000000001a */
[----:B------:R-:W-:Y:S01]  /*3690*/  DFMA R30, R12, -UR20, R2 ;  /* 0x800000140c1e7c2b */ /* 0x000fe20008000002 */
[----:B------:R-:W-:Y:S02]  /*36a0*/  IMAD.MOV.U32 R17, RZ, RZ, R15 ;  /* 0x000000ffff117224 */ /* 0x000fe400078e000f */
[----:B------:R-:W-:-:S03]  /*36b0*/  IMAD.MOV.U32 R16, RZ, RZ, R14 ;  /* 0x000000ffff107224 */ /* 0x000fc600078e000e */
[----:B------:R-:W-:Y:S02]  /*36c0*/  LOP3.LUT R15, R17, 0xff0fffff, RZ, 0xc0, !PT ;  /* 0xff0fffff110f7812 */ /* 0x000fe400078ec0ff */
[----:B------:R-:W-:-:S08]  /*36d0*/  DADD R30, -R28, R30 ;  /* 0x000000001c1e7229 */ /* 0x000fd0000000011e */
[----:B------:R-:W-:-:S08]  /*36e0*/  DADD R26, R26, -R30 ;  /* 0x000000001a1a7229 */ /* 0x000fd0000000081e */
[----:B------:R-:W-:Y:S01]  /*36f0*/  DFMA R26, R12, UR22, R26 ;  /* 0x000000160c1a7c2b */ /* 0x000fe2000800001a */
[----:B------:R-:W-:-:S05]  /*3700*/  IMAD.SHL.U32 R12, R17, 0x2, RZ ;  /* 0x00000002110c7824 */ /* 0x000fca00078e00ff */
[----:B------:R-:W-:Y:S02]  /*3710*/  ISETP.GT.U32.AND P2, PT, R12, -0x2000001, PT ;  /* 0xfdffffff0c00780c */ /* 0x000fe40003f44070 */
[----:B------:R-:W-:Y:S02]  /*3720*/  DADD R12, R2, R26 ;  /* 0x00000000020c7229 */ /* 0x000fe4000000001a */
[----:B------:R-:W-:-:S06]  /*3730*/  SEL R17, R15, R17, P2 ;  /* 0x000000110f117207 */ /* 0x000fcc0001000000 */
[----:B------:R-:W-:Y:S02]  /*3740*/  DADD R14, R2, -R12 ;  /* 0x00000000020e7229 */ /* 0x000fe4000000080c */
[----:B------:R-:W-:-:S06]  /*3750*/  DMUL R2, R12, R16 ;  /* 0x000000100c027228 */ /* 0x000fcc0000000000 */
[----:B------:R-:W-:Y:S02]  /*3760*/  DADD R14, R26, R14 ;  /* 0x000000001a0e7229 */ /* 0x000fe4000000000e */
[----:B------:R-:W-:-:S08]  /*3770*/  DFMA R12, R12, R16, -R2 ;  /* 0x000000100c0c722b */ /* 0x000fd00000000802 */
[----:B------:R-:W-:Y:S01]  /*3780*/  DFMA R16, R14, R16, R12 ;  /* 0x000000100e10722b */ /* 0x000fe2000000000c */
[----:B------:R-:W-:Y:S02]  /*3790*/  IMAD.MOV.U32 R14, RZ, RZ, 0x652b82fe ;  /* 0x652b82feff0e7424 */ /* 0x000fe400078e00ff */
[----:B------:R-:W-:-:S05]  /*37a0*/  IMAD.MOV.U32 R15, RZ, RZ, 0x3ff71547 ;  /* 0x3ff71547ff0f7424 */ /* 0x000fca00078e00ff */
        /* <DEDUP_REMOVED lines=56> */
.L_x_3018:
[----:B------:R-:W-:Y:S02]  /*3b30*/  DFMA R12, R16, R2, R2 ;  /* 0x00000002100c722b */ /* 0x000fe40000000002 */
[----:B------:R-:W-:-:S08]  /*3b40*/  DSETP.NEU.AND P2, PT, |R2|, +INF , PT ;  /* 0x7ff000000200742a */ /* 0x000fd00003f4d200 */
[----:B------:R-:W-:Y:S01]  /*3b50*/  FSEL R2, R2, R12, !P2 ;  /* 0x0000000c02027208 */ /* 0x000fe20005000000 */
[----:B------:R-:W-:Y:S01]  /*3b60*/  IMAD.MOV.U32 R12, RZ, RZ, R0 ;  /* 0x000000ffff0c7224 */ /* 0x000fe200078e0000 */
[----:B------:R-:W-:Y:S01]  /*3b70*/  FSEL R3, R3, R13, !P2 ;  /* 0x0000000d03037208 */ /* 0x000fe20005000000 */
[----:B------:R-:W-:-:S04]  /*3b80*/  IMAD.MOV.U32 R13, RZ, RZ, 0x0 ;  /* 0x00000000ff0d7424 */ /* 0x000fc800078e00ff */
[----:B------:R-:W-:Y:S05]  /*3b90*/  RET.REL.NODEC R12 `(_ZN2at6native61_GLOBAL__N__44eb8e94_28_ForeachBinaryOpScalarList_cu_dda10a6925multi_tensor_apply_kernelINS1_28TensorListScalarListMetadataIdLi1EEENS1_25BinaryOpScalarListFunctorIdLi1ELi1ELi0EEEJNS1_13power_functorIdEEEEEvT_T0_DpT1_) ;  /* 0xffffffc40c187950 */ /* 0x000fea0003c3ffff */
.L_x_3019:
        /* <DEDUP_REMOVED lines=14> */
.L_x_4285:


//--------------------- .text._ZN2at6native61_GLOBAL__N__44eb8e94_28_ForeachBinaryOpScalarList_cu_dda10a6925multi_tensor_apply_kernelINS1_28TensorListScalarListMetadataIsLi1EEENS1_25BinaryOpScalarListFunctorIsLi1ELi1ELi0EEEJNS1_13power_functorIsEEEEEvT_T0_DpT1_ --------------------------
	.section	.text._ZN2at6native61_GLOBAL__N__44eb8e94_28_ForeachBinaryOpScalarList_cu_dda10a6925multi_tensor_apply_kernelINS1_28TensorListScalarListMetadataIsLi1EEENS1_25BinaryOpScalarListFunctorIsLi1ELi1ELi0EEEJNS1_13power_functorIsEEEEEvT_T0_DpT1_,"ax",@progbits
	.align	128
.text._ZN2at6native61_GLOBAL__N__44eb8e94_28_ForeachBinaryOpScalarList_cu_dda10a6925multi_tensor_apply_kernelINS1_28TensorListScalarListMetadataIsLi1EEENS1_25BinaryOpScalarListFunctorIsLi1ELi1ELi0EEEJNS1_13power_functorIsEEEEEvT_T0_DpT1_:
        .type           _ZN2at6native61_GLOBAL__N__44eb8e94_28_ForeachBinaryOpScalarList_cu_dda10a6925multi_tensor_apply_kernelINS1_28TensorListScalarListMetadataIsLi1EEENS1_25BinaryOpScalarListFunctorIsLi1ELi1ELi0EEEJNS1_13power_functorIsEEEEEvT_T0_DpT1_,@function
        .size           _ZN2at6native61_GLOBAL__N__44eb8e94_28_ForeachBinaryOpScalarList_cu_dda10a6925multi_tensor_apply_kernelINS1_28TensorListScalarListMetadataIsLi1EEENS1_25BinaryOpScalarListFunctorIsLi1ELi1ELi0EEEJNS1_13power_functorIsEEEEEvT_T0_DpT1_,(.L_x_4287 - _ZN2at6native61_GLOBAL__N__44eb8e94_28_ForeachBinaryOpScalarList_cu_dda10a6925multi_tensor_apply_kernelINS1_28TensorListScalarListMetadataIsLi1EEENS1_25BinaryOpScalarListFunctorIsLi1ELi1ELi0EEEJNS1_13power_functorIsEEEEEvT_T0_DpT1_)
        .other          _ZN2at6native61_GLOBAL__N__44eb8e94_28_ForeachBinaryOpScalarList_cu_dda10a6925multi_tensor_apply_kernelINS1_28TensorListScalarListMetadataIsLi1EEENS1_25BinaryOpScalarListFunctorIsLi1ELi1ELi0EEEJNS1_13power_functorIsEEEEEvT_T0_DpT1_,@"STO_CUDA_ENTRY STV_DEFAULT"
_ZN2at6native61_GLOBAL__N__44eb8e94_28_ForeachBinaryOpScalarList_cu_dda10a6925multi_tensor_apply_kernelINS1_28TensorListScalarListMetadataIsLi1EEENS1_25BinaryOpScalarListFunctorIsLi1ELi1ELi0EEEJNS1_13power_functorIsEEEEEvT_T0_DpT1_:
        /* <DEDUP_REMOVED lines=11> */
[----:B--2---:R-:W-:Y:S02]  /*00b0*/  UIMAD.WIDE UR8, UR10, 0x10000, URZ ;  /* 0x000100000a0878a5 */ /* 0x004fe4000f8e02ff */
[----:B0-----:R-:W-:Y:S02]  /*00c0*/  UIMAD.WIDE UR4, UR10, 0x20000, UR4 ;  /* 0x000200000a0478a5 */ /* 0x001fe4000f8e0204 */
[----:B------:R-:W0:Y:S01]  /*00d0*/  LDCU.U16 UR10, c[0x0][UR11+0x980] ;  /* 0x000130000b0a77ac */ /* 0x000e220008000400 */
        /* <DEDUP_REMOVED lines=11> */
[----:B------:R-:W1:Y:S01]  /*0190*/  LDC R9, c[0x0][0x360] ;  /* 0x0000d800ff097b82 */ /* 0x000e620000000800 */
[----:B------:R-:W-:Y:S01]  /*01a0*/  UISETP.LT.U32.AND UP0, UPT, UR11, 0x10000, UPT ;  /* 0x000100000b00788c */ /* 0x000fe2000bf01070 */
[----:B------:R-:W-:Y:S01]  /*01b0*/  IMAD.MOV.U32 R8, RZ, RZ, RZ ;  /* 0x000000ffff087224 */ /* 0x000fe200078e00ff */
[----:B------:R-:W-:Y:S01]  /*01c0*/  ULOP3.LUT UR8, UR10, 0x1, URZ, 0xc0, !UPT ;  /* 0x000000010a087892 */ /* 0x000fe2000f8ec0ff */
[----:B------:R-:W-:Y:S01]  /*01d0*/  IMAD.MOV.U32 R0, RZ, RZ, RZ ;  /* 0x000000ffff007224 */ /* 0x000fe200078e00ff */
[----:B------:R-:W-:Y:S02]  /*01e0*/  UISETP.LT.U32.AND.EX UP0, UPT, UR7, URZ, UPT, UP0 ;  /* 0x000000ff0700728c */ /* 0x000fe4000bf01100 */
[----:B------:R-:W-:Y:S01]  /*01f0*/  UISETP.NE.U32.AND UP1, UPT, UR8, 0x1, UPT ;  /* 0x000000010800788c */ /* 0x000fe2000bf25070 */
[----:B------:R-:W-:Y:S01]  /*0200*/  UMOV UR6, 0xffff ;  /* 0x0000ffff00067882 */ /* 0x000fe20000000000 */
[----:B------:R-:W-:-:S02]  /*0210*/  USEL UR8, UR11, 0x10000, UP0 ;  /* 0x000100000b087887 */ /* 0x000fc40008000000 */
[----:B------:R-:W-:Y:S02]  /*0220*/  USEL UR9, UR7, URZ, UP0 ;  /* 0x000000ff07097287 */ /* 0x000fe40008000000 */
[----:B------:R-:W-:-:S12]  /*0230*/  USEL UR6, UR6, 0x1, !UP1 ;  /* 0x0000000106067887 */ /* 0x000fd8000c800000 */
.L_x_3037:
[----:B0-----:R-:W-:Y:S01]  /*0240*/  IADD3 R10, P1, PT, R11, R8, RZ ;  /* 0x000000080b0a7210 */ /* 0x001fe20007f3e0ff */
[C---:B-1----:R-:W-:Y:S01]  /*0250*/  IMAD.SHL.U32 R3, R9.reuse, 0x2, RZ ;  /* 0x0000000209037824 */ /* 0x042fe200078e00ff */
[----:B------:R-:W-:Y:S02]  /*0260*/  SHF.R.U32.HI R7, RZ, 0x1f, R9 ;  /* 0x0000001fff077819 */ /* 0x000fe40000011609 */
[C---:B------:R-:W-:Y:S01]  /*0270*/  IADD3 R14, P3, PT, R9.reuse, R10, RZ ;  /* 0x0000000a090e7210 */ /* 0x040fe20007f7e0ff */
[----:B------:R-:W-:Y:S01]  /*0280*/  IMAD.X R15, RZ, RZ, R0, P1 ;  /* 0x000000ffff0f7224 */ /* 0x000fe200008e0600 */
[C---:B------:R-:W-:Y:S02]  /*0290*/  ISETP.GE.U32.AND P0, PT, R10.reuse, UR8, PT ;  /* 0x000000080a007c0c */ /* 0x040fe4000bf06070 */
[----:B------:R-:W-:Y:S01]  /*02a0*/  LEA R12, P2, R10, UR4, 0x1 ;  /* 0x000000040a0c7c11 */ /* 0x000fe2000f8408ff */
[----:B------:R-:W-:Y:S01]  /*02b0*/  IMAD.X R22, RZ, RZ, R15, P3 ;  /* 0x000000ffff167224 */ /* 0x000fe200018e060f */
[----:B------:R-:W-:-:S02]  /*02c0*/  IADD3 R16, P3, PT, R9, R14, RZ ;  /* 0x0000000e09107210 */ /* 0x000fc40007f7e0ff */
[----:B------:R-:W-:Y:S02]  /*02d0*/  ISETP.GE.U32.AND.EX P0, PT, R15, UR9, PT, P0 ;  /* 0x000000090f007c0c */ /* 0x000fe4000bf06100 */
[----:B------:R-:W-:Y:S01]  /*02e0*/  IADD3 R23, P6, PT, R9, R16, RZ ;  /* 0x0000001009177210 */ /* 0x000fe20007fde0ff */
[----:B------:R-:W-:Y:S01]  /*02f0*/  IMAD.X R24, RZ, RZ, R22, P3 ;  /* 0x000000ffff187224 */ /* 0x000fe200018e0616 */
[----:B------:R-:W-:Y:S02]  /*0300*/  LEA.HI.X R13, R10, UR5, R15, 0x1, P2 ;  /* 0x000000050a0d7c11 */ /* 0x000fe400090f0c0f */
[----:B------:R-:W-:Y:S01]  /*0310*/  IADD3 R4, P4, PT, R3, R12, RZ ;  /* 0x0000000c03047210 */ /* 0x000fe20007f9e0ff */
[----:B------:R-:W-:Y:S01]  /*0320*/  IMAD.X R21, RZ, RZ, R24, P6 ;  /* 0x000000ffff157224 */ /* 0x000fe200030e0618 */
[----:B------:R-:W-:Y:S02]  /*0330*/  ISETP.GE.U32.AND P1, PT, R14, UR8, PT ;  /* 0x000000080e007c0c */ /* 0x000fe4000bf26070 */
[----:B------:R-:W-:Y:S01]  /*0340*/  ISETP.GE.U32.AND P3, PT, R16, UR8, PT ;  /* 0x0000000810007c0c */ /* 0x000fe2000bf66070 */
[----:B------:R-:W-:Y:S01]  /*0350*/  IMAD.X R5, R7, 0x1, R13, P4 ;  /* 0x0000000107057824 */ /* 0x000fe200020e060d */
[----:B------:R-:W-:-:S02]  /*0360*/  ISETP.GE.U32.AND P2, PT, R23, UR8, PT ;  /* 0x0000000817007c0c */ /* 0x000fc4000bf46070 */
[----:B------:R-:W-:Y:S02]  /*0370*/  PRMT R20, RZ, 0x7610, R20 ;  /* 0x00007610ff147816 */ /* 0x000fe40000000014 */
[----:B------:R-:W-:Y:S02]  /*0380*/  IADD3 R2, P5, PT, R3, R4, RZ ;  /* 0x0000000403027210 */ /* 0x000fe40007fbe0ff */
[----:B------:R-:W-:Y:S02]  /*0390*/  ISETP.GE.U32.AND.EX P1, PT, R22, UR9, PT, P1 ;  /* 0x0000000916007c0c */ /* 0x000fe4000bf26110 */
[----:B------:R-:W-:Y:S01]  /*03a0*/  ISETP.GE.U32.AND.EX P3, PT, R24, UR9, PT, P3 ;  /* 0x0000000918007c0c */ /* 0x000fe2000bf66130 */
[----:B------:R0:W5:Y:S01]  /*03b0*/  @!P0 LDG.E.U16 R20, desc[UR12][R12.64] ;  /* 0x0000000c0c148981 */ /* 0x000162000c1e1500 */
[----:B------:R-:W-:Y:S01]  /*03c0*/  ISETP.GE.U32.AND.EX P2, PT, R21, UR9, PT, P2 ;  /* 0x0000000915007c0c */ /* 0x000fe2000bf46120 */
[----:B------:R-:W-:Y:S01]  /*03d0*/  IMAD.X R3, R7, 0x1, R5, P5 ;  /* 0x0000000107037824 */ /* 0x000fe200028e0605 */
[----:B------:R-:W-:-:S02]  /*03e0*/  LEA R6, P0, R9, R2, 0x1 ;  /* 0x0000000209067211 */ /* 0x000fc400078008ff */
[----:B------:R-:W-:Y:S02]  /*03f0*/  PRMT R17, RZ, 0x7610, R17 ;  /* 0x00007610ff117816 */ /* 0x000fe40000000011 */
[----:B------:R-:W-:Y:S02]  /*0400*/  PRMT R19, RZ, 0x7610, R19 ;  /* 0x00007610ff137816 */ /* 0x000fe40000000013 */
[----:B------:R-:W-:Y:S02]  /*0410*/  PRMT R18, RZ, 0x7610, R18 ;  /* 0x00007610ff127816 */ /* 0x000fe40000000012 */
[----:B------:R-:W-:Y:S01]  /*0420*/  LEA.HI.X R7, R9, R3, RZ, 0x1, P0 ;  /* 0x0000000309077211 */ /* 0x000fe200000f0cff */
[----:B------:R0:W5:Y:S04]  /*0430*/  @!P1 LDG.E.U16 R17, desc[UR12][R4.64] ;  /* 0x0000000c04119981 */ /* 0x000168000c1e1500 */
[----:B------:R0:W5:Y:S04]  /*0440*/  @!P3 LDG.E.U16 R19, desc[UR12][R2.64] ;  /* 0x0000000c0213b981 */ /* 0x000168000c1e1500 */
[----:B------:R0:W5:Y:S01]  /*0450*/  @!P2 LDG.E.U16 R18, desc[UR12][R6.64] ;  /* 0x0000000c0612a981 */ /* 0x000162000c1e1500 */
[----:B------:R-:W-:-:S04]  /*0460*/  UPRMT UR7, UR10, 0x9910, URZ ;  /* 0x000099100a077896 */ /* 0x000fc800080000ff */
[----:B------:R-:W-:-:S09]  /*0470*/  UISETP.GE.AND UP0, UPT, UR7, URZ, UPT ;  /* 0x000000ff0700728c */ /* 0x000fd2000bf06270 */
[----:B0-----:R-:W-:Y:S05]  /*0480*/  BRA.U !UP0, `(.L_x_3021) ;  /* 0x00000001086c7547 */ /* 0x001fea000b800000 */
[----:B------:R-:W-:Y:S01]  /*0490*/  UISETP.NE.AND UP1, UPT, UR10, URZ, UPT ;  /* 0x000000ff0a00728c */ /* 0x000fe2000bf25270 */
[----:B------:R-:W-:-:S08]  /*04a0*/  IMAD.MOV.U32 R12, RZ, RZ, 0x1 ;  /* 0x00000001ff0c7424 */ /* 0x000fd000078e00ff */
[----:B------:R-:W-:Y:S05]  /*04b0*/  BRA.U !UP1, `(.L_x_3022) ;  /* 0x0000000109847547 */ /* 0x000fea000b800000 */
[----:B------:R-:W-:-:S04]  /*04c0*/  ULOP3.LUT UR7, UR10, 0x1, URZ, 0xc0, !UPT ;  /* 0x000000010a077892 */ /* 0x000fc8000f8ec0ff */
[----:B------:R-:W-:-:S06]  /*04d0*/  UISETP.NE.U32.AND UP1, UPT, UR7, 0x1, UPT ;  /* 0x000000010700788c */ /* 0x000fcc000bf25070 */
[----:B------:R-:W-:Y:S01]  /*04e0*/  PLOP3.LUT P0, PT, PT, PT, UP1, 0x80, 0x8 ;  /* 0x000000000008781c */ /* 0x000fe20003f0f018 */
[----:B------:R-:W-:-:S03]  /*04f0*/  UISETP.GE.U32.AND UP1, UPT, UR10, 0x2, UPT ;  /* 0x000000020a00788c */ /* 0x000fc6000bf26070 */
[C---:B-----5:R-:W-:Y:S02]  /*0500*/  SEL R12, R20.reuse, 0x1, !P0 ;  /* 0x00000001140c7807 */ /* 0x060fe40004000000 */
[----:B------:R-:W-:Y:S02]  /*0510*/  PRMT R20, R20, 0x9910, RZ ;  /* 0x0000991014147816 */ /* 0x000fe400000000ff */
[----:B------:R-:W-:-:S03]  /*0520*/  PRMT R12, R12, 0x9910, RZ ;  /* 0x000099100c0c7816 */ /* 0x000fc600000000ff */
[----:B------:R-:W-:Y:S01]  /*0530*/  IMAD R20, R20, R20, RZ ;  /* 0x0000001414147224 */ /* 0x000fe200078e02ff */
[----:B------:R-:W-:Y:S06]  /*0540*/  BRA.U !UP1, `(.L_x_3022) ;  /* 0x0000000109607547 */ /* 0x000fec000b800000 */
[----:B------:R-:W-:-:S06]  /*0550*/  USHF.R.U32.HI UR7, URZ, 0x1, UR10 ;  /* 0x00000001ff077899 */ /* 0x000fcc000801160a */
[----:B------:R-:W-:-:S07]  /*0560*/  IMAD.U32 R13, RZ, RZ, UR7 ;  /* 0x00000007ff0d7e24 */ /* 0x000fce000f8e00ff */
.L_x_3023:
        /* <DEDUP_REMOVED lines=13> */
.L_x_3021:
[C---:B-----5:R-:W-:Y:S01]  /*0640*/  PRMT R13, R20.reuse, 0x9910, RZ ;  /* 0x00009910140d7816 */ /* 0x060fe200000000ff */
[----:B------:R-:W-:Y:S01]  /*0650*/  BSSY.RECONVERGENT B0, `(.L_x_3022) ;  /* 0x0000007000007945 */ /* 0x000fe20003800200 */
[----:B------:R-:W-:Y:S02]  /*0660*/  PRMT R12, R20, 0x7610, R12 ;  /* 0x00007610140c7816 */ /* 0x000fe4000000000c */
[----:B------:R-:W-:-:S13]  /*0670*/  ISETP.NE.AND P0, PT, R13, 0x1, PT ;  /* 0x000000010d00780c */ /* 0x000fda0003f05270 */
[----:B------:R-:W-:Y:S05]  /*0680*/  @!P0 BRA `(.L_x_3024) ;  /* 0x00000000000c8947 */ /* 0x000fea0003800000 */
[----:B------:R-:W-:Y:S01]  /*0690*/  ISETP.NE.AND P0, PT, R13, -0x1, PT ;  /* 0xffffffff0d00780c */ /* 0x000fe20003f05270 */
[----:B------:R-:W-:-:S12]  /*06a0*/  IMAD.U32 R12, RZ, RZ, UR6 ;  /* 0x00000006ff0c7e24 */ /* 0x000fd8000f8e00ff */
[----:B------:R-:W-:-:S07]  /*06b0*/  @P0 PRMT R12, RZ, 0x7610, R12 ;  /* 0x00007610ff0c0816 */ /* 0x000fce000000000c */
.L_x_3024:
[----:B------:R-:W-:Y:S05]  /*06c0*/  BSYNC.RECONVERGENT B0 ;  /* 0x0000000000007941 */ /* 0x000fea0003800200 */
.L_x_3022:
[----:B------:R-:W-:Y:S05]  /*06d0*/  BRA.U !UP0, `(.L_x_3025) ;  /* 0x0000000108747547 */ /* 0x000fea000b800000 */
[----:B------:R-:W-:Y:S01]  /*06e0*/  UISETP.NE.AND UP1, UPT, UR10, URZ, UPT ;  /* 0x000000ff0a00728c */ /* 0x000fe2000bf25270 */
[----:B------:R-:W-:-:S08]  /*06f0*/  IMAD.MOV.U32 R13, RZ, RZ, 0x1 ;  /* 0x00000001ff0d7424 */ /* 0x000fd000078e00ff */
[----:B------:R-:W-:Y:S05]  /*0700*/  BRA.U !UP1, `(.L_x_3026) ;  /* 0x00000001098c7547 */ /* 0x000fea000b800000 */
[----:B------:R-:W-:Y:S01]  /*0710*/  ULOP3.LUT UR7, UR10, 0x1, URZ, 0xc0, !UPT ;  /* 0x000000010a077892 */ /* 0x000fe2000f8ec0ff */
[----:B-----5:R-:W-:-:S03]  /*0720*/  PRMT R20, R17, 0x9910, RZ ;  /* 0x0000991011147816 */ /* 0x020fc600000000ff */
[----:B------:R-:W-:Y:S02]  /*0730*/  UISETP.NE.U32.AND UP1, UPT, UR7, 0x1, UPT ;  /* 0x000000010700788c */ /* 0x000fe4000bf25070 */
[----:B------:R-:W-:-:S04]  /*0740*/  IMAD R20, R20, R20, RZ ;  /* 0x0000001414147224 */ /* 0x000fc800078e02ff */
[----:B------:R-:W-:Y:S01]  /*0750*/  PLOP3.LUT P0, PT, PT, PT, UP1, 0x80, 0x8 ;  /* 0x000000000008781c */ /* 0x000fe20003f0f018 */
[----:B------:R-:W-:-:S03]  /*0760*/  UISETP.GE.U32.AND UP1, UPT, UR10, 0x2, UPT ;  /* 0x000000020a00788c */ /* 0x000fc6000bf26070 */
[----:B------:R-:W-:-:S04]  /*0770*/  SEL R13, R17, 0x1, !P0 ;  /* 0x00000001110d7807 */ /* 0x000fc80004000000 */
[----:B------:R-:W-:Y:S02]  /*0780*/  PRMT R13, R13, 0x9910, RZ ;  /* 0x000099100d0d7816 */ /* 0x000fe400000000ff */
[----:B------:R-:W-:Y:S05]  /*0790*/  BRA.U !UP1, `(.L_x_3026) ;  /* 0x0000000109687547 */ /* 0x000fea000b800000 */
[----:B------:R-:W-:-:S06]  /*07a0*/  USHF.R.U32.HI UR7, URZ, 0x1, UR10 ;  /* 0x00000001ff077899 */ /* 0x000fcc000801160a */
[----:B------:R-:W-:-:S07]  /*07b0*/  IMAD.U32 R17, RZ, RZ, UR7 ;  /* 0x00000007ff117e24 */ /* 0x000fce000f8e00ff */
.L_x_3027:
[C---:B------:R-:W-:Y:S02]  /*07c0*/  LOP3.LUT R25, R17.reuse, 0x1, RZ, 0xc0, !PT ;  /* 0x0000000111197812 */ /* 0x040fe400078ec0ff */
[----:B------:R-:W-:Y:S02]  /*07d0*/  LOP3.LUT R17, R17, 0xffff, RZ, 0xc0, !PT ;  /* 0x0000ffff11117812 */ /* 0x000fe400078ec0ff */
[----:B------:R-:W-:Y:S02]  /*07e0*/  ISETP.NE.U32.AND P0, PT, R25, 0x1, PT ;  /* 0x000000011900780c */ /* 0x000fe40003f05070 */
[C---:B------:R-:W-:Y:S02]  /*07f0*/  PRMT R26, R20.reuse, 0x9910, RZ ;  /* 0x00009910141a7816 */ /* 0x040fe400000000ff */
[----:B------:R-:W-:Y:S02]  /*0800*/  SEL R25, R20, 0x1, !P0 ;  /* 0x0000000114197807 */ /* 0x000fe40004000000 */
[----:B------:R-:W-:-:S02]  /*0810*/  ISETP.GE.U32.AND P0, PT, R17, 0x2, PT ;  /* 0x000000021100780c */ /* 0x000fc40003f06070 */
[----:B------:R-:W-:Y:S02]  /*0820*/  PRMT R25, R25, 0x9910, RZ ;  /* 0x0000991019197816 */ /* 0x000fe400000000ff */
[----:B------:R-:W-:Y:S02]  /*0830*/  PRMT R13, R13, 0x9910, RZ ;  /* 0x000099100d0d7816 */ /* 0x000fe400000000ff */
[----:B------:R-:W-:Y:S01]  /*0840*/  SHF.R.U32.HI R17, RZ, 0x1, R17 ;  /* 0x00000001ff117819 */ /* 0x000fe20000011611 */
[----:B------:R-:W-:Y:S02]  /*0850*/  IMAD.MOV.U32 R20, RZ, RZ, R25 ;  /* 0x000000ffff147224 */ /* 0x000fe400078e0019 */
[----:B------:R-:W-:Y:S02]  /*0860*/  IMAD.MOV.U32 R25, RZ, RZ, R26 ;  /* 0x000000ffff197224 */ /* 0x000fe400078e001a */
[----:B------:R-:W-:Y:S02]  /*0870*/  IMAD R13, R13, R20, RZ ;  /* 0x000000140d0d7224 */ /* 0x000fe400078e02ff */
[----:B------:R-:W-:Y:S01]  /*0880*/  IMAD R20, R25, R25, RZ ;  /* 0x0000001919147224 */ /* 0x000fe200078e02ff */
[----:B------:R-:W-:Y:S06]  /*0890*/  @P0 BRA `(.L_x_3027) ;  /* 0xfffffffc00c80947 */ /* 0x000fec000383ffff */
[----:B------:R-:W-:Y:S05]  /*08a0*/  BRA `(.L_x_3026) ;  /* 0x0000000000247947 */ /* 0x000fea0003800000 */
.L_x_3025:
        /* <DEDUP_REMOVED lines=8> */
.L_x_3028:
[----:B------:R-:W-:Y:S05]  /*0930*/  BSYNC.RECONVERGENT B0 ;  /* 0x0000000000007941 */ /* 0x000fea0003800200 */
.L_x_3026:
[----:B------:R-:W-:Y:S05]  /*0940*/  BRA.U !UP0, `(.L_x_3029) ;  /* 0x0000000108747547 */ /* 0x000fea000b800000 */
[----:B------:R-:W-:Y:S01]  /*0950*/  UISETP.NE.AND UP1, UPT, UR10, URZ, UPT ;  /* 0x000000ff0a00728c */ /* 0x000fe2000bf25270 */
[----:B-----5:R-:W-:-:S08]  /*0960*/  IMAD.MOV.U32 R17, RZ, RZ, 0x1 ;  /* 0x00000001ff117424 */ /* 0x020fd000078e00ff */
[----:B------:R-:W-:Y:S05]  /*0970*/  BRA.U !UP1, `(.L_x_3030) ;  /* 0x00000001098c7547 */ /* 0x000fea000b800000 */
[----:B------:R-:W-:Y:S01]  /*0980*/  ULOP3.LUT UR7, UR10, 0x1, URZ, 0xc0, !UPT ;  /* 0x000000010a077892 */ /* 0x000fe2000f8ec0ff */
[----:B------:R-:W-:-:S03]  /*0990*/  PRMT R20, R19, 0x9910, RZ ;  /* 0x0000991013147816 */ /* 0x000fc600000000ff */
        /* <DEDUP_REMOVED lines=9> */
.L_x_3031:
        /* <DEDUP_REMOVED lines=15> */
.L_x_3029:
        /* <DEDUP_REMOVED lines=8> */
.L_x_3032:
[----:B------:R-:W-:Y:S05]  /*0ba0*/  BSYNC.RECONVERGENT B0 ;  /* 0x0000000000007941 */ /* 0x000fea0003800200 */
.L_x_3030:
[----:B------:R-:W-:Y:S05]  /*0bb0*/  BRA.U !UP0, `(.L_x_3033) ;  /* 0x0000000108747547 */ /* 0x000fea000b800000 */
[----:B------:R-:W-:Y:S01]  /*0bc0*/  UISETP.NE.AND UP0, UPT, UR10, URZ, UPT ;  /* 0x000000ff0a00728c */ /* 0x000fe2000bf05270 */
[----:B------:R-:W-:-:S08]  /*0bd0*/  IMAD.MOV.U32 R19, RZ, RZ, 0x1 ;  /* 0x00000001ff137424 */ /* 0x000fd000078e00ff */
        /* <DEDUP_REMOVED lines=12> */
.L_x_3035:
        /* <DEDUP_REMOVED lines=15> */
.L_x_3033:
[C---:B------:R-:W-:Y:S01]  /*0d90*/  PRMT R20, R18.reuse, 0x9910, RZ ;  /* 0x0000991012147816 */ /* 0x040fe200000000ff */
[----:B------:R-:W-:Y:S01]  /*0da0*/  BSSY.RECONVERGENT B0, `(.L_x_3034) ;  /* 0x0000007000007945 */ /* 0x000fe20003800200 */
[----:B------:R-:W-:Y:S02]  /*0db0*/  PRMT R19, R18, 0x7610, R19 ;  /* 0x0000761012137816 */ /* 0x000fe40000000013 */
[----:B------:R-:W-:-:S13]  /*0dc0*/  ISETP.NE.AND P0, PT, R20, 0x1, PT ;  /* 0x000000011400780c */ /* 0x000fda0003f05270 */
[----:B------:R-:W-:Y:S05]  /*0dd0*/  @!P0 BRA `(.L_x_3036) ;  /* 0x00000000000c8947 */ /* 0x000fea0003800000 */
[----:B------:R-:W-:Y:S01]  /*0de0*/  ISETP.NE.AND P0, PT, R20, -0x1, PT ;  /* 0xffffffff1400780c */ /* 0x000fe20003f05270 */
[----:B------:R-:W-:-:S12]  /*0df0*/  IMAD.U32 R19, RZ, RZ, UR6 ;  /* 0x00000006ff137e24 */ /* 0x000fd8000f8e00ff */
[----:B------:R-:W-:-:S07]  /*0e00*/  @P0 PRMT R19, RZ, 0x7610, R19 ;  /* 0x00007610ff130816 */ /* 0x000fce0000000013 */
.L_x_3036:
[----:B------:R-:W-:Y:S05]  /*0e10*/  BSYNC.RECONVERGENT B0 ;  /* 0x0000000000007941 */ /* 0x000fea0003800200 */
.L_x_3034:
[----:B------:R-:W-:Y:S02]  /*0e20*/  ISETP.GE.U32.AND P0, PT, R10, UR8, PT ;  /* 0x000000080a007c0c */ /* 0x000fe4000bf06070 */
[----:B------:R-:W-:Y:S02]  /*0e30*/  ISETP.GE.U32.AND P2, PT, R14, UR8, PT ;  /* 0x000000080e007c0c */ /* 0x000fe4000bf46070 */
[----:B------:R-:W-:Y:S02]  /*0e40*/  ISETP.GE.U32.AND.EX P0, PT, R15, UR9, PT, P0 ;  /* 0x000000090f007c0c */ /* 0x000fe4000bf06100 */
[----:B------:R-:W-:Y:S02]  /*0e50*/  ISETP.GE.U32.AND P3, PT, R16, UR8, PT ;  /* 0x0000000810007c0c */ /* 0x000fe4000bf66070 */
[----:B------:R-:W-:Y:S02]  /*0e60*/  ISETP.GE.U32.AND P1, PT, R23, UR8, PT ;  /* 0x0000000817007c0c */ /* 0x000fe4000bf26070 */
[----:B------:R-:W-:-:S02]  /*0e70*/  ISETP.GE.U32.AND.EX P2, PT, R22, UR9, PT, P2 ;  /* 0x0000000916007c0c */ /* 0x000fc4000bf46120 */
[----:B------:R-:W-:Y:S02]  /*0e80*/  ISETP.GE.U32.AND.EX P3, PT, R24, UR9, PT, P3 ;  /* 0x0000000918007c0c */ /* 0x000fe4000bf66130 */
[----:B------:R-:W-:-:S03]  /*0e90*/  ISETP.GE.U32.AND.EX P1, PT, R21, UR9, PT, P1 ;  /* 0x0000000915007c0c */ /* 0x000fc6000bf26110 */
[----:B------:R-:W-:-:S05]  /*0ea0*/  @!P0 IADD3 R10, P4, PT, R11, R8, RZ ;  /* 0x000000080b0a8210 */ /* 0x000fca0007f9e0ff */
[----:B------:R-:W-:Y:S01]  /*0eb0*/  @!P0 IMAD.X R15, RZ, RZ, R0, P4 ;  /* 0x000000ffff0f8224 */ /* 0x000fe200020e0600 */
[----:B------:R-:W-:-:S04]  /*0ec0*/  @!P0 LEA R14, P4, R10, UR4, 0x1 ;  /* 0x000000040a0e8c11 */ /* 0x000fc8000f8808ff */
[----:B------:R-:W-:-:S05]  /*0ed0*/  @!P0 LEA.HI.X R15, R10, UR5, R15, 0x1, P4 ;  /* 0x000000050a0f8c11 */ /* 0x000fca000a0f0c0f */
[----:B------:R2:W-:Y:S01]  /*0ee0*/  @!P0 STG.E.U16 desc[UR12][R14.64], R12 ;  /* 0x0000000c0e008986 */ /* 0x0005e2000c10150c */
[----:B------:R-:W-:-:S03]  /*0ef0*/  LEA R8, P0, R9, R8, 0x2 ;  /* 0x0000000809087211 */ /* 0x000fc600078010ff */
[----:B------:R2:W-:Y:S02]  /*0f00*/  @!P2 STG.E.U16 desc[UR12][R4.64], R13 ;  /* 0x0000000d0400a986 */ /* 0x0005e4000c10150c */
[----:B------:R-:W-:Y:S01]  /*0f10*/  IMAD.X R0, RZ, RZ, R0, P0 ;  /* 0x000000ffff007224 */ /* 0x000fe200000e0600 */
[----:B------:R-:W-:Y:S01]  /*0f20*/  ISETP.GE.U32.AND P0, PT, R8, UR8, PT ;  /* 0x0000000808007c0c */ /* 0x000fe2000bf06070 */
[----:B------:R2:W-:Y:S03]  /*0f30*/  @!P3 STG.E.U16 desc[UR12][R2.64], R17 ;  /* 0x000000110200b986 */ /* 0x0005e6000c10150c */
[----:B------:R-:W-:Y:S01]  /*0f40*/  ISETP.GE.U32.AND.EX P0, PT, R0, UR9, PT, P0 ;  /* 0x0000000900007c0c */ /* 0x000fe2000bf06100 */
[----:B------:R2:W-:-:S12]  /*0f50*/  @!P1 STG.E.U16 desc[UR12][R6.64], R19 ;  /* 0x0000001306009986 */ /* 0x0005d8000c10150c */
[----:B--2---:R-:W-:Y:S05]  /*0f60*/  @!P0 BRA `(.L_x_3037) ;  /* 0xfffffff000b48947 */ /* 0x004fea000383ffff */
[----:B------:R-:W-:Y:S05]  /*0f70*/  EXIT ;  /* 0x000000000000794d */ /* 0x000fea0003800000 */
.L_x_3020:
[----:B------:R-:W0:Y:S02]  /*0f80*/  S2R R0, SR_TID.X ;  /* 0x0000000000007919 */ /* 0x000e240000002100 */
[----:B0-----:R-:W-:-:S03]  /*0f90*/  IMAD.WIDE.U32 R2, R0, 0x4, RZ ;  /* 0x0000000400027825 */ /* 0x001fc600078e00ff */
[----:B------:R-:W-:-:S04]  /*0fa0*/  ISETP.GE.U32.AND P0, PT, R2, UR11, PT ;  /* 0x0000000b02007c0c */ /* 0x000fc8000bf06070 */
[----:B------:R-:W-:-:S13]  /*0fb0*/  ISETP.GE.AND.EX P0, PT, R3, UR7, PT, P0 ;  /* 0x0000000703007c0c */ /* 0x000fda000bf06300 */
[----:B------:R-:W-:Y:S05]  /*0fc0*/  @P0 EXIT ;  /* 0x000000000000094d */ /* 0x000fea0003800000 */
[----:B------:R-:W-:Y:S01]  /*0fd0*/  ULOP3.LUT UR6, UR10, 0x1, URZ, 0xc0, !UPT ;  /* 0x000000010a067892 */ /* 0x000fe2000f8ec0ff */
[----:B------:R-:W-:Y:S01]  /*0fe0*/  IMAD.MOV.U32 R7, RZ, RZ, RZ ;  /* 0x000000ffff077224 */ /* 0x000fe200078e00ff */
[----:B------:R-:W0:Y:S02]  /*0ff0*/  LDCU UR9, c[0x0][0x360] ;  /* 0x00006c00ff0977ac */ /* 0x000e240008000800 */
[----:B------:R-:W-:-:S03]  /*1000*/  UISETP.NE.U32.AND UP0, UPT, UR6, 0x1, UPT ;  /* 0x000000010600788c */ /* 0x000fc6000bf05070 */
[----:B------:R-:W-:Y:S02]  /*1010*/  UMOV UR6, 0xffff ;  /* 0x0000ffff00067882 */ /* 0x000fe40000000000 */
[----:B------:R-:W-:-:S12]  /*1020*/  USEL UR6, UR6, 0x1, !UP0 ;  /* 0x0000000106067887 */ /* 0x000fd8000c000000 */
.L_x_3054:
[----:B------:R-:W-:-:S04]  /*1030*/  LEA R4, P0, R0, UR4, 0x3 ;  /* 0x0000000400047c11 */ /* 0x000fc8000f8018ff */
[----:B------:R-:W-:-:S05]  /*1040*/  LEA.HI.X R5, R0, UR5, R7, 0x3, P0 ;  /* 0x0000000500057c11 */ /* 0x000fca00080f1c07 */
[----:B------:R-:W2:Y:S01]  /*1050*/  LDG.E.64 R2, desc[UR12][R4.64] ;  /* 0x0000000c04027981 */ /* 0x000ea2000c1e1b00 */
[----:B------:R-:W-:Y:S01]  /*1060*/  UPRMT UR8, UR10, 0x9910, URZ ;  /* 0x000099100a087896 */ /* 0x000fe200080000ff */
[----:B------:R-:W-:Y:S05]  /*1070*/  BSSY.RECONVERGENT B0, `(.L_x_3038) ;  /* 0x000002b000007945 */ /* 0x000fea0003800200 */
[----:B------:R-:W-:Y:S02]  /*1080*/  ISETP.LE.AND P0, PT, RZ, UR8, PT ;  /* 0x00000008ff007c0c */ /* 0x000fe4000bf03270 */
[----:B--2---:R-:W-:Y:S02]  /*1090*/  PRMT R10, R2, 0x7632, R10 ;  /* 0x00007632020a7816 */ /* 0x004fe4000000000a */
[----:B------:R-:W-:-:S09]  /*10a0*/  PRMT R8, R3, 0x7632, R8 ;  /* 0x0000763203087816 */ /* 0x000fd20000000008 */
[----:B------:R-:W-:Y:S05]  /*10b0*/  @!P0 BRA `(.L_x_3039) ;  /* 0x00000000007c8947 */ /* 0x000fea0003800000 */
        /* <DEDUP_REMOVED lines=12> */
[----:B------:R-:W-:Y:S01]  /*1180*/  USHF.R.U32.HI UR8, URZ, 0x1, UR10 ;  /* 0x00000001ff087899 */ /* 0x000fe2000801160a */
[----:B------:R-:W-:-:S05]  /*1190*/  PRMT R12, R9, 0x7610, R12 ;  /* 0x00007610090c7816 */ /* 0x000fca000000000c */
[----:B------:R-:W-:-:S05]  /*11a0*/  IMAD.U32 R11, RZ, RZ, UR8 ;  /* 0x00000008ff0b7e24 */ /* 0x000fca000f8e00ff */
[----:B------:R-:W-:-:S07]  /*11b0*/  PRMT R9, R11, 0x7610, R9 ;  /* 0x000076100b097816 */ /* 0x000fce0000000009 */
.L_x_3041:
        /* <DEDUP_REMOVED lines=15> */
.L_x_3039:
[C---:B------:R-:W-:Y:S02]  /*12b0*/  PRMT R9, R2.reuse, 0x9910, RZ ;  /* 0x0000991002097816 */ /* 0x040fe400000000ff */
[----:B------:R-:W-:Y:S02]  /*12c0*/  PRMT R6, R2, 0x7610, R6 ;  /* 0x0000761002067816 */ /* 0x000fe40000000006 */
[----:B------:R-:W-:-:S13]  /*12d0*/  ISETP.NE.AND P1, PT, R9, 0x1, PT ;  /* 0x000000010900780c */ /* 0x000fda0003f25270 */
[----:B------:R-:W-:Y:S05]  /*12e0*/  @!P1 BRA `(.L_x_3040) ;  /* 0x00000000000c9947 */ /* 0x000fea0003800000 */
[----:B------:R-:W-:Y:S01]  /*12f0*/  ISETP.NE.AND P1, PT, R9, -0x1, PT ;  /* 0xffffffff0900780c */ /* 0x000fe20003f25270 */
[----:B------:R-:W-:-:S12]  /*1300*/  IMAD.U32 R6, RZ, RZ, UR6 ;  /* 0x00000006ff067e24 */ /* 0x000fd8000f8e00ff */
[----:B------:R-:W-:-:S07]  /*1310*/  @P1 PRMT R6, RZ, 0x7610, R6 ;  /* 0x00007610ff061816 */ /* 0x000fce0000000006 */
.L_x_3040:
[----:B0-----:R-:W-:Y:S05]  /*1320*/  BSYNC.RECONVERGENT B0 ;  /* 0x0000000000007941 */ /* 0x001fea0003800200 */
.L_x_3038:
[----:B------:R-:W-:Y:S04]  /*1330*/  BSSY.RECONVERGENT B0, `(.L_x_3042) ;  /* 0x0000029000007945 */ /* 0x000fe80003800200 */
        /* <DEDUP_REMOVED lines=17> */
.L_x_3045:
        /* <DEDUP_REMOVED lines=16> */
.L_x_3043:
[C---:B------:R-:W-:Y:S02]  /*1550*/  PRMT R10, R2.reuse, 0xbb32, RZ ;  /* 0x0000bb32020a7816 */ /* 0x040fe400000000ff */
[----:B------:R-:W-:Y:S02]  /*1560*/  PRMT R9, R2, 0x7632, R9 ;  /* 0x0000763202097816 */ /* 0x000fe40000000009 */
[----:B------:R-:W-:-:S13]  /*1570*/  ISETP.NE.AND P1, PT, R10, 0x1, PT ;  /* 0x000000010a00780c */ /* 0x000fda0003f25270 */
[----:B------:R-:W-:Y:S05]  /*1580*/  @!P1 BRA `(.L_x_3044) ;  /* 0x00000000000c9947 */ /* 0x000fea0003800000 */
[----:B------:R-:W-:Y:S01]  /*1590*/  ISETP.NE.AND P1, PT, R10, -0x1, PT ;  /* 0xffffffff0a00780c */ /* 0x000fe20003f25270 */
[----:B------:R-:W-:-:S12]  /*15a0*/  IMAD.U32 R9, RZ, RZ, UR6 ;  /* 0x00000006ff097e24 */ /* 0x000fd8000f8e00ff */
[----:B------:R-:W-:-:S07]  /*15b0*/  @P1 PRMT R9, RZ, 0x7610, R9 ;  /* 0x00007610ff091816 */ /* 0x000fce0000000009 */
.L_x_3044:
[----:B------:R-:W-:Y:S05]  /*15c0*/  BSYNC.RECONVERGENT B0 ;  /* 0x0000000000007941 */ /* 0x000fea0003800200 */
.L_x_3042:
        /* <DEDUP_REMOVED lines=18> */
.L_x_3049:
        /* <DEDUP_REMOVED lines=13> */
.L_x_3047:
[C---:B------:R-:W-:Y:S02]  /*17c0*/  PRMT R10, R3.reuse, 0x9910, RZ ;  /* 0x00009910030a7816 */ /* 0x040fe400000000ff */
[----:B------:R-:W-:Y:S02]  /*17d0*/  PRMT R2, R3, 0x7610, R2 ;  /* 0x0000761003027816 */ /* 0x000fe40000000002 */
[----:B------:R-:W-:-:S13]  /*17e0*/  ISETP.NE.AND P1, PT, R10, 0x1, PT ;  /* 0x000000010a00780c */ /* 0x000fda0003f25270 */
[----:B------:R-:W-:Y:S05]  /*17f0*/  @!P1 BRA `(.L_x_3048) ;  /* 0x00000000000c9947 */ /* 0x000fea0003800000 */
[----:B------:R-:W-:Y:S01]  /*1800*/  ISETP.NE.AND P1, PT, R10, -0x1, PT ;  /* 0xffffffff0a00780c */ /* 0x000fe20003f25270 */
[----:B------:R-:W-:-:S12]  /*1810*/  IMAD.U32 R2, RZ, RZ, UR6 ;  /* 0x00000006ff027e24 */ /* 0x000fd8000f8e00ff */
[----:B------:R-:W-:-:S07]  /*1820*/  @P1 PRMT R2, RZ, 0x7610, R2 ;  /* 0x00007610ff021816 */ /* 0x000fce0000000002 */
.L_x_3048:
[----:B------:R-:W-:Y:S05]  /*1830*/  BSYNC.RECONVERGENT B0 ;  /* 0x0000000000007941 */ /* 0x000fea0003800200 */
.L_x_3046:
        /* <DEDUP_REMOVED lines=18> */
.L_x_3053:
[----:B------:R-:W-:Y:S02]  /*1960*/  LOP3.LUT R8, R3, 0x1, RZ, 0xc0, !PT ;  /* 0x0000000103087812 */ /* 0x000fe400078ec0ff */
[----:B------:R-:W-:Y:S02]  /*1970*/  PRMT R12, R10, 0x9910, RZ ;  /* 0x000099100a0c7816 */ /* 0x000fe400000000ff */
        /* <DEDUP_REMOVED lines=16> */
.L_x_3051:
[C---:B------:R-:W-:Y:S02]  /*1a80*/  PRMT R8, R3.reuse, 0xbb32, RZ ;  /* 0x0000bb3203087816 */ /* 0x040fe400000000ff */
[----:B------:R-:W-:Y:S02]  /*1a90*/  PRMT R11, R3, 0x7632, R11 ;  /* 0x00007632030b7816 */ /* 0x000fe4000000000b */
[----:B------:R-:W-:-:S13]  /*1aa0*/  ISETP.NE.AND P0, PT, R8, 0x1, PT ;  /* 0x000000010800780c */ /* 0x000fda0003f05270 */
[----:B------:R-:W-:Y:S05]  /*1ab0*/  @!P0 BRA `(.L_x_3052) ;  /* 0x00000000000c8947 */ /* 0x000fea0003800000 */
[----:B------:R-:W-:Y:S01]  /*1ac0*/  ISETP.NE.AND P0, PT, R8, -0x1, PT ;  /* 0xffffffff0800780c */ /* 0x000fe20003f05270 */
[----:B------:R-:W-:-:S12]  /*1ad0*/  IMAD.U32 R11, RZ, RZ, UR6 ;  /* 0x00000006ff0b7e24 */ /* 0x000fd8000f8e00ff */
[----:B------:R-:W-:-:S07]  /*1ae0*/  @P0 PRMT R11, RZ, 0x7610, R11 ;  /* 0x00007610ff0b0816 */ /* 0x000fce000000000b */
.L_x_3052:
[----:B------:R-:W-:Y:S05]  /*1af0*/  BSYNC.RECONVERGENT B0 ;  /* 0x0000000000007941 */ /* 0x000fea0003800200 */
.L_x_3050:
[----:B------:R-:W-:Y:S02]  /*1b00*/  IADD3 R0, P0, PT, R0, UR9, RZ ;  /* 0x0000000900007c10 */ /* 0x000fe4000ff1e0ff */
[----:B------:R-:W-:Y:S02]  /*1b10*/  PRMT R11, R2, 0x5410, R11 ;  /* 0x00005410020b7816 */ /* 0x000fe4000000000b */
[----:B------:R-:W-:Y:S01]  /*1b20*/  PRMT R10, R6, 0x5410, R9 ;  /* 0x00005410060a7816 */ /* 0x000fe20000000009 */
[C---:B------:R-:W-:Y:S02]  /*1b30*/  IMAD.SHL.U32 R2, R0.reuse, 0x4, RZ ;  /* 0x0000000400027824 */ /* 0x040fe400078e00ff */
[----:B------:R-:W-:Y:S01]  /*1b40*/  IMAD.X R7, RZ, RZ, R7, P0 ;  /* 0x000000ffff077224 */ /* 0x000fe200000e0607 */
[----:B------:R-:W-:Y:S01]  /*1b50*/  LOP3.LUT P0, RZ, R0, 0xffffc000, RZ, 0xc0, !PT ;  /* 0xffffc00000ff7812 */ /* 0x000fe2000780c0ff */
[----:B------:R1:W-:Y:S01]  /*1b60*/  STG.E.64 desc[UR12][R4.64], R10 ;  /* 0x0000000a04007986 */ /* 0x0003e2000c101b0c */
[----:B------:R-:W-:-:S02]  /*1b70*/  ISETP.LT.U32.AND P1, PT, R2, UR11, PT ;  /* 0x0000000b02007c0c */ /* 0x000fc4000bf21070 */
[----:B------:R-:W-:Y:S02]  /*1b80*/  SHF.L.U64.HI R2, R0, 0x2, R7 ;  /* 0x0000000200027819 */ /* 0x000fe40000010207 */
[----:B------:R-:W-:Y:S02]  /*1b90*/  LOP3.LUT P0, RZ, R7, 0x3fffffff, RZ, 0xc0, P0 ;  /* 0x3fffffff07ff7812 */ /* 0x000fe4000000c0ff */
[----:B------:R-:W-:-:S13]  /*1ba0*/  ISETP.LT.AND.EX P1, PT, R2, UR7, PT, P1 ;  /* 0x0000000702007c0c */ /* 0x000fda000bf21310 */
[----:B-1----:R-:W-:Y:S05]  /*1bb0*/  @!P0 BRA P1, `(.L_x_3054) ;  /* 0xfffffff4001c8947 */ /* 0x002fea000083ffff */
[----:B------:R-:W-:Y:S05]  /*1bc0*/  EXIT ;  /* 0x000000000000794d */ /* 0x000fea0003800000 */
.L_x_3055:
        /* <DEDUP_REMOVED lines=11> */
.L_x_4287:


//--------------------- .text._ZN2at6native61_GLOBAL__N__44eb8e94_28_ForeachBinaryOpScalarList_cu_dda10a6925multi_tensor_apply_kernelINS1_28TensorListScalarListMetadataIlLi1EEENS1_25BinaryOpScalarListFunctorIlLi1ELi1ELi0EEEJNS1_13power_functorIlEEEEEvT_T0_DpT1_ --------------------------
	.section	.text._ZN2at6native61_GLOBAL__N__44eb8e94_28_ForeachBinaryOpScalarList_cu_dda10a6925multi_tensor_apply_kernelINS1_28TensorListScalarListMetadataIlLi1EEENS1_25BinaryOpScalarListFunctorIlLi1ELi1ELi0EEEJNS1_13power_functorIlEEEEEvT_T0_DpT1_,"ax",@progbits
	.align	128
.text._ZN2at6native61_GLOBAL__N__44eb8e94_28_ForeachBinaryOpScalarList_cu_dda10a6925multi_tensor_apply_kernelINS1_28TensorListScalarListMetadataIlLi1EEENS1_25BinaryOpScalarListFunctorIlLi1ELi1ELi0EEEJNS1_13power_functorIlEEEEEvT_T0_DpT1_:
        .type           _ZN2at6native61_GLOBAL__N__44eb8e94_28_ForeachBinaryOpScalarList_cu_dda10a6925multi_tensor_apply_kernelINS1_28TensorListScalarListMetadataIlLi1EEENS1_25BinaryOpScalarListFunctorIlLi1ELi1ELi0EEEJNS1_13power_functorIlEEEEEvT_T0_DpT1_,@function
        .size           _ZN2at6native61_GLOBAL__N__44eb8e94_28_ForeachBinaryOpScalarList_cu_dda10a6925multi_tensor_apply_kernelINS1_28TensorListScalarListMetadataIlLi1EEENS1_25BinaryOpScalarListFunctorIlLi1ELi1ELi0EEEJNS1_13power_functorIlEEEEEvT_T0_DpT1_,(.L_x_4288 - _ZN2at6native61_GLOBAL__N__44eb8e94_28_ForeachBinaryOpScalarList_cu_dda10a6925multi_tensor_apply_kernelINS1_28TensorListScalarListMetadataIlLi1EEENS1_25BinaryOpScalarListFunctorIlLi1ELi1ELi0EEEJNS1_13power_functorIlEEEEEvT_T0_DpT1_)
        .other          _ZN2at6native61_GLOBAL__N__44eb8e94_28_ForeachBinaryOpScalarList_cu_dda10a6925multi_tensor_apply_kernelINS1_28TensorListScalarListMetadataIlLi1EEENS1_25BinaryOpScalarListFunctorIlLi1ELi1ELi0EEEJNS1_13power_functorIlEEEEEvT_T0_DpT1_,@"STO_CUDA_ENTRY STV_DEFAULT"
_ZN2at6native61_GLOBAL__N__44eb8e94_28_ForeachBinaryOpScalarList_cu_dda10a6925multi_tensor_apply_kernelINS1_28TensorListScalarListMetadataIlLi1EEENS1_25BinaryOpScalarListFunctorIlLi1ELi1ELi0EEEJNS1_13power_functorIlEEEEEvT_T0_DpT1_:
        /* <DEDUP_REMOVED lines=36> */
.L_x_3073:
[----:B0-----:R-:W-:Y:S01]  /*0240*/  IADD3 R23, P0, PT, R22, UR4, RZ ;  /* 0x0000000416177c10 */ /* 0x001fe2000ff1e0ff */
[----:B-1----:R-:W-:Y:S01]  /*0250*/  USHF.L.U32 UR10, UR15, 0x3, URZ ;  /* 0x000000030f0a7899 */ /* 0x002fe200080006ff */
[----:B--2---:R-:W-:Y:S01]  /*0260*/  CS2R R8, SRZ ;  /* 0x0000000000087805 */ /* 0x004fe2000001ff00 */
[----:B------:R-:W-:Y:S02]  /*0270*/  USHF.R.U32.HI UR11, URZ, 0x1d, UR15 ;  /* 0x0000001dff0b7899 */ /* 0x000fe4000801160f */
[C---:B------:R-:W-:Y:S01]  /*0280*/  IADD3 R7, P1, PT, R23.reuse, UR15, RZ ;  /* 0x0000000f17077c10 */ /* 0x040fe2000ff3e0ff */
[----:B------:R-:W-:Y:S01]  /*0290*/  IMAD.X R6, RZ, RZ, UR5, P0 ;  /* 0x00000005ff067e24 */ /* 0x000fe200080e06ff */
[----:B------:R-:W-:Y:S02]  /*02a0*/  LEA R20, P2, R23, UR6, 0x3 ;  /* 0x0000000617147c11 */ /* 0x000fe4000f8418ff */
[C---:B------:R-:W-:Y:S01]  /*02b0*/  ISETP.GE.U32.AND P0, PT, R7.reuse, UR19, PT ;  /* 0x0000001307007c0c */ /* 0x040fe2000bf06070 */
[----:B------:R-:W-:Y:S01]  /*02c0*/  IMAD.X R5, RZ, RZ, R6, P1 ;  /* 0x000000ffff057224 */ /* 0x000fe200008e0606 */
[----:B------:R-:W-:-:S02]  /*02d0*/  IADD3 R4, P3, PT, R7, UR15, RZ ;  /* 0x0000000f07047c10 */ /* 0x000fc4000ff7e0ff */
[----:B------:R-:W-:Y:S02]  /*02e0*/  LEA.HI.X R21, R23, UR7, R6, 0x3, P2 ;  /* 0x0000000717157c11 */ /* 0x000fe400090f1c06 */
[----:B------:R-:W-:Y:S01]  /*02f0*/  ISETP.GE.U32.AND.EX P0, PT, R5, UR20, PT, P0 ;  /* 0x0000001405007c0c */ /* 0x000fe2000bf06100 */
[----:B------:R-:W-:Y:S01]  /*0300*/  IMAD.X R3, RZ, RZ, R5, P3 ;  /* 0x000000ffff037224 */ /* 0x000fe200018e0605 */
[----:B------:R-:W-:Y:S02]  /*0310*/  IADD3 R24, P4, PT, R20, UR10, RZ ;  /* 0x0000000a14187c10 */ /* 0x000fe4000ff9e0ff */
[C---:B------:R-:W-:Y:S02]  /*0320*/  IADD3 R2, P3, PT, R4.reuse, UR15, RZ ;  /* 0x0000000f04027c10 */ /* 0x040fe4000ff7e0ff */
[----:B------:R-:W-:Y:S02]  /*0330*/  IADD3.X R25, PT, PT, R21, UR11, RZ, P4, !PT ;  /* 0x0000000b15197c10 */ /* 0x000fe4000a7fe4ff */
[----:B------:R-:W-:Y:S01]  /*0340*/  ISETP.GE.U32.AND P1, PT, R23, UR19, PT ;  /* 0x0000001317007c0c */ /* 0x000fe2000bf26070 */
[----:B------:R-:W-:Y:S01]  /*0350*/  IMAD.X R0, RZ, RZ, R3, P3 ;  /* 0x000000ffff007224 */ /* 0x000fe200018e0603 */
[----:B------:R-:W-:-:S02]  /*0360*/  ISETP.GE.U32.AND P2, PT, R4, UR19, PT ;  /* 0x0000001304007c0c */ /* 0x000fc4000bf46070 */
[----:B------:R-:W-:Y:S01]  /*0370*/  ISETP.GE.U32.AND P4, PT, R2, UR19, PT ;  /* 0x0000001302007c0c */ /* 0x000fe2000bf86070 */
[----:B------:R0:W5:Y:S01]  /*0380*/  @!P0 LDG.E.64 R8, desc[UR16][R24.64] ;  /* 0x0000001018088981 */ /* 0x000162000c1e1b00 */
[----:B------:R-:W-:Y:S02]  /*0390*/  IADD3 R10, P3, PT, R24, UR10, RZ ;  /* 0x0000000a180a7c10 */ /* 0x000fe4000ff7e0ff */
[----:B------:R-:W-:Y:S02]  /*03a0*/  ISETP.GE.U32.AND.EX P1, PT, R6, UR20, PT, P1 ;  /* 0x0000001406007c0c */ /* 0x000fe4000bf26110 */
[----:B------:R-:W-:Y:S02]  /*03b0*/  ISETP.GE.U32.AND.EX P2, PT, R3, UR20, PT, P2 ;  /* 0x0000001403007c0c */ /* 0x000fe4000bf46120 */
[----:B------:R-:W-:Y:S02]  /*03c0*/  ISETP.GE.U32.AND.EX P0, PT, R0, UR20, PT, P4 ;  /* 0x0000001400007c0c */ /* 0x000fe4000bf06140 */
[----:B------:R-:W-:-:S02]  /*03d0*/  IADD3.X R11, PT, PT, R25, UR11, RZ, P3, !PT ;  /* 0x0000000b190b7c10 */ /* 0x000fc40009ffe4ff */
[----:B------:R-:W-:Y:S02]  /*03e0*/  IADD3 R14, P3, PT, R10, UR10, RZ ;  /* 0x0000000a0a0e7c10 */ /* 0x000fe4000ff7e0ff */
[----:B------:R-:W-:Y:S02]  /*03f0*/  CS2R R12, SRZ ;  /* 0x00000000000c7805 */ /* 0x000fe4000001ff00 */
[----:B------:R-:W-:Y:S02]  /*0400*/  CS2R R16, SRZ ;  /* 0x0000000000107805 */ /* 0x000fe4000001ff00 */
[----:B------:R-:W-:Y:S02]  /*0410*/  CS2R R18, SRZ ;  /* 0x0000000000127805 */ /* 0x000fe4000001ff00 */
[----:B------:R-:W-:Y:S01]  /*0420*/  IADD3.X R15, PT, PT, R11, UR11, RZ, P3, !PT ;  /* 0x0000000b0b0f7c10 */ /* 0x000fe20009ffe4ff */
[----:B------:R0:W5:Y:S04]  /*0430*/  @!P2 LDG.E.64 R12, desc[UR16][R10.64] ;  /* 0x000000100a0ca981 */ /* 0x000168000c1e1b00 */
[----:B------:R0:W5:Y:S04]  /*0440*/  @!P1 LDG.E.64 R18, desc[UR16][R20.64] ;  /* 0x0000001014129981 */ /* 0x000168000c1e1b00 */
[----:B------:R0:W5:Y:S01]  /*0450*/  @!P0 LDG.E.64 R16, desc[UR16][R14.64] ;  /* 0x000000100e108981 */ /* 0x000162000c1e1b00 */
[----:B------:R-:W-:-:S09]  /*0460*/  UISETP.GE.AND UP1, UPT, UR9, URZ, UPT ;  /* 0x000000ff0900728c */ /* 0x000fd2000bf26270 */
[----:B0-----:R-:W-:Y:S05]  /*0470*/  BRA.U !UP1, `(.L_x_3057) ;  /* 0x00000001097c7547 */ /* 0x001fea000b800000 */
[----:B------:R-:W-:Y:S01]  /*0480*/  UISETP.NE.U32.AND UP0, UPT, UR8, URZ, UPT ;  /* 0x000000ff0800728c */ /* 0x000fe2000bf05070 */
[----:B------:R-:W-:Y:S02]  /*0490*/  HFMA2 R20, -RZ, RZ, 0, 5.9604644775390625e-08 ;  /* 0x00000001ff147431 */ /* 0x000fe400000001ff */
[----:B------:R-:W-:Y:S01]  /*04a0*/  IMAD.MOV.U32 R21, RZ, RZ, RZ ;  /* 0x000000ffff157224 */ /* 0x000fe200078e00ff */
[----:B------:R-:W-:-:S09]  /*04b0*/  UISETP.NE.AND.EX UP0, UPT, UR9, URZ, UPT, UP0 ;  /* 0x000000ff0900728c */ /* 0x000fd2000bf05300 */
[----:B------:R-:W-:Y:S05]  /*04c0*/  BRA.U !UP0, `(.L_x_3058) ;  /* 0x0000000108987547 */ /* 0x000fea000b800000 */
[----:B------:R-:W-:Y:S01]  /*04d0*/  IMAD.MOV.U32 R20, RZ, RZ, 0x1 ;  /* 0x00000001ff147424 */ /* 0x000fe200078e00ff */
[----:B------:R-:W-:Y:S01]  /*04e0*/  UMOV UR12, UR8 ;  /* 0x00000008000c7c82 */ /* 0x000fe20008000000 */
[----:B------:R-:W-:Y:S01]  /*04f0*/  IMAD.MOV.U32 R21, RZ, RZ, RZ ;  /* 0x000000ffff157224 */ /* 0x000fe200078e00ff */
[----:B------:R-:W-:-:S06]  /*0500*/  UMOV UR13, UR9 ;  /* 0x00000009000d7c82 */ /* 0x000fcc0008000000 */
.L_x_3059:
[----:B------:R-:W-:Y:S02]  /*0510*/  ULOP3.LUT UR10, UR12, 0x1, URZ, 0xc0, !UPT ;  /* 0x000000010c0a7892 */ /* 0x000fe4000f8ec0ff */
[----:B------:R-:W-:Y:S02]  /*0520*/  USHF.R.U32.HI UR11, URZ, 0x1, UR13 ;  /* 0x00000001ff0b7899 */ /* 0x000fe4000801160d */
[----:B------:R-:W-:Y:S02]  /*0530*/  UISETP.NE.U32.AND UP0, UPT, UR10, 0x1, UPT ;  /* 0x000000010a00788c */ /* 0x000fe4000bf05070 */
[----:B------:R-:W-:Y:S02]  /*0540*/  USHF.R.U64 UR10, UR12, 0x1, UR13 ;  /* 0x000000010c0a7899 */ /* 0x000fe4000800120d */
[----:B------:R-:W-:-:S06]  /*0550*/  UISETP.NE.U32.AND.EX UP0, UPT, URZ, URZ, UPT, UP0 ;  /* 0x000000ffff00728c */ /* 0x000fcc000bf05100 */
[----:B------:R-:W-:Y:S01]  /*0560*/  PLOP3.LUT P0, PT, PT, PT, UP0, 0x80, 0x8 ;  /* 0x000000000008781c */ /* 0x000fe20003f0f008 */
[----:B------:R-:W-:-:S03]  /*0570*/  UISETP.GT.U32.AND UP0, UPT, UR12, 0x1, UPT ;  /* 0x000000010c00788c */ /* 0x000fc6000bf04070 */
[----:B-----5:R-:W-:Y:S01]  /*0580*/  SEL R25, R19, RZ, !P0 ;  /* 0x000000ff13197207 */ /* 0x020fe20004000000 */
[----:B------:R-:W-:Y:S01]  /*0590*/  UISETP.GT.U32.AND.EX UP0, UPT, UR13, URZ, UPT, UP0 ;  /* 0x000000ff0d00728c */ /* 0x000fe2000bf04100 */
[C---:B------:R-:W-:Y:S01]  /*05a0*/  SEL R24, R18.reuse, 0x1, !P0 ;  /* 0x0000000112187807 */ /* 0x040fe20004000000 */
[----:B------:R-:W-:Y:S01]  /*05b0*/  UMOV UR12, UR10 ;  /* 0x0000000a000c7c82 */ /* 0x000fe20008000000 */
[----:B------:R-:W-:Y:S01]  /*05c0*/  UMOV UR13, UR11 ;  /* 0x0000000b000d7c82 */ /* 0x000fe20008000000 */
[----:B------:R-:W-:Y:S02]  /*05d0*/  IMAD R26, R25, R20, RZ ;  /* 0x00000014191a7224 */ /* 0x000fe400078e02ff */
[----:B------:R-:W-:Y:S02]  /*05e0*/  IMAD R25, R19, R18, RZ ;  /* 0x0000001213197224 */ /* 0x000fe400078e02ff */
[----:B------:R-:W-:Y:S02]  /*05f0*/  IMAD R27, R21, R24, R26 ;  /* 0x00000018151b7224 */ /* 0x000fe400078e021a */
[----:B------:R-:W-:-:S02]  /*0600*/  IMAD R25, R18, R19, R25 ;  /* 0x0000001312197224 */ /* 0x000fc400078e0219 */
[----:B------:R-:W-:-:S04]  /*0610*/  IMAD.WIDE.U32 R18, R18, R18, RZ ;  /* 0x0000001212127225 */ /* 0x000fc800078e00ff */
[----:B------:R-:W-:Y:S01]  /*0620*/  IMAD.WIDE.U32 R20, R24, R20, RZ ;  /* 0x0000001418147225 */ /* 0x000fe200078e00ff */
[----:B------:R-:W-:-:S03]  /*0630*/  IADD3 R19, PT, PT, R19, R25, RZ ;  /* 0x0000001913137210 */ /* 0x000fc60007ffe0ff */
[----:B------:R-:W-:Y:S01]  /*0640*/  IMAD.IADD R21, R21, 0x1, R27 ;  /* 0x0000000115157824 */ /* 0x000fe200078e021b */
[----:B------:R-:W-:Y:S06]  /*0650*/  BRA.U UP0, `(.L_x_3059) ;  /* 0xfffffffd00ac7547 */ /* 0x000fec000b83ffff */
[----:B------:R-:W-:Y:S05]  /*0660*/  BRA `(.L_x_3058) ;  /* 0x0000000000307947 */ /* 0x000fea0003800000 */
.L_x_3057:
[----:B-----5:R-:W-:Y:S01]  /*0670*/  ISETP.NE.U32.AND P0, PT, R18, 0x1, PT ;  /* 0x000000011200780c */ /* 0x020fe20003f05070 */
[----:B------:R-:W-:Y:S01]  /*0680*/  BSSY.RECONVERGENT B0, `(.L_x_3058) ;  /* 0x000000a000007945 */ /* 0x000fe20003800200 */
[----:B------:R-:W-:Y:S02]  /*0690*/  IMAD.MOV.U32 R20, RZ, RZ, R18 ;  /* 0x000000ffff147224 */ /* 0x000fe400078e0012 */
[----:B------:R-:W-:Y:S01]  /*06a0*/  ISETP.NE.AND.EX P0, PT, R19, RZ, PT, P0 ;  /* 0x000000ff1300720c */ /* 0x000fe20003f05300 */
[----:B------:R-:W-:-:S12]  /*06b0*/  IMAD.MOV.U32 R21, RZ, RZ, R19 ;  /* 0x000000ffff157224 */ /* 0x000fd800078e0013 */
[----:B------:R-:W-:Y:S05]  /*06c0*/  @!P0 BRA `(.L_x_3060) ;  /* 0x0000000000148947 */ /* 0x000fea0003800000 */
[----:B------:R-:W-:Y:S01]  /*06d0*/  ISETP.NE.U32.AND P0, PT, R18, -0x1, PT ;  /* 0xffffffff1200780c */ /* 0x000fe20003f05070 */
[----:B------:R-:W-:Y:S02]  /*06e0*/  IMAD.U32 R20, RZ, RZ, UR14 ;  /* 0x0000000eff147e24 */ /* 0x000fe4000f8e00ff */
[----:B------:R-:W-:Y:S01]  /*06f0*/  IMAD.U32 R21, RZ, RZ, UR18 ;  /* 0x00000012ff157e24 */ /* 0x000fe2000f8e00ff */
[----:B------:R-:W-:-:S13]  /*0700*/  ISETP.NE.AND.EX P0, PT, R19, -0x1, PT, P0 ;  /* 0xffffffff1300780c */ /* 0x000fda0003f05300 */
[----:B------:R-:W-:-:S07]  /*0710*/  @P0 CS2R R20, SRZ ;  /* 0x0000000000140805 */ /* 0x000fce000001ff00 */
.L_x_3060:
[----:B------:R-:W-:Y:S05]  /*0720*/  BSYNC.RECONVERGENT B0 ;  /* 0x0000000000007941 */ /* 0x000fea0003800200 */
.L_x_3058:
        /* <DEDUP_REMOVED lines=22> */
[----:B------:R-:W-:Y:S01]  /*0890*/  IADD3 R9, PT, PT, R9, R27, RZ ;  /* 0x0000001b09097210 */ /* 0x000fe20007ffe0ff */
[----:B------:R-:W-:Y:S02]  /*08a0*/  USHF.R.U64 UR12, UR8, 0x1, UR9 ;  /* 0x00000001080c7899 */ /* 0x000fe40008001209 */
[----:B------:R-:W-:-:S12]  /*08b0*/  USHF.R.U32.HI UR13, URZ, 0x1, UR9 ;  /* 0x00000001ff0d7899 */ /* 0x000fd80008011609 */
.L_x_3063:
[----:B------:R-:W-:Y:S02]  /*08c0*/  ULOP3.LUT UR10, UR12, 0x1, URZ, 0xc0, !UPT ;  /* 0x000000010c0a7892 */ /* 0x000fe4000f8ec0ff */
[----:B------:R-:W-:Y:S02]  /*08d0*/  USHF.R.U32.HI UR11, URZ, 0x1, UR13 ;  /* 0x00000001ff0b7899 */ /* 0x000fe4000801160d */
[----:B------:R-:W-:Y:S02]  /*08e0*/  UISETP.NE.U32.AND UP0, UPT, UR10, 0x1, UPT ;  /* 0x000000010a00788c */ /* 0x000fe4000bf05070 */
[----:B------:R-:W-:Y:S02]  /*08f0*/  USHF.R.U64 UR10, UR12, 0x1, UR13 ;  /* 0x000000010c0a7899 */ /* 0x000fe4000800120d */
[----:B------:R-:W-:-:S06]  /*0900*/  UISETP.NE.U32.AND.EX UP0, UPT, URZ, URZ, UPT, UP0 ;  /* 0x000000ffff00728c */ /* 0x000fcc000bf05100 */
[----:B------:R-:W-:Y:S01]  /*0910*/  PLOP3.LUT P0, PT, PT, PT, UP0, 0x80, 0x8 ;  /* 0x000000000008781c */ /* 0x000fe20003f0f008 */
[----:B------:R-:W-:-:S03]  /*0920*/  UISETP.GE.U32.AND UP0, UPT, UR12, 0x2, UPT ;  /* 0x000000020c00788c */ /* 0x000fc6000bf06070 */
[----:B------:R-:W-:Y:S01]  /*0930*/  SEL R25, R9, RZ, !P0 ;  /* 0x000000ff09197207 */ /* 0x000fe20004000000 */
[----:B------:R-:W-:Y:S01]  /*0940*/  UISETP.GE.U32.AND.EX UP0, UPT, UR13, URZ, UPT, UP0 ;  /* 0x000000ff0d00728c */ /* 0x000fe2000bf06100 */
        /* <DEDUP_REMOVED lines=8> */
[----:B------:R-:W-:-:S04]  /*09d0*/  IMAD.WIDE.U32 R20, R24, R20, RZ ;  /* 0x0000001418147225 */ /* 0x000fc800078e00ff */
[----:B------:R-:W-:Y:S02]  /*09e0*/  IMAD.IADD R9, R9, 0x1, R25 ;  /* 0x0000000109097824 */ /* 0x000fe400078e0219 */
[----:B------:R-:W-:Y:S01]  /*09f0*/  IMAD.IADD R21, R21, 0x1, R27 ;  /* 0x0000000115157824 */ /* 0x000fe200078e021b */
[----:B------:R-:W-:Y:S06]  /*0a00*/  BRA.U UP0, `(.L_x_3063) ;  /* 0xfffffffd00ac7547 */ /* 0x000fec000b83ffff */
[----:B------:R-:W-:Y:S05]  /*0a10*/  BRA `(.L_x_3062) ;  /* 0x0000000000307947 */ /* 0x000fea0003800000 */
.L_x_3061:
        /* <DEDUP_REMOVED lines=11> */
.L_x_3064:
[----:B------:R-:W-:Y:S05]  /*0ad0*/  BSYNC.RECONVERGENT B0 ;  /* 0x0000000000007941 */ /* 0x000fea0003800200 */
.L_x_3062:
[----:B------:R-:W-:Y:S02]  /*0ae0*/  IMAD.MOV.U32 R8, RZ, RZ, R20 ;  /* 0x000000ffff087224 */ /* 0x000fe400078e0014 */
[----:B------:R-:W-:Y:S01]  /*0af0*/  IMAD.MOV.U32 R9, RZ, RZ, R21 ;  /* 0x000000ffff097224 */ /* 0x000fe200078e0015 */
[----:B------:R-:W-:Y:S06]  /*0b00*/  BRA.U !UP1, `(.L_x_3065) ;  /* 0x0000000109b07547 */ /* 0x000fec000b800000 */
        /* <DEDUP_REMOVED lines=22> */
.L_x_3067:
        /* <DEDUP_REMOVED lines=22> */
.L_x_3065:
        /* <DEDUP_REMOVED lines=11> */
.L_x_3068:
[----:B------:R-:W-:Y:S05]  /*0e80*/  BSYNC.RECONVERGENT B0 ;  /* 0x0000000000007941 */ /* 0x000fea0003800200 */
.L_x_3066:
[----:B------:R-:W-:Y:S01]  /*0e90*/  IMAD.MOV.U32 R12, RZ, RZ, R20 ;  /* 0x000000ffff0c7224 */ /* 0x000fe200078e0014 */
[----:B------:R-:W-:Y:S01]  /*0ea0*/  MOV R13, R21 ;  /* 0x00000015000d7202 */ /* 0x000fe20000000f00 */
        /* <DEDUP_REMOVED lines=23> */
.L_x_3071:
        /* <DEDUP_REMOVED lines=22> */
.L_x_3069:
        /* <DEDUP_REMOVED lines=11> */
.L_x_3072:
[----:B------:R-:W-:Y:S05]  /*1230*/  BSYNC.RECONVERGENT B0 ;  /* 0x0000000000007941 */ /* 0x000fea0003800200 */
.L_x_3070:
[----:B------:R-:W-:Y:S01]  /*1240*/  ISETP.GE.U32.AND P0, PT, R7, UR19, PT ;  /* 0x0000001307007c0c */ /* 0x000fe2000bf06070 */
[----:B------:R-:W-:Y:S01]  /*1250*/  IMAD.U32 R16, RZ, RZ, UR15 ;  /* 0x0000000fff107e24 */ /* 0x000fe2000f8e00ff */
[----:B------:R-:W-:Y:S02]  /*1260*/  ISETP.GE.U32.AND P1, PT, R23, UR19, PT ;  /* 0x0000001317007c0c */ /* 0x000fe4000bf26070 */
[----:B------:R-:W-:Y:S02]  /*1270*/  ISETP.GE.U32.AND.EX P0, PT, R5, UR20, PT, P0 ;  /* 0x0000001405007c0c */ /* 0x000fe4000bf06100 */
[----:B------:R-:W-:Y:S02]  /*1280*/  ISETP.GE.U32.AND.EX P1, PT, R6, UR20, PT, P1 ;  /* 0x0000001406007c0c */ /* 0x000fe4000bf26110 */
[----:B------:R-:W-:Y:S02]  /*1290*/  ISETP.GE.U32.AND P3, PT, R4, UR19, PT ;  /* 0x0000001304007c0c */ /* 0x000fe4000bf66070 */
[----:B------:R-:W-:-:S02]  /*12a0*/  ISETP.GE.U32.AND P2, PT, R2, UR19, PT ;  /* 0x0000001302007c0c */ /* 0x000fc4000bf46070 */
[----:B------:R-:W-:Y:S01]  /*12b0*/  ISETP.GE.U32.AND.EX P3, PT, R3, UR20, PT, P3 ;  /* 0x0000001403007c0c */ /* 0x000fe2000bf66130 */
[----:B------:R-:W-:Y:S01]  /*12c0*/  IMAD.U32 R3, RZ, RZ, UR15 ;  /* 0x0000000fff037e24 */ /* 0x000fe2000f8e00ff */
[----:B------:R-:W-:-:S03]  /*12d0*/  ISETP.GE.U32.AND.EX P2, PT, R0, UR20, PT, P2 ;  /* 0x0000001400007c0c */ /* 0x000fc6000bf46120 */
[C---:B------:R-:W-:Y:S02]  /*12e0*/  @!P0 IADD3 R6, P4, PT, R22.reuse, UR4, RZ ;  /* 0x0000000416068c10 */ /* 0x040fe4000ff9e0ff */
[----:B------:R-:W-:Y:S01]  /*12f0*/  @!P1 IADD3 R5, P5, PT, R22, UR4, RZ ;  /* 0x0000000416059c10 */ /* 0x000fe2000ffbe0ff */
[----:B------:R-:W-:Y:S02]  /*1300*/  ULEA UR4, UP0, UR15, UR4, 0x2 ;  /* 0x000000040f047291 */ /* 0x000fe4000f8010ff */
[----:B------:R-:W-:Y:S01]  /*1310*/  @!P0 IMAD.X R7, RZ, RZ, UR5, P4 ;  /* 0x00000005ff078e24 */ /* 0x000fe2000a0e06ff */
[----:B------:R-:W-:-:S04]  /*1320*/  @!P0 LEA R4, P4, R6, UR6, 0x3 ;  /* 0x0000000606048c11 */ /* 0x000fc8000f8818ff */
[----:B------:R-:W-:Y:S01]  /*1330*/  @!P0 LEA.HI.X R7, R6, UR7, R7, 0x3, P4 ;  /* 0x0000000706078c11 */ /* 0x000fe2000a0f1c07 */
[----:B------:R-:W-:Y:S01]  /*1340*/  @!P1 IMAD.X R6, RZ, RZ, UR5, P5 ;  /* 0x00000005ff069e24 */ /* 0x000fe2000a8e06ff */
[----:B------:R-:W-:Y:S01]  /*1350*/  @!P1 LEA R2, P5, R5, UR6, 0x3 ;  /* 0x0000000605029c11 */ /* 0x000fe2000f8a18ff */
[----:B------:R-:W-:Y:S01]  /*1360*/  UIADD3.X UR5, UPT, UPT, URZ, UR5, URZ, UP0, !UPT ;  /* 0x00000005ff057290 */ /* 0x000fe200087fe4ff */
[----:B------:R-:W-:Y:S01]  /*1370*/  @!P0 LEA R4, P4, R3, R4, 0x3 ;  /* 0x0000000403048211 */ /* 0x000fe200078818ff */
[----:B------:R-:W-:Y:S01]  /*1380*/  UISETP.GE.U32.AND UP0, UPT, UR4, UR19, UPT ;  /* 0x000000130400728c */ /* 0x000fe2000bf06070 */
[----:B------:R-:W-:Y:S02]  /*1390*/  @!P1 LEA.HI.X R3, R5, UR7, R6, 0x3, P5 ;  /* 0x0000000705039c11 */ /* 0x000fe4000a8f1c06 */
[----:B------:R-:W-:Y:S01]  /*13a0*/  @!P0 LEA.HI.X R5, R16, R7, RZ, 0x3, P4 ;  /* 0x0000000710058211 */ /* 0x000fe200020f1cff */
[----:B------:R-:W-:Y:S02]  /*13b0*/  UISETP.GE.U32.AND.EX UP0, UPT, UR5, UR20, UPT, UP0 ;  /* 0x000000140500728c */ /* 0x000fe4000bf06100 */
[----:B------:R2:W-:Y:S04]  /*13c0*/  @!P1 STG.E.64 desc[UR16][R2.64], R18 ;  /* 0x0000001202009986 */ /* 0x0005e8000c101b10 */
[----:B------:R2:W-:Y:S04]  /*13d0*/  @!P0 STG.E.64 desc[UR16][R4.64], R8 ;  /* 0x0000000804008986 */ /* 0x0005e8000c101b10 */
[----:B------:R2:W-:Y:S04]  /*13e0*/  @!P3 STG.E.64 desc[UR16][R10.64], R12 ;  /* 0x0000000c0a00b986 */ /* 0x0005e8000c101b10 */
[----:B------:R2:W-:Y:S01]  /*13f0*/  @!P2 STG.E.64 desc[UR16][R14.64], R20 ;  /* 0x000000140e00a986 */ /* 0x0005e2000c101b10 */
[----:B------:R-:W-:Y:S05]  /*1400*/  BRA.U !UP0, `(.L_x_3073) ;  /* 0xffffffed088c7547 */ /* 0x000fea000b83ffff */
[----:B------:R-:W-:Y:S05]  /*1410*/  EXIT ;  /* 0x000000000000794d */ /* 0x000fea0003800000 */
.L_x_3056:
[----:B------:R-:W0:Y:S02]  /*1420*/  S2R R0, SR_TID.X ;  /* 0x0000000000007919 */ /* 0x000e240000002100 */
[----:B0-----:R-:W-:-:S03]  /*1430*/  IMAD.WIDE.U32 R2, R0, 0x4, RZ ;  /* 0x0000000400027825 */ /* 0x001fc600078e00ff */
[----:B------:R-:W-:-:S04]  /*1440*/  ISETP.GE.U32.AND P0, PT, R2, UR13, PT ;  /* 0x0000000d02007c0c */ /* 0x000fc8000bf06070 */
[----:B------:R-:W-:-:S13]  /*1450*/  ISETP.GE.AND.EX P0, PT, R3, UR10, PT, P0 ;  /* 0x0000000a03007c0c */ /* 0x000fda000bf06300 */
[----:B------:R-:W-:Y:S05]  /*1460*/  @P0 EXIT ;  /* 0x000000000000094d */ /* 0x000fea0003800000 */
[----:B------:R-:W-:Y:S01]  /*1470*/  ULOP3.LUT UR4, UR8, 0x1, URZ, 0xc0, !UPT ;  /* 0x0000000108047892 */ /* 0x000fe2000f8ec0ff */
[----:B------:R-:W-:Y:S01]  /*1480*/  HFMA2 R13, -RZ, RZ, 0, 0 ;  /* 0x00000000ff0d7431 */ /* 0x000fe200000001ff */
[----:B------:R-:W0:Y:S02]  /*1490*/  LDCU UR5, c[0x0][0x360] ;  /* 0x00006c00ff0577ac */ /* 0x000e240008000800 */
[----:B------:R-:W-:-:S03]  /*14a0*/  UISETP.NE.U32.AND UP0, UPT, UR4, 0x1, UPT ;  /* 0x000000010400788c */ /* 0x000fc6000bf05070 */
[----:B------:R-:W-:Y:S01]  /*14b0*/  UMOV UR4, 0xffffffff ;  /* 0xffffffff00047882 */ /* 0x000fe20000000000 */
[----:B------:R-:W-:-:S04]  /*14c0*/  UISETP.NE.U32.AND.EX UP0, UPT, URZ, URZ, UPT, UP0 ;  /* 0x000000ffff00728c */ /* 0x000fc8000bf05100 */
[----:B------:R-:W-:Y:S02]  /*14d0*/  USEL UR4, UR4, 0x1, !UP0 ;  /* 0x0000000104047887 */ /* 0x000fe4000c000000 */
[----:B------:R-:W-:-:S12]  /*14e0*/  USEL UR11, URZ, 0xffffffff, UP0 ;  /* 0xffffffffff0b7887 */ /* 0x000fd80008000000 */
.L_x_3090:
[----:B-1----:R-:W-:-:S04]  /*14f0*/  LEA R2, P0, R0, UR6, 0x5 ;  /* 0x0000000600027c11 */ /* 0x002fc8000f8028ff */
[----:B------:R-:W-:-:S05]  /*1500*/  LEA.HI.X R3, R0, UR7, R13, 0x5, P0 ;  /* 0x0000000700037c11 */ /* 0x000fca00080f2c0d */
[----:B------:R-:W2:Y:S01]  /*1510*/  LDG.E.ENL2.256 R8, R4, desc[UR16][R2.64] ;  /* 0xfe0000100204797e */ /* 0x000ea20008121908 */
[----:B------:R-:W-:Y:S01]  /*1520*/  ISETP.LE.AND P1, PT, RZ, UR9, PT ;  /* 0x00000009ff007c0c */ /* 0x000fe2000bf23270 */
[----:B------:R-:W-:Y:S01]  /*1530*/  BSSY.RECONVERGENT B0, `(.L_x_3074) ;  /* 0x0000031000007945 */ /* 0x000fe20003800200 */
[----:B--2---:R-:W-:Y:S02]  /*1540*/  IMAD.MOV.U32 R12, RZ, RZ, R4 ;  /* 0x000000ffff0c7224 */ /* 0x004fe400078e0004 */
[----:B------:R-:W-:-:S09]  /*1550*/  IMAD.MOV.U32 R15, RZ, RZ, R5 ;  /* 0x000000ffff0f7224 */ /* 0x000fd200078e0005 */
        /* <DEDUP_REMOVED lines=13> */
.L_x_3077:
        /* <DEDUP_REMOVED lines=9> */
[C---:B------:R-:W-:Y:S01]  /*16c0*/  ISETP.GT.U32.AND P0, PT, R16.reuse, 0x1, PT ;  /* 0x000000011000780c */ /* 0x040fe20003f04070 */
[-C--:B------:R-:W-:Y:S01]  /*16d0*/  IMAD R19, R19, R14.reuse, RZ ;  /* 0x0000000e13137224 */ /* 0x080fe200078e02ff */
[----:B------:R-:W-:Y:S01]  /*16e0*/  SHF.R.U64 R16, R16, 0x1, R21 ;  /* 0x0000000110107819 */ /* 0x000fe20000001215 */
[----:B------:R-:W-:Y:S01]  /*16f0*/  IMAD.IADD R15, R5, 0x1, R15 ;  /* 0x00000001050f7824 */ /* 0x000fe200078e020f */
[----:B------:R-:W-:Y:S01]  /*1700*/  ISETP.GT.U32.AND.EX P0, PT, R21, RZ, PT, P0 ;  /* 0x000000ff1500720c */ /* 0x000fe20003f04100 */
[----:B------:R-:W-:-:S04]  /*1710*/  IMAD.WIDE.U32 R4, R17, R14, RZ ;  /* 0x0000000e11047225 */ /* 0x000fc800078e00ff */
[----:B------:R-:W-:Y:S01]  /*1720*/  IMAD R19, R18, R17, R19 ;  /* 0x0000001112137224 */ /* 0x000fe200078e0213 */
[----:B------:R-:W-:Y:S01]  /*1730*/  SHF.R.U32.HI R17, RZ, 0x1, R21 ;  /* 0x00000001ff117819 */ /* 0x000fe20000011615 */
[----:B------:R-:W-:-:S03]  /*1740*/  IMAD.MOV.U32 R14, RZ, RZ, R4 ;  /* 0x000000ffff0e7224 */ /* 0x000fc600078e0004 */
[----:B------:R-:W-:Y:S01]  /*1750*/  IADD3 R18, PT, PT, R5, R19, RZ ;  /* 0x0000001305127210 */ /* 0x000fe20007ffe0ff */
[----:B------:R-:W-:Y:S02]  /*1760*/  IMAD.MOV.U32 R21, RZ, RZ, R17 ;  /* 0x000000ffff157224 */ /* 0x000fe400078e0011 */
[----:B------:R-:W-:Y:S05]  /*1770*/  @P0 BRA `(.L_x_3077) ;  /* 0xfffffffc00ac0947 */ /* 0x000fea000383ffff */
[----:B------:R-:W-:Y:S05]  /*1780*/  BRA `(.L_x_3076) ;  /* 0x00000000002c7947 */ /* 0x000fea0003800000 */
.L_x_3075:
        /* <DEDUP_REMOVED lines=11> */
.L_x_3076:
[----:B0-----:R-:W-:Y:S05]  /*1840*/  BSYNC.RECONVERGENT B0 ;  /* 0x0000000000007941 */ /* 0x001fea0003800200 */
.L_x_3074:
[----:B------:R-:W-:Y:S01]  /*1850*/  BSSY.RECONVERGENT B0, `(.L_x_3078) ;  /* 0x000003e000007945 */ /* 0x000fe20003800200 */
[----:B------:R-:W-:Y:S01]  /*1860*/  IMAD.MOV.U32 R4, RZ, RZ, R14 ;  /* 0x000000ffff047224 */ /* 0x000fe200078e000e */
[----:B------:R-:W-:Y:S02]  /*1870*/  MOV R5, R18 ;  /* 0x0000001200057202 */ /* 0x000fe40000000f00 */
        /* <DEDUP_REMOVED lines=20> */
[----:B------:R-:W-:Y:S01]  /*19c0*/  USHF.R.U64 UR12, UR8, 0x1, UR9 ;  /* 0x00000001080c7899 */ /* 0x000fe20008001209 */
[----:B------:R-:W-:Y:S01]  /*19d0*/  IADD3 R15, PT, PT, R7, R19, RZ ;  /* 0x00000013070f7210 */ /* 0x000fe20007ffe0ff */
[----:B------:R-:W-:Y:S01]  /*19e0*/  USHF.R.U32.HI UR14, URZ, 0x1, UR9 ;  /* 0x00000001ff0e7899 */ /* 0x000fe20008011609 */
[----:B------:R-:W-:-:S03]  /*19f0*/  IMAD.MOV.U32 R16, RZ, RZ, R6 ;  /* 0x000000ffff107224 */ /* 0x000fc600078e0006 */
[----:B------:R-:W-:Y:S02]  /*1a00*/  IMAD.U32 R20, RZ, RZ, UR12 ;  /* 0x0000000cff147e24 */ /* 0x000fe4000f8e00ff */
[----:B------:R-:W-:-:S07]  /*1a10*/  IMAD.U32 R18, RZ, RZ, UR14 ;  /* 0x0000000eff127e24 */ /* 0x000fce000f8e00ff */
.L_x_3081:
        /* <DEDUP_REMOVED lines=9> */
[----:B------:R-:W-:Y:S01]  /*1ab0*/  ISETP.GE.U32.AND P0, PT, R20, 0x2, PT ;  /* 0x000000021400780c */ /* 0x000fe20003f06070 */
[-C--:B------:R-:W-:Y:S01]  /*1ac0*/  IMAD R19, R19, R14.reuse, RZ ;  /* 0x0000000e13137224 */ /* 0x080fe200078e02ff */
[----:B------:R-:W-:Y:S01]  /*1ad0*/  IADD3 R15, PT, PT, R7, R15, RZ ;  /* 0x0000000f070f7210 */ /* 0x000fe20007ffe0ff */
[----:B------:R-:W-:Y:S01]  /*1ae0*/  IMAD.WIDE.U32 R6, R17, R14, RZ ;  /* 0x0000000e11067225 */ /* 0x000fe200078e00ff */
[----:B------:R-:W-:-:S03]  /*1af0*/  ISETP.GE.U32.AND.EX P0, PT, R18, RZ, PT, P0 ;  /* 0x000000ff1200720c */ /* 0x000fc60003f06100 */
[----:B------:R-:W-:Y:S01]  /*1b00*/  IMAD R19, R12, R17, R19 ;  /* 0x000000110c137224 */ /* 0x000fe200078e0213 */
[----:B------:R-:W-:Y:S01]  /*1b10*/  SHF.R.U64 R17, R20, 0x1, R18 ;  /* 0x0000000114117819 */ /* 0x000fe20000001212 */
[----:B------:R-:W-:Y:S01]  /*1b20*/  IMAD.MOV.U32 R14, RZ, RZ, R6 ;  /* 0x000000ffff0e7224 */ /* 0x000fe200078e0006 */
[----:B------:R-:W-:Y:S01]  /*1b30*/  SHF.R.U32.HI R18, RZ, 0x1, R18 ;  /* 0x00000001ff127819 */ /* 0x000fe20000011612 */
[----:B------:R-:W-:Y:S01]  /*1b40*/  IMAD.IADD R12, R7, 0x1, R19 ;  /* 0x00000001070c7824 */ /* 0x000fe200078e0213 */
[----:B------:R-:W-:-:S05]  /*1b50*/  MOV R20, R17 ;  /* 0x0000001100147202 */ /* 0x000fca0000000f00 */
[----:B------:R-:W-:Y:S05]  /*1b60*/  @P0 BRA `(.L_x_3081) ;  /* 0xfffffffc00ac0947 */ /* 0x000fea000383ffff */
[----:B------:R-:W-:Y:S05]  /*1b70*/  BRA `(.L_x_3080) ;  /* 0x00000000002c7947 */ /* 0x000fea0003800000 */
.L_x_3079:
        /* <DEDUP_REMOVED lines=11> */
.L_x_3080:
[----:B------:R-:W-:Y:S05]  /*1c30*/  BSYNC.RECONVERGENT B0 ;  /* 0x0000000000007941 */ /* 0x000fea0003800200 */
.L_x_3078:
        /* <DEDUP_REMOVED lines=29> */
.L_x_3085:
        /* <DEDUP_REMOVED lines=22> */
.L_x_3083:
        /* <DEDUP_REMOVED lines=11> */
.L_x_3084:
[----:B------:R-:W-:Y:S05]  /*2020*/  BSYNC.RECONVERGENT B0 ;  /* 0x0000000000007941 */ /* 0x000fea0003800200 */
.L_x_3082:
        /* <DEDUP_REMOVED lines=29> */
.L_x_3089:
        /* <DEDUP_REMOVED lines=22> */
.L_x_3087:
        /* <DEDUP_REMOVED lines=11> */
.L_x_3088:
[----:B------:R-:W-:Y:S05]  /*2410*/  BSYNC.RECONVERGENT B0 ;  /* 0x0000000000007941 */ /* 0x000fea0003800200 */
.L_x_3086:
[----:B------:R-:W-:Y:S01]  /*2420*/  IADD3 R0, P0, PT, R0, UR5, RZ ;  /* 0x0000000500007c10 */ /* 0x000fe2000ff1e0ff */
[----:B------:R-:W-:Y:S01]  /*2430*/  IMAD.MOV.U32 R10, RZ, RZ, R14 ;  /* 0x000000ffff0a7224 */ /* 0x000fe200078e000e */
[----:B------:R-:W-:-:S03]  /*2440*/  MOV R11, R12 ;  /* 0x0000000c000b7202 */ /* 0x000fc60000000f00 */
        /* <DEDUP_REMOVED lines=10> */
.L_x_3091:
        /* <DEDUP_REMOVED lines=9> */
.L_x_4288:


//--------------------- .text._ZN2at6native61_GLOBAL__N__44eb8e94_28_ForeachBinaryOpScalarList_cu_dda10a6925multi_tensor_apply_kernelINS1_28TensorListScalarListMetadataIiLi1EEENS1_25BinaryOpScalarListFunctorIiLi1ELi1ELi0EEEJNS1_13power_functorIiEEEEEvT_T0_DpT1_ --------------------------
	.section	.text._ZN2at6native61_GLOBAL__N__44eb8e94_28_ForeachBinaryOpScalarList_cu_dda10a6925multi_tensor_apply_kernelINS1_28TensorListScalarListMetadataIiLi1EEENS1_25BinaryOpScalarListFunctorIiLi1ELi1ELi0EEEJNS1_13power_functorIiEEEEEvT_T0_DpT1_,"ax",@progbits
	.align	128
.text._ZN2at6native61_GLOBAL__N__44eb8e94_28_ForeachBinaryOpScalarList_cu_dda10a6925multi_tensor_apply_kernelINS1_28TensorListScalarListMetadataIiLi1EEENS1_25BinaryOpScalarListFunctorIiLi1ELi1ELi0EEEJNS1_13power_functorIiEEEEEvT_T0_DpT1_:
        .type           _ZN2at6native61_GLOBAL__N__44eb8e94_28_ForeachBinaryOpScalarList_cu_dda10a6925multi_tensor_apply_kernelINS1_28TensorListScalarListMetadataIiLi1EEENS1_25BinaryOpScalarListFunctorIiLi1ELi1ELi0EEEJNS1_13power_functorIiEEEEEvT_T0_DpT1_,@function
        .size           _ZN2at6native61_GLOBAL__N__44eb8e94_28_ForeachBinaryOpScalarList_cu_dda10a6925multi_tensor_apply_kernelINS1_28TensorListScalarListMetadataIiLi1EEENS1_25BinaryOpScalarListFunctorIiLi1ELi1ELi0EEEJNS1_13power_functorIiEEEEEvT_T0_DpT1_,(.L_x_4289 - _ZN2at6native61_GLOBAL__N__44eb8e94_28_ForeachBinaryOpScalarList_cu_dda10a6925multi_tensor_apply_kernelINS1_28TensorListScalarListMetadataIiLi1EEENS1_25BinaryOpScalarListFunctorIiLi1ELi1ELi0EEEJNS1_13power_functorIiEEEEEvT_T0_DpT1_)
        .other          _ZN2at6native61_GLOBAL__N__44eb8e94_28_ForeachBinaryOpScalarList_cu_dda10a6925multi_tensor_apply_kernelINS1_28TensorListScalarListMetadataIiLi1EEENS1_25BinaryOpScalarListFunctorIiLi1ELi1ELi0EEEJNS1_13power_functorIiEEEEEvT_T0_DpT1_,@"STO_CUDA_ENTRY STV_DEFAULT"
_ZN2at6native61_GLOBAL__N__44eb8e94_28_ForeachBinaryOpScalarList_cu_dda10a6925multi_tensor_apply_kernelINS1_28TensorListScalarListMetadataIiLi1EEENS1_25BinaryOpScalarListFunctorIiLi1ELi1ELi0EEEJNS1_13power_functorIiEEEEEvT_T0_DpT1_:
        /* <DEDUP_REMOVED lines=11> */
[----:B0-----:R-:W-:Y:S01]  /*00b0*/  UIMAD.WIDE UR6, UR10, 0x40000, UR6 ;  /* 0x000400000a0678a5 */ /* 0x001fe2000f8e0206 */
[----:B------:R-:W0:Y:S01]  /*00c0*/  LDCU UR10, c[0x0][UR11+0x980] ;  /* 0x000130000b0a77ac */ /* 0x000e220008000800 */
        /* <DEDUP_REMOVED lines=12> */
[----:B------:R-:W-:Y:S02]  /*0190*/  UISETP.LT.U32.AND UP0, UPT, UR15, 0x10000, UPT ;  /* 0x000100000f00788c */ /* 0x000fe4000bf01070 */
[----:B------:R-:W-:Y:S02]  /*01a0*/  ULOP3.LUT UR4, UR10, 0x1, URZ, 0xc0, !UPT ;  /* 0x000000010a047892 */ /* 0x000fe4000f8ec0ff */
[----:B------:R-:W-:Y:S02]  /*01b0*/  UISETP.LT.U32.AND.EX UP0, UPT, UR9, URZ, UPT, UP0 ;  /* 0x000000ff0900728c */ /* 0x000fe4000bf01100 */
[----:B------:R-:W-:Y:S01]  /*01c0*/  UISETP.NE.U32.AND UP1, UPT, UR4, 0x1, UPT ;  /* 0x000000010400788c */ /* 0x000fe2000bf25070 */
[----:B------:R-:W-:Y:S01]  /*01d0*/  UMOV UR8, 0xffffffff ;  /* 0xffffffff00087882 */ /* 0x000fe20000000000 */
[----:B------:R-:W-:-:S02]  /*01e0*/  USEL UR11, UR15, 0x10000, UP0 ;  /* 0x000100000f0b7887 */ /* 0x000fc40008000000 */
[----:B------:R-:W-:Y:S02]  /*01f0*/  USEL UR14, UR9, URZ, UP0 ;  /* 0x000000ff090e7287 */ /* 0x000fe40008000000 */
[----:B------:R-:W-:Y:S01]  /*0200*/  USEL UR8, UR8, 0x1, !UP1 ;  /* 0x0000000108087887 */ /* 0x000fe2000c800000 */
[----:B------:R-:W-:Y:S01]  /*0210*/  UMOV UR4, URZ ;  /* 0x000000ff00047c82 */ /* 0x000fe20008000000 */
[----:B------:R-:W-:-:S10]  /*0220*/  UMOV UR5, URZ ;  /* 0x000000ff00057c82 */ /* 0x000fd40008000000 */
.L_x_3109:
[----:B0-----:R-:W-:Y:S01]  /*0230*/  IADD3 R12, P1, PT, R20, UR4, RZ ;  /* 0x00000004140c7c10 */ /* 0x001fe2000ff3e0ff */
[C---:B-12---:R-:W-:Y:S01]  /*0240*/  IMAD.SHL.U32 R5, R9.reuse, 0x4, RZ ;  /* 0x0000000409057824 */ /* 0x046fe200078e00ff */
[----:B------:R-:W-:Y:S01]  /*0250*/  SHF.R.U32.HI R7, RZ, 0x1e, R9 ;  /* 0x0000001eff077819 */ /* 0x000fe20000011609 */
[----:B------:R-:W-:Y:S01]  /*0260*/  IMAD.MOV.U32 R13, RZ, RZ, RZ ;  /* 0x000000ffff0d7224 */ /* 0x000fe200078e00ff */
[C---:B------:R-:W-:Y:S01]  /*0270*/  IADD3 R10, P3, PT, R9.reuse, R12, RZ ;  /* 0x0000000c090a7210 */ /* 0x040fe20007f7e0ff */
[----:B------:R-:W-:Y:S01]  /*0280*/  IMAD.X R11, RZ, RZ, UR5, P1 ;  /* 0x00000005ff0b7e24 */ /* 0x000fe200088e06ff */
        /* <DEDUP_REMOVED lines=13> */
[----:B------:R-:W-:Y:S01]  /*0360*/  ISETP.GE.U32.AND P2, PT, R23, UR11, PT ;  /* 0x0000000b17007c0c */ /* 0x000fe2000bf46070 */
[----:B------:R0:W5:Y:S01]  /*0370*/  @!P0 LDG.E R13, desc[UR12][R18.64] ;  /* 0x0000000c120d8981 */ /* 0x000162000c1e1900 */
[----:B------:R-:W-:-:S02]  /*0380*/  IADD3 R4, P5, PT, R5, R2, RZ ;  /* 0x0000000205047210 */ /* 0x000fc40007fbe0ff */
[----:B------:R-:W-:Y:S02]  /*0390*/  ISETP.GE.U32.AND.EX P1, PT, R24, UR14, PT, P1 ;  /* 0x0000000e18007c0c */ /* 0x000fe4000bf26110 */
[----:B------:R-:W-:Y:S02]  /*03a0*/  ISETP.GE.U32.AND.EX P3, PT, R22, UR14, PT, P3 ;  /* 0x0000000e16007c0c */ /* 0x000fe4000bf66130 */
[----:B------:R-:W-:Y:S01]  /*03b0*/  ISETP.GE.U32.AND.EX P2, PT, R21, UR14, PT, P2 ;  /* 0x0000000e15007c0c */ /* 0x000fe2000bf46120 */
[----:B------:R-:W-:Y:S01]  /*03c0*/  IMAD.X R5, R7, 0x1, R3, P5 ;  /* 0x0000000107057824 */ /* 0x000fe200028e0603 */
[C---:B------:R-:W-:Y:S02]  /*03d0*/  LEA R6, P0, R9.reuse, R4, 0x2 ;  /* 0x0000000409067211 */ /* 0x040fe400078010ff */
[----:B------:R-:W-:Y:S01]  /*03e0*/  CS2R R14, SRZ ;  /* 0x00000000000e7805 */ /* 0x000fe2000001ff00 */
[----:B------:R-:W-:Y:S01]  /*03f0*/  IMAD.MOV.U32 R16, RZ, RZ, RZ ;  /* 0x000000ffff107224 */ /* 0x000fe200078e00ff */
[----:B------:R-:W-:-:S04]  /*0400*/  LEA.HI.X R7, R9, R5, RZ, 0x2, P0 ;  /* 0x0000000509077211 */ /* 0x000fc800000f14ff */
[----:B------:R0:W5:Y:S04]  /*0410*/  @!P1 LDG.E R15, desc[UR12][R2.64] ;  /* 0x0000000c020f9981 */ /* 0x000168000c1e1900 */
[----:B------:R0:W5:Y:S04]  /*0420*/  @!P3 LDG.E R16, desc[UR12][R4.64] ;  /* 0x0000000c0410b981 */ /* 0x000168000c1e1900 */
[----:B------:R0:W5:Y:S01]  /*0430*/  @!P2 LDG.E R14, desc[UR12][R6.64] ;  /* 0x0000000c060ea981 */ /* 0x000162000c1e1900 */
[----:B------:R-:W-:-:S09]  /*0440*/  UISETP.GE.AND UP0, UPT, UR10, URZ, UPT ;  /* 0x000000ff0a00728c */ /* 0x000fd2000bf06270 */
[----:B0-----:R-:W-:Y:S05]  /*0450*/  BRA.U !UP0, `(.L_x_3093) ;  /* 0x0000000108387547 */ /* 0x001fea000b800000 */
[----:B------:R-:W-:Y:S01]  /*0460*/  UISETP.NE.AND UP1, UPT, UR10, URZ, UPT ;  /* 0x000000ff0a00728c */ /* 0x000fe2000bf25270 */
[----:B------:R-:W-:-:S08]  /*0470*/  IMAD.MOV.U32 R0, RZ, RZ, 0x1 ;  /* 0x00000001ff007424 */ /* 0x000fd000078e00ff */
[----:B------:R-:W-:Y:S05]  /*0480*/  BRA.U !UP1, `(.L_x_3094) ;  /* 0x00000001094c7547 */ /* 0x000fea000b800000 */
[----:B------:R-:W-:Y:S02]  /*0490*/  IMAD.MOV.U32 R0, RZ, RZ, 0x1 ;  /* 0x00000001ff007424 */ /* 0x000fe400078e00ff */
[----:B------:R-:W-:-:S07]  /*04a0*/  IMAD.U32 R17, RZ, RZ, UR10 ;  /* 0x0000000aff117e24 */ /* 0x000fce000f8e00ff */
.L_x_3095:
        /* <DEDUP_REMOVED lines=9> */
.L_x_3093:
[----:B-----5:R-:W-:Y:S01]  /*0540*/  ISETP.NE.AND P0, PT, R13, 0x1, PT ;  /* 0x000000010d00780c */ /* 0x020fe20003f05270 */
[----:B------:R-:W-:Y:S01]  /*0550*/  BSSY.RECONVERGENT B0, `(.L_x_3094) ;  /* 0x0000006000007945 */ /* 0x000fe20003800200 */
[----:B------:R-:W-:-:S11]  /*0560*/  IMAD.MOV.U32 R0, RZ, RZ, R13 ;  /* 0x000000ffff007224 */ /* 0x000fd600078e000d */
[----:B------:R-:W-:Y:S05]  /*0570*/  @!P0 BRA `(.L_x_3096) ;  /* 0x00000000000c8947 */ /* 0x000fea0003800000 */
[----:B------:R-:W-:Y:S01]  /*0580*/  ISETP.NE.AND P0, PT, R13, -0x1, PT ;  /* 0xffffffff0d00780c */ /* 0x000fe20003f05270 */
[----:B------:R-:W-:-:S12]  /*0590*/  IMAD.U32 R0, RZ, RZ, UR8 ;  /* 0x00000008ff007e24 */ /* 0x000fd8000f8e00ff */
[----:B------:R-:W-:-:S07]  /*05a0*/  @P0 IMAD.MOV.U32 R0, RZ, RZ, RZ ;  /* 0x000000ffff000224 */ /* 0x000fce00078e00ff */
.L_x_3096:
[----:B------:R-:W-:Y:S05]  /*05b0*/  BSYNC.RECONVERGENT B0 ;  /* 0x0000000000007941 */ /* 0x000fea0003800200 */
.L_x_3094:
[----:B------:R-:W-:Y:S05]  /*05c0*/  BRA.U !UP0, `(.L_x_3097) ;  /* 0x0000000108547547 */ /* 0x000fea000b800000 */
[----:B------:R-:W-:Y:S01]  /*05d0*/  UISETP.NE.AND UP1, UPT, UR10, URZ, UPT ;  /* 0x000000ff0a00728c */ /* 0x000fe2000bf25270 */
[----:B-----5:R-:W-:-:S08]  /*05e0*/  IMAD.MOV.U32 R13, RZ, RZ, 0x1 ;  /* 0x00000001ff0d7424 */ /* 0x020fd000078e00ff */
[----:B------:R-:W-:Y:S05]  /*05f0*/  BRA.U !UP1, `(.L_x_3098) ;  /* 0x0000000109687547 */ /* 0x000fea000b800000 */
[----:B------:R-:W-:Y:S01]  /*0600*/  ULOP3.LUT UR9, UR10, 0x1, URZ, 0xc0, !UPT ;  /* 0x000000010a097892 */ /* 0x000fe2000f8ec0ff */
[----:B------:R-:W-:-:S03]  /*0610*/  IMAD R17, R15, R15, RZ ;  /* 0x0000000f0f117224 */ /* 0x000fc600078e02ff */
[----:B------:R-:W-:-:S06]  /*0620*/  UISETP.NE.U32.AND UP1, UPT, UR9, 0x1, UPT ;  /* 0x000000010900788c */ /* 0x000fcc000bf25070 */
[----:B------:R-:W-:Y:S01]  /*0630*/  PLOP3.LUT P0, PT, PT, PT, UP1, 0x80, 0x8 ;  /* 0x000000000008781c */ /* 0x000fe20003f0f018 */
[----:B------:R-:W-:-:S03]  /*0640*/  UISETP.GE.U32.AND UP1, UPT, UR10, 0x2, UPT ;  /* 0x000000020a00788c */ /* 0x000fc6000bf26070 */
[----:B------:R-:W-:-:S06]  /*0650*/  SEL R13, R15, 0x1, !P0 ;  /* 0x000000010f0d7807 */ /* 0x000fcc0004000000 */
[----:B------:R-:W-:Y:S05]  /*0660*/  BRA.U !UP1, `(.L_x_3098) ;  /* 0x00000001094c7547 */ /* 0x000fea000b800000 */
[----:B------:R-:W-:-:S06]  /*0670*/  USHF.R.U32.HI UR9, URZ, 0x1, UR10 ;  /* 0x00000001ff097899 */ /* 0x000fcc000801160a */
[----:B------:R-:W-:-:S07]  /*0680*/  IMAD.U32 R15, RZ, RZ, UR9 ;  /* 0x00000009ff0f7e24 */ /* 0x000fce000f8e00ff */
.L_x_3099:
        /* <DEDUP_REMOVED lines=9> */
.L_x_3097:
[----:B-----5:R-:W-:Y:S01]  /*0720*/  ISETP.NE.AND P0, PT, R15, 0x1, PT ;  /* 0x000000010f00780c */ /* 0x020fe20003f05270 */
[----:B------:R-:W-:Y:S01]  /*0730*/  BSSY.RECONVERGENT B0, `(.L_x_3098) ;  /* 0x0000006000007945 */ /* 0x000fe20003800200 */
[----:B------:R-:W-:-:S11]  /*0740*/  IMAD.MOV.U32 R13, RZ, RZ, R15 ;  /* 0x000000ffff0d7224 */ /* 0x000fd600078e000f */
[----:B------:R-:W-:Y:S05]  /*0750*/  @!P0 BRA `(.L_x_3100) ;  /* 0x00000000000c8947 */ /* 0x000fea0003800000 */
[----:B------:R-:W-:Y:S01]  /*0760*/  ISETP.NE.AND P0, PT, R15, -0x1, PT ;  /* 0xffffffff0f00780c */ /* 0x000fe20003f05270 */
[----:B------:R-:W-:-:S12]  /*0770*/  IMAD.U32 R13, RZ, RZ, UR8 ;  /* 0x00000008ff0d7e24 */ /* 0x000fd8000f8e00ff */
[----:B------:R-:W-:-:S07]  /*0780*/  @P0 IMAD.MOV.U32 R13, RZ, RZ, RZ ;  /* 0x000000ffff0d0224 */ /* 0x000fce00078e00ff */
.L_x_3100:
[----:B------:R-:W-:Y:S05]  /*0790*/  BSYNC.RECONVERGENT B0 ;  /* 0x0000000000007941 */ /* 0x000fea0003800200 */
.L_x_3098:
[----:B------:R-:W-:Y:S05]  /*07a0*/  BRA.U !UP0, `(.L_x_3101) ;  /* 0x0000000108547547 */ /* 0x000fea000b800000 */
[----:B------:R-:W-:Y:S01]  /*07b0*/  UISETP.NE.AND UP1, UPT, UR10, URZ, UPT ;  /* 0x000000ff0a00728c */ /* 0x000fe2000bf25270 */
[----:B------:R-:W-:-:S08]  /*07c0*/  IMAD.MOV.U32 R15, RZ, RZ, 0x1 ;  /* 0x00000001ff0f7424 */ /* 0x000fd000078e00ff */
        /* <DEDUP_REMOVED lines=10> */
.L_x_3103:
        /* <DEDUP_REMOVED lines=9> */
.L_x_3101:
[----:B------:R-:W-:Y:S01]  /*0900*/  ISETP.NE.AND P0, PT, R16, 0x1, PT ;  /* 0x000000011000780c */ /* 0x000fe20003f05270 */
[----:B------:R-:W-:Y:S01]  /*0910*/  BSSY.RECONVERGENT B0, `(.L_x_3102) ;  /* 0x0000006000007945 */ /* 0x000fe20003800200 */
[----:B------:R-:W-:-:S11]  /*0920*/  IMAD.MOV.U32 R15, RZ, RZ, R16 ;  /* 0x000000ffff0f7224 */ /* 0x000fd600078e0010 */
[----:B------:R-:W-:Y:S05]  /*0930*/  @!P0 BRA `(.L_x_3104) ;  /* 0x00000000000c8947 */ /* 0x000fea0003800000 */
[----:B------:R-:W-:Y:S01]  /*0940*/  ISETP.NE.AND P0, PT, R16, -0x1, PT ;  /* 0xffffffff1000780c */ /* 0x000fe20003f05270 */
[----:B------:R-:W-:-:S12]  /*0950*/  IMAD.U32 R15, RZ, RZ, UR8 ;  /* 0x00000008ff0f7e24 */ /* 0x000fd8000f8e00ff */
[----:B------:R-:W-:-:S07]  /*0960*/  @P0 IMAD.MOV.U32 R15, RZ, RZ, RZ ;  /* 0x000000ffff0f0224 */ /* 0x000fce00078e00ff */
.L_x_3104:
[----:B------:R-:W-:Y:S05]  /*0970*/  BSYNC.RECONVERGENT B0 ;  /* 0x0000000000007941 */ /* 0x000fea0003800200 */
.L_x_3102:
        /* <DEDUP_REMOVED lines=11> */
[----:B------:R-:W-:Y:S01]  /*0a30*/  USHF.R.U32.HI UR9, URZ, 0x1, UR10 ;  /* 0x00000001ff097899 */ /* 0x000fe2000801160a */
[----:B------:R-:W-:-:S05]  /*0a40*/  IMAD.MOV.U32 R18, RZ, RZ, R16 ;  /* 0x000000ffff127224 */ /* 0x000fca00078e0010 */
[----:B------:R-:W-:-:S07]  /*0a50*/  IMAD.U32 R14, RZ, RZ, UR9 ;  /* 0x00000009ff0e7e24 */ /* 0x000fce000f8e00ff */
.L_x_3107:
        /* <DEDUP_REMOVED lines=9> */
.L_x_3105:
[----:B------:R-:W-:Y:S01]  /*0af0*/  ISETP.NE.AND P0, PT, R14, 0x1, PT ;  /* 0x000000010e00780c */ /* 0x000fe20003f05270 */
[----:B------:R-:W-:Y:S01]  /*0b00*/  BSSY.RECONVERGENT B0, `(.L_x_3106) ;  /* 0x0000006000007945 */ /* 0x000fe20003800200 */
[----:B------:R-:W-:-:S11]  /*0b10*/  IMAD.MOV.U32 R17, RZ, RZ, R14 ;  /* 0x000000ffff117224 */ /* 0x000fd600078e000e */
[----:B------:R-:W-:Y:S05]  /*0b20*/  @!P0 BRA `(.L_x_3108) ;  /* 0x00000000000c8947 */ /* 0x000fea0003800000 */
[----:B------:R-:W-:Y:S01]  /*0b30*/  ISETP.NE.AND P0, PT, R14, -0x1, PT ;  /* 0xffffffff0e00780c */ /* 0x000fe20003f05270 */
[----:B------:R-:W-:-:S12]  /*0b40*/  IMAD.U32 R17, RZ, RZ, UR8 ;  /* 0x00000008ff117e24 */ /* 0x000fd8000f8e00ff */
[----:B------:R-:W-:-:S07]  /*0b50*/  @P0 IMAD.MOV.U32 R17, RZ, RZ, RZ ;  /* 0x000000ffff110224 */ /* 0x000fce00078e00ff */
.L_x_3108:
[----:B------:R-:W-:Y:S05]  /*0b60*/  BSYNC.RECONVERGENT B0 ;  /* 0x0000000000007941 */ /* 0x000fea0003800200 */
.L_x_3106:
[----:B------:R-:W-:Y:S01]  /*0b70*/  ISETP.GE.U32.AND P0, PT, R12, UR11, PT ;  /* 0x0000000b0c007c0c */ /* 0x000fe2000bf06070 */
[----:B------:R-:W0:Y:S01]  /*0b80*/  LDCU UR9, c[0x0][0x360] ;  /* 0x00006c00ff0977ac */ /* 0x000e220008000800 */
[----:B------:R-:W-:Y:S02]  /*0b90*/  ISETP.GE.U32.AND P2, PT, R10, UR11, PT ;  /* 0x0000000b0a007c0c */ /* 0x000fe4000bf46070 */
[----:B------:R-:W-:Y:S02]  /*0ba0*/  ISETP.GE.U32.AND.EX P0, PT, R11, UR14, PT, P0 ;  /* 0x0000000e0b007c0c */ /* 0x000fe4000bf06100 */
[----:B------:R-:W-:Y:S02]  /*0bb0*/  ISETP.GE.U32.AND P3, PT, R8, UR11, PT ;  /* 0x0000000b08007c0c */ /* 0x000fe4000bf66070 */
[----:B------:R-:W-:Y:S02]  /*0bc0*/  ISETP.GE.U32.AND P1, PT, R23, UR11, PT ;  /* 0x0000000b17007c0c */ /* 0x000fe4000bf26070 */
[----:B------:R-:W-:-:S02]  /*0bd0*/  ISETP.GE.U32.AND.EX P2, PT, R24, UR14, PT, P2 ;  /* 0x0000000e18007c0c */ /* 0x000fc4000bf46120 */
[----:B------:R-:W-:Y:S02]  /*0be0*/  ISETP.GE.U32.AND.EX P3, PT, R22, UR14, PT, P3 ;  /* 0x0000000e16007c0c */ /* 0x000fe4000bf66130 */
[----:B------:R-:W-:-:S03]  /*0bf0*/  ISETP.GE.U32.AND.EX P1, PT, R21, UR14, PT, P1 ;  /* 0x0000000e15007c0c */ /* 0x000fc6000bf26110 */
[----:B------:R-:W1:Y:S02]  /*0c00*/  @!P0 S2R R20, SR_TID.X ;  /* 0x0000000000148919 */ /* 0x000e640000002100 */
[----:B-1----:R-:W-:Y:S01]  /*0c10*/  @!P0 IADD3 R8, P4, PT, R20, UR4, RZ ;  /* 0x0000000414088c10 */ /* 0x002fe2000ff9e0ff */
[----:B0-----:R-:W-:-:S04]  /*0c20*/  ULEA UR4, UP0, UR9, UR4, 0x2 ;  /* 0x0000000409047291 */ /* 0x001fc8000f8010ff */
[----:B------:R-:W-:Y:S01]  /*0c30*/  @!P0 IMAD.X R11, RZ, RZ, UR5, P4 ;  /* 0x00000005ff0b8e24 */ /* 0x000fe2000a0e06ff */
[C---:B------:R-:W-:Y:S01]  /*0c40*/  @!P0 LEA R10, P4, R8.reuse, UR6, 0x2 ;  /* 0x00000006080a8c11 */ /* 0x040fe2000f8810ff */
[----:B------:R-:W-:Y:S02]  /*0c50*/  UIADD3.X UR5, UPT, UPT, URZ, UR5, URZ, UP0, !UPT ;  /* 0x00000005ff057290 */ /* 0x000fe400087fe4ff */
[----:B------:R-:W-:Y:S01]  /*0c60*/  UISETP.GE.U32.AND UP0, UPT, UR4, UR11, UPT ;  /* 0x0000000b0400728c */ /* 0x000fe2000bf06070 */
[----:B------:R-:W-:-:S03]  /*0c70*/  @!P0 LEA.HI.X R11, R8, UR7, R11, 0x2, P4 ;  /* 0x00000007080b8c11 */ /* 0x000fc6000a0f140b */
[----:B------:R-:W-:Y:S02]  /*0c80*/  UISETP.GE.U32.AND.EX UP0, UPT, UR5, UR14, UPT, UP0 ;  /* 0x0000000e0500728c */ /* 0x000fe4000bf06100 */
[----:B------:R2:W-:Y:S04]  /*0c90*/  @!P0 STG.E desc[UR12][R10.64], R0 ;  /* 0x000000000a008986 */ /* 0x0005e8000c10190c */
[----:B------:R2:W-:Y:S04]  /*0ca0*/  @!P2 STG.E desc[UR12][R2.64], R13 ;  /* 0x0000000d0200a986 */ /* 0x0005e8000c10190c */
[----:B------:R2:W-:Y:S04]  /*0cb0*/  @!P3 STG.E desc[UR12][R4.64], R15 ;  /* 0x0000000f0400b986 */ /* 0x0005e8000c10190c */
[----:B------:R2:W-:Y:S01]  /*0cc0*/  @!P1 STG.E desc[UR12][R6.64], R17 ;  /* 0x0000001106009986 */ /* 0x0005e2000c10190c */
[----:B------:R-:W-:Y:S05]  /*0cd0*/  BRA.U !UP0, `(.L_x_3109) ;  /* 0xfffffff508547547 */ /* 0x000fea000b83ffff */
[----:B------:R-:W-:Y:S05]  /*0ce0*/  EXIT ;  /* 0x000000000000794d */ /* 0x000fea0003800000 */
.L_x_3092:
        /* <DEDUP_REMOVED lines=11> */
.L_x_3126:
[----:B------:R-:W-:-:S04]  /*0da0*/  LEA R2, P0, R13, UR6, 0x4 ;  /* 0x000000060d027c11 */ /* 0x000fc8000f8020ff */
[----:B------:R-:W-:-:S05]  /*0db0*/  LEA.HI.X R3, R13, UR7, R0, 0x4, P0 ;  /* 0x000000070d037c11 */ /* 0x000fca00080f2400 */
[----:B------:R1:W5:Y:S01]  /*0dc0*/  LDG.E.128 R8, desc[UR12][R2.64] ;  /* 0x0000000c02087981 */ /* 0x000362000c1e1d00 */
[----:B------:R-:W-:Y:S01]  /*0dd0*/  ISETP.LE.AND P0, PT, RZ, UR10, PT ;  /* 0x0000000aff007c0c */ /* 0x000fe2000bf03270 */
[----:B------:R-:W-:-:S12]  /*0de0*/  BSSY.RECONVERGENT B0, `(.L_x_3110) ;  /* 0x0000016000007945 */ /* 0x000fd80003800200 */
[----:B-1----:R-:W-:Y:S05]  /*0df0*/  @!P0 BRA `(.L_x_3111) ;  /* 0x0000000000388947 */ /* 0x002fea0003800000 */
[----:B------:R-:W-:Y:S01]  /*0e00*/  UISETP.NE.AND UP0, UPT, UR10, URZ, UPT ;  /* 0x000000ff0a00728c */ /* 0x000fe2000bf05270 */
[----:B------:R-:W-:-:S08]  /*0e10*/  IMAD.MOV.U32 R4, RZ, RZ, 0x1 ;  /* 0x00000001ff047424 */ /* 0x000fd000078e00ff */
[----:B------:R-:W-:Y:S05]  /*0e20*/  BRA.U !UP0, `(.L_x_3112) ;  /* 0x0000000108447547 */ /* 0x000fea000b800000 */
[----:B------:R-:W-:Y:S02]  /*0e30*/  IMAD.U32 R5, RZ, RZ, UR10 ;  /* 0x0000000aff057e24 */ /* 0x000fe4000f8e00ff */
[----:B------:R-:W-:-:S07]  /*0e40*/  IMAD.MOV.U32 R4, RZ, RZ, 0x1 ;  /* 0x00000001ff047424 */ /* 0x000fce00078e00ff */
.L_x_3113:
        /* <DEDUP_REMOVED lines=9> */
.L_x_3111:
[----:B-----5:R-:W-:Y:S01]  /*0ee0*/  ISETP.NE.AND P1, PT, R8, 0x1, PT ;  /* 0x000000010800780c */ /* 0x020fe20003f25270 */
[----:B------:R-:W-:-:S12]  /*0ef0*/  IMAD.MOV.U32 R4, RZ, RZ, R8 ;  /* 0x000000ffff047224 */ /* 0x000fd800078e0008 */
[----:B------:R-:W-:Y:S05]  /*0f00*/  @!P1 BRA `(.L_x_3112) ;  /* 0x00000000000c9947 */ /* 0x000fea0003800000 */
[----:B------:R-:W-:Y:S01]  /*0f10*/  ISETP.NE.AND P1, PT, R8, -0x1, PT ;  /* 0xffffffff0800780c */ /* 0x000fe20003f25270 */
[----:B------:R-:W-:-:S12]  /*0f20*/  IMAD.U32 R4, RZ, RZ, UR4 ;  /* 0x00000004ff047e24 */ /* 0x000fd8000f8e00ff */
[----:B------:R-:W-:-:S07]  /*0f30*/  @P1 IMAD.MOV.U32 R4, RZ, RZ, RZ ;  /* 0x000000ffff041224 */ /* 0x000fce00078e00ff */
.L_x_3112:
[----:B0-----:R-:W-:Y:S05]  /*0f40*/  BSYNC.RECONVERGENT B0 ;  /* 0x0000000000007941 */ /* 0x001fea0003800200 */
.L_x_3110:
[----:B------:R-:W-:Y:S04]  /*0f50*/  BSSY.RECONVERGENT B0, `(.L_x_3114) ;  /* 0x000001e000007945 */ /* 0x000fe80003800200 */
[----:B------:R-:W-:Y:S05]  /*0f60*/  @!P0 BRA `(.L_x_3115) ;  /* 0x0000000000588947 */ /* 0x000fea0003800000 */
[----:B------:R-:W-:Y:S01]  /*0f70*/  UISETP.NE.AND UP0, UPT, UR10, URZ, UPT ;  /* 0x000000ff0a00728c */ /* 0x000fe2000bf05270 */
[----:B------:R-:W-:-:S08]  /*0f80*/  IMAD.MOV.U32 R5, RZ, RZ, 0x1 ;  /* 0x00000001ff057424 */ /* 0x000fd000078e00ff */
[----:B------:R-:W-:Y:S05]  /*0f90*/  BRA.U !UP0, `(.L_x_3116) ;  /* 0x0000000108647547 */ /* 0x000fea000b800000 */
[----:B------:R-:W-:Y:S01]  /*0fa0*/  ULOP3.LUT UR8, UR10, 0x1, URZ, 0xc0, !UPT ;  /* 0x000000010a087892 */ /* 0x000fe2000f8ec0ff */
[----:B-----5:R-:W-:-:S03]  /*0fb0*/  IMAD R6, R9, R9, RZ ;  /* 0x0000000909067224 */ /* 0x020fc600078e02ff */
        /* <DEDUP_REMOVED lines=8> */
.L_x_3117:
        /* <DEDUP_REMOVED lines=9> */
.L_x_3115:
[----:B-----5:R-:W-:Y:S01]  /*10d0*/  ISETP.NE.AND P1, PT, R9, 0x1, PT ;  /* 0x000000010900780c */ /* 0x020fe20003f25270 */
[----:B------:R-:W-:-:S12]  /*10e0*/  IMAD.MOV.U32 R5, RZ, RZ, R9 ;  /* 0x000000ffff057224 */ /* 0x000fd800078e0009 */
[----:B------:R-:W-:Y:S05]  /*10f0*/  @!P1 BRA `(.L_x_3116) ;  /* 0x00000000000c9947 */ /* 0x000fea0003800000 */
[----:B------:R-:W-:Y:S01]  /*1100*/  ISETP.NE.AND P1, PT, R9, -0x1, PT ;  /* 0xffffffff0900780c */ /* 0x000fe20003f25270 */
[----:B------:R-:W-:-:S12]  /*1110*/  IMAD.U32 R5, RZ, RZ, UR4 ;  /* 0x00000004ff057e24 */ /* 0x000fd8000f8e00ff */
[----:B------:R-:W-:-:S07]  /*1120*/  @P1 IMAD.MOV.U32 R5, RZ, RZ, RZ ;  /* 0x000000ffff051224 */ /* 0x000fce00078e00ff */
.L_x_3116:
[----:B------:R-:W-:Y:S05]  /*1130*/  BSYNC.RECONVERGENT B0 ;  /* 0x0000000000007941 */ /* 0x000fea0003800200 */
.L_x_3114:
        /* <DEDUP_REMOVED lines=15> */
.L_x_3121:
        /* <DEDUP_REMOVED lines=9> */
.L_x_3119:
[----:B-----5:R-:W-:Y:S01]  /*12c0*/  ISETP.NE.AND P1, PT, R10, 0x1, PT ;  /* 0x000000010a00780c */ /* 0x020fe20003f25270 */
[----:B------:R-:W-:-:S12]  /*12d0*/  IMAD.MOV.U32 R6, RZ, RZ, R10 ;  /* 0x000000ffff067224 */ /* 0x000fd800078e000a */
[----:B------:R-:W-:Y:S05]  /*12e0*/  @!P1 BRA `(.L_x_3120) ;  /* 0x00000000000c9947 */ /* 0x000fea0003800000 */
[----:B------:R-:W-:Y:S01]  /*12f0*/  ISETP.NE.AND P1, PT, R10, -0x1, PT ;  /* 0xffffffff0a00780c */ /* 0x000fe20003f25270 */
[----:B------:R-:W-:-:S12]  /*1300*/  IMAD.U32 R6, RZ, RZ, UR4 ;  /* 0x00000004ff067e24 */ /* 0x000fd8000f8e00ff */
[----:B------:R-:W-:-:S07]  /*1310*/  @P1 IMAD.MOV.U32 R6, RZ, RZ, RZ ;  /* 0x000000ffff061224 */ /* 0x000fce00078e00ff */
.L_x_3120:
[----:B------:R-:W-:Y:S05]  /*1320*/  BSYNC.RECONVERGENT B0 ;  /* 0x0000000000007941 */ /* 0x000fea0003800200 */
.L_x_3118:
        /* <DEDUP_REMOVED lines=15> */
.L_x_3125:
        /* <DEDUP_REMOVED lines=9> */
.L_x_3123:
[----:B-----5:R-:W-:Y:S01]  /*14b0*/  ISETP.NE.AND P0, PT, R11, 0x1, PT ;  /* 0x000000010b00780c */ /* 0x020fe20003f05270 */
[----:B------:R-:W-:-:S12]  /*14c0*/  IMAD.MOV.U32 R7, RZ, RZ, R11 ;  /* 0x000000ffff077224 */ /* 0x000fd800078e000b */
[----:B------:R-:W-:Y:S05]  /*14d0*/  @!P0 BRA `(.L_x_3124) ;  /* 0x00000000000c8947 */ /* 0x000fea0003800000 */
[----:B------:R-:W-:Y:S01]  /*14e0*/  ISETP.NE.AND P0, PT, R11, -0x1, PT ;  /* 0xffffffff0b00780c */ /* 0x000fe20003f05270 */
[----:B------:R-:W-:-:S12]  /*14f0*/  IMAD.U32 R7, RZ, RZ, UR4 ;  /* 0x00000004ff077e24 */ /* 0x000fd8000f8e00ff */
[----:B------:R-:W-:-:S07]  /*1500*/  @P0 IMAD.MOV.U32 R7, RZ, RZ, RZ ;  /* 0x000000ffff070224 */ /* 0x000fce00078e00ff */
.L_x_3124:
[----:B------:R-:W-:Y:S05]  /*1510*/  BSYNC.RECONVERGENT B0 ;  /* 0x0000000000007941 */ /* 0x000fea0003800200 */
.L_x_3122:
[----:B------:R-:W-:Y:S01]  /*1520*/  IADD3 R13, P0, PT, R13, UR5, RZ ;  /* 0x000000050d0d7c10 */ /* 0x000fe2000ff1e0ff */
[----:B------:R1:W-:Y:S04]  /*1530*/  STG.E.128 desc[UR12][R2.64], R4 ;  /* 0x0000000402007986 */ /* 0x0003e8000c101d0c */
[C---:B-----5:R-:W-:Y:S02]  /*1540*/  IMAD.SHL.U32 R8, R13.reuse, 0x4, RZ ;  /* 0x000000040d087824 */ /* 0x060fe400078e00ff */
[----:B------:R-:W-:Y:S01]  /*1550*/  IMAD.X R0, RZ, RZ, R0, P0 ;  /* 0x000000ffff007224 */ /* 0x000fe200000e0600 */
[----:B------:R-:W-:Y:S02]  /*1560*/  LOP3.LUT P0, RZ, R13, 0xffffc000, RZ, 0xc0, !PT ;  /* 0xffffc0000dff7812 */ /* 0x000fe4000780c0ff */
[----:B------:R-:W-:-:S02]  /*1570*/  ISETP.LT.U32.AND P1, PT, R8, UR15, PT ;  /* 0x0000000f08007c0c */ /* 0x000fc4000bf21070 */
[----:B------:R-:W-:Y:S02]  /*1580*/  SHF.L.U64.HI R8, R13, 0x2, R0 ;  /* 0x000000020d087819 */ /* 0x000fe40000010200 */
[----:B------:R-:W-:Y:S02]  /*1590*/  LOP3.LUT P0, RZ, R0, 0x3fffffff, RZ, 0xc0, P0 ;  /* 0x3fffffff00ff7812 */ /* 0x000fe4000000c0ff */
[----:B------:R-:W-:-:S13]  /*15a0*/  ISETP.LT.AND.EX P1, PT, R8, UR9, PT, P1 ;  /* 0x0000000908007c0c */ /* 0x000fda000bf21310 */
[----:B-1----:R-:W-:Y:S05]  /*15b0*/  @!P0 BRA P1, `(.L_x_3126) ;  /* 0xfffffff400f88947 */ /* 0x002fea000083ffff */
[----:B------:R-:W-:Y:S05]  /*15c0*/  EXIT ;  /* 0x000000000000794d */ /* 0x000fea0003800000 */
.L_x_3127:
        /* <DEDUP_REMOVED lines=11> */
.L_x_4289:


//--------------------- .text._ZN2at6native61_GLOBAL__N__44eb8e94_28_ForeachBinaryOpScalarList_cu_dda10a6925multi_tensor_apply_kernelINS1_28TensorListScalarListMetadataIaLi1EEENS1_25BinaryOpScalarListFunctorIaLi1ELi1ELi0EEEJNS1_13power_functorIaEEEEEvT_T0_DpT1_ --------------------------
	.section	.text._ZN2at6native61_GLOBAL__N__44eb8e94_28_ForeachBinaryOpScalarList_cu_dda10a6925multi_tensor_apply_kernelINS1_28TensorListScalarListMetadataIaLi1EEENS1_25BinaryOpScalarListFunctorIaLi1ELi1ELi0EEEJNS1_13power_functorIaEEEEEvT_T0_DpT1_,"ax",@progbits
	.align	128
.text._ZN2at6native61_GLOBAL__N__44eb8e94_28_ForeachBinaryOpScalarList_cu_dda10a6925multi_tensor_apply_kernelINS1_28TensorListScalarListMetadataIaLi1EEENS1_25BinaryOpScalarListFunctorIaLi1ELi1ELi0EEEJNS1_13power_functorIaEEEEEvT_T0_DpT1_:
        .type           _ZN2at6native61_GLOBAL__N__44eb8e94_28_ForeachBinaryOpScalarList_cu_dda10a6925multi_tensor_apply_kernelINS1_28TensorListScalarListMetadataIaLi1EEENS1_25BinaryOpScalarListFunctorIaLi1ELi1ELi0EEEJNS1_13power_functorIaEEEEEvT_T0_DpT1_,@function
        .size           _ZN2at6native61_GLOBAL__N__44eb8e94_28_ForeachBinaryOpScalarList_cu_dda10a6925multi_tensor_apply_kernelINS1_28TensorListScalarListMetadataIaLi1EEENS1_25BinaryOpScalarListFunctorIaLi1ELi1ELi0EEEJNS1_13power_functorIaEEEEEvT_T0_DpT1_,(.L_x_4290 - _ZN2at6native61_GLOBAL__N__44eb8e94_28_ForeachBinaryOpScalarList_cu_dda10a6925multi_tensor_apply_kernelINS1_28TensorListScalarListMetadataIaLi1EEENS1_25BinaryOpScalarListFunctorIaLi1ELi1ELi0EEEJNS1_13power_functorIaEEEEEvT_T0_DpT1_)
        .other          _ZN2at6native61_GLOBAL__N__44eb8e94_28_ForeachBinaryOpScalarList_cu_dda10a6925multi_tensor_apply_kernelINS1_28TensorListScalarListMetadataIaLi1EEENS1_25BinaryOpScalarListFunctorIaLi1ELi1ELi0EEEJNS1_13power_functorIaEEEEEvT_T0_DpT1_,@"STO_CUDA_ENTRY STV_DEFAULT"
_ZN2at6native61_GLOBAL__N__44eb8e94_28_ForeachBinaryOpScalarList_cu_dda10a6925multi_tensor_apply_kernelINS1_28TensorListScalarListMetadataIaLi1EEENS1_25BinaryOpScalarListFunctorIaLi1ELi1ELi0EEEJNS1_13power_functorIaEEEEEvT_T0_DpT1_:
        /* <DEDUP_REMOVED lines=12> */
[----:B------:R-:W2:Y:S01]  /*00c0*/  LDCU.S8 UR8, c[0x0][UR8+0x980] ;  /* 0x00013000080877ac */ /* 0x000ea20008000200 */
        /* <DEDUP_REMOVED lines=10> */
[----:B------:R-:W0:Y:S01]  /*0170*/  S2R R0, SR_TID.X ;  /* 0x0000000000007919 */ /* 0x000e220000002100 */
[----:B------:R-:W-:Y:S02]  /*0180*/  UISETP.LT.U32.AND UP0, UPT, UR15, 0x10000, UPT ;  /* 0x000100000f00788c */ /* 0x000fe4000bf01070 */
[----:B------:R-:W-:Y:S02]  /*0190*/  ULOP3.LUT UR4, UR8, 0x1, URZ, 0xc0, !UPT ;  /* 0x0000000108047892 */ /* 0x000fe4000f8ec0ff */
[----:B------:R-:W-:Y:S02]  /*01a0*/  UISETP.LT.U32.AND.EX UP0, UPT, UR7, URZ, UPT, UP0 ;  /* 0x000000ff0700728c */ /* 0x000fe4000bf01100 */
[----:B------:R-:W-:Y:S01]  /*01b0*/  UISETP.NE.U32.AND UP1, UPT, UR4, 0x1, UPT ;  /* 0x000000010400788c */ /* 0x000fe2000bf25070 */
[----:B------:R-:W-:Y:S01]  /*01c0*/  UMOV UR6, 0xffff ;  /* 0x0000ffff00067882 */ /* 0x000fe20000000000 */
[----:B------:R-:W1:Y:S01]  /*01d0*/  LDCU UR12, c[0x0][0x360] ;  /* 0x00006c00ff0c77ac */ /* 0x000e620008000800 */
[----:B------:R-:W-:-:S02]  /*01e0*/  USEL UR13, UR15, 0x10000, UP0 ;  /* 0x000100000f0d7887 */ /* 0x000fc40008000000 */
[----:B------:R-:W-:Y:S02]  /*01f0*/  USEL UR14, UR7, URZ, UP0 ;  /* 0x000000ff070e7287 */ /* 0x000fe40008000000 */
[----:B------:R-:W-:Y:S01]  /*0200*/  USEL UR6, UR6, 0x1, !UP1 ;  /* 0x0000000106067887 */ /* 0x000fe2000c800000 */
[----:B------:R-:W-:Y:S01]  /*0210*/  UMOV UR4, URZ ;  /* 0x000000ff00047c82 */ /* 0x000fe20008000000 */
[----:B------:R-:W-:-:S10]  /*0220*/  UMOV UR5, URZ ;  /* 0x000000ff00057c82 */ /* 0x000fd40008000000 */
.L_x_3145:
[----:B0-2---:R-:W-:Y:S02]  /*0230*/  IADD3 R14, P1, PT, R0, UR4, RZ ;  /* 0x00000004000e7c10 */ /* 0x005fe4000ff3e0ff */
[----:B------:R-:W-:Y:S02]  /*0240*/  PRMT R13, RZ, 0x7610, R13 ;  /* 0x00007610ff0d7816 */ /* 0x000fe4000000000d */
[C---:B-1----:R-:W-:Y:S01]  /*0250*/  IADD3 R17, P3, PT, R14.reuse, UR12, RZ ;  /* 0x0000000c0e117c10 */ /* 0x042fe2000ff7e0ff */
[----:B------:R-:W-:Y:S01]  /*0260*/  IMAD.X R16, RZ, RZ, UR5, P1 ;  /* 0x00000005ff107e24 */ /* 0x000fe200088e06ff */
[C---:B------:R-:W-:Y:S02]  /*0270*/  ISETP.GE.U32.AND P0, PT, R14.reuse, UR13, PT ;  /* 0x0000000d0e007c0c */ /* 0x040fe4000bf06070 */
[----:B------:R-:W-:Y:S01]  /*0280*/  IADD3 R8, P2, PT, R14, UR16, RZ ;  /* 0x000000100e087c10 */ /* 0x000fe2000ff5e0ff */
[----:B------:R-:W-:Y:S01]  /*0290*/  IMAD.X R18, RZ, RZ, R16, P3 ;  /* 0x000000ffff127224 */ /* 0x000fe200018e0610 */
[----:B------:R-:W-:-:S02]  /*02a0*/  IADD3 R19, P3, PT, R17, UR12, RZ ;  /* 0x0000000c11137c10 */ /* 0x000fc4000ff7e0ff */
[C---:B------:R-:W-:Y:S02]  /*02b0*/  ISETP.GE.U32.AND.EX P0, PT, R16.reuse, UR14, PT, P0 ;  /* 0x0000000e10007c0c */ /* 0x040fe4000bf06100 */
[----:B------:R-:W-:Y:S01]  /*02c0*/  IADD3.X R9, PT, PT, R16, UR9, RZ, P2, !PT ;  /* 0x0000000910097c10 */ /* 0x000fe200097fe4ff */
[----:B------:R-:W-:Y:S01]  /*02d0*/  IMAD.X R21, RZ, RZ, R18, P3 ;  /* 0x000000ffff157224 */ /* 0x000fe200018e0612 */
[----:B------:R-:W-:Y:S02]  /*02e0*/  IADD3 R6, P2, PT, R8, UR12, RZ ;  /* 0x0000000c08067c10 */ /* 0x000fe4000ff5e0ff */
[----:B------:R-:W-:Y:S02]  /*02f0*/  IADD3 R20, P4, PT, R19, UR12, RZ ;  /* 0x0000000c13147c10 */ /* 0x000fe4000ff9e0ff */
[----:B------:R-:W-:Y:S01]  /*0300*/  ISETP.GE.U32.AND P1, PT, R17, UR13, PT ;  /* 0x0000000d11007c0c */ /* 0x000fe2000bf26070 */
[----:B------:R-:W-:Y:S01]  /*0310*/  IMAD.X R7, RZ, RZ, R9, P2 ;  /* 0x000000ffff077224 */ /* 0x000fe200010e0609 */
[----:B------:R-:W-:Y:S01]  /*0320*/  ISETP.GE.U32.AND P3, PT, R19, UR13, PT ;  /* 0x0000000d13007c0c */ /* 0x000fe2000bf66070 */
[----:B------:R-:W-:Y:S01]  /*0330*/  IMAD.X R15, RZ, RZ, R21, P4 ;  /* 0x000000ffff0f7224 */ /* 0x000fe200020e0615 */
[----:B------:R-:W-:Y:S01]  /*0340*/  ISETP.GE.U32.AND P2, PT, R20, UR13, PT ;  /* 0x0000000d14007c0c */ /* 0x000fe2000bf46070 */
[----:B------:R0:W5:Y:S01]  /*0350*/  @!P0 LDG.E.U8 R13, desc[UR10][R8.64] ;  /* 0x0000000a080d8981 */ /* 0x000162000c1e1100 */
[----:B------:R-:W-:-:S02]  /*0360*/  IADD3 R2, P4, PT, R6, UR12, RZ ;  /* 0x0000000c06027c10 */ /* 0x000fc4000ff9e0ff */
[----:B------:R-:W-:Y:S02]  /*0370*/  ISETP.GE.U32.AND.EX P1, PT, R18, UR14, PT, P1 ;  /* 0x0000000e12007c0c */ /* 0x000fe4000bf26110 */
[----:B------:R-:W-:Y:S02]  /*0380*/  ISETP.GE.U32.AND.EX P3, PT, R21, UR14, PT, P3 ;  /* 0x0000000e15007c0c */ /* 0x000fe4000bf66130 */
[----:B------:R-:W-:Y:S01]  /*0390*/  ISETP.GE.U32.AND.EX P2, PT, R15, UR14, PT, P2 ;  /* 0x0000000e0f007c0c */ /* 0x000fe2000bf46120 */
[----:B------:R-:W-:Y:S01]  /*03a0*/  IMAD.X R3, RZ, RZ, R7, P4 ;  /* 0x000000ffff037224 */ /* 0x000fe200020e0607 */
[----:B------:R-:W-:Y:S02]  /*03b0*/  IADD3 R4, P0, PT, R2, UR12, RZ ;  /* 0x0000000c02047c10 */ /* 0x000fe4000ff1e0ff */
[----:B------:R-:W-:Y:S02]  /*03c0*/  PRMT R11, RZ, 0x7610, R11 ;  /* 0x00007610ff0b7816 */ /* 0x000fe4000000000b */
[----:B------:R-:W-:Y:S01]  /*03d0*/  PRMT R12, RZ, 0x7610, R12 ;  /* 0x00007610ff0c7816 */ /* 0x000fe2000000000c */
[----:B------:R-:W-:Y:S01]  /*03e0*/  IMAD.X R5, RZ, RZ, R3, P0 ;  /* 0x000000ffff057224 */ /* 0x000fe200000e0603 */
[----:B------:R-:W-:-:S02]  /*03f0*/  PRMT R10, RZ, 0x7610, R10 ;  /* 0x00007610ff0a7816 */ /* 0x000fc4000000000a */
[----:B------:R0:W5:Y:S04]  /*0400*/  @!P1 LDG.E.U8 R11, desc[UR10][R6.64] ;  /* 0x0000000a060b9981 */ /* 0x000168000c1e1100 */
[----:B------:R0:W5:Y:S04]  /*0410*/  @!P3 LDG.E.U8 R12, desc[UR10][R2.64] ;  /* 0x0000000a020cb981 */ /* 0x000168000c1e1100 */
[----:B------:R0:W5:Y:S01]  /*0420*/  @!P2 LDG.E.U8 R10, desc[UR10][R4.64] ;  /* 0x0000000a040aa981 */ /* 0x000162000c1e1100 */
[----:B------:R-:W-:-:S09]  /*0430*/  UISETP.GE.AND UP0, UPT, UR8, URZ, UPT ;  /* 0x000000ff0800728c */ /* 0x000fd2000bf06270 */
[----:B0-----:R-:W-:Y:S05]  /*0440*/  BRA.U !UP0, `(.L_x_3129) ;  /* 0x0000000108847547 */ /* 0x001fea000b800000 */
[----:B------:R-:W-:Y:S01]  /*0450*/  UISETP.NE.AND UP1, UPT, UR8, URZ, UPT ;  /* 0x000000ff0800728c */ /* 0x000fe2000bf25270 */
[----:B------:R-:W-:-:S08]  /*0460*/  IMAD.MOV.U32 R9, RZ, RZ, 0x1 ;  /* 0x00000001ff097424 */ /* 0x000fd000078e00ff */
[----:B------:R-:W-:Y:S05]  /*0470*/  BRA.U !UP1, `(.L_x_3130) ;  /* 0x00000001099c7547 */ /* 0x000fea000b800000 */
[----:B------:R-:W-:-:S04]  /*0480*/  ULOP3.LUT UR7, UR8, 0x1, URZ, 0xc0, !UPT ;  /* 0x0000000108077892 */ /* 0x000fc8000f8ec0ff */
[----:B------:R-:W-:Y:S02]  /*0490*/  UISETP.NE.U32.AND UP1, UPT, UR7, 0x1, UPT ;  /* 0x000000010700788c */ /* 0x000fe4000bf25070 */
[----:B------:R-:W-:-:S04]  /*04a0*/  ULOP3.LUT UR7, UR8, 0xff, URZ, 0xc0, !UPT ;  /* 0x000000ff08077892 */ /* 0x000fc8000f8ec0ff */
[----:B------:R-:W-:Y:S01]  /*04b0*/  PLOP3.LUT P0, PT, PT, PT, UP1, 0x80, 0x8 ;  /* 0x000000000008781c */ /* 0x000fe20003f0f018 */
[----:B------:R-:W-:-:S03]  /*04c0*/  UISETP.GE.U32.AND UP1, UPT, UR7, 0x2, UPT ;  /* 0x000000020700788c */ /* 0x000fc6000bf26070 */
[C---:B-----5:R-:W-:Y:S02]  /*04d0*/  SEL R8, R13.reuse, 0x1, !P0 ;  /* 0x000000010d087807 */ /* 0x060fe40004000000 */
[----:B------:R-:W-:Y:S02]  /*04e0*/  PRMT R13, R13, 0x9910, RZ ;  /* 0x000099100d0d7816 */ /* 0x000fe400000000ff */
[----:B------:R-:W-:-:S03]  /*04f0*/  PRMT R9, R8, 0x9910, RZ ;  /* 0x0000991008097816 */ /* 0x000fc600000000ff */
[----:B------:R-:W-:-:S04]  /*0500*/  IMAD.MOV.U32 R8, RZ, RZ, R13 ;  /* 0x000000ffff087224 */ /* 0x000fc800078e000d */
[----:B------:R-:W-:Y:S01]  /*0510*/  IMAD R8, R8, R8, RZ ;  /* 0x0000000808087224 */ /* 0x000fe200078e02ff */
[----:B------:R-:W-:Y:S06]  /*0520*/  BRA.U !UP1, `(.L_x_3130) ;  /* 0x0000000109707547 */ /* 0x000fec000b800000 */
[----:B------:R-:W-:Y:S01]  /*0530*/  USHF.R.U32.HI UR7, URZ, 0x1, UR7 ;  /* 0x00000001ff077899 */ /* 0x000fe20008011607 */
[----:B------:R-:W-:-:S05]  /*0540*/  PRMT R22, R8, 0x7610, R22 ;  /* 0x0000761008167816 */ /* 0x000fca0000000016 */
[----:B------:R-:W-:-:S05]  /*0550*/  IMAD.U32 R13, RZ, RZ, UR7 ;  /* 0x00000007ff0d7e24 */ /* 0x000fca000f8e00ff */
[----:B------:R-:W-:-:S07]  /*0560*/  PRMT R8, R13, 0x7610, R8 ;  /* 0x000076100d087816 */ /* 0x000fce0000000008 */
.L_x_3131:
        /* <DEDUP_REMOVED lines=15> */
.L_x_3129:
[----:B-----5:R-:W-:Y:S01]  /*0660*/  LOP3.LUT R13, R13, 0xff, RZ, 0xc0, !PT ;  /* 0x000000ff0d0d7812 */ /* 0x020fe200078ec0ff */
[----:B------:R-:W-:Y:S01]  /*0670*/  BSSY.RECONVERGENT B0, `(.L_x_3130) ;  /* 0x0000007000007945 */ /* 0x000fe20003800200 */
[----:B------:R-:W-:Y:S02]  /*0680*/  IMAD.MOV.U32 R9, RZ, RZ, 0x1 ;  /* 0x00000001ff097424 */ /* 0x000fe400078e00ff */
[----:B------:R-:W-:-:S13]  /*0690*/  ISETP.NE.AND P0, PT, R13, 0x1, PT ;  /* 0x000000010d00780c */ /* 0x000fda0003f05270 */
[----:B------:R-:W-:Y:S05]  /*06a0*/  @!P0 BRA `(.L_x_3132) ;  /* 0x00000000000c8947 */ /* 0x000fea0003800000 */
[----:B------:R-:W-:Y:S01]  /*06b0*/  ISETP.NE.AND P0, PT, R13, 0xff, PT ;  /* 0x000000ff0d00780c */ /* 0x000fe20003f05270 */
[----:B------:R-:W-:-:S12]  /*06c0*/  IMAD.U32 R9, RZ, RZ, UR6 ;  /* 0x00000006ff097e24 */ /* 0x000fd8000f8e00ff */
[----:B------:R-:W-:-:S07]  /*06d0*/  @P0 PRMT R9, RZ, 0x7610, R9 ;  /* 0x00007610ff090816 */ /* 0x000fce0000000009 */
.L_x_3132:
[----:B------:R-:W-:Y:S05]  /*06e0*/  BSYNC.RECONVERGENT B0 ;  /* 0x0000000000007941 */ /* 0x000fea0003800200 */
.L_x_3130:
[----:B------:R-:W-:Y:S05]  /*06f0*/  BRA.U !UP0, `(.L_x_3133) ;  /* 0x0000000108787547 */ /* 0x000fea000b800000 */
        /* <DEDUP_REMOVED lines=11> */
[----:B------:R-:W-:Y:S01]  /*07b0*/  IMAD R11, R11, R11, RZ ;  /* 0x0000000b0b0b7224 */ /* 0x000fe200078e02ff */
[----:B------:R-:W-:Y:S06]  /*07c0*/  BRA.U !UP1, `(.L_x_3134) ;  /* 0x0000000109687547 */ /* 0x000fec000b800000 */
[----:B------:R-:W-:Y:S01]  /*07d0*/  USHF.R.U32.HI UR7, URZ, 0x1, UR7 ;  /* 0x00000001ff077899 */ /* 0x000fe20008011607 */
[----:B------:R-:W-:-:S05]  /*07e0*/  PRMT R22, R11, 0x7610, R22 ;  /* 0x000076100b167816 */ /* 0x000fca0000000016 */
[----:B------:R-:W-:-:S05]  /*07f0*/  IMAD.U32 R13, RZ, RZ, UR7 ;  /* 0x00000007ff0d7e24 */ /* 0x000fca000f8e00ff */
[----:B------:R-:W-:-:S07]  /*0800*/  PRMT R11, R13, 0x7610, R11 ;  /* 0x000076100d0b7816 */ /* 0x000fce000000000b */
.L_x_3135:
        /* <DEDUP_REMOVED lines=13> */
.L_x_3133:
        /* <DEDUP_REMOVED lines=8> */
.L_x_3136:
[----:B------:R-:W-:Y:S05]  /*0960*/  BSYNC.RECONVERGENT B0 ;  /* 0x0000000000007941 */ /* 0x000fea0003800200 */
.L_x_3134:
[----:B------:R-:W-:Y:S05]  /*0970*/  BRA.U !UP0, `(.L_x_3137) ;  /* 0x0000000108807547 */ /* 0x000fea000b800000 */
[----:B------:R-:W-:Y:S01]  /*0980*/  UISETP.NE.AND UP1, UPT, UR8, URZ, UPT ;  /* 0x000000ff0800728c */ /* 0x000fe2000bf25270 */
[----:B-----5:R-:W-:-:S08]  /*0990*/  IMAD.MOV.U32 R11, RZ, RZ, 0x1 ;  /* 0x00000001ff0b7424 */ /* 0x020fd000078e00ff */
[----:B------:R-:W-:Y:S05]  /*09a0*/  BRA.U !UP1, `(.L_x_3138) ;  /* 0x0000000109987547 */ /* 0x000fea000b800000 */
[----:B------:R-:W-:-:S04]  /*09b0*/  ULOP3.LUT UR7, UR8, 0x1, URZ, 0xc0, !UPT ;  /* 0x0000000108077892 */ /* 0x000fc8000f8ec0ff */
[----:B------:R-:W-:Y:S02]  /*09c0*/  UISETP.NE.U32.AND UP1, UPT, UR7, 0x1, UPT ;  /* 0x000000010700788c */ /* 0x000fe4000bf25070 */
[----:B------:R-:W-:-:S04]  /*09d0*/  ULOP3.LUT UR7, UR8, 0xff, URZ, 0xc0, !UPT ;  /* 0x000000ff08077892 */ /* 0x000fc8000f8ec0ff */
[----:B------:R-:W-:Y:S01]  /*09e0*/  PLOP3.LUT P0, PT, PT, PT, UP1, 0x80, 0x8 ;  /* 0x000000000008781c */ /* 0x000fe20003f0f018 */
[----:B------:R-:W-:-:S03]  /*09f0*/  UISETP.GE.U32.AND UP1, UPT, UR7, 0x2, UPT ;  /* 0x000000020700788c */ /* 0x000fc6000bf26070 */
[C---:B------:R-:W-:Y:S02]  /*0a00*/  SEL R11, R12.reuse, 0x1, !P0 ;  /* 0x000000010c0b7807 */ /* 0x040fe40004000000 */
        /* <DEDUP_REMOVED lines=8> */
.L_x_3139:
        /* <DEDUP_REMOVED lines=15> */
.L_x_3137:
        /* <DEDUP_REMOVED lines=8> */
.L_x_3140:
[----:B------:R-:W-:Y:S05]  /*0c00*/  BSYNC.RECONVERGENT B0 ;  /* 0x0000000000007941 */ /* 0x000fea0003800200 */
.L_x_3138:
        /* <DEDUP_REMOVED lines=18> */
.L_x_3143:
        /* <DEDUP_REMOVED lines=10> */
[----:B------:R-:W-:Y:S02]  /*0dd0*/  IMAD.MOV.U32 R13, RZ, RZ, R23 ;  /* 0x000000ffff0d7224 */ /* 0x000fe400078e0017 */
[----:B------:R-:W-:Y:S02]  /*0de0*/  IMAD R22, R22, R22, RZ ;  /* 0x0000001616167224 */ /* 0x000fe400078e02ff */
[----:B------:R-:W-:Y:S02]  /*0df0*/  IMAD R13, R12, R13, RZ ;  /* 0x0000000d0c0d7224 */ /* 0x000fe400078e02ff */
[----:B------:R-:W-:Y:S05]  /*0e00*/  @P0 BRA `(.L_x_3143) ;  /* 0xfffffffc00c80947 */ /* 0x000fea000383ffff */
[----:B------:R-:W-:Y:S05]  /*0e10*/  BRA `(.L_x_3142) ;  /* 0x0000000000247947 */ /* 0x000fea0003800000 */
.L_x_3141:
[----:B------:R-:W-:Y:S01]  /*0e20*/  LOP3.LUT R10, R10, 0xff, RZ, 0xc0, !PT ;  /* 0x000000ff0a0a7812 */ /* 0x000fe200078ec0ff */
[----:B------:R-:W-:Y:S01]  /*0e30*/  BSSY.RECONVERGENT B0, `(.L_x_3142) ;  /* 0x0000007000007945 */ /* 0x000fe20003800200 */
[----:B------:R-:W-:Y:S02]  /*0e40*/  IMAD.MOV.U32 R13, RZ, RZ, 0x1 ;  /* 0x00000001ff0d7424 */ /* 0x000fe400078e00ff */
[----:B------:R-:W-:-:S13]  /*0e50*/  ISETP.NE.AND P0, PT, R10, 0x1, PT ;  /* 0x000000010a00780c */ /* 0x000fda0003f05270 */
[----:B------:R-:W-:Y:S05]  /*0e60*/  @!P0 BRA `(.L_x_3144) ;  /* 0x00000000000c8947 */ /* 0x000fea0003800000 */
[----:B------:R-:W-:Y:S01]  /*0e70*/  ISETP.NE.AND P0, PT, R10, 0xff, PT ;  /* 0x000000ff0a00780c */ /* 0x000fe20003f05270 */
[----:B------:R-:W-:-:S12]  /*0e80*/  IMAD.U32 R13, RZ, RZ, UR6 ;  /* 0x00000006ff0d7e24 */ /* 0x000fd8000f8e00ff */
[----:B------:R-:W-:-:S07]  /*0e90*/  @P0 PRMT R13, RZ, 0x7610, R13 ;  /* 0x00007610ff0d0816 */ /* 0x000fce000000000d */
.L_x_3144:
[----:B------:R-:W-:Y:S05]  /*0ea0*/  BSYNC.RECONVERGENT B0 ;  /* 0x0000000000007941 */ /* 0x000fea0003800200 */
.L_x_3142:
[----:B------:R-:W-:Y:S01]  /*0eb0*/  ISETP.GE.U32.AND P0, PT, R14, UR13, PT ;  /* 0x0000000d0e007c0c */ /* 0x000fe2000bf06070 */
[----:B------:R-:W-:Y:S01]  /*0ec0*/  IMAD.U32 R10, RZ, RZ, UR5 ;  /* 0x00000005ff0a7e24 */ /* 0x000fe2000f8e00ff */
[----:B------:R-:W-:Y:S01]  /*0ed0*/  ISETP.GE.U32.AND P2, PT, R17, UR13, PT ;  /* 0x0000000d11007c0c */ /* 0x000fe2000bf46070 */
[----:B------:R-:W-:Y:S01]  /*0ee0*/  IMAD.U32 R17, RZ, RZ, UR4 ;  /* 0x00000004ff117e24 */ /* 0x000fe2000f8e00ff */
[----:B------:R-:W-:Y:S01]  /*0ef0*/  ISETP.GE.U32.AND.EX P0, PT, R16, UR14, PT, P0 ;  /* 0x0000000e10007c0c */ /* 0x000fe2000bf06100 */
[----:B------:R-:W-:Y:S01]  /*0f00*/  ULEA UR4, UP0, UR12, UR4, 0x2 ;  /* 0x000000040c047291 */ /* 0x000fe2000f8010ff */
[----:B------:R-:W-:Y:S02]  /*0f10*/  ISETP.GE.U32.AND P3, PT, R19, UR13, PT ;  /* 0x0000000d13007c0c */ /* 0x000fe4000bf66070 */
[----:B------:R-:W-:Y:S01]  /*0f20*/  ISETP.GE.U32.AND P1, PT, R20, UR13, PT ;  /* 0x0000000d14007c0c */ /* 0x000fe2000bf26070 */
[----:B------:R-:W-:Y:S01]  /*0f30*/  UIADD3.X UR5, UPT, UPT, URZ, UR5, URZ, UP0, !UPT ;  /* 0x00000005ff057290 */ /* 0x000fe200087fe4ff */
[----:B------:R-:W-:Y:S01]  /*0f40*/  ISETP.GE.U32.AND.EX P2, PT, R18, UR14, PT, P2 ;  /* 0x0000000e12007c0c */ /* 0x000fe2000bf46120 */
[----:B------:R-:W-:Y:S01]  /*0f50*/  UISETP.GE.U32.AND UP0, UPT, UR4, UR13, UPT ;  /* 0x0000000d0400728c */ /* 0x000fe2000bf06070 */
[----:B------:R-:W-:-:S02]  /*0f60*/  ISETP.GE.U32.AND.EX P3, PT, R21, UR14, PT, P3 ;  /* 0x0000000e15007c0c */ /* 0x000fc4000bf66130 */
[----:B------:R-:W-:Y:S01]  /*0f70*/  ISETP.GE.U32.AND.EX P1, PT, R15, UR14, PT, P1 ;  /* 0x0000000e0f007c0c */ /* 0x000fe2000bf26110 */
[----:B------:R-:W-:Y:S02]  /*0f80*/  UISETP.GE.U32.AND.EX UP0, UPT, UR5, UR14, UPT, UP0 ;  /* 0x0000000e0500728c */ /* 0x000fe4000bf06100 */
[----:B------:R-:W-:-:S04]  /*0f90*/  @!P0 IADD3 R14, P4, P5, R17, UR16, R0 ;  /* 0x00000010110e8c10 */ /* 0x000fc8000fd9e000 */
[----:B------:R-:W-:-:S05]  /*0fa0*/  @!P0 IADD3.X R15, PT, PT, R10, UR9, RZ, P4, P5 ;  /* 0x000000090a0f8c10 */ /* 0x000fca000a7ea4ff */
[----:B------:R2:W-:Y:S04]  /*0fb0*/  @!P0 STG.E.U8 desc[UR10][R14.64], R9 ;  /* 0x000000090e008986 */ /* 0x0005e8000c10110a */
[----:B------:R2:W-:Y:S04]  /*0fc0*/  @!P2 STG.E.U8 desc[UR10][R6.64], R8 ;  /* 0x000000080600a986 */ /* 0x0005e8000c10110a */
[----:B------:R2:W-:Y:S04]  /*0fd0*/  @!P3 STG.E.U8 desc[UR10][R2.64], R11 ;  /* 0x0000000b0200b986 */ /* 0x0005e8000c10110a */
[----:B------:R2:W-:Y:S01]  /*0fe0*/  @!P1 STG.E.U8 desc[UR10][R4.64], R13 ;  /* 0x0000000d04009986 */ /* 0x0005e2000c10110a */
[----:B------:R-:W-:Y:S05]  /*0ff0*/  BRA.U !UP0, `(.L_x_3145) ;  /* 0xfffffff1088c7547 */ /* 0x000fea000b83ffff */
[----:B------:R-:W-:Y:S05]  /*1000*/  EXIT ;  /* 0x000000000000794d */ /* 0x000fea0003800000 */
.L_x_3128:
        /* <DEDUP_REMOVED lines=11> */
.L_x_3162:
[----:B------:R-:W-:-:S04]  /*10c0*/  LEA R2, P0, R5, UR16, 0x2 ;  /* 0x0000001005027c11 */ /* 0x000fc8000f8010ff */
[----:B------:R-:W-:-:S05]  /*10d0*/  LEA.HI.X R3, R5, UR9, R0, 0x2, P0 ;  /* 0x0000000905037c11 */ /* 0x000fca00080f1400 */
[----:B------:R-:W2:Y:S01]  /*10e0*/  LDG.E R7, desc[UR10][R2.64] ;  /* 0x0000000a02077981 */ /* 0x000ea2000c1e1900 */
[----:B------:R-:W-:Y:S01]  /*10f0*/  ISETP.LE.AND P0, PT, RZ, UR8, PT ;  /* 0x00000008ff007c0c */ /* 0x000fe2000bf03270 */
[----:B------:R-:W-:Y:S01]  /*1100*/  BSSY.RECONVERGENT B0, `(.L_x_3146) ;  /* 0x000002d000007945 */ /* 0x000fe20003800200 */
[C---:B--2---:R-:W-:Y:S02]  /*1110*/  PRMT R6, R7.reuse, 0x7770, RZ ;  /* 0x0000777007067816 */ /* 0x044fe400000000ff */
[C---:B------:R-:W-:Y:S02]  /*1120*/  PRMT R9, R7.reuse, 0x7771, RZ ;  /* 0x0000777107097816 */ /* 0x040fe400000000ff */
[C---:B------:R-:W-:Y:S02]  /*1130*/  PRMT R8, R7.reuse, 0x7772, RZ ;  /* 0x0000777207087816 */ /* 0x040fe400000000ff */
[----:B------:R-:W-:-:S05]  /*1140*/  PRMT R7, R7, 0x7773, RZ ;  /* 0x0000777307077816 */ /* 0x000fca00000000ff */
[----:B------:R-:W-:Y:S05]  /*1150*/  @!P0 BRA `(.L_x_3147) ;  /* 0x0000000000808947 */ /* 0x000fea0003800000 */
        /* <DEDUP_REMOVED lines=17> */
.L_x_3149:
        /* <DEDUP_REMOVED lines=15> */
.L_x_3147:
[----:B------:R-:W-:Y:S01]  /*1360*/  PRMT R6, R6, 0x9910, RZ ;  /* 0x0000991006067816 */ /* 0x000fe200000000ff */
[----:B------:R-:W-:-:S03]  /*1370*/  IMAD.MOV.U32 R4, RZ, RZ, 0x1 ;  /* 0x00000001ff047424 */ /* 0x000fc600078e00ff */
[----:B------:R-:W-:-:S13]  /*1380*/  ISETP.NE.AND P1, PT, R6, 0x1, PT ;  /* 0x000000010600780c */ /* 0x000fda0003f25270 */
[----:B------:R-:W-:Y:S05]  /*1390*/  @!P1 BRA `(.L_x_3148) ;  /* 0x00000000000c9947 */ /* 0x000fea0003800000 */
[----:B------:R-:W-:Y:S01]  /*13a0*/  ISETP.NE.AND P1, PT, R6, 0xff, PT ;  /* 0x000000ff0600780c */ /* 0x000fe20003f25270 */
[----:B------:R-:W-:-:S12]  /*13b0*/  IMAD.U32 R4, RZ, RZ, UR4 ;  /* 0x00000004ff047e24 */ /* 0x000fd8000f8e00ff */
[----:B------:R-:W-:-:S07]  /*13c0*/  @P1 PRMT R4, RZ, 0x7610, R4 ;  /* 0x00007610ff041816 */ /* 0x000fce0000000004 */
.L_x_3148:
[----:B0-----:R-:W-:Y:S05]  /*13d0*/  BSYNC.RECONVERGENT B0 ;  /* 0x0000000000007941 */ /* 0x001fea0003800200 */
.L_x_3146:
[----:B------:R-:W-:Y:S04]  /*13e0*/  BSSY.RECONVERGENT B0, `(.L_x_3150) ;  /* 0x0000029000007945 */ /* 0x000fe80003800200 */
        /* <DEDUP_REMOVED lines=18> */
.L_x_3153:
        /* <DEDUP_REMOVED lines=15> */
.L_x_3151:
[----:B------:R-:W-:Y:S01]  /*1600*/  PRMT R9, R9, 0x9910, RZ ;  /* 0x0000991009097816 */ /* 0x000fe200000000ff */
[----:B------:R-:W-:-:S03]  /*1610*/  IMAD.MOV.U32 R6, RZ, RZ, 0x1 ;  /* 0x00000001ff067424 */ /* 0x000fc600078e00ff */
[----:B------:R-:W-:-:S13]  /*1620*/  ISETP.NE.AND P1, PT, R9, 0x1, PT ;  /* 0x000000010900780c */ /* 0x000fda0003f25270 */
[----:B------:R-:W-:Y:S05]  /*1630*/  @!P1 BRA `(.L_x_3152) ;  /* 0x00000000000c9947 */ /* 0x000fea0003800000 */
[----:B------:R-:W-:Y:S01]  /*1640*/  ISETP.NE.AND P1, PT, R9, 0xff, PT ;  /* 0x000000ff0900780c */ /* 0x000fe20003f25270 */
[----:B------:R-:W-:-:S12]  /*1650*/  IMAD.U32 R6, RZ, RZ, UR4 ;  /* 0x00000004ff067e24 */ /* 0x000fd8000f8e00ff */
[----:B------:R-:W-:-:S07]  /*1660*/  @P1 PRMT R6, RZ, 0x7610, R6 ;  /* 0x00007610ff061816 */ /* 0x000fce0000000006 */
.L_x_3152:
[----:B------:R-:W-:Y:S05]  /*1670*/  BSYNC.RECONVERGENT B0 ;  /* 0x0000000000007941 */ /* 0x000fea0003800200 */
.L_x_3150:
        /* <DEDUP_REMOVED lines=19> */
.L_x_3157:
        /* <DEDUP_REMOVED lines=13> */
.L_x_3155:
[----:B------:R-:W-:Y:S01]  /*1880*/  PRMT R8, R8, 0x9910, RZ ;  /* 0x0000991008087816 */ /* 0x000fe200000000ff */
[----:B------:R-:W-:-:S03]  /*1890*/  IMAD.MOV.U32 R9, RZ, RZ, 0x1 ;  /* 0x00000001ff097424 */ /* 0x000fc600078e00ff */
[----:B------:R-:W-:-:S13]  /*18a0*/  ISETP.NE.AND P1, PT, R8, 0x1, PT ;  /* 0x000000010800780c */ /* 0x000fda0003f25270 */
[----:B------:R-:W-:Y:S05]  /*18b0*/  @!P1 BRA `(.L_x_3156) ;  /* 0x00000000000c9947 */ /* 0x000fea0003800000 */
[----:B------:R-:W-:Y:S01]  /*18c0*/  ISETP.NE.AND P1, PT, R8, 0xff, PT ;  /* 0x000000ff0800780c */ /* 0x000fe20003f25270 */
[----:B------:R-:W-:-:S12]  /*18d0*/  IMAD.U32 R9, RZ, RZ, UR4 ;  /* 0x00000004ff097e24 */ /* 0x000fd8000f8e00ff */
[----:B------:R-:W-:-:S07]  /*18e0*/  @P1 PRMT R9, RZ, 0x7610, R9 ;  /* 0x00007610ff091816 */ /* 0x000fce0000000009 */
.L_x_3156:
[----:B------:R-:W-:Y:S05]  /*18f0*/  BSYNC.RECONVERGENT B0 ;  /* 0x0000000000007941 */ /* 0x000fea0003800200 */
.L_x_3154:
        /* <DEDUP_REMOVED lines=19> */
.L_x_3161:
        /* <DEDUP_REMOVED lines=15> */
.L_x_3159:
[----:B------:R-:W-:Y:S01]  /*1b20*/  PRMT R7, R7, 0x9910, RZ ;  /* 0x0000991007077816 */ /* 0x000fe200000000ff */
[----:B------:R-:W-:-:S03]  /*1b30*/  IMAD.MOV.U32 R8, RZ, RZ, 0x1 ;  /* 0x00000001ff087424 */ /* 0x000fc600078e00ff */
[----:B------:R-:W-:-:S13]  /*1b40*/  ISETP.NE.AND P0, PT, R7, 0x1, PT ;  /* 0x000000010700780c */ /* 0x000fda0003f05270 */
[----:B------:R-:W-:Y:S05]  /*1b50*/  @!P0 BRA `(.L_x_3160) ;  /* 0x00000000000c8947 */ /* 0x000fea0003800000 */
[----:B------:R-:W-:Y:S01]  /*1b60*/  ISETP.NE.AND P0, PT, R7, 0xff, PT ;  /* 0x000000ff0700780c */ /* 0x000fe20003f05270 */
[----:B------:R-:W-:-:S12]  /*1b70*/  IMAD.U32 R8, RZ, RZ, UR4 ;  /* 0x00000004ff087e24 */ /* 0x000fd8000f8e00ff */
[----:B------:R-:W-:-:S07]  /*1b80*/  @P0 PRMT R8, RZ, 0x7610, R8 ;  /* 0x00007610ff080816 */ /* 0x000fce0000000008 */
.L_x_3160:
[----:B------:R-:W-:Y:S05]  /*1b90*/  BSYNC.RECONVERGENT B0 ;  /* 0x0000000000007941 */ /* 0x000fea0003800200 */
.L_x_3158:
[----:B------:R-:W-:Y:S02]  /*1ba0*/  LOP3.LUT R8, R8, 0xffff, RZ, 0xc0, !PT ;  /* 0x0000ffff08087812 */ /* 0x000fe400078ec0ff */
[----:B------:R-:W-:Y:S02]  /*1bb0*/  LOP3.LUT R9, R9, 0xffff, RZ, 0xc0, !PT ;  /* 0x0000ffff09097812 */ /* 0x000fe400078ec0ff */
[----:B------:R-:W-:Y:S02]  /*1bc0*/  LOP3.LUT R6, R6, 0xffff, RZ, 0xc0, !PT ;  /* 0x0000ffff06067812 */ /* 0x000fe400078ec0ff */
[----:B------:R-:W-:Y:S02]  /*1bd0*/  LOP3.LUT R7, R4, 0xffff, RZ, 0xc0, !PT ;  /* 0x0000ffff04077812 */ /* 0x000fe400078ec0ff */
[----:B------:R-:W-:Y:S02]  /*1be0*/  IADD3 R5, P0, PT, R5, UR6, RZ ;  /* 0x0000000605057c10 */ /* 0x000fe4000ff1e0ff */
[----:B------:R-:W-:-:S02]  /*1bf0*/  PRMT R8, R9, 0x3340, R8 ;  /* 0x0000334009087816 */ /* 0x000fc40000000008 */
[----:B------:R-:W-:Y:S01]  /*1c00*/  PRMT R7, R7, 0x3340, R6 ;  /* 0x0000334007077816 */ /* 0x000fe20000000006 */
[----:B------:R-:W-:Y:S02]  /*1c10*/  IMAD.SHL.U32 R4, R5, 0x4, RZ ;  /* 0x0000000405047824 */ /* 0x000fe400078e00ff */
[----:B------:R-:W-:Y:S01]  /*1c20*/  IMAD.X R0, RZ, RZ, R0, P0 ;  /* 0x000000ffff007224 */ /* 0x000fe200000e0600 */
[----:B------:R-:W-:Y:S02]  /*1c30*/  PRMT R7, R7, 0x5410, R8 ;  /* 0x0000541007077816 */ /* 0x000fe40000000008 */
[----:B------:R-:W-:Y:S02]  /*1c40*/  ISETP.LT.U32.AND P1, PT, R4, UR15, PT ;  /* 0x0000000f04007c0c */ /* 0x000fe4000bf21070 */
[C---:B------:R-:W-:Y:S01]  /*1c50*/  LOP3.LUT P0, RZ, R5.reuse, 0xffffc000, RZ, 0xc0, !PT ;  /* 0xffffc00005ff7812 */ /* 0x040fe2000780c0ff */
[----:B------:R1:W-:Y:S01]  /*1c60*/  STG.E desc[UR10][R2.64], R7 ;  /* 0x0000000702007986 */ /* 0x0003e2000c10190a */
[----:B------:R-:W-:-:S02]  /*1c70*/  SHF.L.U64.HI R4, R5, 0x2, R0 ;  /* 0x0000000205047819 */ /* 0x000fc40000010200 */
[----:B------:R-:W-:Y:S02]  /*1c80*/  LOP3.LUT P0, RZ, R0, 0x3fffffff, RZ, 0xc0, P0 ;  /* 0x3fffffff00ff7812 */ /* 0x000fe4000000c0ff */
[----:B------:R-:W-:-:S13]  /*1c90*/  ISETP.LT.AND.EX P1, PT, R4, UR7, PT, P1 ;  /* 0x0000000704007c0c */ /* 0x000fda000bf21310 */
[----:B-1----:R-:W-:Y:S05]  /*1ca0*/  @!P0 BRA P1, `(.L_x_3162) ;  /* 0xfffffff400048947 */ /* 0x002fea000083ffff */
[----:B------:R-:W-:Y:S05]  /*1cb0*/  EXIT ;  /* 0x000000000000794d */ /* 0x000fea0003800000 */
.L_x_3163:
        /* <DEDUP_REMOVED lines=12> */
.L_x_4290:


//--------------------- .text._ZN2at6native61_GLOBAL__N__44eb8e94_28_ForeachBinaryOpScalarList_cu_dda10a6925multi_tensor_apply_kernelINS1_28TensorListScalarListMetadataIhLi1EEENS1_25BinaryOpScalarListFunctorIhLi1ELi1ELi0EEEJNS1_13power_functorIhEEEEEvT_T0_DpT1_ --------------------------
	.section	.text._ZN2at6native61_GLOBAL__N__44eb8e94_28_ForeachBinaryOpScalarList_cu_dda10a6925multi_tensor_apply_kernelINS1_28TensorListScalarListMetadataIhLi1EEENS1_25BinaryOpScalarListFunctorIhLi1ELi1ELi0EEEJNS1_13power_functorIhEEEEEvT_T0_DpT1_,"ax",@progbits
	.align	128
.text._ZN2at6native61_GLOBAL__N__44eb8e94_28_ForeachBinaryOpScalarList_cu_dda10a6925multi_tensor_apply_kernelINS1_28TensorListScalarListMetadataIhLi1EEENS1_25BinaryOpScalarListFunctorIhLi1ELi1ELi0EEEJNS1_13power_functorIhEEEEEvT_T0_DpT1_:
        .type           _ZN2at6native61_GLOBAL__N__44eb8e94_28_ForeachBinaryOpScalarList_cu_dda10a6925multi_tensor_apply_kernelINS1_28TensorListScalarListMetadataIhLi1EEENS1_25BinaryOpScalarListFunctorIhLi1ELi1ELi0EEEJNS1_13power_functorIhEEEEEvT_T0_DpT1_,@function
        .size           _ZN2at6native61_GLOBAL__N__44eb8e94_28_ForeachBinaryOpScalarList_cu_dda10a6925multi_tensor_apply_kernelINS1_28TensorListScalarListMetadataIhLi1EEENS1_25BinaryOpScalarListFunctorIhLi1ELi1ELi0EEEJNS1_13power_functorIhEEEEEvT_T0_DpT1_,(.L_x_4291 - _ZN2at6native61_GLOBAL__N__44eb8e94_28_ForeachBinaryOpScalarList_cu_dda10a6925multi_tensor_apply_kernelINS1_28TensorListScalarListMetadataIhLi1EEENS1_25BinaryOpScalarListFunctorIhLi1ELi1ELi0EEEJNS1_13power_functorIhEEEEEvT_T0_DpT1_)
        .other          _ZN2at6native61_GLOBAL__N__44eb8e94_28_ForeachBinaryOpScalarList_cu_dda10a6925multi_tensor_apply_kernelINS1_28TensorListScalarListMetadataIhLi1EEENS1_25BinaryOpScalarListFunctorIhLi1ELi1ELi0EEEJNS1_13power_functorIhEEEEEvT_T0_DpT1_,@"STO_CUDA_ENTRY STV_DEFAULT"
_ZN2at6native61_GLOBAL__N__44eb8e94_28_ForeachBinaryOpScalarList_cu_dda10a6925multi_tensor_apply_kernelINS1_28TensorListScalarListMetadataIhLi1EEENS1_25BinaryOpScalarListFunctorIhLi1ELi1ELi0EEEJNS1_13power_functorIhEEEEEvT_T0_DpT1_:
        /* <DEDUP_REMOVED lines=12> */
[----:B------:R-:W3:Y:S01]  /*00c0*/  LDC.U8 R0, c[0x0][R0+0x980] ;  /* 0x0002600000007b82 */ /* 0x000ee20000000000 */
[----:B0-----:R-:W-:-:S05]  /*00d0*/  IADD3 R10, P1, PT, R2, R4, RZ ;  /* 0x00000004020a7210 */ /* 0x001fca0007f3e0ff */
[----:B------:R-:W-:Y:S01]  /*00e0*/  IMAD.X R11, R3, 0x1, R5, P1 ;  /* 0x00000001030b7824 */ /* 0x000fe200008e0605 */
[C---:B--2---:R-:W-:Y:S02]  /*00f0*/  LOP3.LUT P0, RZ, R14.reuse, 0x3, R10, 0xc8, !PT ;  /* 0x000000030eff7812 */ /* 0x044fe4000780c80a */
[----:B------:R-:W-:-:S05]  /*0100*/  IADD3 R12, P2, PT, R14, -R4, RZ ;  /* 0x800000040e0c7210 */ /* 0x000fca0007f5e0ff */
[----:B------:R-:W-:-:S06]  /*0110*/  IMAD.X R14, R15, 0x1, ~R5, P2 ;  /* 0x000000010f0e7824 */ /* 0x000fcc00010e0e05 */
[----:B-1-3--:R-:W-:Y:S05]  /*0120*/  @!P0 BRA `(.L_x_3164) ;  /* 0x0000000800048947 */ /* 0x00afea0003800000 */
[----:B------:R-:W-:-:S04]  /*0130*/  ISETP.GE.U32.AND P0, PT, R12, 0x1, PT ;  /* 0x000000010c00780c */ /* 0x000fc80003f06070 */
[----:B------:R-:W-:-:S13]  /*0140*/  ISETP.GE.AND.EX P0, PT, R14, RZ, PT, P0 ;  /* 0x000000ff0e00720c */ /* 0x000fda0003f06300 */
[----:B------:R-:W-:Y:S05]  /*0150*/  @!P0 EXIT ;  /* 0x000000000000894d */ /* 0x000fea0003800000 */
[----:B------:R-:W0:Y:S01]  /*0160*/  S2R R13, SR_TID.X ;  /* 0x00000000000d7919 */ /* 0x000e220000002100 */
[----:B------:R-:W-:Y:S01]  /*0170*/  ISETP.LT.U32.AND P0, PT, R12, 0x10000, PT ;  /* 0x000100000c00780c */ /* 0x000fe20003f01070 */
[----:B------:R-:W1:Y:S03]  /*0180*/  LDCU UR8, c[0x0][0x360] ;  /* 0x00006c00ff0877ac */ /* 0x000e660008000800 */
[----:B------:R-:W-:Y:S01]  /*0190*/  ISETP.LT.U32.AND.EX P0, PT, R14, RZ, PT, P0 ;  /* 0x000000ff0e00720c */ /* 0x000fe20003f01100 */
[----:B------:R-:W-:Y:S01]  /*01a0*/  UMOV UR4, URZ ;  /* 0x000000ff00047c82 */ /* 0x000fe20008000000 */
[----:B------:R-:W-:Y:S02]  /*01b0*/  UMOV UR5, URZ ;  /* 0x000000ff00057c82 */ /* 0x000fe40008000000 */
[----:B------:R-:W-:Y:S02]  /*01c0*/  SEL R12, R12, 0x10000, P0 ;  /* 0x000100000c0c7807 */ /* 0x000fe40000000000 */
[----:B------:R-:W-:-:S07]  /*01d0*/  SEL R14, R14, RZ, P0 ;  /* 0x000000ff0e0e7207 */ /* 0x000fce0000000000 */
.L_x_3173:
[----:B0-----:R-:W-:Y:S02]  /*01e0*/  IADD3 R29, P0, PT, R13, UR4, RZ ;  /* 0x000000040d1d7c10 */ /* 0x001fe4000ff1e0ff */
[----:B------:R-:W-:Y:S02]  /*01f0*/  PRMT R16, RZ, 0x7610, R16 ;  /* 0x00007610ff107816 */ /* 0x000fe40000000010 */
[C---:B-1----:R-:W-:Y:S01]  /*0200*/  IADD3 R27, P1, PT, R29.reuse, UR8, RZ ;  /* 0x000000081d1b7c10 */ /* 0x042fe2000ff3e0ff */
[----:B------:R-:W-:Y:S01]  /*0210*/  IMAD.X R25, RZ, RZ, UR5, P0 ;  /* 0x00000005ff197e24 */ /* 0x000fe200080e06ff */
[----:B--2---:R-:W-:Y:S02]  /*0220*/  IADD3 R8, P0, PT, R29, R10, RZ ;  /* 0x0000000a1d087210 */ /* 0x004fe40007f1e0ff */
[----:B------:R-:W-:Y:S01]  /*0230*/  IADD3 R23, P2, PT, R27, UR8, RZ ;  /* 0x000000081b177c10 */ /* 0x000fe2000ff5e0ff */
[----:B------:R-:W-:Y:S01]  /*0240*/  IMAD.X R21, RZ, RZ, R25, P1 ;  /* 0x000000ffff157224 */ /* 0x000fe200008e0619 */
[----:B------:R-:W-:Y:S01]  /*0250*/  IADD3 R2, P1, PT, R8, UR8, RZ ;  /* 0x0000000808027c10 */ /* 0x000fe2000ff3e0ff */
[----:B------:R-:W-:Y:S01]  /*0260*/  IMAD.X R9, R25, 0x1, R11, P0 ;  /* 0x0000000119097824 */ /* 0x000fe200000e060b */
[----:B------:R-:W-:Y:S01]  /*0270*/  PRMT R24, RZ, 0x7610, R24 ;  /* 0x00007610ff187816 */ /* 0x000fe20000000018 */
[----:B------:R-:W-:Y:S01]  /*0280*/  IMAD.X R15, RZ, RZ, R21, P2 ;  /* 0x000000ffff0f7224 */ /* 0x000fe200010e0615 */
[----:B------:R-:W-:Y:S01]  /*0290*/  PRMT R22, RZ, 0x7610, R22 ;  /* 0x00007610ff167816 */ /* 0x000fe20000000016 */
[----:B------:R-:W-:Y:S01]  /*02a0*/  IMAD.X R3, RZ, RZ, R9, P1 ;  /* 0x000000ffff037224 */ /* 0x000fe200008e0609 */
[----:B------:R-:W-:-:S02]  /*02b0*/  IADD3 R4, P1, PT, R2, UR8, RZ ;  /* 0x0000000802047c10 */ /* 0x000fc4000ff3e0ff */
[----:B------:R-:W-:-:S03]  /*02c0*/  IADD3 R19, P3, PT, R23, UR8, RZ ;  /* 0x0000000817137c10 */ /* 0x000fc6000ff7e0ff */
[----:B------:R-:W-:Y:S01]  /*02d0*/  IMAD.X R5, RZ, RZ, R3, P1 ;  /* 0x000000ffff057224 */ /* 0x000fe200008e0603 */
[----:B------:R-:W-:Y:S01]  /*02e0*/  IADD3 R6, P1, PT, R4, UR8, RZ ;  /* 0x0000000804067c10 */ /* 0x000fe2000ff3e0ff */
[----:B------:R-:W-:Y:S01]  /*02f0*/  IMAD.X R17, RZ, RZ, R15, P3 ;  /* 0x000000ffff117224 */ /* 0x000fe200018e060f */
[-C--:B------:R-:W-:Y:S02]  /*0300*/  ISETP.GE.U32.AND P2, PT, R23, R12.reuse, PT ;  /* 0x0000000c1700720c */ /* 0x080fe40003f46070 */
[-C--:B------:R-:W-:Y:S01]  /*0310*/  ISETP.GE.U32.AND P0, PT, R19, R12.reuse, PT ;  /* 0x0000000c1300720c */ /* 0x080fe20003f06070 */
[----:B------:R-:W-:Y:S01]  /*0320*/  IMAD.X R7, RZ, RZ, R5, P1 ;  /* 0x000000ffff077224 */ /* 0x000fe200008e0605 */
[----:B------:R-:W-:Y:S02]  /*0330*/  ISETP.GE.U32.AND P1, PT, R27, R12, PT ;  /* 0x0000000c1b00720c */ /* 0x000fe40003f26070 */
[-C--:B------:R-:W-:Y:S02]  /*0340*/  ISETP.GE.U32.AND.EX P2, PT, R15, R14.reuse, PT, P2 ;  /* 0x0000000e0f00720c */ /* 0x080fe40003f46120 */
[----:B------:R-:W-:-:S02]  /*0350*/  ISETP.GE.U32.AND.EX P1, PT, R21, R14, PT, P1 ;  /* 0x0000000e1500720c */ /* 0x000fc40003f26110 */
[----:B------:R-:W-:-:S09]  /*0360*/  ISETP.GE.U32.AND.EX P0, PT, R17, R14, PT, P0 ;  /* 0x0000000e1100720c */ /* 0x000fd20003f06100 */
[----:B------:R0:W5:Y:S04]  /*0370*/  @!P2 LDG.E.U8 R22, desc[UR6][R4.64] ;  /* 0x000000060416a981 */ /* 0x000168000c1e1100 */
[----:B------:R0:W5:Y:S04]  /*0380*/  @!P1 LDG.E.U8 R24, desc[UR6][R2.64] ;  /* 0x0000000602189981 */ /* 0x000168000c1e1100 */
[----:B------:R0:W5:Y:S01]  /*0390*/  @!P0 LDG.E.U8 R16, desc[UR6][R6.64] ;  /* 0x0000000606108981 */ /* 0x000162000c1e1100 */
[----:B------:R-:W-:Y:S02]  /*03a0*/  ISETP.GE.U32.AND P0, PT, R29, R12, PT ;  /* 0x0000000c1d00720c */ /* 0x000fe40003f06070 */
[----:B------:R-:W-:-:S02]  /*03b0*/  PRMT R20, RZ, 0x7610, R20 ;  /* 0x00007610ff147816 */ /* 0x000fc40000000014 */
[----:B------:R-:W-:-:S13]  /*03c0*/  ISETP.GE.U32.AND.EX P0, PT, R25, R14, PT, P0 ;  /* 0x0000000e1900720c */ /* 0x000fda0003f06100 */
[----:B------:R0:W5:Y:S01]  /*03d0*/  @!P0 LDG.E.U8 R20, desc[UR6][R8.64] ;  /* 0x0000000608148981 */ /* 0x000162000c1e1100 */
[----:B------:R-:W-:Y:S01]  /*03e0*/  ISETP.NE.AND P0, PT, R0, RZ, PT ;  /* 0x000000ff0000720c */ /* 0x000fe20003f05270 */
[----:B------:R-:W-:-:S12]  /*03f0*/  IMAD.MOV.U32 R18, RZ, RZ, 0x1 ;  /* 0x00000001ff127424 */ /* 0x000fd800078e00ff */
[----:B0-----:R-:W-:Y:S05]  /*0400*/  @!P0 BRA `(.L_x_3165) ;  /* 0x0000000000388947 */ /* 0x001fea0003800000 */
[----:B------:R-:W-:Y:S01]  /*0410*/  IMAD.MOV.U32 R18, RZ, RZ, 0x1 ;  /* 0x00000001ff127424 */ /* 0x000fe200078e00ff */
[----:B------:R-:W-:-:S07]  /*0420*/  PRMT R8, R0, 0x7610, R8 ;  /* 0x0000761000087816 */ /* 0x000fce0000000008 */
.L_x_3166:
        /* <DEDUP_REMOVED lines=12> */
.L_x_3165:
[----:B-----5:R-:W-:Y:S01]  /*04f0*/  IMAD.MOV.U32 R20, RZ, RZ, 0x1 ;  /* 0x00000001ff147424 */ /* 0x020fe200078e00ff */
[----:B------:R-:W-:Y:S06]  /*0500*/  @!P0 BRA `(.L_x_3167) ;  /* 0x0000000000388947 */ /* 0x000fec0003800000 */
[----:B------:R-:W-:Y:S01]  /*0510*/  IMAD.MOV.U32 R20, RZ, RZ, 0x1 ;  /* 0x00000001ff147424 */ /* 0x000fe200078e00ff */
[----:B------:R-:W-:-:S07]  /*0520*/  PRMT R8, R0, 0x7610, R8 ;  /* 0x0000761000087816 */ /* 0x000fce0000000008 */
.L_x_3168:
        /* <DEDUP_REMOVED lines=12> */
.L_x_3167:
[----:B------:R-:W-:Y:S01]  /*05f0*/  IMAD.MOV.U32 R24, RZ, RZ, 0x1 ;  /* 0x00000001ff187424 */ /* 0x000fe200078e00ff */
[----:B------:R-:W-:Y:S06]  /*0600*/  @!P0 BRA `(.L_x_3169) ;  /* 0x0000000000388947 */ /* 0x000fec0003800000 */
[----:B------:R-:W-:Y:S01]  /*0610*/  IMAD.MOV.U32 R24, RZ, RZ, 0x1 ;  /* 0x00000001ff187424 */ /* 0x000fe200078e00ff */
[----:B------:R-:W-:-:S07]  /*0620*/  PRMT R8, R0, 0x7610, R8 ;  /* 0x0000761000087816 */ /* 0x000fce0000000008 */
.L_x_3170:
        /* <DEDUP_REMOVED lines=12> */
.L_x_3169:
[----:B------:R-:W-:Y:S01]  /*06f0*/  IMAD.MOV.U32 R22, RZ, RZ, 0x1 ;  /* 0x00000001ff167424 */ /* 0x000fe200078e00ff */
[----:B------:R-:W-:Y:S06]  /*0700*/  @!P0 BRA `(.L_x_3171) ;  /* 0x0000000000388947 */ /* 0x000fec0003800000 */
[----:B------:R-:W-:Y:S01]  /*0710*/  IMAD.MOV.U32 R22, RZ, RZ, 0x1 ;  /* 0x00000001ff167424 */ /* 0x000fe200078e00ff */
[----:B------:R-:W-:-:S07]  /*0720*/  PRMT R8, R0, 0x7610, R8 ;  /* 0x0000761000087816 */ /* 0x000fce0000000008 */
.L_x_3172:
        /* <DEDUP_REMOVED lines=12> */
.L_x_3171:
[-C--:B------:R-:W-:Y:S02]  /*07f0*/  ISETP.GE.U32.AND P1, PT, R29, R12.reuse, PT ;  /* 0x0000000c1d00720c */ /* 0x080fe40003f26070 */
[----:B------:R-:W-:Y:S02]  /*0800*/  ISETP.GE.U32.AND P0, PT, R27, R12, PT ;  /* 0x0000000c1b00720c */ /* 0x000fe40003f06070 */
[----:B------:R-:W-:Y:S02]  /*0810*/  ISETP.GE.U32.AND.EX P1, PT, R25, R14, PT, P1 ;  /* 0x0000000e1900720c */ /* 0x000fe40003f26110 */
[-C--:B------:R-:W-:Y:S02]  /*0820*/  ISETP.GE.U32.AND P3, PT, R23, R12.reuse, PT ;  /* 0x0000000c1700720c */ /* 0x080fe40003f66070 */
[----:B------:R-:W-:Y:S02]  /*0830*/  ISETP.GE.U32.AND P2, PT, R19, R12, PT ;  /* 0x0000000c1300720c */ /* 0x000fe40003f46070 */
[----:B------:R-:W-:-:S02]  /*0840*/  ISETP.GE.U32.AND.EX P0, PT, R21, R14, PT, P0 ;  /* 0x0000000e1500720c */ /* 0x000fc40003f06100 */
[-C--:B------:R-:W-:Y:S02]  /*0850*/  ISETP.GE.U32.AND.EX P3, PT, R15, R14.reuse, PT, P3 ;  /* 0x0000000e0f00720c */ /* 0x080fe40003f66130 */
[----:B------:R-:W-:-:S03]  /*0860*/  ISETP.GE.U32.AND.EX P2, PT, R17, R14, PT, P2 ;  /* 0x0000000e1100720c */ /* 0x000fc60003f46120 */
[----:B------:R-:W-:Y:S01]  /*0870*/  @!P1 IADD3 R8, P5, P4, R10, UR4, R13 ;  /* 0x000000040a089c10 */ /* 0x000fe2000fcbe00d */
[----:B------:R-:W-:-:S03]  /*0880*/  ULEA UR4, UP0, UR8, UR4, 0x2 ;  /* 0x0000000408047291 */ /* 0x000fc6000f8010ff */
[----:B------:R-:W-:Y:S01]  /*0890*/  @!P1 IADD3.X R9, PT, PT, R11, UR5, RZ, P5, P4 ;  /* 0x000000050b099c10 */ /* 0x000fe2000afe84ff */
[----:B------:R-:W-:-:S04]  /*08a0*/  UIADD3.X UR5, UPT, UPT, URZ, UR5, URZ, UP0, !UPT ;  /* 0x00000005ff057290 */ /* 0x000fc800087fe4ff */
[----:B------:R2:W-:Y:S02]  /*08b0*/  @!P1 STG.E.U8 desc[UR6][R8.64], R18 ;  /* 0x0000001208009986 */ /* 0x0005e4000c101106 */
[----:B------:R-:W-:Y:S02]  /*08c0*/  IMAD.U32 R15, RZ, RZ, UR5 ;  /* 0x00000005ff0f7e24 */ /* 0x000fe4000f8e00ff */
[----:B------:R2:W-:Y:S01]  /*08d0*/  @!P0 STG.E.U8 desc[UR6][R2.64], R20 ;  /* 0x0000001402008986 */ /* 0x0005e2000c101106 */
[----:B------:R-:W-:-:S03]  /*08e0*/  ISETP.LE.U32.AND P0, PT, R12, UR4, PT ;  /* 0x000000040c007c0c */ /* 0x000fc6000bf03070 */
[----:B------:R2:W-:Y:S01]  /*08f0*/  @!P3 STG.E.U8 desc[UR6][R4.64], R24 ;  /* 0x000000180400b986 */ /* 0x0005e2000c101106 */
[----:B------:R-:W-:-:S03]  /*0900*/  ISETP.GE.U32.AND.EX P0, PT, R15, R14, PT, P0 ;  /* 0x0000000e0f00720c */ /* 0x000fc60003f06100 */
[----:B------:R2:W-:Y:S10]  /*0910*/  @!P2 STG.E.U8 desc[UR6][R6.64], R22 ;  /* 0x000000160600a986 */ /* 0x0005f4000c101106 */
[----:B------:R-:W-:Y:S05]  /*0920*/  @!P0 BRA `(.L_x_3173) ;  /* 0xfffffff8002c8947 */ /* 0x000fea000383ffff */
[----:B------:R-:W-:Y:S05]  /*0930*/  EXIT ;  /* 0x000000000000794d */ /* 0x000fea0003800000 */
.L_x_3164:
[----:B------:R-:W0:Y:S02]  /*0940*/  S2R R4, SR_TID.X ;  /* 0x0000000000047919 */ /* 0x000e240000002100 */
[----:B0-----:R-:W-:-:S03]  /*0950*/  IMAD.WIDE.U32 R2, R4, 0x4, RZ ;  /* 0x0000000404027825 */ /* 0x001fc600078e00ff */
[----:B------:R-:W-:-:S04]  /*0960*/  ISETP.GE.U32.AND P0, PT, R2, R12, PT ;  /* 0x0000000c0200720c */ /* 0x000fc80003f06070 */
[----:B------:R-:W-:-:S13]  /*0970*/  ISETP.GE.AND.EX P0, PT, R3, R14, PT, P0 ;  /* 0x0000000e0300720c */ /* 0x000fda0003f06300 */
[----:B------:R-:W-:Y:S05]  /*0980*/  @P0 EXIT ;  /* 0x000000000000094d */ /* 0x000fea0003800000 */
[----:B------:R-:W-:Y:S01]  /*0990*/  IMAD.MOV.U32 R5, RZ, RZ, RZ ;  /* 0x000000ffff057224 */ /* 0x000fe200078e00ff */
[----:B------:R-:W0:Y:S06]  /*09a0*/  LDCU UR4, c[0x0][0x360] ;  /* 0x00006c00ff0477ac */ /* 0x000e2c0008000800 */
.L_x_3182:
[----:B-1----:R-:W-:-:S04]  /*09b0*/  LEA R2, P0, R4, R10, 0x2 ;  /* 0x0000000a04027211 */ /* 0x002fc800078010ff */
[----:B------:R-:W-:-:S05]  /*09c0*/  LEA.HI.X R3, R4, R11, R5, 0x2, P0 ;  /* 0x0000000b04037211 */ /* 0x000fca00000f1405 */
[----:B------:R-:W2:Y:S04]  /*09d0*/  LDG.E.U16 R9, desc[UR6][R2.64+0x2] ;  /* 0x0000020602097981 */ /* 0x000ea8000c1e1500 */
[----:B-----5:R1:W5:Y:S01]  /*09e0*/  LDG.E.U8 R16, desc[UR6][R2.64+0x1] ;  /* 0x0000010602107981 */ /* 0x020362000c1e1100 */
[----:B------:R-:W-:Y:S01]  /*09f0*/  ISETP.NE.AND P0, PT, R0, RZ, PT ;  /* 0x000000ff0000720c */ /* 0x000fe20003f05270 */
[----:B------:R-:W-:Y:S02]  /*0a00*/  IMAD.MOV.U32 R13, RZ, RZ, 0x1 ;  /* 0x00000001ff0d7424 */ /* 0x000fe400078e00ff */
[----:B------:R-:W-:Y:S02]  /*0a10*/  IMAD.MOV.U32 R15, RZ, RZ, 0x1 ;  /* 0x00000001ff0f7424 */ /* 0x000fe400078e00ff */
[----:B------:R-:W-:-:S02]  /*0a20*/  IMAD.MOV.U32 R7, RZ, RZ, 0x1 ;  /* 0x00000001ff077424 */ /* 0x000fc400078e00ff */
[----:B------:R-:W-:Y:S01]  /*0a30*/  IMAD.MOV.U32 R6, RZ, RZ, 0x1 ;  /* 0x00000001ff067424 */ /* 0x000fe200078e00ff */
[----:B--2---:R-:W-:-:S05]  /*0a40*/  PRMT R8, R9, 0x7770, RZ ;  /* 0x0000777009087816 */ /* 0x004fca00000000ff */
[----:B-1----:R-:W-:Y:S05]  /*0a50*/  @!P0 BRA `(.L_x_3174) ;  /* 0x00000000003c8947 */ /* 0x002fea0003800000 */
[----:B------:R1:W5:Y:S01]  /*0a60*/  LDG.E.U8 R17, desc[UR6][R2.64] ;  /* 0x0000000602117981 */ /* 0x000362000c1e1100 */
[----:B------:R-:W-:Y:S01]  /*0a70*/  IMAD.MOV.U32 R13, RZ, RZ, 0x1 ;  /* 0x00000001ff0d7424 */ /* 0x000fe200078e00ff */
[----:B------:R-:W-:-:S07]  /*0a80*/  PRMT R18, R0, 0x7610, R18 ;  /* 0x0000761000127816 */ /* 0x000fce0000000012 */
.L_x_3175:
        /* <DEDUP_REMOVED lines=12> */
.L_x_3174:
[----:B------:R-:W-:Y:S05]  /*0b50*/  @!P0 BRA `(.L_x_3176) ;  /* 0x0000000000388947 */ /* 0x000fea0003800000 */
[----:B------:R-:W-:Y:S01]  /*0b60*/  IMAD.MOV.U32 R15, RZ, RZ, 0x1 ;  /* 0x00000001ff0f7424 */ /* 0x000fe200078e00ff */
[----:B------:R-:W-:-:S07]  /*0b70*/  PRMT R17, R0, 0x7610, R17 ;  /* 0x0000761000117816 */ /* 0x000fce0000000011 */
.L_x_3177:
        /* <DEDUP_REMOVED lines=12> */
.L_x_3176:
[----:B------:R-:W-:Y:S01]  /*0c40*/  PRMT R9, R9, 0x7771, RZ ;  /* 0x0000777109097816 */ /* 0x000fe200000000ff */
[----:B------:R-:W-:Y:S06]  /*0c50*/  @!P0 BRA `(.L_x_3178) ;  /* 0x0000000000388947 */ /* 0x000fec0003800000 */
[----:B------:R-:W-:Y:S01]  /*0c60*/  IMAD.MOV.U32 R7, RZ, RZ, 0x1 ;  /* 0x00000001ff077424 */ /* 0x000fe200078e00ff */
[----:B-----5:R-:W-:-:S07]  /*0c70*/  PRMT R16, R0, 0x7610, R16 ;  /* 0x0000761000107816 */ /* 0x020fce0000000010 */
.L_x_3179:
        /* <DEDUP_REMOVED lines=12> */
.L_x_3178:
[----:B------:R-:W-:Y:S05]  /*0d40*/  @!P0 BRA `(.L_x_3180) ;  /* 0x0000000000388947 */ /* 0x000fea0003800000 */
[----:B------:R-:W-:Y:S01]  /*0d50*/  IMAD.MOV.U32 R6, RZ, RZ, 0x1 ;  /* 0x00000001ff067424 */ /* 0x000fe200078e00ff */
[----:B------:R-:W-:-:S07]  /*0d60*/  PRMT R8, R0, 0x7610, R8 ;  /* 0x0000761000087816 */ /* 0x000fce0000000008 */
.L_x_3181:
        /* <DEDUP_REMOVED lines=12> */
.L_x_3180:
[----:B------:R-:W-:Y:S02]  /*0e30*/  LOP3.LUT R6, R6, 0xffff, RZ, 0xc0, !PT ;  /* 0x0000ffff06067812 */ /* 0x000fe400078ec0ff */
[----:B------:R-:W-:Y:S02]  /*0e40*/  LOP3.LUT R7, R7, 0xffff, RZ, 0xc0, !PT ;  /* 0x0000ffff07077812 */ /* 0x000fe400078ec0ff */
[----:B------:R-:W-:Y:S02]  /*0e50*/  LOP3.LUT R15, R15, 0xffff, RZ, 0xc0, !PT ;  /* 0x0000ffff0f0f7812 */ /* 0x000fe400078ec0ff */
[----:B------:R-:W-:Y:S02]  /*0e60*/  LOP3.LUT R8, R13, 0xffff, RZ, 0xc0, !PT ;  /* 0x0000ffff0d087812 */ /* 0x000fe400078ec0ff */
[----:B0-----:R-:W-:Y:S02]  /*0e70*/  IADD3 R4, P0, PT, R4, UR4, RZ ;  /* 0x0000000404047c10 */ /* 0x001fe4000ff1e0ff */
[----:B------:R-:W-:-:S02]  /*0e80*/  PRMT R6, R7, 0x3340, R6 ;  /* 0x0000334007067816 */ /* 0x000fc40000000006 */
[----:B------:R-:W-:Y:S01]  /*0e90*/  PRMT R15, R8, 0x3340, R15 ;  /* 0x00003340080f7816 */ /* 0x000fe2000000000f */
[C---:B------:R-:W-:Y:S02]  /*0ea0*/  IMAD.SHL.U32 R7, R4.reuse, 0x4, RZ ;  /* 0x0000000404077824 */ /* 0x040fe400078e00ff */
[----:B------:R-:W-:Y:S01]  /*0eb0*/  IMAD.X R5, RZ, RZ, R5, P0 ;  /* 0x000000ffff057224 */ /* 0x000fe200000e0605 */
[----:B------:R-:W-:Y:S02]  /*0ec0*/  PRMT R15, R15, 0x5410, R6 ;  /* 0x000054100f0f7816 */ /* 0x000fe40000000006 */
[----:B------:R-:W-:Y:S02]  /*0ed0*/  ISETP.LT.U32.AND P1, PT, R7, R12, PT ;  /* 0x0000000c0700720c */ /* 0x000fe40003f21070 */
[C---:B------:R-:W-:Y:S01]  /*0ee0*/  LOP3.LUT P0, RZ, R4.reuse, 0xffffc000, RZ, 0xc0, !PT ;  /* 0xffffc00004ff7812 */ /* 0x040fe2000780c0ff */
[----:B------:R2:W-:Y:S01]  /*0ef0*/  STG.E desc[UR6][R2.64], R15 ;  /* 0x0000000f02007986 */ /* 0x0005e2000c101906 */
[----:B------:R-:W-:-:S02]  /*0f00*/  SHF.L.U64.HI R7, R4, 0x2, R5 ;  /* 0x0000000204077819 */ /* 0x000fc40000010205 */
[----:B------:R-:W-:Y:S02]  /*0f10*/  LOP3.LUT P0, RZ, R5, 0x3fffffff, RZ, 0xc0, P0 ;  /* 0x3fffffff05ff7812 */ /* 0x000fe4000000c0ff */
[----:B------:R-:W-:-:S13]  /*0f20*/  ISETP.LT.AND.EX P1, PT, R7, R14, PT, P1 ;  /* 0x0000000e0700720c */ /* 0x000fda0003f21310 */
[----:B--2---:R-:W-:Y:S05]  /*0f30*/  @!P0 BRA P1, `(.L_x_3182) ;  /* 0xfffffff8009c8947 */ /* 0x004fea000083ffff */
[----:B------:R-:W-:Y:S05]  /*0f40*/  EXIT ;  /* 0x000000000000794d */ /* 0x000fea0003800000 */
.L_x_3183:
        /* <DEDUP_REMOVED lines=11> */
.L_x_4291:


//--------------------- .text._ZN2at6native61_GLOBAL__N__44eb8e94_28_ForeachBinaryOpScalarList_cu_dda10a6925multi_tensor_apply_kernelINS1_28TensorListScalarListMetadataIfLi2EEENS1_25BinaryOpScalarListFunctorIN3c108BFloat16ELi2ELi1ELi1EEEJSt7dividesIfEEEEvT_T0_DpT1_ --------------------------
	.section	.text._ZN2at6native61_GLOBAL__N__44eb8e94_28_ForeachBinaryOpScalarList_cu_dda10a6925multi_tensor_apply_kernelINS1_28TensorListScalarListMetadataIfLi2EEENS1_25BinaryOpScalarListFunctorIN3c108BFloat16ELi2ELi1ELi1EEEJSt7dividesIfEEEEvT_T0_DpT1_,"ax",@progbits
	.align	128
.text._ZN2at6native61_GLOBAL__N__44eb8e94_28_ForeachBinaryOpScalarList_cu_dda10a6925multi_tensor_apply_kernelINS1_28TensorListScalarListMetadataIfLi2EEENS1_25BinaryOpScalarListFunctorIN3c108BFloat16ELi2ELi1ELi1EEEJSt7dividesIfEEEEvT_T0_DpT1_:
        .type           _ZN2at6native61_GLOBAL__N__44eb8e94_28_ForeachBinaryOpScalarList_cu_dda10a6925multi_tensor_apply_kernelINS1_28TensorListScalarListMetadataIfLi2EEENS1_25BinaryOpScalarListFunctorIN3c108BFloat16ELi2ELi1ELi1EEEJSt7dividesIfEEEEvT_T0_DpT1_,@function
        .size           _ZN2at6native61_GLOBAL__N__44eb8e94_28_ForeachBinaryOpScalarList_cu_dda10a6925multi_tensor_apply_kernelINS1_28TensorListScalarListMetadataIfLi2EEENS1_25BinaryOpScalarListFunctorIN3c108BFloat16ELi2ELi1ELi1EEEJSt7dividesIfEEEEvT_T0_DpT1_,(.L_x_4292 - _ZN2at6native61_GLOBAL__N__44eb8e94_28_ForeachBinaryOpScalarList_cu_dda10a6925multi_tensor_apply_kernelINS1_28TensorListScalarListMetadataIfLi2EEENS1_25BinaryOpScalarListFunctorIN3c108BFloat16ELi2ELi1ELi1EEEJSt7dividesIfEEEEvT_T0_DpT1_)
        .other          _ZN2at6native61_GLOBAL__N__44eb8e94_28_ForeachBinaryOpScalarList_cu_dda10a6925multi_tensor_apply_kernelINS1_28TensorListScalarListMetadataIfLi2EEENS1_25BinaryOpScalarListFunctorIN3c108BFloat16ELi2ELi1ELi1EEEJSt7dividesIfEEEEvT_T0_DpT1_,@"STO_CUDA_ENTRY STV_DEFAULT"
_ZN2at6native61_GLOBAL__N__44eb8e94_28_ForeachBinaryOpScalarList_cu_dda10a6925multi_tensor_apply_kernelINS1_28TensorListScalarListMetadataIfLi2EEENS1_25BinaryOpScalarListFunctorIN3c108BFloat16ELi2ELi1ELi1EEEJSt7dividesIfEEEEvT_T0_DpT1_:
        /* <DEDUP_REMOVED lines=41> */
[----:B--2---:R-:W-:Y:S05]  /*0290*/  CALL.REL.NOINC `($__internal_70_$__cuda_sm20_div_u16) ;  /* 0x0000000c00a47944 */ /* 0x004fea0003c00000 */
        /* <DEDUP_REMOVED lines=13> */
.L_x_3186:
[----:B0-----:R-:W-:Y:S02]  /*0370*/  IADD3 R27, P0, PT, R5, UR6, RZ ;  /* 0x00000006051b7c10 */ /* 0x001fe4000ff1e0ff */
[----:B-1----:R-:W-:Y:S02]  /*0380*/  PRMT R17, RZ, 0x7610, R17 ;  /* 0x00007610ff117816 */ /* 0x002fe40000000011 */
[C---:B------:R-:W-:Y:S01]  /*0390*/  ISETP.GE.U32.AND P2, PT, R27.reuse, R2, PT ;  /* 0x000000021b00720c */ /* 0x040fe20003f46070 */
[----:B------:R-:W-:Y:S01]  /*03a0*/  IMAD.X R23, RZ, RZ, UR7, P0 ;  /* 0x00000007ff177e24 */ /* 0x000fe200080e06ff */
[----:B------:R-:W-:-:S04]  /*03b0*/  IADD3 R19, P0, PT, R27, UR11, RZ ;  /* 0x0000000b1b137c10 */ /* 0x000fc8000ff1e0ff */
[-C--:B------:R-:W-:Y:S01]  /*03c0*/  ISETP.GE.AND.EX P2, PT, R23, R3.reuse, PT, P2 ;  /* 0x000000031700720c */ /* 0x080fe20003f46320 */
[----:B------:R-:W-:Y:S01]  /*03d0*/  IMAD.X R9, RZ, RZ, R23, P0 ;  /* 0x000000ffff097224 */ /* 0x000fe200000e0617 */
[C---:B------:R-:W-:Y:S02]  /*03e0*/  ISETP.GE.U32.AND P3, PT, R19.reuse, R2, PT ;  /* 0x000000021300720c */ /* 0x040fe40003f66070 */
[----:B------:R-:W-:Y:S02]  /*03f0*/  IADD3 R25, P4, PT, R19, UR11, RZ ;  /* 0x0000000b13197c10 */ /* 0x000fe4000ff9e0ff */
[----:B------:R-:W-:Y:S02]  /*0400*/  ISETP.GE.AND.EX P3, PT, R9, R3, PT, P3 ;  /* 0x000000030900720c */ /* 0x000fe40003f66330 */
[----:B------:R-:W-:-:S05]  /*0410*/  IADD3 R7, P5, PT, R25, UR11, RZ ;  /* 0x0000000b19077c10 */ /* 0x000fca000ffbe0ff */
[----:B------:R-:W-:Y:S01]  /*0420*/  @!P2 LEA R10, P0, R27, R14, 0x1 ;  /* 0x0000000e1b0aa211 */ /* 0x000fe200078008ff */
[----:B------:R-:W-:Y:S01]  /*0430*/  IMAD.X R16, RZ, RZ, R9, P4 ;  /* 0x000000ffff107224 */ /* 0x000fe200020e0609 */
[----:B------:R-:W-:Y:S02]  /*0440*/  ISETP.GE.U32.AND P1, PT, R25, R2, PT ;  /* 0x000000021900720c */ /* 0x000fe40003f26070 */
[-C--:B------:R-:W-:Y:S02]  /*0450*/  @!P2 LEA.HI.X R11, R27, R15.reuse, R23, 0x1, P0 ;  /* 0x0000000f1b0ba211 */ /* 0x080fe400000f0c17 */
[C---:B------:R-:W-:Y:S01]  /*0460*/  @!P3 LEA R20, P0, R19.reuse, R14, 0x1 ;  /* 0x0000000e1314b211 */ /* 0x040fe200078008ff */
[----:B------:R-:W-:Y:S01]  /*0470*/  IMAD.X R6, RZ, RZ, R16, P5 ;  /* 0x000000ffff067224 */ /* 0x000fe200028e0610 */
[----:B------:R-:W-:Y:S01]  /*0480*/  PRMT R18, RZ, 0x7610, R18 ;  /* 0x00007610ff127816 */ /* 0x000fe20000000012 */
[----:B------:R0:W2:Y:S01]  /*0490*/  @!P2 LDG.E.U16 R17, desc[UR12][R10.64] ;  /* 0x0000000c0a11a981 */ /* 0x0000a2000c1e1500 */
[----:B------:R-:W-:-:S02]  /*04a0*/  @!P3 LEA.HI.X R21, R19, R15, R9, 0x1, P0 ;  /* 0x0000000f1315b211 */ /* 0x000fc400000f0c09 */
[----:B------:R-:W-:Y:S02]  /*04b0*/  ISETP.GE.U32.AND P0, PT, R7, R2, PT ;  /* 0x000000020700720c */ /* 0x000fe40003f06070 */
[-C--:B------:R-:W-:Y:S01]  /*04c0*/  ISETP.GE.AND.EX P1, PT, R16, R3.reuse, PT, P1 ;  /* 0x000000031000720c */ /* 0x080fe20003f26310 */
[----:B------:R1:W3:Y:S01]  /*04d0*/  @!P3 LDG.E.U16 R18, desc[UR12][R20.64] ;  /* 0x0000000c1412b981 */ /* 0x0002e2000c1e1500 */
[----:B------:R-:W-:Y:S02]  /*04e0*/  ISETP.GE.AND.EX P0, PT, R6, R3, PT, P0 ;  /* 0x000000030600720c */ /* 0x000fe40003f06300 */
[----:B------:R-:W-:Y:S02]  /*04f0*/  PRMT R8, RZ, 0x7610, R8 ;  /* 0x00007610ff087816 */ /* 0x000fe40000000008 */
[----:B0-----:R-:W-:-:S07]  /*0500*/  PRMT R10, RZ, 0x7610, R10 ;  /* 0x00007610ff0a7816 */ /* 0x001fce000000000a */
[-C--:B-1----:R-:W-:Y:S02]  /*0510*/  @!P1 LEA R20, P4, R25, R14.reuse, 0x1 ;  /* 0x0000000e19149211 */ /* 0x082fe400078808ff */
[----:B------:R-:W-:Y:S02]  /*0520*/  @!P0 LEA R28, P5, R7, R14, 0x1 ;  /* 0x0000000e071c8211 */ /* 0x000fe400078a08ff */
[-C--:B------:R-:W-:Y:S02]  /*0530*/  @!P1 LEA.HI.X R21, R25, R15.reuse, R16, 0x1, P4 ;  /* 0x0000000f19159211 */ /* 0x080fe400020f0c10 */
[----:B------:R-:W-:-:S03]  /*0540*/  @!P0 LEA.HI.X R29, R7, R15, R6, 0x1, P5 ;  /* 0x0000000f071d8211 */ /* 0x000fc600028f0c06 */
[----:B------:R0:W4:Y:S04]  /*0550*/  @!P1 LDG.E.U16 R8, desc[UR12][R20.64] ;  /* 0x0000000c14089981 */ /* 0x000128000c1e1500 */
[----:B------:R1:W5:Y:S01]  /*0560*/  @!P0 LDG.E.U16 R10, desc[UR12][R28.64] ;  /* 0x0000000c1c0a8981 */ /* 0x000362000c1e1500 */
[----:B------:R-:W2:Y:S01]  /*0570*/  MUFU.RCP R11, R0 ;  /* 0x00000000000b7308 */ /* 0x000ea20000001000 */
[-C--:B------:R-:W-:Y:S02]  /*0580*/  @!P0 LEA R24, P6, R7, R12.reuse, 0x1 ;  /* 0x0000000c07188211 */ /* 0x080fe400078c08ff */
[-C--:B0-----:R-:W-:Y:S02]  /*0590*/  @!P2 LEA R20, P4, R27, R12.reuse, 0x1 ;  /* 0x0000000c1b14a211 */ /* 0x081fe400078808ff */
[----:B-1----:R-:W-:-:S02]  /*05a0*/  @!P1 LEA R28, P5, R25, R12, 0x1 ;  /* 0x0000000c191c9211 */ /* 0x002fc400078a08ff */
[-C--:B------:R-:W-:Y:S02]  /*05b0*/  @!P2 LEA.HI.X R21, R27, R13.reuse, R23, 0x1, P4 ;  /* 0x0000000d1b15a211 */ /* 0x080fe400020f0c17 */
[-C--:B------:R-:W-:Y:S02]  /*05c0*/  @!P1 LEA.HI.X R29, R25, R13.reuse, R16, 0x1, P5 ;  /* 0x0000000d191d9211 */ /* 0x080fe400028f0c10 */
[----:B------:R-:W-:Y:S02]  /*05d0*/  @!P3 LEA R16, P4, R19, R12, 0x1 ;  /* 0x0000000c1310b211 */ /* 0x000fe400078808ff */
[----:B------:R-:W-:Y:S01]  /*05e0*/  @!P0 LEA.HI.X R25, R7, R13, R6, 0x1, P6 ;  /* 0x0000000d07198211 */ /* 0x000fe200030f0c06 */
[----:B---3--:R-:W-:Y:S02]  /*05f0*/  IMAD.U32 R22, R18, 0x10000, RZ ;  /* 0x0001000012167824 */ /* 0x008fe400078e00ff */
[----:B--2---:R-:W-:Y:S02]  /*0600*/  IMAD.U32 R18, R17, 0x10000, RZ ;  /* 0x0001000011127824 */ /* 0x004fe400078e00ff */
[----:B------:R-:W-:-:S02]  /*0610*/  FMUL.FTZ R22, R22, R11 ;  /* 0x0000000b16167220 */ /* 0x000fc40000410000 */
[----:B------:R-:W-:-:S03]  /*0620*/  FMUL.FTZ R17, R18, R11 ;  /* 0x0000000b12117220 */ /* 0x000fc60000410000 */
[----:B------:R-:W-:Y:S02]  /*0630*/  F2FP.BF16.F32.PACK_AB R18, RZ, R22 ;  /* 0x00000016ff12723e */ /* 0x000fe400000010ff */
[----:B------:R-:W-:-:S05]  /*0640*/  F2FP.BF16.F32.PACK_AB R17, RZ, R17 ;  /* 0x00000011ff11723e */ /* 0x000fca00000010ff */
[----:B------:R0:W-:Y:S01]  /*0650*/  @!P2 STG.E.U16 desc[UR12][R20.64], R17 ;  /* 0x000000111400a986 */ /* 0x0001e2000c10150c */
[----:B------:R-:W-:Y:S01]  /*0660*/  IADD3 R7, P2, PT, R27, UR10, RZ ;  /* 0x0000000a1b077c10 */ /* 0x000fe2000ff5e0ff */
[----:B----4-:R-:W-:-:S04]  /*0670*/  IMAD.U32 R8, R8, 0x10000, RZ ;  /* 0x0001000008087824 */ /* 0x010fc800078e00ff */
[----:B------:R-:W-:Y:S01]  /*0680*/  IMAD.X R6, RZ, RZ, R23, P2 ;  /* 0x000000ffff067224 */ /* 0x000fe200010e0617 */
[----:B------:R-:W-:Y:S01]  /*0690*/  ISETP.GE.U32.AND P2, PT, R7, R2, PT ;  /* 0x000000020700720c */ /* 0x000fe20003f46070 */
[----:B-----5:R-:W-:Y:S02]  /*06a0*/  IMAD.U32 R10, R10, 0x10000, RZ ;  /* 0x000100000a0a7824 */ /* 0x020fe400078e00ff */
[----:B------:R-:W-:Y:S01]  /*06b0*/  FMUL.FTZ R8, R8, R11 ;  /* 0x0000000b08087220 */ /* 0x000fe20000410000 */
[C---:B0-----:R-:W-:Y:S01]  /*06c0*/  @!P3 LEA.HI.X R17, R19.reuse, R13, R9, 0x1, P4 ;  /* 0x0000000d1311b211 */ /* 0x041fe200020f0c09 */
[----:B------:R-:W-:Y:S01]  /*06d0*/  FMUL.FTZ R10, R10, R11 ;  /* 0x0000000b0a0a7220 */ /* 0x000fe20000410000 */
[----:B------:R-:W-:Y:S02]  /*06e0*/  ISETP.GE.AND.EX P2, PT, R6, R3, PT, P2 ;  /* 0x000000030600720c */ /* 0x000fe40003f46320 */
[----:B------:R-:W-:Y:S01]  /*06f0*/  F2FP.BF16.F32.PACK_AB R8, RZ, R8 ;  /* 0x00000008ff08723e */ /* 0x000fe200000010ff */
[----:B------:R0:W-:Y:S01]  /*0700*/  @!P3 STG.E.U16 desc[UR12][R16.64], R18 ;  /* 0x000000121000b986 */ /* 0x0001e2000c10150c */
[----:B------:R-:W-:-:S03]  /*0710*/  IADD3 R19, P3, PT, R19, UR10, RZ ;  /* 0x0000000a13137c10 */ /* 0x000fc6000ff7e0ff */
[----:B------:R1:W-:Y:S01]  /*0720*/  @!P1 STG.E.U16 desc[UR12][R28.64], R8 ;  /* 0x000000081c009986 */ /* 0x0003e2000c10150c */
[C---:B------:R-:W-:Y:S02]  /*0730*/  IADD3 R21, P4, PT, R19.reuse, UR11, RZ ;  /* 0x0000000b13157c10 */ /* 0x040fe4000ff9e0ff */
[----:B0-----:R-:W-:Y:S01]  /*0740*/  F2FP.BF16.F32.PACK_AB R17, RZ, R10 ;  /* 0x0000000aff11723e */ /* 0x001fe200000010ff */
[----:B------:R-:W-:Y:S01]  /*0750*/  IMAD.X R10, RZ, RZ, R9, P3 ;  /* 0x000000ffff0a7224 */ /* 0x000fe200018e0609 */
[----:B------:R-:W-:Y:S02]  /*0760*/  ISETP.GE.U32.AND P3, PT, R19, R2, PT ;  /* 0x000000021300720c */ /* 0x000fe40003f66070 */
[----:B------:R-:W-:Y:S01]  /*0770*/  @!P2 LEA R16, P5, R7, R14, 0x1 ;  /* 0x0000000e0710a211 */ /* 0x000fe200078a08ff */
[----:B------:R-:W-:Y:S01]  /*0780*/  IMAD.X R26, RZ, RZ, R10, P4 ;  /* 0x000000ffff1a7224 */ /* 0x000fe200020e060a */
[----:B------:R-:W-:Y:S01]  /*0790*/  ISETP.GE.AND.EX P1, PT, R10, R3, PT, P3 ;  /* 0x000000030a00720c */ /* 0x000fe20003f26330 */
[----:B------:R0:W-:Y:S01]  /*07a0*/  @!P0 STG.E.U16 desc[UR12][R24.64], R17 ;  /* 0x0000001118008986 */ /* 0x0001e2000c10150c */
[----:B------:R-:W-:-:S02]  /*07b0*/  IADD3 R23, P4, PT, R21, UR11, RZ ;  /* 0x0000000b15177c10 */ /* 0x000fc4000ff9e0ff */
[-C--:B------:R-:W-:Y:S02]  /*07c0*/  ISETP.GE.U32.AND P3, PT, R21, R2.reuse, PT ;  /* 0x000000021500720c */ /* 0x080fe40003f66070 */
[----:B-1----:R-:W-:Y:S01]  /*07d0*/  PRMT R8, RZ, 0x7610, R8 ;  /* 0x00007610ff087816 */ /* 0x002fe20000000008 */
[----:B------:R-:W-:Y:S01]  /*07e0*/  IMAD.X R9, RZ, RZ, R26, P4 ;  /* 0x000000ffff097224 */ /* 0x000fe200020e061a */
[----:B------:R-:W-:Y:S02]  /*07f0*/  ISETP.GE.AND.EX P0, PT, R26, R3, PT, P3 ;  /* 0x000000031a00720c */ /* 0x000fe40003f06330 */
[----:B------:R-:W-:Y:S02]  /*0800*/  ISETP.GE.U32.AND P3, PT, R23, R2, PT ;  /* 0x000000021700720c */ /* 0x000fe40003f66070 */
[----:B0-----:R-:W-:Y:S02]  /*0810*/  @!P2 LEA.HI.X R17, R7, R15, R6, 0x1, P5 ;  /* 0x0000000f0711a211 */ /* 0x001fe400028f0c06 */
[----:B------:R-:W-:-:S02]  /*0820*/  ISETP.GE.AND.EX P3, PT, R9, R3, PT, P3 ;  /* 0x000000030900720c */ /* 0x000fc40003f66330 */
[C---:B------:R-:W-:Y:S01]  /*0830*/  @!P1 LEA R28, P4, R19.reuse, R14, 0x1 ;  /* 0x0000000e131c9211 */ /* 0x040fe200078808ff */
[----:B------:R0:W2:Y:S01]  /*0840*/  @!P2 LDG.E.U16 R8, desc[UR12][R16.64] ;  /* 0x0000000c1008a981 */ /* 0x0000a2000c1e1500 */
[----:B------:R-:W-:Y:S02]  /*0850*/  PRMT R24, RZ, 0x7610, R24 ;  /* 0x00007610ff187816 */ /* 0x000fe40000000018 */
[----:B------:R-:W-:Y:S02]  /*0860*/  @!P1 LEA.HI.X R29, R19, R15, R10, 0x1, P4 ;  /* 0x0000000f131d9211 */ /* 0x000fe400020f0c0a */
[----:B------:R-:W-:-:S03]  /*0870*/  PRMT R22, RZ, 0x7610, R22 ;  /* 0x00007610ff167816 */ /* 0x000fc60000000016 */
[----:B------:R1:W3:Y:S01]  /*0880*/  @!P1 LDG.E.U16 R24, desc[UR12][R28.64] ;  /* 0x0000000c1c189981 */ /* 0x0002e2000c1e1500 */
[----:B0-----:R-:W-:-:S04]  /*0890*/  @!P0 LEA R16, P4, R21, R14, 0x1 ;  /* 0x0000000e15108211 */ /* 0x001fc800078808ff */
[----:B------:R-:W-:Y:S02]  /*08a0*/  @!P0 LEA.HI.X R17, R21, R15, R26, 0x1, P4 ;  /* 0x0000000f15118211 */ /* 0x000fe400020f0c1a */
[----:B-1----:R-:W-:-:S03]  /*08b0*/  @!P3 LEA R28, P4, R23, R14, 0x1 ;  /* 0x0000000e171cb211 */ /* 0x002fc600078808ff */
[----:B------:R0:W4:Y:S01]  /*08c0*/  @!P0 LDG.E.U16 R22, desc[UR12][R16.64] ;  /* 0x0000000c10168981 */ /* 0x000122000c1e1500 */
[----:B------:R-:W-:Y:S02]  /*08d0*/  PRMT R25, RZ, 0x7610, R25 ;  /* 0x00007610ff197816 */ /* 0x000fe40000000019 */
[----:B------:R-:W-:-:S05]  /*08e0*/  @!P3 LEA.HI.X R29, R23, R15, R9, 0x1, P4 ;  /* 0x0000000f171db211 */ /* 0x000fca00020f0c09 */
[----:B------:R-:W5:Y:S01]  /*08f0*/  @!P3 LDG.E.U16 R25, desc[UR12][R28.64] ;  /* 0x0000000c1c19b981 */ /* 0x000f62000c1e1500 */
[-C--:B------:R-:W-:Y:S02]  /*0900*/  @!P1 LEA R18, P5, R19, R12.reuse, 0x1 ;  /* 0x0000000c13129211 */ /* 0x080fe400078a08ff */
[-C--:B0-----:R-:W-:Y:S02]  /*0910*/  @!P2 LEA R16, P4, R7, R12.reuse, 0x1 ;  /* 0x0000000c0710a211 */ /* 0x081fe400078808ff */
[-C--:B------:R-:W-:Y:S02]  /*0920*/  @!P1 LEA.HI.X R19, R19, R13.reuse, R10, 0x1, P5 ;  /* 0x0000000d13139211 */ /* 0x080fe400028f0c0a */
[-C--:B------:R-:W-:Y:S02]  /*0930*/  @!P0 LEA R20, P6, R21, R12.reuse, 0x1 ;  /* 0x0000000c15148211 */ /* 0x080fe400078c08ff */
[----:B------:R-:W-:Y:S02]  /*0940*/  @!P2 LEA.HI.X R17, R7, R13, R6, 0x1, P4 ;  /* 0x0000000d0711a211 */ /* 0x000fe400020f0c06 */
[----:B------:R-:W-:-:S02]  /*0950*/  @!P3 LEA R6, P4, R23, R12, 0x1 ;  /* 0x0000000c1706b211 */ /* 0x000fc400078808ff */
        /* <DEDUP_REMOVED lines=9> */
[----:B------:R-:W-:Y:S01]  /*09f0*/  FMUL.FTZ R8, R8, R11 ;  /* 0x0000000b08087220 */ /* 0x000fe20000410000 */
[----:B---3--:R-:W-:-:S04]  /*0a00*/  IMAD.U32 R24, R24, 0x10000, RZ ;  /* 0x0001000018187824 */ /* 0x008fc800078e00ff */
[----:B------:R-:W-:Y:S01]  /*0a10*/  FMUL.FTZ R24, R24, R11 ;  /* 0x0000000b18187220 */ /* 0x000fe20000410000 */
[----:B----4-:R-:W-:Y:S01]  /*0a20*/  IMAD.U32 R22, R22, 0x10000, RZ ;  /* 0x0001000016167824 */ /* 0x010fe200078e00ff */
[----:B------:R-:W-:-:S03]  /*0a30*/  F2FP.BF16.F32.PACK_AB R8, RZ, R8 ;  /* 0x00000008ff08723e */ /* 0x000fc600000010ff */
[----:B------:R-:W-:Y:S01]  /*0a40*/  FMUL.FTZ R22, R22, R11 ;  /* 0x0000000b16167220 */ /* 0x000fe20000410000 */
[----:B-----5:R-:W-:Y:S01]  /*0a50*/  IMAD.U32 R10, R25, 0x10000, RZ ;  /* 0x00010000190a7824 */ /* 0x020fe200078e00ff */
[----:B------:R-:W-:-:S03]  /*0a60*/  F2FP.BF16.F32.PACK_AB R24, RZ, R24 ;  /* 0x00000018ff18723e */ /* 0x000fc600000010ff */
[----:B------:R-:W-:Y:S01]  /*0a70*/  FMUL.FTZ R10, R10, R11 ;  /* 0x0000000b0a0a7220 */ /* 0x000fe20000410000 */
[----:B------:R-:W-:Y:S01]  /*0a80*/  F2FP.BF16.F32.PACK_AB R22, RZ, R22 ;  /* 0x00000016ff16723e */ /* 0x000fe200000010ff */
[----:B------:R1:W-:Y:S03]  /*0a90*/  @!P2 STG.E.U16 desc[UR12][R16.64], R8 ;  /* 0x000000081000a986 */ /* 0x0003e6000c10150c */
[----:B------:R-:W-:Y:S01]  /*0aa0*/  F2FP.BF16.F32.PACK_AB R10, RZ, R10 ;  /* 0x0000000aff0a723e */ /* 0x000fe200000010ff */
[----:B------:R1:W-:Y:S04]  /*0ab0*/  @!P1 STG.E.U16 desc[UR12][R18.64], R24 ;  /* 0x0000001812009986 */ /* 0x0003e8000c10150c */
[----:B------:R1:W-:Y:S04]  /*0ac0*/  @!P0 STG.E.U16 desc[UR12][R20.64], R22 ;  /* 0x0000001614008986 */ /* 0x0003e8000c10150c */
[----:B------:R1:W-:Y:S01]  /*0ad0*/  @!P3 STG.E.U16 desc[UR12][R6.64], R10 ;  /* 0x0000000a0600b986 */ /* 0x0003e2000c10150c */
[----:B------:R-:W-:Y:S05]  /*0ae0*/  BRA.U UP0, `(.L_x_3186) ;  /* 0xfffffff900207547 */ /* 0x000fea000b83ffff */
.L_x_3185:
[----:B------:R-:W-:-:S04]  /*0af0*/  ULOP3.LUT UR4, UR8, 0x1, URZ, 0xc0, !UPT ;  /* 0x0000000108047892 */ /* 0x000fc8000f8ec0ff */
[----:B------:R-:W-:-:S06]  /*0b00*/  UISETP.NE.U32.AND UP0, UPT, UR4, 0x1, UPT ;  /* 0x000000010400788c */ /* 0x000fcc000bf05070 */
[----:B------:R-:W-:-:S13]  /*0b10*/  PLOP3.LUT P0, PT, PT, PT, UP0, 0x80, 0x8 ;  /* 0x000000000008781c */ /* 0x000fda0003f0f008 */
[----:B------:R-:W-:Y:S05]  /*0b20*/  @!P0 EXIT ;  /* 0x000000000000894d */ /* 0x000fea0003800000 */
[----:B0-----:R-:W-:Y:S02]  /*0b30*/  IADD3 R27, P0, PT, R5, UR6, RZ ;  /* 0x00000006051b7c10 */ /* 0x001fe4000ff1e0ff */
[----:B-1----:R-:W-:Y:S02]  /*0b40*/  PRMT R18, RZ, 0x7610, R18 ;  /* 0x00007610ff127816 */ /* 0x002fe40000000012 */
        /* <DEDUP_REMOVED lines=24> */
[----:B------:R-:W3:Y:S02]  /*0cd0*/  @!P1 LDG.E.U16 R20, desc[UR12][R8.64] ;  /* 0x0000000c08149981 */ /* 0x000ee4000c1e1500 */
[C---:B------:R-:W-:Y:S02]  /*0ce0*/  @!P3 LEA R22, P4, R5.reuse, R14, 0x1 ;  /* 0x0000000e0516b211 */ /* 0x040fe400078808ff */
[----:B------:R0:W4:Y:S02]  /*0cf0*/  @!P2 LDG.E.U16 R16, desc[UR12][R6.64] ;  /* 0x0000000c0610a981 */ /* 0x000124000c1e1500 */
[----:B------:R-:W-:-:S05]  /*0d00*/  @!P3 LEA.HI.X R23, R5, R15, R10, 0x1, P4 ;  /* 0x0000000f0517b211 */ /* 0x000fca00020f0c0a */
[----:B------:R-:W5:Y:S01]  /*0d10*/  @!P3 LDG.E.U16 R4, desc[UR12][R22.64] ;  /* 0x0000000c1604b981 */ /* 0x000f62000c1e1500 */
[----:B------:R-:W1:Y:S01]  /*0d20*/  MUFU.RCP R0, R0 ;  /* 0x0000000000007308 */ /* 0x000e620000001000 */
[-C--:B------:R-:W-:Y:S02]  /*0d30*/  @!P0 LEA R14, P4, R27, R12.reuse, 0x1 ;  /* 0x0000000c1b0e8211 */ /* 0x080fe400078808ff */
[-C--:B0-----:R-:W-:Y:S02]  /*0d40*/  @!P2 LEA R6, P5, R19, R12.reuse, 0x1 ;  /* 0x0000000c1306a211 */ /* 0x081fe400078a08ff */
[-C--:B------:R-:W-:Y:S02]  /*0d50*/  @!P0 LEA.HI.X R15, R27, R13.reuse, R25, 0x1, P4 ;  /* 0x0000000d1b0f8211 */ /* 0x080fe400020f0c19 */
[----:B------:R-:W-:Y:S02]  /*0d60*/  @!P1 LEA R2, P4, R21, R12, 0x1 ;  /* 0x0000000c15029211 */ /* 0x000fe400078808ff */
[----:B------:R-:W-:Y:S01]  /*0d70*/  @!P2 LEA.HI.X R7, R19, R13, R11, 0x1, P5 ;  /* 0x0000000d1307a211 */ /* 0x000fe200028f0c0b */
[----:B--2---:R-:W-:-:S02]  /*0d80*/  IMAD.U32 R29, R18, 0x10000, RZ ;  /* 0x00010000121d7824 */ /* 0x004fc400078e00ff */
[----:B---3--:R-:W-:Y:S02]  /*0d90*/  IMAD.U32 R3, R20, 0x10000, RZ ;  /* 0x0001000014037824 */ /* 0x008fe400078e00ff */
[-C--:B-1----:R-:W-:Y:S01]  /*0da0*/  FMUL.FTZ R29, R29, R0.reuse ;  /* 0x000000001d1d7220 */ /* 0x082fe20000410000 */
[----:B----4-:R-:W-:Y:S02]  /*0db0*/  IMAD.U32 R9, R16, 0x10000, RZ ;  /* 0x0001000010097824 */ /* 0x010fe400078e00ff */
[-C--:B------:R-:W-:Y:S02]  /*0dc0*/  FMUL.FTZ R8, R3, R0.reuse ;  /* 0x0000000003087220 */ /* 0x080fe40000410000 */
[----:B------:R-:W-:Y:S01]  /*0dd0*/  F2FP.BF16.F32.PACK_AB R29, RZ, R29 ;  /* 0x0000001dff1d723e */ /* 0x000fe200000010ff */
[----:B------:R-:W-:Y:S01]  /*0de0*/  FMUL.FTZ R9, R9, R0 ;  /* 0x0000000009097220 */ /* 0x000fe20000410000 */
[----:B------:R-:W-:Y:S02]  /*0df0*/  @!P1 LEA.HI.X R3, R21, R13, R17, 0x1, P4 ;  /* 0x0000000d15039211 */ /* 0x000fe400020f0c11 */
[----:B------:R-:W-:Y:S01]  /*0e00*/  F2FP.BF16.F32.PACK_AB R8, RZ, R8 ;  /* 0x00000008ff08723e */ /* 0x000fe200000010ff */
[----:B------:R0:W-:Y:S01]  /*0e10*/  @!P0 STG.E.U16 desc[UR12][R14.64], R29 ;  /* 0x0000001d0e008986 */ /* 0x0001e2000c10150c */
[----:B------:R-:W-:Y:S01]  /*0e20*/  F2FP.BF16.F32.PACK_AB R9, RZ, R9 ;  /* 0x00000009ff09723e */ /* 0x000fe200000010ff */
[----:B-----5:R-:W-:-:S02]  /*0e30*/  IMAD.U32 R11, R4, 0x10000, RZ ;  /* 0x00010000040b7824 */ /* 0x020fc400078e00ff */
[----:B------:R0:W-:Y:S02]  /*0e40*/  @!P1 STG.E.U16 desc[UR12][R2.64], R8 ;  /* 0x0000000802009986 */ /* 0x0001e4000c10150c */
[----:B------:R-:W-:Y:S02]  /*0e50*/  FMUL.FTZ R11, R11, R0 ;  /* 0x000000000b0b7220 */ /* 0x000fe40000410000 */
[----:B------:R0:W-:Y:S01]  /*0e60*/  @!P2 STG.E.U16 desc[UR12][R6.64], R9 ;  /* 0x000000090600a986 */ /* 0x0001e2000c10150c */
[----:B------:R-:W-:Y:S05]  /*0e70*/  @P3 EXIT ;  /* 0x000000000000394d */ /* 0x000fea0003800000 */
[C---:B0-----:R-:W-:Y:S02]  /*0e80*/  LEA R2, P0, R5.reuse, R12, 0x1 ;  /* 0x0000000c05027211 */ /* 0x041fe400078008ff */
[----:B------:R-:W-:Y:S02]  /*0e90*/  F2FP.BF16.F32.PACK_AB R11, RZ, R11 ;  /* 0x0000000bff0b723e */ /* 0x000fe400000010ff */
[----:B------:R-:W-:-:S05]  /*0ea0*/  LEA.HI.X R3, R5, R13, R10, 0x1, P0 ;  /* 0x0000000d05037211 */ /* 0x000fca00000f0c0a */
[----:B------:R-:W-:Y:S01]  /*0eb0*/  STG.E.U16 desc[UR12][R2.64], R11 ;  /* 0x0000000b02007986 */ /* 0x000fe2000c10150c */
[----:B------:R-:W-:Y:S05]  /*0ec0*/  EXIT ;  /* 0x000000000000794d */ /* 0x000fea0003800000 */
.L_x_3184:
[----:B------:R-:W0:Y:S02]  /*0ed0*/  S2R R7, SR_TID.X ;  /* 0x0000000000077919 */ /* 0x000e240000002100 */
[----:B0-----:R-:W-:-:S03]  /*0ee0*/  IMAD.WIDE.U32 R2, R7, 0x4, RZ ;  /* 0x0000000407027825 */ /* 0x001fc600078e00ff */
[----:B------:R-:W-:-:S04]  /*0ef0*/  ISETP.GE.U32.AND P0, PT, R2, R4, PT ;  /* 0x000000040200720c */ /* 0x000fc80003f06070 */
[----:B------:R-:W-:-:S13]  /*0f00*/  ISETP.GE.AND.EX P0, PT, R3, R5, PT, P0 ;  /* 0x000000050300720c */ /* 0x000fda0003f06300 */
[----:B------:R-:W-:Y:S05]  /*0f10*/  @P0 EXIT ;  /* 0x000000000000094d */ /* 0x000fea0003800000 */
[----:B--2---:R-:W0:Y:S01]  /*0f20*/  MUFU.RCP R0, R0 ;  /* 0x0000000000007308 */ /* 0x004e220000001000 */
[----:B------:R-:W-:Y:S01]  /*0f30*/  IMAD.MOV.U32 R6, RZ, RZ, RZ ;  /* 0x000000ffff067224 */ /* 0x000fe200078e00ff */
[----:B------:R-:W1:Y:S06]  /*0f40*/  LDCU UR4, c[0x0][0x360] ;  /* 0x00006c00ff0477ac */ /* 0x000e6c0008000800 */
.L_x_3187:
[C---:B------:R-:W-:Y:S01]  /*0f50*/  IMAD.SHL.U32 R21, R7.reuse, 0x8, RZ ;  /* 0x0000000807157824 */ /* 0x040fe200078e00ff */
[----:B------:R-:W-:-:S04]  /*0f60*/  SHF.L.U64.HI R23, R7, 0x3, R6 ;  /* 0x0000000307177819 */ /* 0x000fc80000010206 */
[----:B------:R-:W-:-:S05]  /*0f70*/  IADD3 R8, P0, PT, R14, R21, RZ ;  /* 0x000000150e087210 */ /* 0x000fca0007f1e0ff */
[----:B------:R-:W-:-:S06]  /*0f80*/  IMAD.X R9, R15, 0x1, R23, P0 ;  /* 0x000000010f097824 */ /* 0x000fcc00000e0617 */
[----:B------:R-:W2:Y:S02]  /*0f90*/  LDG.E.64 R8, desc[UR12][R8.64] ;  /* 0x0000000c08087981 */ /* 0x000ea4000c1e1b00 */
[C---:B--2---:R-:W-:Y:S01]  /*0fa0*/  PRMT R2, R8.reuse, 0x7632, R2 ;  /* 0x0000763208027816 */ /* 0x044fe20000000002 */
[----:B------:R-:W-:Y:S01]  /*0fb0*/  IMAD.U32 R11, R8, 0x10000, RZ ;  /* 0x00010000080b7824 */ /* 0x000fe200078e00ff */
[C---:B------:R-:W-:Y:S01]  /*0fc0*/  PRMT R3, R9.reuse, 0x7632, R3 ;  /* 0x0000763209037816 */ /* 0x040fe20000000003 */
[----:B------:R-:W-:Y:S02]  /*0fd0*/  IMAD.U32 R19, R9, 0x10000, RZ ;  /* 0x0001000009137824 */ /* 0x000fe400078e00ff */
[----:B------:R-:W-:Y:S01]  /*0fe0*/  IMAD.U32 R17, R2, 0x10000, RZ ;  /* 0x0001000002117824 */ /* 0x000fe200078e00ff */
[----:B------:R-:W-:Y:S01]  /*0ff0*/  IADD3 R2, P0, PT, R12, R21, RZ ;  /* 0x000000150c027210 */ /* 0x000fe20007f1e0ff */
[----:B------:R-:W-:Y:S02]  /*1000*/  IMAD.U32 R3, R3, 0x10000, RZ ;  /* 0x0001000003037824 */ /* 0x000fe400078e00ff */
[-C--:B0-----:R-:W-:Y:S01]  /*1010*/  FMUL.FTZ R11, R11, R0.reuse ;  /* 0x000000000b0b7220 */ /* 0x081fe20000410000 */
[-C--:B------:R-:W-:Y:S01]  /*1020*/  FMUL.FTZ R10, R17, R0.reuse ;  /* 0x00000000110a7220 */ /* 0x080fe20000410000 */
[-C--:B------:R-:W-:Y:S01]  /*1030*/  FMUL.FTZ R19, R19, R0.reuse ;  /* 0x0000000013137220 */ /* 0x080fe20000410000 */
[----:B------:R-:W-:Y:S01]  /*1040*/  FMUL.FTZ R8, R3, R0 ;  /* 0x0000000003087220 */ /* 0x000fe20000410000 */
[----:B------:R-:W-:Y:S01]  /*1050*/  IMAD.X R3, R13, 0x1, R23, P0 ;  /* 0x000000010d037824 */ /* 0x000fe200000e0617 */
[----:B-1----:R-:W-:-:S02]  /*1060*/  IADD3 R7, P0, PT, R7, UR4, RZ ;  /* 0x0000000407077c10 */ /* 0x002fc4000ff1e0ff */
        /* <DEDUP_REMOVED lines=10> */
[----:B--2---:R-:W-:Y:S05]  /*1110*/  @!P0 BRA P1, `(.L_x_3187) ;  /* 0xfffffffc008c8947 */ /* 0x004fea000083ffff */
[----:B------:R-:W-:Y:S05]  /*1120*/  EXIT ;  /* 0x000000000000794d */ /* 0x000fea0003800000 */
        .weak           $__internal_70_$__cuda_sm20_div_u16
        .type           $__internal_70_$__cuda_sm20_div_u16,@function
        .size           $__internal_70_$__cuda_sm20_div_u16,(.L_x_4292 - $__internal_70_$__cuda_sm20_div_u16)
$__internal_70_$__cuda_sm20_div_u16:
        /* <DEDUP_REMOVED lines=19> */
[----:B------:R-:W-:Y:S05]  /*1260*/  RET.REL.NODEC R6 `(_ZN2at6native61_GLOBAL__N__44eb8e94_28_ForeachBinaryOpScalarList_cu_dda10a6925multi_tensor_apply_kernelINS1_28TensorListScalarListMetadataIfLi2EEENS1_25BinaryOpScalarListFunctorIN3c108BFloat16ELi2ELi1ELi1EEEJSt7dividesIfEEEEvT_T0_DpT1_) ;  /* 0xffffffec06647950 */ /* 0x000fea0003c3ffff */
.L_x_3188:
        /* <DEDUP_REMOVED lines=9> */
.L_x_4292:


//--------------------- .text._ZN2at6native61_GLOBAL__N__44eb8e94_28_ForeachBinaryOpScalarList_cu_dda10a6925multi_tensor_apply_kernelINS1_28TensorListScalarListMetadataIfLi2EEENS1_25BinaryOpScalarListFunctorIN3c104HalfELi2ELi1ELi1EEEJSt7dividesIfEEEEvT_T0_DpT1_ --------------------------
	.section	.text._ZN2at6native61_GLOBAL__N__44eb8e94_28_ForeachBinaryOpScalarList_cu_dda10a6925multi_tensor_apply_kernelINS1_28TensorListScalarListMetadataIfLi2EEENS1_25BinaryOpScalarListFunctorIN3c104HalfELi2ELi1ELi1EEEJSt7dividesIfEEEEvT_T0_DpT1_,"ax",@progbits
	.align	128
.text._ZN2at6native61_GLOBAL__N__44eb8e94_28_ForeachBinaryOpScalarList_cu_dda10a6925multi_tensor_apply_kernelINS1_28TensorListScalarListMetadataIfLi2EEENS1_25BinaryOpScalarListFunctorIN3c104HalfELi2ELi1ELi1EEEJSt7dividesIfEEEEvT_T0_DpT1_:
        .type           _ZN2at6native61_GLOBAL__N__44eb8e94_28_ForeachBinaryOpScalarList_cu_dda10a6925multi_tensor_apply_kernelINS1_28TensorListScalarListMetadataIfLi2EEENS1_25BinaryOpScalarListFunctorIN3c104HalfELi2ELi1ELi1EEEJSt7dividesIfEEEEvT_T0_DpT1_,@function
        .size           _ZN2at6native61_GLOBAL__N__44eb8e94_28_ForeachBinaryOpScalarList_cu_dda10a6925multi_tensor_apply_kernelINS1_28TensorListScalarListMetadataIfLi2EEENS1_25BinaryOpScalarListFunctorIN3c104HalfELi2ELi1ELi1EEEJSt7dividesIfEEEEvT_T0_DpT1_,(.L_x_4294 - _ZN2at6native61_GLOBAL__N__44eb8e94_28_ForeachBinaryOpScalarList_cu_dda10a6925multi_tensor_apply_kernelINS1_28TensorListScalarListMetadataIfLi2EEENS1_25BinaryOpScalarListFunctorIN3c104HalfELi2ELi1ELi1EEEJSt7dividesIfEEEEvT_T0_DpT1_)
        .other          _ZN2at6native61_GLOBAL__N__44eb8e94_28_ForeachBinaryOpScalarList_cu_dda10a6925multi_tensor_apply_kernelINS1_28TensorListScalarListMetadataIfLi2EEENS1_25BinaryOpScalarListFunctorIN3c104HalfELi2ELi1ELi1EEEJSt7dividesIfEEEEvT_T0_DpT1_,@"STO_CUDA_ENTRY STV_DEFAULT"
_ZN2at6native61_GLOBAL__N__44eb8e94_28_ForeachBinaryOpScalarList_cu_dda10a6925multi_tensor_apply_kernelINS1_28TensorListScalarListMetadataIfLi2EEENS1_25BinaryOpScalarListFunctorIN3c104HalfELi2ELi1ELi1EEEJSt7dividesIfEEEEvT_T0_DpT1_:
        /* <DEDUP_REMOVED lines=41> */
[----:B--2---:R-:W-:Y:S05]  /*0290*/  CALL.REL.NOINC `($__internal_71_$__cuda_sm20_div_u16) ;  /* 0x0000000c009c7944 */ /* 0x004fea0003c00000 */
        /* <DEDUP_REMOVED lines=13> */
.L_x_3191:
        /* <DEDUP_REMOVED lines=40> */
[----:B---3--:R-:W-:Y:S02]  /*05f0*/  HADD2.F32 R22, -RZ, R18.H0_H0 ;  /* 0x20000012ff167230 */ /* 0x008fe40000004100 */
[----:B--2---:R-:W-:-:S03]  /*0600*/  HADD2.F32 R18, -RZ, R17.H0_H0 ;  /* 0x20000011ff127230 */ /* 0x004fc60000004100 */
[-C--:B------:R-:W-:Y:S02]  /*0610*/  FMUL.FTZ R22, R22, R11.reuse ;  /* 0x0000000b16167220 */ /* 0x080fe40000410000 */
[----:B------:R-:W-:-:S03]  /*0620*/  FMUL.FTZ R17, R18, R11 ;  /* 0x0000000b12117220 */ /* 0x000fc60000410000 */
[----:B------:R-:W-:Y:S02]  /*0630*/  F2FP.F16.F32.PACK_AB R18, RZ, R22 ;  /* 0x00000016ff12723e */ /* 0x000fe400000000ff */
[----:B------:R-:W-:-:S05]  /*0640*/  F2FP.F16.F32.PACK_AB R17, RZ, R17 ;  /* 0x00000011ff11723e */ /* 0x000fca00000000ff */
[----:B------:R0:W-:Y:S01]  /*0650*/  @!P2 STG.E.U16 desc[UR12][R20.64], R17 ;  /* 0x000000111400a986 */ /* 0x0001e2000c10150c */
[----:B------:R-:W-:Y:S01]  /*0660*/  IADD3 R7, P2, PT, R27, UR10, RZ ;  /* 0x0000000a1b077c10 */ /* 0x000fe2000ff5e0ff */
[----:B----4-:R-:W-:-:S04]  /*0670*/  HADD2.F32 R8, -RZ, R8.H0_H0 ;  /* 0x20000008ff087230 */ /* 0x010fc80000004100 */
[----:B------:R-:W-:Y:S01]  /*0680*/  IMAD.X R6, RZ, RZ, R23, P2 ;  /* 0x000000ffff067224 */ /* 0x000fe200010e0617 */
[----:B------:R-:W-:Y:S01]  /*0690*/  ISETP.GE.U32.AND P2, PT, R7, R2, PT ;  /* 0x000000020700720c */ /* 0x000fe20003f46070 */
[----:B-----5:R-:W-:Y:S02]  /*06a0*/  HADD2.F32 R10, -RZ, R10.H0_H0 ;  /* 0x2000000aff0a7230 */ /* 0x020fe40000004100 */
[----:B------:R-:W-:Y:S01]  /*06b0*/  FMUL.FTZ R8, R8, R11 ;  /* 0x0000000b08087220 */ /* 0x000fe20000410000 */
[----:B------:R-:W-:Y:S02]  /*06c0*/  ISETP.GE.AND.EX P2, PT, R6, R3, PT, P2 ;  /* 0x000000030600720c */ /* 0x000fe40003f46320 */
[----:B0-----:R-:W-:Y:S01]  /*06d0*/  @!P3 LEA.HI.X R17, R19, R13, R9, 0x1, P4 ;  /* 0x0000000d1311b211 */ /* 0x001fe200020f0c09 */
[----:B------:R-:W-:Y:S01]  /*06e0*/  FMUL.FTZ R10, R10, R11 ;  /* 0x0000000b0a0a7220 */ /* 0x000fe20000410000 */
[----:B------:R-:W-:-:S03]  /*06f0*/  F2FP.F16.F32.PACK_AB R8, RZ, R8 ;  /* 0x00000008ff08723e */ /* 0x000fc600000000ff */
[----:B------:R0:W-:Y:S01]  /*0700*/  @!P3 STG.E.U16 desc[UR12][R16.64], R18 ;  /* 0x000000121000b986 */ /* 0x0001e2000c10150c */
[----:B------:R-:W-:-:S03]  /*0710*/  IADD3 R19, P3, PT, R19, UR10, RZ ;  /* 0x0000000a13137c10 */ /* 0x000fc6000ff7e0ff */
[----:B------:R1:W-:Y:S01]  /*0720*/  @!P1 STG.E.U16 desc[UR12][R28.64], R8 ;  /* 0x000000081c009986 */ /* 0x0003e2000c10150c */
[C---:B------:R-:W-:Y:S02]  /*0730*/  IADD3 R21, P4, PT, R19.reuse, UR11, RZ ;  /* 0x0000000b13157c10 */ /* 0x040fe4000ff9e0ff */
[----:B0-----:R-:W-:Y:S01]  /*0740*/  F2FP.F16.F32.PACK_AB R17, RZ, R10 ;  /* 0x0000000aff11723e */ /* 0x001fe200000000ff */
        /* <DEDUP_REMOVED lines=41> */
[----:B--2---:R-:W-:Y:S02]  /*09e0*/  HADD2.F32 R8, -RZ, R8.H0_H0 ;  /* 0x20000008ff087230 */ /* 0x004fe40000004100 */
[----:B---3--:R-:W-:-:S03]  /*09f0*/  HADD2.F32 R24, -RZ, R24.H0_H0 ;  /* 0x20000018ff187230 */ /* 0x008fc60000004100 */
[-C--:B------:R-:W-:Y:S02]  /*0a00*/  FMUL.FTZ R8, R8, R11.reuse ;  /* 0x0000000b08087220 */ /* 0x080fe40000410000 */
[-C--:B------:R-:W-:Y:S01]  /*0a10*/  FMUL.FTZ R24, R24, R11.reuse ;  /* 0x0000000b18187220 */ /* 0x080fe20000410000 */
[----:B----4-:R-:W-:Y:S02]  /*0a20*/  HADD2.F32 R22, -RZ, R22.H0_H0 ;  /* 0x20000016ff167230 */ /* 0x010fe40000004100 */
[----:B------:R-:W-:Y:S01]  /*0a30*/  F2FP.F16.F32.PACK_AB R8, RZ, R8 ;  /* 0x00000008ff08723e */ /* 0x000fe200000000ff */
[----:B-----5:R-:W-:Y:S02]  /*0a40*/  HADD2.F32 R10, -RZ, R25.H0_H0 ;  /* 0x20000019ff0a7230 */ /* 0x020fe40000004100 */
[-C--:B------:R-:W-:Y:S01]  /*0a50*/  FMUL.FTZ R22, R22, R11.reuse ;  /* 0x0000000b16167220 */ /* 0x080fe20000410000 */
[----:B------:R-:W-:Y:S02]  /*0a60*/  F2FP.F16.F32.PACK_AB R24, RZ, R24 ;  /* 0x00000018ff18723e */ /* 0x000fe400000000ff */
[----:B------:R-:W-:-:S02]  /*0a70*/  FMUL.FTZ R10, R10, R11 ;  /* 0x0000000b0a0a7220 */ /* 0x000fc40000410000 */
[----:B------:R-:W-:Y:S01]  /*0a80*/  F2FP.F16.F32.PACK_AB R22, RZ, R22 ;  /* 0x00000016ff16723e */ /* 0x000fe200000000ff */
[----:B------:R1:W-:Y:S02]  /*0a90*/  @!P2 STG.E.U16 desc[UR12][R16.64], R8 ;  /* 0x000000081000a986 */ /* 0x0003e4000c10150c */
[----:B------:R-:W-:Y:S02]  /*0aa0*/  F2FP.F16.F32.PACK_AB R10, RZ, R10 ;  /* 0x0000000aff0a723e */ /* 0x000fe400000000ff */
[----:B------:R1:W-:Y:S04]  /*0ab0*/  @!P1 STG.E.U16 desc[UR12][R18.64], R24 ;  /* 0x0000001812009986 */ /* 0x0003e8000c10150c */
[----:B------:R1:W-:Y:S04]  /*0ac0*/  @!P0 STG.E.U16 desc[UR12][R20.64], R22 ;  /* 0x0000001614008986 */ /* 0x0003e8000c10150c */
[----:B------:R1:W-:Y:S01]  /*0ad0*/  @!P3 STG.E.U16 desc[UR12][R6.64], R10 ;  /* 0x0000000a0600b986 */ /* 0x0003e2000c10150c */
[----:B------:R-:W-:Y:S05]  /*0ae0*/  BRA.U UP0, `(.L_x_3191) ;  /* 0xfffffff900207547 */ /* 0x000fea000b83ffff */
.L_x_3190:
        /* <DEDUP_REMOVED lines=41> */
[----:B--2---:R-:W-:-:S02]  /*0d80*/  HADD2.F32 R29, -RZ, R18.H0_H0 ;  /* 0x20000012ff1d7230 */ /* 0x004fc40000004100 */
[----:B---3--:R-:W-:-:S03]  /*0d90*/  HADD2.F32 R3, -RZ, R20.H0_H0 ;  /* 0x20000014ff037230 */ /* 0x008fc60000004100 */
[-C--:B-1----:R-:W-:Y:S01]  /*0da0*/  FMUL.FTZ R29, R29, R0.reuse ;  /* 0x000000001d1d7220 */ /* 0x082fe20000410000 */
[----:B----4-:R-:W-:Y:S02]  /*0db0*/  HADD2.F32 R9, -RZ, R16.H0_H0 ;  /* 0x20000010ff097230 */ /* 0x010fe40000004100 */
[-C--:B------:R-:W-:Y:S02]  /*0dc0*/  FMUL.FTZ R8, R3, R0.reuse ;  /* 0x0000000003087220 */ /* 0x080fe40000410000 */
[----:B------:R-:W-:Y:S02]  /*0dd0*/  F2FP.F16.F32.PACK_AB R29, RZ, R29 ;  /* 0x0000001dff1d723e */ /* 0x000fe400000000ff */
[----:B------:R-:W-:Y:S01]  /*0de0*/  @!P1 LEA.HI.X R3, R21, R13, R17, 0x1, P4 ;  /* 0x0000000d15039211 */ /* 0x000fe200020f0c11 */
[----:B------:R-:W-:Y:S01]  /*0df0*/  FMUL.FTZ R9, R9, R0 ;  /* 0x0000000009097220 */ /* 0x000fe20000410000 */
[----:B------:R-:W-:Y:S01]  /*0e00*/  F2FP.F16.F32.PACK_AB R8, RZ, R8 ;  /* 0x00000008ff08723e */ /* 0x000fe200000000ff */
[----:B-----5:R-:W-:Y:S01]  /*0e10*/  HADD2.F32 R11, -RZ, R4.H0_H0 ;  /* 0x20000004ff0b7230 */ /* 0x020fe20000004100 */
[----:B------:R0:W-:Y:S02]  /*0e20*/  @!P0 STG.E.U16 desc[UR12][R14.64], R29 ;  /* 0x0000001d0e008986 */ /* 0x0001e4000c10150c */
[----:B------:R-:W-:-:S02]  /*0e30*/  F2FP.F16.F32.PACK_AB R9, RZ, R9 ;  /* 0x00000009ff09723e */ /* 0x000fc400000000ff */
[----:B------:R0:W-:Y:S01]  /*0e40*/  @!P1 STG.E.U16 desc[UR12][R2.64], R8 ;  /* 0x0000000802009986 */ /* 0x0001e2000c10150c */
[----:B------:R-:W-:-:S03]  /*0e50*/  FMUL.FTZ R11, R11, R0 ;  /* 0x000000000b0b7220 */ /* 0x000fc60000410000 */
[----:B------:R0:W-:Y:S01]  /*0e60*/  @!P2 STG.E.U16 desc[UR12][R6.64], R9 ;  /* 0x000000090600a986 */ /* 0x0001e2000c10150c */
[----:B------:R-:W-:Y:S05]  /*0e70*/  @P3 EXIT ;  /* 0x000000000000394d */ /* 0x000fea0003800000 */
[C---:B0-----:R-:W-:Y:S02]  /*0e80*/  LEA R2, P0, R5.reuse, R12, 0x1 ;  /* 0x0000000c05027211 */ /* 0x041fe400078008ff */
[----:B------:R-:W-:Y:S02]  /*0e90*/  F2FP.F16.F32.PACK_AB R11, RZ, R11 ;  /* 0x0000000bff0b723e */ /* 0x000fe400000000ff */
[----:B------:R-:W-:-:S05]  /*0ea0*/  LEA.HI.X R3, R5, R13, R10, 0x1, P0 ;  /* 0x0000000d05037211 */ /* 0x000fca00000f0c0a */
[----:B------:R-:W-:Y:S01]  /*0eb0*/  STG.E.U16 desc[UR12][R2.64], R11 ;  /* 0x0000000b02007986 */ /* 0x000fe2000c10150c */
[----:B------:R-:W-:Y:S05]  /*0ec0*/  EXIT ;  /* 0x000000000000794d */ /* 0x000fea0003800000 */
.L_x_3189:
        /* <DEDUP_REMOVED lines=8> */
.L_x_3192:
[C---:B------:R-:W-:Y:S01]  /*0f50*/  IMAD.SHL.U32 R19, R16.reuse, 0x8, RZ ;  /* 0x0000000810137824 */ /* 0x040fe200078e00ff */
[----:B------:R-:W-:-:S04]  /*0f60*/  SHF.L.U64.HI R21, R16, 0x3, R23 ;  /* 0x0000000310157819 */ /* 0x000fc80000010217 */
[----:B------:R-:W-:-:S05]  /*0f70*/  IADD3 R6, P0, PT, R14, R19, RZ ;  /* 0x000000130e067210 */ /* 0x000fca0007f1e0ff */
[----:B------:R-:W-:-:S06]  /*0f80*/  IMAD.X R7, R15, 0x1, R21, P0 ;  /* 0x000000010f077824 */ /* 0x000fcc00000e0615 */
[----:B------:R-:W2:Y:S01]  /*0f90*/  LDG.E.64 R6, desc[UR12][R6.64] ;  /* 0x0000000c06067981 */ /* 0x000ea2000c1e1b00 */
[----:B------:R-:W-:Y:S01]  /*0fa0*/  IADD3 R2, P0, PT, R12, R19, RZ ;  /* 0x000000130c027210 */ /* 0x000fe20007f1e0ff */
[--C-:B--2---:R-:W-:Y:S02]  /*0fb0*/  HADD2.F32 R3, -RZ, R6.reuse.H0_H0 ;  /* 0x20000006ff037230 */ /* 0x104fe40000004100 */
[----:B------:R-:W-:Y:S02]  /*0fc0*/  HADD2.F32 R9, -RZ, R6.H1_H1 ;  /* 0x30000006ff097230 */ /* 0x000fe40000004100 */
[--C-:B------:R-:W-:Y:S02]  /*0fd0*/  HADD2.F32 R11, -RZ, R7.reuse.H0_H0 ;  /* 0x20000007ff0b7230 */ /* 0x100fe40000004100 */
[-C--:B0-----:R-:W-:Y:S01]  /*0fe0*/  FMUL.FTZ R3, R3, R0.reuse ;  /* 0x0000000003037220 */ /* 0x081fe20000410000 */
[----:B------:R-:W-:Y:S02]  /*0ff0*/  HADD2.F32 R17, -RZ, R7.H1_H1 ;  /* 0x30000007ff117230 */ /* 0x000fe40000004100 */
[-C--:B------:R-:W-:Y:S01]  /*1000*/  FMUL.FTZ R8, R9, R0.reuse ;  /* 0x0000000009087220 */ /* 0x080fe20000410000 */
[----:B------:R-:W-:-:S02]  /*1010*/  FMUL.FTZ R11, R11, R0 ;  /* 0x000000000b0b7220 */ /* 0x000fc40000410000 */
[----:B------:R-:W-:Y:S02]  /*1020*/  FMUL.FTZ R10, R17, R0 ;  /* 0x00000000110a7220 */ /* 0x000fe40000410000 */
[----:B------:R-:W-:Y:S01]  /*1030*/  F2FP.F16.F32.PACK_AB R8, R8, R3 ;  /* 0x000000030808723e */ /* 0x000fe200000000ff */
[----:B------:R-:W-:Y:S01]  /*1040*/  IMAD.X R3, R13, 0x1, R21, P0 ;  /* 0x000000010d037824 */ /* 0x000fe200000e0615 */
[----:B-1----:R-:W-:Y:S02]  /*1050*/  IADD3 R16, P0, PT, R16, UR4, RZ ;  /* 0x0000000410107c10 */ /* 0x002fe4000ff1e0ff */
        /* <DEDUP_REMOVED lines=9> */
[----:B--2---:R-:W-:Y:S05]  /*10f0*/  @!P0 BRA P1, `(.L_x_3192) ;  /* 0xfffffffc00948947 */ /* 0x004fea000083ffff */
[----:B------:R-:W-:Y:S05]  /*1100*/  EXIT ;  /* 0x000000000000794d */ /* 0x000fea0003800000 */
        .weak           $__internal_71_$__cuda_sm20_div_u16
        .type           $__internal_71_$__cuda_sm20_div_u16,@function
        .size           $__internal_71_$__cuda_sm20_div_u16,(.L_x_4294 - $__internal_71_$__cuda_sm20_div_u16)
$__internal_71_$__cuda_sm20_div_u16:
        /* <DEDUP_REMOVED lines=19> */
[----:B------:R-:W-:Y:S05]  /*1240*/  RET.REL.NODEC R6 `(_ZN2at6native61_GLOBAL__N__44eb8e94_28_ForeachBinaryOpScalarList_cu_dda10a6925multi_tensor_apply_kernelINS1_28TensorListScalarListMetadataIfLi2EEENS1_25BinaryOpScalarListFunctorIN3c104HalfELi2ELi1ELi1EEEJSt7dividesIfEEEEvT_T0_DpT1_) ;  /* 0xffffffec066c7950 */ /* 0x000fea0003c3ffff */
.L_x_3193:
        /* <DEDUP_REMOVED lines=11> */
.L_x_4294:


//--------------------- .text._ZN2at6native61_GLOBAL__N__44eb8e94_28_ForeachBinaryOpScalarList_cu_dda10a6925multi_tensor_apply_kernelINS1_28TensorListScalarListMetadataIbLi2EEENS1_25BinaryOpScalarListFunctorIbLi2ELi1ELi1EEEJSt7dividesIbEEEEvT_T0_DpT1_ --------------------------
	.section	.text._ZN2at6native61_GLOBAL__N__44eb8e94_28_ForeachBinaryOpScalarList_cu_dda10a6925multi_tensor_apply_kernelINS1_28TensorListScalarListMetadataIbLi2EEENS1_25BinaryOpScalarListFunctorIbLi2ELi1ELi1EEEJSt7dividesIbEEEEvT_T0_DpT1_,"ax",@progbits
	.align	128
.text._ZN2at6native61_GLOBAL__N__44eb8e94_28_ForeachBinaryOpScalarList_cu_dda10a6925multi_tensor_apply_kernelINS1_28TensorListScalarListMetadataIbLi2EEENS1_25BinaryOpScalarListFunctorIbLi2ELi1ELi1EEEJSt7dividesIbEEEEvT_T0_DpT1_:
        .type           _ZN2at6native61_GLOBAL__N__44eb8e94_28_ForeachBinaryOpScalarList_cu_dda10a6925multi_tensor_apply_kernelINS1_28TensorListScalarListMetadataIbLi2EEENS1_25BinaryOpScalarListFunctorIbLi2ELi1ELi1EEEJSt7dividesIbEEEEvT_T0_DpT1_,@function
        .size           _ZN2at6native61_GLOBAL__N__44eb8e94_28_ForeachBinaryOpScalarList_cu_dda10a6925multi_tensor_apply_kernelINS1_28TensorListScalarListMetadataIbLi2EEENS1_25BinaryOpScalarListFunctorIbLi2ELi1ELi1EEEJSt7dividesIbEEEEvT_T0_DpT1_,(.L_x_4296 - _ZN2at6native61_GLOBAL__N__44eb8e94_28_ForeachBinaryOpScalarList_cu_dda10a6925multi_tensor_apply_kernelINS1_28TensorListScalarListMetadataIbLi2EEENS1_25BinaryOpScalarListFunctorIbLi2ELi1ELi1EEEJSt7dividesIbEEEEvT_T0_DpT1_)
        .other          _ZN2at6native61_GLOBAL__N__44eb8e94_28_ForeachBinaryOpScalarList_cu_dda10a6925multi_tensor_apply_kernelINS1_28TensorListScalarListMetadataIbLi2EEENS1_25BinaryOpScalarListFunctorIbLi2ELi1ELi1EEEJSt7dividesIbEEEEvT_T0_DpT1_,@"STO_CUDA_ENTRY STV_DEFAULT"
_ZN2at6native61_GLOBAL__N__44eb8e94_28_ForeachBinaryOpScalarList_cu_dda10a6925multi_tensor_apply_kernelINS1_28TensorListScalarListMetadataIbLi2EEENS1_25BinaryOpScalarListFunctorIbLi2ELi1ELi1EEEJSt7dividesIbEEEEvT_T0_DpT1_:
        /* <DEDUP_REMOVED lines=10> */
[----:B--2---:R-:W-:-:S04]  /*00a0*/  UIMAD.WIDE UR4, UR5, 0x10000, URZ ;  /* 0x00010000050478a5 */ /* 0x004fc8000f8e02ff */
[----:B0-----:R-:W-:Y:S02]  /*00b0*/  UIADD3 UR30, UP0, UPT, UR4, UR6, URZ ;  /* 0x00000006041e7290 */ /* 0x001fe4000ff1e0ff */
[----:B---3--:R-:W-:Y:S02]  /*00c0*/  UIADD3 UR27, UP1, UPT, UR4, UR10, URZ ;  /* 0x0000000a041b7290 */ /* 0x008fe4000ff3e0ff */
[----:B------:R-:W-:Y:S02]  /*00d0*/  UIADD3.X UR7, UPT, UPT, UR5, UR7, URZ, UP0, !UPT ;  /* 0x0000000705077290 */ /* 0x000fe400087fe4ff */
[----:B----4-:R-:W-:Y:S02]  /*00e0*/  UIADD3 UR12, UP2, UPT, -UR4, UR8, URZ ;  /* 0x00000008040c7290 */ /* 0x010fe4000ff5e1ff */
[----:B------:R-:W-:Y:S02]  /*00f0*/  ULOP3.LUT UR4, UR30, UR8, UR27, 0xfe, !UPT ;  /* 0x000000081e047292 */ /* 0x000fe4000f8efe1b */
[----:B------:R-:W-:-:S02]  /*0100*/  UIADD3.X UR10, UPT, UPT, UR5, UR11, URZ, UP1, !UPT ;  /* 0x0000000b050a7290 */ /* 0x000fc40008ffe4ff */
[----:B------:R-:W-:Y:S02]  /*0110*/  ULOP3.LUT UP0, URZ, UR4, 0x3, URZ, 0xc0, !UPT ;  /* 0x0000000304ff7892 */ /* 0x000fe4000f80c0ff */
[----:B------:R-:W-:-:S07]  /*0120*/  UIADD3.X UR5, UPT, UPT, ~UR5, UR9, URZ, UP2, !UPT ;  /* 0x0000000905057290 */ /* 0x000fce00097fe5ff */
[----:B-1----:R-:W-:Y:S05]  /*0130*/  BRA.U !UP0, `(.L_x_3194) ;  /* 0x0000000d08c07547 */ /* 0x002fea000b800000 */
        /* <DEDUP_REMOVED lines=19> */
[----:B------:R-:W-:Y:S05]  /*0270*/  CALL.REL.NOINC `($__internal_72_$__cuda_sm20_div_u16) ;  /* 0x0000001000107944 */ /* 0x000fea0003c00000 */
[----:B------:R-:W-:Y:S01]  /*0280*/  UISETP.GE.U32.AND UP0, UPT, UR6, UR4, UPT ;  /* 0x000000040600728c */ /* 0x000fe2000bf06070 */
[----:B------:R-:W-:Y:S02]  /*0290*/  UMOV UR5, URZ ;  /* 0x000000ff00057c82 */ /* 0x000fe40008000000 */
[----:B------:R-:W-:Y:S01]  /*02a0*/  UMOV UR4, URZ ;  /* 0x000000ff00047c82 */ /* 0x000fe20008000000 */
[----:B------:R-:W-:-:S09]  /*02b0*/  UISETP.GE.U32.AND.EX UP0, UPT, UR8, URZ, UPT, UP0 ;  /* 0x000000ff0800728c */ /* 0x000fd2000bf06100 */
        /* <DEDUP_REMOVED lines=24> */
[----:B------:R-:W-:Y:S02]  /*0440*/  UIMAD.WIDE.U32 UR14, UR33, 0x6, UR18 ;  /* 0x00000006210e78a5 */ /* 0x000fe4000f8e0012 */
[----:B------:R-:W-:Y:S02]  /*0450*/  UIADD3 UR40, UP5, UPT, UR4, UR22, URZ ;  /* 0x0000001604287290 */ /* 0x000fe4000ffbe0ff */
[----:B------:R-:W-:-:S02]  /*0460*/  UIADD3.X UR46, UPT, UPT, UR5, UR26, URZ, UP4, !UPT ;  /* 0x0000001a052e7290 */ /* 0x000fc4000a7fe4ff */
[----:B------:R-:W-:Y:S02]  /*0470*/  UIMAD.WIDE.U32 UR12, UR33, 0x7, UR18 ;  /* 0x00000007210c78a5 */ /* 0x000fe4000f8e0012 */
[----:B------:R-:W-:Y:S02]  /*0480*/  UIADD3 UR6, UP2, UPT, UR18, UR33, URZ ;  /* 0x0000002112067290 */ /* 0x000fe4000ff5e0ff */
[----:B------:R-:W-:Y:S02]  /*0490*/  UIADD3 UR39, UP3, UPT, UR8, UR22, URZ ;  /* 0x0000001608277290 */ /* 0x000fe4000ff7e0ff */
[----:B------:R-:W-:Y:S02]  /*04a0*/  UIADD3.X UR26, UPT, UPT, UR9, UR26, URZ, UP1, !UPT ;  /* 0x0000001a091a7290 */ /* 0x000fe40008ffe4ff */
[----:B------:R-:W-:Y:S02]  /*04b0*/  UIADD3 UR37, UP1, UPT, UR8, UR16, URZ ;  /* 0x0000001008257290 */ /* 0x000fe4000ff3e0ff */
[----:B------:R-:W-:-:S02]  /*04c0*/  UIADD3 UR38, UP4, UPT, UR4, UR16, URZ ;  /* 0x0000001004267290 */ /* 0x000fc4000ff9e0ff */
[----:B------:R-:W-:Y:S02]  /*04d0*/  UIADD3.X UR44, UPT, UPT, UR5, UR21, URZ, UP0, !UPT ;  /* 0x00000015052c7290 */ /* 0x000fe400087fe4ff */
[----:B------:R-:W-:Y:S02]  /*04e0*/  UIADD3.X UR20, UPT, UPT, UR9, UR21, URZ, UP6, !UPT ;  /* 0x0000001509147290 */ /* 0x000fe4000b7fe4ff */
[----:B------:R-:W-:Y:S02]  /*04f0*/  UIADD3 UR36, UP0, UPT, UR4, UR14, URZ ;  /* 0x0000000e04247290 */ /* 0x000fe4000ff1e0ff */
[----:B------:R-:W-:Y:S02]  /*0500*/  UIADD3 UR35, UP6, UPT, UR8, UR14, URZ ;  /* 0x0000000e08237290 */ /* 0x000fe4000ffde0ff */
[----:B------:R-:W-:Y:S02]  /*0510*/  UIADD3.X UR41, UPT, UPT, UR5, UR23, URZ, UP5, !UPT ;  /* 0x0000001705297290 */ /* 0x000fe4000affe4ff */
[----:B------:R-:W-:-:S02]  /*0520*/  UIADD3 UR34, UP5, UPT, UR4, UR12, URZ ;  /* 0x0000000c04227290 */ /* 0x000fc4000ffbe0ff */
[----:B------:R-:W-:Y:S02]  /*0530*/  UIADD3.X UR22, UPT, UPT, UR9, UR23, URZ, UP3, !UPT ;  /* 0x0000001709167290 */ /* 0x000fe40009ffe4ff */
[----:B------:R-:W-:Y:S02]  /*0540*/  UIADD3.X UR18, UPT, UPT, URZ, UR19, URZ, UP2, !UPT ;  /* 0x00000013ff127290 */ /* 0x000fe400097fe4ff */
[----:B------:R-:W-:Y:S02]  /*0550*/  UIADD3 UR21, UP3, UPT, UR8, UR12, URZ ;  /* 0x0000000c08157290 */ /* 0x000fe4000ff7e0ff */
[----:B------:R-:W-:Y:S02]  /*0560*/  UIADD3 UR19, UP2, UPT, UR8, UR6, URZ ;  /* 0x0000000608137290 */ /* 0x000fe4000ff5e0ff */
[----:B------:R-:W-:Y:S02]  /*0570*/  UIADD3.X UR16, UPT, UPT, UR9, UR17, URZ, UP1, !UPT ;  /* 0x0000001109107290 */ /* 0x000fe40008ffe4ff */
[----:B------:R-:W-:-:S02]  /*0580*/  UIADD3.X UR23, UPT, UPT, UR5, UR17, URZ, UP4, !UPT ;  /* 0x0000001105177290 */ /* 0x000fc4000a7fe4ff */
        /* <DEDUP_REMOVED lines=10> */
.L_x_3196:
[C---:B------:R-:W-:Y:S01]  /*0630*/  IADD3 R0, P0, PT, R2.reuse, UR33, RZ ;  /* 0x0000002102007c10 */ /* 0x040fe2000ff1e0ff */
[----:B-1----:R-:W-:Y:S01]  /*0640*/  IMAD.U32 R5, RZ, RZ, UR33 ;  /* 0x00000021ff057e24 */ /* 0x002fe2000f8e00ff */
[----:B------:R-:W-:Y:S02]  /*0650*/  ISETP.GE.U32.AND P4, PT, R2, UR32, PT ;  /* 0x0000002002007c0c */ /* 0x000fe4000bf86070 */
[----:B------:R-:W-:Y:S01]  /*0660*/  ISETP.GE.U32.AND P5, PT, R0, UR32, PT ;  /* 0x0000002000007c0c */ /* 0x000fe2000bfa6070 */
[----:B------:R-:W-:Y:S01]  /*0670*/  IMAD.X R0, RZ, RZ, R3, P0 ;  /* 0x000000ffff007224 */ /* 0x000fe200000e0603 */
[----:B------:R-:W-:Y:S02]  /*0680*/  ISETP.GE.AND.EX P4, PT, R3, UR31, PT, P4 ;  /* 0x0000001f03007c0c */ /* 0x000fe4000bf86340 */
[----:B------:R-:W-:Y:S02]  /*0690*/  IADD3 R12, P2, P3, R5, UR33, R2 ;  /* 0x00000021050c7c10 */ /* 0x000fe4000fb5e002 */
[----:B------:R-:W-:-:S02]  /*06a0*/  ISETP.GE.AND.EX P5, PT, R0, UR31, PT, P5 ;  /* 0x0000001f00007c0c */ /* 0x000fc4000bfa6350 */
[----:B------:R-:W-:Y:S02]  /*06b0*/  ISETP.GE.U32.AND P0, PT, R12, UR32, PT ;  /* 0x000000200c007c0c */ /* 0x000fe4000bf06070 */
[----:B------:R-:W-:-:S04]  /*06c0*/  IADD3.X R14, PT, PT, RZ, RZ, R3, P2, P3 ;  /* 0x000000ffff0e7210 */ /* 0x000fc800017e6403 */
[----:B------:R-:W-:Y:S02]  /*06d0*/  ISETP.GE.AND.EX P0, PT, R14, UR31, PT, P0 ;  /* 0x0000001f0e007c0c */ /* 0x000fe4000bf06300 */
[----:B------:R-:W-:-:S03]  /*06e0*/  @!P4 IADD3 R4, P1, PT, R2, UR30, RZ ;  /* 0x0000001e0204cc10 */ /* 0x000fc6000ff3e0ff */
[----:B------:R-:W-:Y:S02]  /*06f0*/  @!P5 IADD3 R6, P2, PT, R2, UR8, RZ ;  /* 0x000000080206dc10 */ /* 0x000fe4000ff5e0ff */
[C---:B------:R-:W-:Y:S02]  /*0700*/  @!P4 IADD3.X R5, PT, PT, R3.reuse, UR7, RZ, P1, !PT ;  /* 0x000000070305cc10 */ /* 0x040fe40008ffe4ff */
[----:B------:R-:W-:Y:S02]  /*0710*/  @!P5 IADD3.X R7, PT, PT, R3, UR9, RZ, P2, !PT ;  /* 0x000000090307dc10 */ /* 0x000fe400097fe4ff */
[----:B------:R-:W-:Y:S02]  /*0720*/  IADD3 R0, P2, PT, R12, UR33, RZ ;  /* 0x000000210c007c10 */ /* 0x000fe4000ff5e0ff */
[----:B------:R0:W2:Y:S02]  /*0730*/  @!P4 LDG.E.U8 R5, desc[UR28][R4.64] ;  /* 0x0000001c0405c981 */ /* 0x0000a4000c1e1100 */
[----:B------:R-:W-:-:S02]  /*0740*/  ISETP.GE.U32.AND P1, PT, R0, UR32, PT ;  /* 0x0000002000007c0c */ /* 0x000fc4000bf26070 */
[----:B------:R1:W3:Y:S01]  /*0750*/  @!P5 LDG.E.U8 R6, desc[UR28][R6.64] ;  /* 0x0000001c0606d981 */ /* 0x0002e2000c1e1100 */
[----:B------:R-:W-:Y:S01]  /*0760*/  IMAD.X R0, RZ, RZ, R14, P2 ;  /* 0x000000ffff007224 */ /* 0x000fe200010e060e */
[----:B------:R-:W-:-:S04]  /*0770*/  @!P0 IADD3 R8, P2, PT, R2, UR43, RZ ;  /* 0x0000002b02088c10 */ /* 0x000fc8000ff5e0ff */
[----:B------:R-:W-:Y:S02]  /*0780*/  @!P0 IADD3.X R9, PT, PT, R3, UR44, RZ, P2, !PT ;  /* 0x0000002c03098c10 */ /* 0x000fe400097fe4ff */
[----:B------:R-:W-:-:S03]  /*0790*/  ISETP.GE.AND.EX P1, PT, R0, UR31, PT, P1 ;  /* 0x0000001f00007c0c */ /* 0x000fc6000bf26310 */
[----:B------:R-:W4:Y:S10]  /*07a0*/  @!P0 LDG.E.U8 R8, desc[UR28][R8.64] ;  /* 0x0000001c08088981 */ /* 0x000f34000c1e1100 */
[----:B------:R-:W-:-:S04]  /*07b0*/  @!P1 IADD3 R10, P2, PT, R2, UR40, RZ ;  /* 0x00000028020a9c10 */ /* 0x000fc8000ff5e0ff */
[----:B------:R-:W-:-:S05]  /*07c0*/  @!P1 IADD3.X R11, PT, PT, R3, UR41, RZ, P2, !PT ;  /* 0x00000029030b9c10 */ /* 0x000fca00097fe4ff */
[----:B------:R5:W5:Y:S01]  /*07d0*/  @!P1 LDG.E.U8 R10, desc[UR28][R10.64] ;  /* 0x0000001c0a0a9981 */ /* 0x000b62000c1e1100 */
[----:B0-----:R-:W-:Y:S01]  /*07e0*/  @!P4 IADD3 R4, P6, PT, R2, UR27, RZ ;  /* 0x0000001b0204cc10 */ /* 0x001fe2000ffde0ff */
[----:B-1----:R-:W-:Y:S02]  /*07f0*/  IMAD.U32 R7, RZ, RZ, UR33 ;  /* 0x00000021ff077e24 */ /* 0x002fe4000f8e00ff */
[----:B------:R-:W-:Y:S01]  /*0800*/  IMAD.U32 R17, RZ, RZ, UR33 ;  /* 0x00000021ff117e24 */ /* 0x000fe2000f8e00ff */
[----:B--2---:R-:W-:Y:S02]  /*0810*/  ISETP.NE.AND P2, PT, R5, RZ, !P4 ;  /* 0x000000ff0500720c */ /* 0x004fe40006745270 */
[----:B------:R-:W-:Y:S02]  /*0820*/  @!P4 IADD3.X R5, PT, PT, R3, UR10, RZ, P6, !PT ;  /* 0x0000000a0305cc10 */ /* 0x000fe4000b7fe4ff */
[----:B---3--:R-:W-:Y:S02]  /*0830*/  ISETP.NE.AND P3, PT, R6, RZ, !P5 ;  /* 0x000000ff0600720c */ /* 0x008fe40006f65270 */
[----:B------:R-:W-:-:S02]  /*0840*/  @!P4 SEL R13, RZ, 0x1, !P2 ;  /* 0x00000001ff0dc807 */ /* 0x000fc40005000000 */
[----:B------:R-:W-:Y:S02]  /*0850*/  @!P5 IADD3 R6, P2, PT, R2, UR19, RZ ;  /* 0x000000130206dc10 */ /* 0x000fe4000ff5e0ff */
[----:B------:R-:W-:Y:S01]  /*0860*/  SEL R15, RZ, 0x1, !P3 ;  /* 0x00000001ff0f7807 */ /* 0x000fe20005800000 */
[----:B------:R0:W-:Y:S01]  /*0870*/  @!P4 STG.E.U8 desc[UR28][R4.64], R13 ;  /* 0x0000000d0400c986 */ /* 0x0001e2000c10111c */
[----:B------:R-:W-:Y:S02]  /*0880*/  IADD3 R12, P3, P6, R7, UR33, R12 ;  /* 0x00000021070c7c10 */ /* 0x000fe4000fe7e00c */
[----:B------:R-:W-:Y:S02]  /*0890*/  @!P5 IADD3.X R7, PT, PT, R3, UR12, RZ, P2, !PT ;  /* 0x0000000c0307dc10 */ /* 0x000fe400097fe4ff */
[----:B------:R-:W-:Y:S02]  /*08a0*/  IADD3 R0, P4, PT, R12, UR33, RZ ;  /* 0x000000210c007c10 */ /* 0x000fe4000ff9e0ff */
[----:B------:R-:W-:Y:S01]  /*08b0*/  IADD3.X R14, PT, PT, RZ, RZ, R14, P3, P6 ;  /* 0x000000ffff0e7210 */ /* 0x000fe20001fec40e */
[----:B------:R1:W-:Y:S01]  /*08c0*/  @!P5 STG.E.U8 desc[UR28][R6.64], R15 ;  /* 0x0000000f0600d986 */ /* 0x0003e2000c10111c */
[----:B----4-:R-:W-:-:S02]  /*08d0*/  ISETP.NE.AND P5, PT, R8, RZ, !P0 ;  /* 0x000000ff0800720c */ /* 0x010fc400047a5270 */
[----:B------:R-:W-:Y:S01]  /*08e0*/  @!P0 IADD3 R8, P6, PT, R2, UR42, RZ ;  /* 0x0000002a02088c10 */ /* 0x000fe2000ffde0ff */
[----:B-----5:R-:W-:Y:S01]  /*08f0*/  IMAD.X R11, RZ, RZ, R14, P4 ;  /* 0x000000ffff0b7224 */ /* 0x020fe200020e060e */
[----:B------:R-:W-:Y:S02]  /*0900*/  ISETP.GE.U32.AND P2, PT, R0, UR32, PT ;  /* 0x0000002000007c0c */ /* 0x000fe4000bf46070 */
[----:B------:R-:W-:Y:S02]  /*0910*/  @!P0 IADD3.X R9, PT, PT, R3, UR20, RZ, P6, !PT ;  /* 0x0000001403098c10 */ /* 0x000fe4000b7fe4ff */
[----:B0-----:R-:W-:Y:S02]  /*0920*/  SEL R13, RZ, 0x1, !P5 ;  /* 0x00000001ff0d7807 */ /* 0x001fe40006800000 */
[----:B------:R-:W-:Y:S02]  /*0930*/  IADD3 R0, P4, P5, R17, UR33, R12 ;  /* 0x0000002111007c10 */ /* 0x000fe4000fd9e00c */
[----:B------:R-:W-:Y:S01]  /*0940*/  ISETP.GE.U32.AND P3, PT, R12, UR32, PT ;  /* 0x000000200c007c0c */ /* 0x000fe2000bf66070 */
[----:B------:R0:W-:Y:S01]  /*0950*/  @!P0 STG.E.U8 desc[UR28][R8.64], R13 ;  /* 0x0000000d08008986 */ /* 0x0001e2000c10111c */
[----:B-1----:R-:W-:-:S02]  /*0960*/  IADD3.X R6, PT, PT, RZ, RZ, R14, P4, P5 ;  /* 0x000000ffff067210 */ /* 0x002fc400027ea40e */
[----:B------:R-:W-:Y:S02]  /*0970*/  ISETP.GE.AND.EX P3, PT, R14, UR31, PT, P3 ;  /* 0x0000001f0e007c0c */ /* 0x000fe4000bf66330 */
[----:B------:R-:W-:Y:S02]  /*0980*/  ISETP.GE.U32.AND P0, PT, R0, UR32, PT ;  /* 0x0000002000007c0c */ /* 0x000fe4000bf06070 */
[----:B------:R-:W-:Y:S02]  /*0990*/  @!P1 IADD3 R4, P4, PT, R2, UR39, RZ ;  /* 0x0000002702049c10 */ /* 0x000fe4000ff9e0ff */
[----:B------:R-:W-:Y:S02]  /*09a0*/  IADD3 R0, P5, PT, R0, UR33, RZ ;  /* 0x0000002100007c10 */ /* 0x000fe4000ffbe0ff */
[----:B------:R-:W-:Y:S02]  /*09b0*/  @!P1 IADD3.X R5, PT, PT, R3, UR22, RZ, P4, !PT ;  /* 0x0000001603059c10 */ /* 0x000fe4000a7fe4ff */
[----:B------:R-:W-:Y:S01]  /*09c0*/  ISETP.GE.U32.AND P4, PT, R0, UR32, PT ;  /* 0x0000002000007c0c */ /* 0x000fe2000bf86070 */
[----:B------:R-:W-:Y:S01]  /*09d0*/  IMAD.X R0, RZ, RZ, R6, P5 ;  /* 0x000000ffff007224 */ /* 0x000fe200028e0606 */
[----:B------:R-:W-:-:S02]  /*09e0*/  ISETP.GE.AND.EX P2, PT, R11, UR31, PT, P2 ;  /* 0x0000001f0b007c0c */ /* 0x000fc4000bf46320 */
[----:B------:R-:W-:Y:S02]  /*09f0*/  ISETP.GE.AND.EX P0, PT, R6, UR31, PT, P0 ;  /* 0x0000001f06007c0c */ /* 0x000fe4000bf06300 */
[----:B------:R-:W-:Y:S02]  /*0a00*/  ISETP.NE.AND P6, PT, R10, RZ, !P1 ;  /* 0x000000ff0a00720c */ /* 0x000fe40004fc5270 */
[----:B------:R-:W-:Y:S02]  /*0a10*/  ISETP.GE.AND.EX P4, PT, R0, UR31, PT, P4 ;  /* 0x0000001f00007c0c */ /* 0x000fe4000bf86340 */
[----:B------:R-:W-:Y:S02]  /*0a20*/  SEL R17, RZ, 0x1, !P6 ;  /* 0x00000001ff117807 */ /* 0x000fe40007000000 */
[----:B------:R-:W-:-:S03]  /*0a30*/  @!P3 IADD3 R6, P5, PT, R2, UR45, RZ ;  /* 0x0000002d0206bc10 */ /* 0x000fc6000ffbe0ff */
[----:B------:R1:W-:Y:S01]  /*0a40*/  @!P1 STG.E.U8 desc[UR28][R4.64], R17 ;  /* 0x0000001104009986 */ /* 0x0003e2000c10111c */
[C---:B------:R-:W-:Y:S02]  /*0a50*/  @!P3 IADD3.X R7, PT, PT, R3.reuse, UR46, RZ, P5, !PT ;  /* 0x0000002e0307bc10 */ /* 0x040fe4000affe4ff */
[C---:B0-----:R-:W-:Y:S02]  /*0a60*/  @!P2 IADD3 R8, P5, PT, R2.reuse, UR38, RZ ;  /* 0x000000260208ac10 */ /* 0x041fe4000ffbe0ff */
[C---:B------:R-:W-:Y:S01]  /*0a70*/  @!P0 IADD3 R10, P1, PT, R2.reuse, UR36, RZ ;  /* 0x00000024020a8c10 */ /* 0x040fe2000ff3e0ff */
[----:B------:R-:W2:Y:S01]  /*0a80*/  @!P3 LDG.E.U8 R6, desc[UR28][R6.64] ;  /* 0x0000001c0606b981 */ /* 0x000ea2000c1e1100 */
[C---:B------:R-:W-:Y:S02]  /*0a90*/  @!P2 IADD3.X R9, PT, PT, R3.reuse, UR23, RZ, P5, !PT ;  /* 0x000000170309ac10 */ /* 0x040fe4000affe4ff */
[C---:B------:R-:W-:Y:S02]  /*0aa0*/  @!P0 IADD3.X R11, PT, PT, R3.reuse, UR17, RZ, P1, !PT ;  /* 0x00000011030b8c10 */ /* 0x040fe40008ffe4ff */
[C---:B------:R-:W-:Y:S01]  /*0ab0*/  @!P4 IADD3 R12, P1, PT, R2.reuse, UR34, RZ ;  /* 0x00000022020ccc10 */ /* 0x040fe2000ff3e0ff */
[----:B------:R-:W3:Y:S03]  /*0ac0*/  @!P2 LDG.E.U8 R8, desc[UR28][R8.64] ;  /* 0x0000001c0808a981 */ /* 0x000ee6000c1e1100 */
[----:B------:R-:W-:Y:S01]  /*0ad0*/  @!P4 IADD3.X R13, PT, PT, R3, UR15, RZ, P1, !PT ;  /* 0x0000000f030dcc10 */ /* 0x000fe20008ffe4ff */
[----:B------:R-:W4:Y:S04]  /*0ae0*/  @!P0 LDG.E.U8 R10, desc[UR28][R10.64] ;  /* 0x0000001c0a0a8981 */ /* 0x000f28000c1e1100 */
[----:B------:R-:W5:Y:S01]  /*0af0*/  @!P4 LDG.E.U8 R12, desc[UR28][R12.64] ;  /* 0x0000001c0c0cc981 */ /* 0x000f62000c1e1100 */
[----:B------:R-:W-:-:S02]  /*0b00*/  @!P3 IADD3 R14, P5, PT, R2, UR25, RZ ;  /* 0x00000019020ebc10 */ /* 0x000fc4000ffbe0ff */
[----:B-1----:R-:W-:Y:S02]  /*0b10*/  @!P2 IADD3 R4, P6, PT, R2, UR37, RZ ;  /* 0x000000250204ac10 */ /* 0x002fe4000ffde0ff */
[C---:B------:R-:W-:Y:S02]  /*0b20*/  @!P3 IADD3.X R15, PT, PT, R3.reuse, UR26, RZ, P5, !PT ;  /* 0x0000001a030fbc10 */ /* 0x040fe4000affe4ff */
[----:B------:R-:W-:Y:S01]  /*0b30*/  @!P2 IADD3.X R5, PT, PT, R3, UR16, RZ, P6, !PT ;  /* 0x000000100305ac10 */ /* 0x000fe2000b7fe4ff */
[----:B------:R-:W-:-:S04]  /*0b40*/  UIADD3 UR24, UP0, UPT, UR24, -0x2, URZ ;  /* 0xfffffffe18187890 */ /* 0x000fc8000ff1e0ff */
[----:B------:R-:W-:Y:S02]  /*0b50*/  UIADD3.X UR6, UPT, UPT, UR6, -0x1, URZ, UP0, !UPT ;  /* 0xffffffff06067890 */ /* 0x000fe400087fe4ff */
[----:B------:R-:W-:-:S04]  /*0b60*/  UISETP.NE.U32.AND UP0, UPT, UR24, URZ, UPT ;  /* 0x000000ff1800728c */ /* 0x000fc8000bf05070 */
[----:B------:R-:W-:Y:S02]  /*0b70*/  UISETP.NE.AND.EX UP0, UPT, UR6, URZ, UPT, UP0 ;  /* 0x000000ff0600728c */ /* 0x000fe4000bf05300 */
[----:B------:R-:W-:Y:S01]  /*0b80*/  UIMAD.WIDE.U32 UR4, UR33, 0x8, UR4 ;  /* 0x00000008210478a5 */ /* 0x000fe2000f8e0004 */
[----:B--2---:R-:W-:-:S04]  /*0b90*/  ISETP.NE.AND P1, PT, R6, RZ, !P3 ;  /* 0x000000ff0600720c */ /* 0x004fc80005f25270 */
[----:B------:R-:W-:Y:S02]  /*0ba0*/  @!P3 SEL R17, RZ, 0x1, !P1 ;  /* 0x00000001ff11b807 */ /* 0x000fe40004800000 */
[----:B---3--:R-:W-:-:S03]  /*0bb0*/  ISETP.NE.AND P5, PT, R8, RZ, !P2 ;  /* 0x000000ff0800720c */ /* 0x008fc600057a5270 */
[----:B------:R0:W-:Y:S01]  /*0bc0*/  @!P3 STG.E.U8 desc[UR28][R14.64], R17 ;  /* 0x000000110e00b986 */ /* 0x0001e2000c10111c */
[----:B----4-:R-:W-:Y:S02]  /*0bd0*/  ISETP.NE.AND P1, PT, R10, RZ, !P0 ;  /* 0x000000ff0a00720c */ /* 0x010fe40004725270 */
[C---:B------:R-:W-:Y:S02]  /*0be0*/  @!P0 IADD3 R6, P3, PT, R2.reuse, UR35, RZ ;  /* 0x0000002302068c10 */ /* 0x040fe4000ff7e0ff */
[----:B------:R-:W-:Y:S02]  /*0bf0*/  SEL R11, RZ, 0x1, !P5 ;  /* 0x00000001ff0b7807 */ /* 0x000fe40006800000 */
[----:B------:R-:W-:Y:S02]  /*0c00*/  @!P4 IADD3 R8, P6, PT, R2, UR21, RZ ;  /* 0x000000150208cc10 */ /* 0x000fe4000ffde0ff */
[----:B-----5:R-:W-:Y:S02]  /*0c10*/  ISETP.NE.AND P5, PT, R12, RZ, !P4 ;  /* 0x000000ff0c00720c */ /* 0x020fe400067a5270 */
[----:B------:R-:W-:-:S02]  /*0c20*/  @!P0 IADD3.X R7, PT, PT, R3, UR14, RZ, P3, !PT ;  /* 0x0000000e03078c10 */ /* 0x000fc40009ffe4ff */
[----:B------:R-:W-:Y:S02]  /*0c30*/  SEL R13, RZ, 0x1, !P1 ;  /* 0x00000001ff0d7807 */ /* 0x000fe40004800000 */
[----:B------:R-:W-:Y:S02]  /*0c40*/  @!P4 IADD3.X R9, PT, PT, R3, UR13, RZ, P6, !PT ;  /* 0x0000000d0309cc10 */ /* 0x000fe4000b7fe4ff */
[----:B------:R-:W-:Y:S01]  /*0c50*/  SEL R19, RZ, 0x1, !P5 ;  /* 0x00000001ff137807 */ /* 0x000fe20006800000 */
[----:B------:R1:W-:Y:S04]  /*0c60*/  @!P2 STG.E.U8 desc[UR28][R4.64], R11 ;  /* 0x0000000b0400a986 */ /* 0x0003e8000c10111c */
[----:B------:R1:W-:Y:S04]  /*0c70*/  @!P0 STG.E.U8 desc[UR28][R6.64], R13 ;  /* 0x0000000d06008986 */ /* 0x0003e8000c10111c */
[----:B------:R1:W-:Y:S01]  /*0c80*/  @!P4 STG.E.U8 desc[UR28][R8.64], R19 ;  /* 0x000000130800c986 */ /* 0x0003e2000c10111c */
[----:B0-----:R-:W-:-:S04]  /*0c90*/  IMAD.U32 R15, RZ, RZ, UR33 ;  /* 0x00000021ff0f7e24 */ /* 0x001fc8000f8e00ff */
[----:B------:R-:W-:Y:S01]  /*0ca0*/  IMAD.WIDE.U32 R2, R15, 0x8, R2 ;  /* 0x000000080f027825 */ /* 0x000fe200078e0002 */
[----:B------:R-:W-:Y:S06]  /*0cb0*/  BRA.U UP0, `(.L_x_3196) ;  /* 0xfffffff9005c7547 */ /* 0x000fec000b83ffff */
.L_x_3195:
[----:B------:R-:W-:-:S04]  /*0cc0*/  ULOP3.LUT UR6, UR11, 0x1, URZ, 0xc0, !UPT ;  /* 0x000000010b067892 */ /* 0x000fc8000f8ec0ff */
[----:B------:R-:W-:-:S06]  /*0cd0*/  UISETP.NE.U32.AND UP0, UPT, UR6, 0x1, UPT ;  /* 0x000000010600788c */ /* 0x000fcc000bf05070 */
[----:B------:R-:W-:-:S13]  /*0ce0*/  PLOP3.LUT P0, PT, PT, PT, UP0, 0x80, 0x8 ;  /* 0x000000000008781c */ /* 0x000fda0003f0f008 */
[----:B------:R-:W-:Y:S05]  /*0cf0*/  @!P0 EXIT ;  /* 0x000000000000894d */ /* 0x000fea0003800000 */
[----:B------:R-:W0:Y:S01]  /*0d00*/  S2R R0, SR_TID.X ;  /* 0x0000000000007919 */ /* 0x000e220000002100 */
[----:B------:R-:W2:Y:S01]  /*0d10*/  LDCU UR6, c[0x0][0x360] ;  /* 0x00006c00ff0677ac */ /* 0x000ea20008000800 */
[----:B0-----:R-:W-:-:S04]  /*0d20*/  IADD3 R0, P1, PT, R0, UR4, RZ ;  /* 0x0000000400007c10 */ /* 0x001fc8000ff3e0ff */
[C---:B------:R-:W-:Y:S01]  /*0d30*/  ISETP.GE.U32.AND P0, PT, R0.reuse, UR32, PT ;  /* 0x0000002000007c0c */ /* 0x040fe2000bf06070 */
[----:B-1----:R-:W-:Y:S01]  /*0d40*/  IMAD.X R11, RZ, RZ, UR5, P1 ;  /* 0x00000005ff0b7e24 */ /* 0x002fe200088e06ff */
[----:B--2---:R-:W-:-:S04]  /*0d50*/  IADD3 R10, P1, PT, R0, UR6, RZ ;  /* 0x00000006000a7c10 */ /* 0x004fc8000ff3e0ff */
[C---:B------:R-:W-:Y:S01]  /*0d60*/  IADD3 R12, P3, PT, R10.reuse, UR6, RZ ;  /* 0x000000060a0c7c10 */ /* 0x040fe2000ff7e0ff */
[----:B------:R-:W-:Y:S01]  /*0d70*/  IMAD.X R15, RZ, RZ, R11, P1 ;  /* 0x000000ffff0f7224 */ /* 0x000fe200008e060b */
[----:B------:R-:W-:Y:S02]  /*0d80*/  ISETP.GE.AND.EX P0, PT, R11, UR31, PT, P0 ;  /* 0x0000001f0b007c0c */ /* 0x000fe4000bf06300 */
[----:B------:R-:W-:Y:S01]  /*0d90*/  ISETP.GE.U32.AND P1, PT, R10, UR32, PT ;  /* 0x000000200a007c0c */ /* 0x000fe2000bf26070 */
[----:B------:R-:W-:Y:S01]  /*0da0*/  IMAD.X R16, RZ, RZ, R15, P3 ;  /* 0x000000ffff107224 */ /* 0x000fe200018e060f */
[----:B------:R-:W-:Y:S02]  /*0db0*/  ISETP.GE.U32.AND P2, PT, R12, UR32, PT ;  /* 0x000000200c007c0c */ /* 0x000fe4000bf46070 */
[----:B------:R-:W-:Y:S02]  /*0dc0*/  ISETP.GE.AND.EX P1, PT, R15, UR31, PT, P1 ;  /* 0x0000001f0f007c0c */ /* 0x000fe4000bf26310 */
[----:B------:R-:W-:-:S05]  /*0dd0*/  ISETP.GE.AND.EX P2, PT, R16, UR31, PT, P2 ;  /* 0x0000001f10007c0c */ /* 0x000fca000bf46320 */
[----:B------:R-:W-:-:S04]  /*0de0*/  @!P0 IADD3 R2, P3, PT, R0, UR30, RZ ;  /* 0x0000001e00028c10 */ /* 0x000fc8000ff7e0ff */
[----:B------:R-:W-:Y:S02]  /*0df0*/  @!P0 IADD3.X R3, PT, PT, R11, UR7, RZ, P3, !PT ;  /* 0x000000070b038c10 */ /* 0x000fe40009ffe4ff */
[----:B------:R-:W-:Y:S02]  /*0e00*/  @!P1 IADD3 R4, P3, PT, R10, UR30, RZ ;  /* 0x0000001e0a049c10 */ /* 0x000fe4000ff7e0ff */
[----:B------:R-:W-:Y:S02]  /*0e10*/  @!P2 IADD3 R6, P4, PT, R12, UR30, RZ ;  /* 0x0000001e0c06ac10 */ /* 0x000fe4000ff9e0ff */
[----:B------:R-:W-:Y:S01]  /*0e20*/  @!P1 IADD3.X R5, PT, PT, R15, UR7, RZ, P3, !PT ;  /* 0x000000070f059c10 */ /* 0x000fe20009ffe4ff */
[----:B------:R0:W2:Y:S01]  /*0e30*/  @!P0 LDG.E.U8 R3, desc[UR28][R2.64] ;  /* 0x0000001c02038981 */ /* 0x0000a2000c1e1100 */
[----:B------:R-:W-:-:S04]  /*0e40*/  @!P2 IADD3.X R7, PT, PT, R16, UR7, RZ, P4, !PT ;  /* 0x000000071007ac10 */ /* 0x000fc8000a7fe4ff */
[----:B------:R1:W3:Y:S04]  /*0e50*/  @!P1 LDG.E.U8 R5, desc[UR28][R4.64] ;  /* 0x0000001c04059981 */ /* 0x0002e8000c1e1100 */
[----:B------:R-:W4:Y:S01]  /*0e60*/  @!P2 LDG.E.U8 R6, desc[UR28][R6.64] ;  /* 0x0000001c0606a981 */ /* 0x000f22000c1e1100 */
[----:B------:R-:W-:-:S04]  /*0e70*/  IADD3 R13, P4, PT, R12, UR6, RZ ;  /* 0x000000060c0d7c10 */ /* 0x000fc8000ff9e0ff */
[----:B------:R-:W-:Y:S01]  /*0e80*/  ISETP.GE.U32.AND P3, PT, R13, UR32, PT ;  /* 0x000000200d007c0c */ /* 0x000fe2000bf66070 */
[----:B------:R-:W-:-:S05]  /*0e90*/  IMAD.X R14, RZ, RZ, R16, P4 ;  /* 0x000000ffff0e7224 */ /* 0x000fca00020e0610 */
[----:B------:R-:W-:-:S13]  /*0ea0*/  ISETP.GE.AND.EX P3, PT, R14, UR31, PT, P3 ;  /* 0x0000001f0e007c0c */ /* 0x000fda000bf66330 */
[----:B------:R-:W-:-:S04]  /*0eb0*/  @!P3 IADD3 R8, P4, PT, R13, UR30, RZ ;  /* 0x0000001e0d08bc10 */ /* 0x000fc8000ff9e0ff */
[----:B------:R-:W-:Y:S02]  /*0ec0*/  @!P3 IADD3.X R9, PT, PT, R14, UR7, RZ, P4, !PT ;  /* 0x000000070e09bc10 */ /* 0x000fe4000a7fe4ff */
[----:B0-----:R-:W-:-:S03]  /*0ed0*/  @!P0 IADD3 R2, P4, PT, R0, UR27, RZ ;  /* 0x0000001b00028c10 */ /* 0x001fc6000ff9e0ff */
[----:B------:R0:W5:Y:S01]  /*0ee0*/  @!P3 LDG.E.U8 R8, desc[UR28][R8.64] ;  /* 0x0000001c0808b981 */ /* 0x000162000c1e1100 */
[----:B--2---:R-:W-:Y:S02]  /*0ef0*/  ISETP.NE.AND P5, PT, R3, RZ, !P0 ;  /* 0x000000ff0300720c */ /* 0x004fe400047a5270 */
[----:B------:R-:W-:Y:S02]  /*0f00*/  @!P0 IADD3.X R3, PT, PT, R11, UR10, RZ, P4, !PT ;  /* 0x0000000a0b038c10 */ /* 0x000fe4000a7fe4ff */
[----:B-1----:R-:W-:Y:S02]  /*0f10*/  @!P1 IADD3 R4, P4, PT, R10, UR27, RZ ;  /* 0x0000001b0a049c10 */ /* 0x002fe4000ff9e0ff */
[----:B------:R-:W-:Y:S02]  /*0f20*/  @!P0 SEL R11, RZ, 0x1, !P5 ;  /* 0x00000001ff0b8807 */ /* 0x000fe40006800000 */
[----:B---3--:R-:W-:Y:S02]  /*0f30*/  ISETP.NE.AND P6, PT, R5, RZ, !P1 ;  /* 0x000000ff0500720c */ /* 0x008fe40004fc5270 */
[----:B----4-:R-:W-:Y:S01]  /*0f40*/  ISETP.NE.AND P5, PT, R6, RZ, !P2 ;  /* 0x000000ff0600720c */ /* 0x010fe200057a5270 */
[----:B------:R1:W-:Y:S01]  /*0f50*/  @!P0 STG.E.U8 desc[UR28][R2.64], R11 ;  /* 0x0000000b02008986 */ /* 0x0003e2000c10111c */
[----:B------:R-:W-:-:S02]  /*0f60*/  @!P1 IADD3.X R5, PT, PT, R15, UR10, RZ, P4, !PT ;  /* 0x0000000a0f059c10 */ /* 0x000fc4000a7fe4ff */
[----:B------:R-:W-:Y:S02]  /*0f70*/  @!P2 IADD3 R6, P4, PT, R12, UR27, RZ ;  /* 0x0000001b0c06ac10 */ /* 0x000fe4000ff9e0ff */
[----:B------:R-:W-:Y:S02]  /*0f80*/  SEL R15, RZ, 0x1, !P6 ;  /* 0x00000001ff0f7807 */ /* 0x000fe40007000000 */
[----:B------:R-:W-:Y:S02]  /*0f90*/  @!P2 IADD3.X R7, PT, PT, R16, UR10, RZ, P4, !PT ;  /* 0x0000000a1007ac10 */ /* 0x000fe4000a7fe4ff */
[----:B0-----:R-:W-:Y:S01]  /*0fa0*/  SEL R9, RZ, 0x1, !P5 ;  /* 0x00000001ff097807 */ /* 0x001fe20006800000 */
[----:B------:R1:W-:Y:S04]  /*0fb0*/  @!P1 STG.E.U8 desc[UR28][R4.64], R15 ;  /* 0x0000000f04009986 */ /* 0x0003e8000c10111c */
[----:B------:R1:W-:Y:S01]  /*0fc0*/  @!P2 STG.E.U8 desc[UR28][R6.64], R9 ;  /* 0x000000090600a986 */ /* 0x0003e2000c10111c */
[----:B------:R-:W-:Y:S05]  /*0fd0*/  @P3 EXIT ;  /* 0x000000000000394d */ /* 0x000fea0003800000 */
[----:B-1----:R-:W-:Y:S02]  /*0fe0*/  IADD3 R2, P0, PT, R13, UR27, RZ ;  /* 0x0000001b0d027c10 */ /* 0x002fe4000ff1e0ff */
[----:B-----5:R-:W-:Y:S02]  /*0ff0*/  ISETP.NE.AND P3, PT, R8, RZ, !P3 ;  /* 0x000000ff0800720c */ /* 0x020fe40005f65270 */
[----:B------:R-:W-:Y:S02]  /*1000*/  IADD3.X R3, PT, PT, R14, UR10, RZ, P0, !PT ;  /* 0x0000000a0e037c10 */ /* 0x000fe400087fe4ff */
[----:B------:R-:W-:-:S05]  /*1010*/  SEL R5, RZ, 0x1, !P3 ;  /* 0x00000001ff057807 */ /* 0x000fca0005800000 */
[----:B------:R-:W-:Y:S01]  /*1020*/  STG.E.U8 desc[UR28][R2.64], R5 ;  /* 0x0000000502007986 */ /* 0x000fe2000c10111c */
[----:B------:R-:W-:Y:S05]  /*1030*/  EXIT ;  /* 0x000000000000794d */ /* 0x000fea0003800000 */
.L_x_3194:
[----:B------:R-:W0:Y:S02]  /*1040*/  S2R R8, SR_TID.X ;  /* 0x0000000000087919 */ /* 0x000e240000002100 */
[----:B0-----:R-:W-:-:S03]  /*1050*/  IMAD.WIDE.U32 R2, R8, 0x4, RZ ;  /* 0x0000000408027825 */ /* 0x001fc600078e00ff */
[----:B------:R-:W-:-:S04]  /*1060*/  ISETP.GE.U32.AND P0, PT, R2, UR12, PT ;  /* 0x0000000c02007c0c */ /* 0x000fc8000bf06070 */
[----:B------:R-:W-:-:S13]  /*1070*/  ISETP.GE.AND.EX P0, PT, R3, UR5, PT, P0 ;  /* 0x0000000503007c0c */ /* 0x000fda000bf06300 */
[----:B------:R-:W-:Y:S05]  /*1080*/  @P0 EXIT ;  /* 0x000000000000094d */ /* 0x000fea0003800000 */
[----:B------:R-:W-:Y:S01]  /*1090*/  IMAD.MOV.U32 R9, RZ, RZ, RZ ;  /* 0x000000ffff097224 */ /* 0x000fe200078e00ff */
[----:B------:R-:W0:Y:S06]  /*10a0*/  LDCU UR4, c[0x0][0x360] ;  /* 0x00006c00ff0477ac */ /* 0x000e2c0008000800 */
.L_x_3197:
        /* <DEDUP_REMOVED lines=9> */
[----:B------:R-:W-:-:S02]  /*1140*/  ISETP.NE.AND P0, PT, R0, RZ, PT ;  /* 0x000000ff0000720c */ /* 0x000fc40003f05270 */
[----:B------:R-:W-:Y:S02]  /*1150*/  ISETP.NE.AND P3, PT, R6, RZ, PT ;  /* 0x000000ff0600720c */ /* 0x000fe40003f65270 */
[----:B------:R-:W-:Y:S02]  /*1160*/  ISETP.NE.AND P2, PT, R5, RZ, PT ;  /* 0x000000ff0500720c */ /* 0x000fe40003f45270 */
[----:B------:R-:W-:Y:S02]  /*1170*/  ISETP.NE.AND P1, PT, R4, RZ, PT ;  /* 0x000000ff0400720c */ /* 0x000fe40003f25270 */
        /* <DEDUP_REMOVED lines=20> */
        .weak           $__internal_72_$__cuda_sm20_div_u16
        .type           $__internal_72_$__cuda_sm20_div_u16,@function
        .size           $__internal_72_$__cuda_sm20_div_u16,(.L_x_4296 - $__internal_72_$__cuda_sm20_div_u16)
$__internal_72_$__cuda_sm20_div_u16:
        /* <DEDUP_REMOVED lines=19> */
[----:B------:R-:W-:Y:S05]  /*13f0*/  RET.REL.NODEC R2 `(_ZN2at6native61_GLOBAL__N__44eb8e94_28_ForeachBinaryOpScalarList_cu_dda10a6925multi_tensor_apply_kernelINS1_28TensorListScalarListMetadataIbLi2EEENS1_25BinaryOpScalarListFunctorIbLi2ELi1ELi1EEEJSt7dividesIbEEEEvT_T0_DpT1_) ;  /* 0xffffffec02007950 */ /* 0x000fea0003c3ffff */
.L_x_3198:
        /* <DEDUP_REMOVED lines=16> */
.L_x_4296:


//--------------------- .text._ZN2at6native61_GLOBAL__N__44eb8e94_28_ForeachBinaryOpScalarList_cu_dda10a6925multi_tensor_apply_kernelINS1_28TensorListScalarListMetadataIN3c107complexIfEELi2EEENS1_25BinaryOpScalarListFunctorIS6_Li2ELi1ELi1EEEJSt7dividesIS6_EEEEvT_T0_DpT1_ --------------------------
	.section	.text._ZN2at6native61_GLOBAL__N__44eb8e94_28_ForeachBinaryOpScalarList_cu_dda10a6925multi_tensor_apply_kernelINS1_28TensorListScalarListMetadataIN3c107complexIfEELi2EEENS1_25BinaryOpScalarListFunctorIS6_Li2ELi1ELi1EEEJSt7dividesIS6_EEEEvT_T0_DpT1_,"ax",@progbits
	.align	128
.text._ZN2at6native61_GLOBAL__N__44eb8e94_28_ForeachBinaryOpScalarList_cu_dda10a6925multi_tensor_apply_kernelINS1_28TensorListScalarListMetadataIN3c107complexIfEELi2EEENS1_25BinaryOpScalarListFunctorIS6_Li2ELi1ELi1EEEJSt7dividesIS6_EEEEvT_T0_DpT1_:
        .type           _ZN2at6native61_GLOBAL__N__44eb8e94_28_ForeachBinaryOpScalarList_cu_dda10a6925multi_tensor_apply_kernelINS1_28TensorListScalarListMetadataIN3c107complexIfEELi2EEENS1_25BinaryOpScalarListFunctorIS6_Li2ELi1ELi1EEEJSt7dividesIS6_EEEEvT_T0_DpT1_,@function
        .size           _ZN2at6native61_GLOBAL__N__44eb8e94_28_ForeachBinaryOpScalarList_cu_dda10a6925multi_tensor_apply_kernelINS1_28TensorListScalarListMetadataIN3c107complexIfEELi2EEENS1_25BinaryOpScalarListFunctorIS6_Li2ELi1ELi1EEEJSt7dividesIS6_EEEEvT_T0_DpT1_,(.L_x_4298 - _ZN2at6native61_GLOBAL__N__44eb8e94_28_ForeachBinaryOpScalarList_cu_dda10a6925multi_tensor_apply_kernelINS1_28TensorListScalarListMetadataIN3c107complexIfEELi2EEENS1_25BinaryOpScalarListFunctorIS6_Li2ELi1ELi1EEEJSt7dividesIS6_EEEEvT_T0_DpT1_)
        .other          _ZN2at6native61_GLOBAL__N__44eb8e94_28_ForeachBinaryOpScalarList_cu_dda10a6925multi_tensor_apply_kernelINS1_28TensorListScalarListMetadataIN3c107complexIfEELi2EEENS1_25BinaryOpScalarListFunctorIS6_Li2ELi1ELi1EEEJSt7dividesIS6_EEEEvT_T0_DpT1_,@"STO_CUDA_ENTRY STV_DEFAULT"
_ZN2at6native61_GLOBAL__N__44eb8e94_28_ForeachBinaryOpScalarList_cu_dda10a6925multi_tensor_apply_kernelINS1_28TensorListScalarListMetadataIN3c107complexIfEELi2EEENS1_25BinaryOpScalarListFunctorIS6_Li2ELi1ELi1EEEJSt7dividesIS6_EEEEvT_T0_DpT1_:
[----:B------:R-:W-:Y:S08]  /*0000*/  LDC R1, c[0x0][0x37c] ;  /* 0x0000df00ff017b82 */ /* 0x000ff00000000800 */
[----:B------:R-:W0:Y:S01]  /*0010*/  S2UR UR5, SR_CTAID.X ;  /* 0x00000000000579c3 */ /* 0x000e220000002500 */
[----:B------:R-:W1:Y:S01]  /*0020*/  LDCU.64 UR14, c[0x0][0x358] ;  /* 0x00006b00ff0e77ac */ /* 0x000e620008000a00 */
[----:B0-----:R-:W0:Y:S02]  /*0030*/  LDCU.U8 UR4, c[0x0][UR5+0xb80] ;  /* 0x00017000050477ac */ /* 0x001e240008000000 */
[----:B0-----:R-:W-:-:S02]  /*0040*/  USHF.L.U32 UR6, UR4, 0x3, URZ ;  /* 0x0000000304067899 */ /* 0x001fc400080006ff */
[----:B------:R-:W-:-:S04]  /*0050*/  UIMAD UR4, UR5, 0x3, UR5 ;  /* 0x00000003050478a4 */ /* 0x000fc8000f8e0205 */
[----:B------:R-:W-:-:S06]  /*0060*/  MOV R10, UR6 ;  /* 0x00000006000a7c02 */ /* 0x000fcc0008000f00 */
[----:B------:R-:W0:Y:S01]  /*0070*/  LDC.64 R10, c[0x0][R10+0x980] ;  /* 0x000260000a0a7b82 */ /* 0x000e220000000a00 */
[----:B------:R-:W2:Y:S01]  /*0080*/  LDCU.64 UR8, c[0x0][UR6+0x580] ;  /* 0x0000b000060877ac */ /* 0x000ea20008000a00 */
[----:B------:R-:W2:Y:S01]  /*0090*/  LDCU UR12, c[0x0][UR4+0xcc0] ;  /* 0x00019800040c77ac */ /* 0x000ea20008000800 */
[----:B------:R-:W3:Y:S01]  /*00a0*/  LDCU.64 UR4, c[0x0][UR6+0x780] ;  /* 0x0000f000060477ac */ /* 0x000ee20008000a00 */
[----:B------:R-:W4:Y:S01]  /*00b0*/  LDCU.64 UR6, c[0x0][UR6+0x380] ;  /* 0x00007000060677ac */ /* 0x000f220008000a00 */
[----:B--2---:R-:W-:Y:S02]  /*00c0*/  UIMAD.WIDE UR8, UR12, 0x80000, UR8 ;  /* 0x000800000c0878a5 */ /* 0x004fe4000f8e0208 */
[----:B------:R-:W-:Y:S02]  /*00d0*/  UIMAD.WIDE UR10, UR12, 0x10000, URZ ;  /* 0x000100000c0a78a5 */ /* 0x000fe4000f8e02ff */
[----:B---3--:R-:W-:Y:S02]  /*00e0*/  ULOP3.LUT UR13, UR4, 0x3, URZ, 0xc0, !UPT ;  /* 0x00000003040d7892 */ /* 0x008fe4000f8ec0ff */
[----:B------:R-:W-:-:S02]  /*00f0*/  UIADD3 UR16, UP1, UPT, UR4, -UR10, URZ ;  /* 0x8000000a04107290 */ /* 0x000fc4000ff3e0ff */
[----:B----4-:R-:W-:Y:S02]  /*0100*/  UIMAD.WIDE UR6, UR12, 0x80000, UR6 ;  /* 0x000800000c0678a5 */ /* 0x010fe4000f8e0206 */
[----:B------:R-:W-:Y:S02]  /*0110*/  ULOP3.LUT UR12, UR13, 0x1f, UR8, 0xf8, !UPT ;  /* 0x0000001f0d0c7892 */ /* 0x000fe4000f8ef808 */
[----:B------:R-:W-:Y:S02]  /*0120*/  UIADD3.X UR10, UPT, UPT, UR5, ~UR11, URZ, UP1, !UPT ;  /* 0x8000000b050a7290 */ /* 0x000fe40008ffe4ff */
[----:B------:R-:W-:-:S04]  /*0130*/  ULOP3.LUT UP0, URZ, UR12, 0x1f, UR6, 0xf8, !UPT ;  /* 0x0000001f0cff7892 */ /* 0x000fc8000f80f806 */
[----:B------:R-:W-:-:S09]  /*0140*/  ULOP3.LUT UP0, URZ, URZ, URZ, URZ, 0xfc, UP0 ;  /* 0x000000ffffff7292 */ /* 0x000fd2000800fcff */
[----:B-1----:R-:W-:Y:S05]  /*0150*/  BRA.U !UP0, `(.L_x_3199) ;  /* 0x00000009088c7547 */ /* 0x002fea000b800000 */
[----:B------:R-:W-:-:S04]  /*0160*/  UISETP.GE.U32.AND UP0, UPT, UR16, 0x1, UPT ;  /* 0x000000011000788c */ /* 0x000fc8000bf06070 */
[----:B------:R-:W-:-:S06]  /*0170*/  UISETP.GE.AND.EX UP0, UPT, UR10, URZ, UPT, UP0 ;  /* 0x000000ff0a00728c */ /* 0x000fcc000bf06300 */
[----:B------:R-:W-:-:S13]  /*0180*/  PLOP3.LUT P0, PT, PT, PT, UP0, 0x80, 0x8 ;  /* 0x000000000008781c */ /* 0x000fda0003f0f008 */
[----:B------:R-:W-:Y:S05]  /*0190*/  @!P0 EXIT ;  /* 0x000000000000894d */ /* 0x000fea0003800000 */
[----:B------:R-:W1:Y:S01]  /*01a0*/  S2R R0, SR_TID.X ;  /* 0x0000000000007919 */ /* 0x000e620000002100 */
[----:B------:R-:W-:Y:S01]  /*01b0*/  UISETP.LT.U32.AND UP0, UPT, UR16, 0x10000, UPT ;  /* 0x000100001000788c */ /* 0x000fe2000bf01070 */
[C---:B0-----:R-:W-:Y:S01]  /*01c0*/  FSETP.NEU.FTZ.AND P3, PT, |R10|.reuse, RZ, PT ;  /* 0x000000ff0a00720b */ /* 0x041fe20003f7d200 */
[----:B------:R-:W-:Y:S01]  /*01d0*/  FADD.FTZ R2, |R10|, -RZ ;  /* 0x800000ff0a027221 */ /* 0x000fe20000010200 */
[C---:B------:R-:W-:Y:S01]  /*01e0*/  FSETP.NEU.FTZ.AND P0, PT, |R11|.reuse, RZ, PT ;  /* 0x000000ff0b00720b */ /* 0x040fe20003f1d200 */
[----:B------:R-:W-:Y:S01]  /*01f0*/  UISETP.LT.U32.AND.EX UP0, UPT, UR10, URZ, UPT, UP0 ;  /* 0x000000ff0a00728c */ /* 0x000fe2000bf01100 */
[----:B------:R-:W-:Y:S01]  /*0200*/  FADD.FTZ R3, |R11|, -RZ ;  /* 0x800000ff0b037221 */ /* 0x000fe20000010200 */
[----:B------:R-:W0:Y:S01]  /*0210*/  LDCU UR11, c[0x0][0x360] ;  /* 0x00006c00ff0b77ac */ /* 0x000e220008000800 */
[----:B------:R-:W-:Y:S01]  /*0220*/  PLOP3.LUT P3, PT, P3, P0, PT, 0x2, 0x20 ;  /* 0x000000000020781c */ /* 0x000fe20001f60072 */
[----:B------:R-:W-:Y:S02]  /*0230*/  USEL UR12, UR16, 0x10000, UP0 ;  /* 0x00010000100c7887 */ /* 0x000fe40008000000 */
[----:B------:R-:W-:Y:S01]  /*0240*/  USEL UR13, UR10, URZ, UP0 ;  /* 0x000000ff0a0d7287 */ /* 0x000fe20008000000 */
[----:B------:R-:W-:Y:S01]  /*0250*/  UMOV UR4, URZ ;  /* 0x000000ff00047c82 */ /* 0x000fe20008000000 */
[----:B------:R-:W-:-:S10]  /*0260*/  UMOV UR5, URZ ;  /* 0x000000ff00057c82 */ /* 0x000fd40008000000 */
.L_x_3211:
[----:B-12---:R-:W-:Y:S02]  /*0270*/  IADD3 R22, P0, PT, R0, UR4, RZ ;  /* 0x0000000400167c10 */ /* 0x006fe4000ff1e0ff */
[----:B------:R-:W-:Y:S02]  /*0280*/  CS2R R12, SRZ ;  /* 0x00000000000c7805 */ /* 0x000fe4000001ff00 */
[----:B------:R-:W-:Y:S02]  /*0290*/  CS2R R14, SRZ ;  /* 0x00000000000e7805 */ /* 0x000fe4000001ff00 */
[----:B0-----:R-:W-:Y:S02]  /*02a0*/  IADD3 R9, P4, PT, R22, UR11, RZ ;  /* 0x0000000b16097c10 */ /* 0x001fe4000ff9e0ff */
[----:B------:R-:W-:Y:S02]  /*02b0*/  IADD3.X R23, PT, PT, RZ, UR5, RZ, P0, !PT ;  /* 0x00000005ff177c10 */ /* 0x000fe400087fe4ff */
[----:B------:R-:W-:-:S02]  /*02c0*/  IADD3 R7, P0, PT, R9, UR11, RZ ;  /* 0x0000000b09077c10 */ /* 0x000fc4000ff1e0ff */
[----:B------:R-:W-:Y:S02]  /*02d0*/  IADD3.X R8, PT, PT, RZ, R23, RZ, P4, !PT ;  /* 0x00000017ff087210 */ /* 0x000fe400027fe4ff */
[----:B------:R-:W-:Y:S02]  /*02e0*/  ISETP.GE.U32.AND P2, PT, R22, UR12, PT ;  /* 0x0000000c16007c0c */ /* 0x000fe4000bf46070 */
[----:B------:R-:W-:Y:S02]  /*02f0*/  ISETP.GE.U32.AND P1, PT, R9, UR12, PT ;  /* 0x0000000c09007c0c */ /* 0x000fe4000bf26070 */
[----:B------:R-:W-:Y:S02]  /*0300*/  IADD3 R5, P5, PT, R7, UR11, RZ ;  /* 0x0000000b07057c10 */ /* 0x000fe4000ffbe0ff */
[----:B------:R-:W-:Y:S02]  /*0310*/  IADD3.X R4, PT, PT, RZ, R8, RZ, P0, !PT ;  /* 0x00000008ff047210 */ /* 0x000fe400007fe4ff */
[----:B------:R-:W-:-:S02]  /*0320*/  ISETP.GE.U32.AND.EX P2, PT, R23, UR13, PT, P2 ;  /* 0x0000000d17007c0c */ /* 0x000fc4000bf46120 */
[----:B------:R-:W-:Y:S02]  /*0330*/  ISETP.GE.U32.AND.EX P1, PT, R8, UR13, PT, P1 ;  /* 0x0000000d08007c0c */ /* 0x000fe4000bf26110 */
[----:B------:R-:W-:Y:S02]  /*0340*/  ISETP.GE.U32.AND P0, PT, R7, UR12, PT ;  /* 0x0000000c07007c0c */ /* 0x000fe4000bf06070 */
[----:B------:R-:W-:Y:S02]  /*0350*/  ISETP.GE.U32.AND P4, PT, R5, UR12, PT ;  /* 0x0000000c05007c0c */ /* 0x000fe4000bf86070 */
[----:B------:R-:W-:Y:S02]  /*0360*/  IADD3.X R6, PT, PT, RZ, R4, RZ, P5, !PT ;  /* 0x00000004ff067210 */ /* 0x000fe40002ffe4ff */
[----:B------:R-:W-:Y:S02]  /*0370*/  ISETP.GE.U32.AND.EX P0, PT, R4, UR13, PT, P0 ;  /* 0x0000000d04007c0c */ /* 0x000fe4000bf06100 */
[----:B------:R-:W-:-:S02]  /*0380*/  ISETP.GE.U32.AND.EX P4, PT, R6, UR13, PT, P4 ;  /* 0x0000000d06007c0c */ /* 0x000fc4000bf86140 */
[C---:B------:R-:W-:Y:S02]  /*0390*/  @!P2 LEA R28, P5, R22.reuse, UR6, 0x3 ;  /* 0x00000006161cac11 */ /* 0x040fe4000f8a18ff */
[C---:B------:R-:W-:Y:S02]  /*03a0*/  @!P1 LEA R26, P6, R9.reuse, UR6, 0x3 ;  /* 0x00000006091a9c11 */ /* 0x040fe4000f8c18ff */
[----:B------:R-:W-:Y:S02]  /*03b0*/  @!P2 LEA.HI.X R29, R22, UR7, R23, 0x3, P5 ;  /* 0x00000007161dac11 */ /* 0x000fe4000a8f1c17 */
[----:B------:R-:W-:-:S03]  /*03c0*/  @!P1 LEA.HI.X R27, R9, UR7, R8, 0x3, P6 ;  /* 0x00000007091b9c11 */ /* 0x000fc6000b0f1c08 */
[----:B------:R-:W-:Y:S02]  /*03d0*/  @!P0 LEA R24, P5, R7, UR6, 0x3 ;  /* 0x0000000607188c11 */ /* 0x000fe4000f8a18ff */
[----:B------:R-:W-:Y:S02]  /*03e0*/  CS2R R16, SRZ ;  /* 0x0000000000107805 */ /* 0x000fe4000001ff00 */
[----:B------:R-:W-:Y:S02]  /*03f0*/  @!P4 LEA R20, P6, R5, UR6, 0x3 ;  /* 0x000000060514cc11 */ /* 0x000fe4000f8c18ff */
[----:B------:R-:W-:Y:S02]  /*0400*/  CS2R R18, SRZ ;  /* 0x0000000000127805 */ /* 0x000fe4000001ff00 */
[----:B------:R-:W-:Y:S01]  /*0410*/  @!P0 LEA.HI.X R25, R7, UR7, R4, 0x3, P5 ;  /* 0x0000000707198c11 */ /* 0x000fe2000a8f1c04 */
[----:B------:R0:W5:Y:S01]  /*0420*/  @!P2 LDG.E.64 R12, desc[UR14][R28.64] ;  /* 0x0000000e1c0ca981 */ /* 0x000162000c1e1b00 */
[----:B------:R-:W-:-:S03]  /*0430*/  @!P4 LEA.HI.X R21, R5, UR7, R6, 0x3, P6 ;  /* 0x000000070515cc11 */ /* 0x000fc6000b0f1c06 */
[----:B------:R0:W5:Y:S04]  /*0440*/  @!P1 LDG.E.64 R14, desc[UR14][R26.64] ;  /* 0x0000000e1a0e9981 */ /* 0x000168000c1e1b00 */
[----:B------:R0:W5:Y:S04]  /*0450*/  @!P0 LDG.E.64 R16, desc[UR14][R24.64] ;  /* 0x0000000e18108981 */ /* 0x000168000c1e1b00 */
[----:B------:R0:W5:Y:S01]  /*0460*/  @!P4 LDG.E.64 R18, desc[UR14][R20.64] ;  /* 0x0000000e1412c981 */ /* 0x000162000c1e1b00 */
[----:B------:R-:W-:-:S13]  /*0470*/  FSETP.GE.FTZ.AND P5, PT, |R10|, |R11|, PT ;  /* 0x4000000b0a00720b */ /* 0x000fda0003fb6200 */
[----:B0-----:R-:W-:Y:S05]  /*0480*/  @!P5 BRA `(.L_x_3200) ;  /* 0x000000000038d947 */ /* 0x001fea0003800000 */
[----:B------:R-:W0:Y:S08]  /*0490*/  @P3 MUFU.RCP R21, R2 ;  /* 0x0000000200153308 */ /* 0x000e300000001000 */
[----:B------:R-:W1:Y:S01]  /*04a0*/  @P3 MUFU.RCP R24, R3 ;  /* 0x0000000300183308 */ /* 0x000e620000001000 */
[----:B0----5:R-:W-:Y:S01]  /*04b0*/  @P3 FMUL.FTZ R20, R21, R12 ;  /* 0x0000000c15143220 */ /* 0x021fe20000410000 */
[----:B-1----:R-:W-:Y:S01]  /*04c0*/  @P3 FMUL.FTZ R21, R24, R13 ;  /* 0x0000000d18153220 */ /* 0x002fe20000410000 */
[----:B------:R-:W-:Y:S06]  /*04d0*/  @P3 BRA `(.L_x_3201) ;  /* 0x0000000000443947 */ /* 0x000fec0003800000 */
[----:B------:R-:W0:Y:S02]  /*04e0*/  MUFU.RCP R20, R10 ;  /* 0x0000000a00147308 */ /* 0x000e240000001000 */
[----:B0-----:R-:W-:-:S04]  /*04f0*/  FMUL.FTZ R21, R11, R20 ;  /* 0x000000140b157220 */ /* 0x001fc80000410000 */
[----:B------:R-:W-:Y:S01]  /*0500*/  FFMA.FTZ R24, R11, R21, R10 ;  /* 0x000000150b187223 */ /* 0x000fe2000001000a */
[C---:B------:R-:W-:Y:S01]  /*0510*/  FFMA.FTZ R25, R21.reuse, R13, R12 ;  /* 0x0000000d15197223 */ /* 0x040fe2000001000c */
[----:B------:R-:W-:-:S04]  /*0520*/  FFMA.FTZ R21, R21, -R12, R13 ;  /* 0x8000000c15157223 */ /* 0x000fc8000001000d */
[----:B------:R-:W0:Y:S02]  /*0530*/  MUFU.RCP R24, R24 ;  /* 0x0000001800187308 */ /* 0x000e240000001000 */
[C---:B0-----:R-:W-:Y:S01]  /*0540*/  FMUL.FTZ R20, R24.reuse, R25 ;  /* 0x0000001918147220 */ /* 0x041fe20000410000 */
[----:B------:R-:W-:Y:S01]  /*0550*/  FMUL.FTZ R21, R24, R21 ;  /* 0x0000001518157220 */ /* 0x000fe20000410000 */
[----:B------:R-:W-:Y:S06]  /*0560*/  BRA `(.L_x_3201) ;  /* 0x0000000000207947 */ /* 0x000fec0003800000 */
.L_x_3200:
[----:B------:R-:W0:Y:S02]  /*0570*/  MUFU.RCP R21, R11 ;  /* 0x0000000b00157308 */ /* 0x000e240000001000 */
[----:B0-----:R-:W-:-:S04]  /*0580*/  FMUL.FTZ R20, R10, R21 ;  /* 0x000000150a147220 */ /* 0x001fc80000410000 */
[----:B------:R-:W-:Y:S01]  /*0590*/  FFMA.FTZ R24, R10, R20, R11 ;  /* 0x000000140a187223 */ /* 0x000fe2000001000b */
[C---:B-----5:R-:W-:Y:S01]  /*05a0*/  FFMA.FTZ R21, R20.reuse, R12, R13 ;  /* 0x0000000c14157223 */ /* 0x060fe2000001000d */
[----:B------:R-:W-:-:S04]  /*05b0*/  FFMA.FTZ R13, R20, R13, -R12 ;  /* 0x0000000d140d7223 */ /* 0x000fc8000001080c */
[----:B------:R-:W0:Y:S02]  /*05c0*/  MUFU.RCP R24, R24 ;  /* 0x0000001800187308 */ /* 0x000e240000001000 */
[C---:B0-----:R-:W-:Y:S01]  /*05d0*/  FMUL.FTZ R20, R24.reuse, R21 ;  /* 0x0000001518147220 */ /* 0x041fe20000410000 */
[----:B------:R-:W-:-:S07]  /*05e0*/  FMUL.FTZ R21, R24, R13 ;  /* 0x0000000d18157220 */ /* 0x000fce0000410000 */
.L_x_3201:
[----:B------:R-:W-:Y:S05]  /*05f0*/  @!P5 BRA `(.L_x_3202) ;  /* 0x00000000003cd947 */ /* 0x000fea0003800000 */
[----:B------:R-:W-:Y:S05]  /*0600*/  @P3 BRA `(.L_x_3203) ;  /* 0x0000000000243947 */ /* 0x000fea0003800000 */
        /* <DEDUP_REMOVED lines=9> */
.L_x_3203:
[----:B------:R-:W0:Y:S08]  /*06a0*/  MUFU.RCP R13, R2 ;  /* 0x00000002000d7308 */ /* 0x000e300000001000 */
[----:B------:R-:W1:Y:S01]  /*06b0*/  MUFU.RCP R12, R3 ;  /* 0x00000003000c7308 */ /* 0x000e620000001000 */
[----:B0-----:R-:W-:Y:S01]  /*06c0*/  FMUL.FTZ R14, R13, R14 ;  /* 0x0000000e0d0e7220 */ /* 0x001fe20000410000 */
[----:B-1----:R-:W-:Y:S01]  /*06d0*/  FMUL.FTZ R15, R12, R15 ;  /* 0x0000000f0c0f7220 */ /* 0x002fe20000410000 */
[----:B------:R-:W-:Y:S06]  /*06e0*/  BRA `(.L_x_3204) ;  /* 0x0000000000207947 */ /* 0x000fec0003800000 */
.L_x_3202:
[----:B------:R-:W0:Y:S02]  /*06f0*/  MUFU.RCP R13, R11 ;  /* 0x0000000b000d7308 */ /* 0x000e240000001000 */
[----:B0-----:R-:W-:-:S04]  /*0700*/  FMUL.FTZ R24, R10, R13 ;  /* 0x0000000d0a187220 */ /* 0x001fc80000410000 */
[----:B------:R-:W-:Y:S01]  /*0710*/  FFMA.FTZ R13, R10, R24, R11 ;  /* 0x000000180a0d7223 */ /* 0x000fe2000001000b */
[C---:B------:R-:W-:Y:S01]  /*0720*/  FFMA.FTZ R12, R24.reuse, R14, R15 ;  /* 0x0000000e180c7223 */ /* 0x040fe2000001000f */
[----:B------:R-:W-:-:S04]  /*0730*/  FFMA.FTZ R15, R24, R15, -R14 ;  /* 0x0000000f180f7223 */ /* 0x000fc8000001080e */
[----:B------:R-:W0:Y:S02]  /*0740*/  MUFU.RCP R13, R13 ;  /* 0x0000000d000d7308 */ /* 0x000e240000001000 */
[C---:B0-----:R-:W-:Y:S01]  /*0750*/  FMUL.FTZ R14, R13.reuse, R12 ;  /* 0x0000000c0d0e7220 */ /* 0x041fe20000410000 */
[----:B------:R-:W-:-:S07]  /*0760*/  FMUL.FTZ R15, R13, R15 ;  /* 0x0000000f0d0f7220 */ /* 0x000fce0000410000 */
.L_x_3204:
        /* <DEDUP_REMOVED lines=11> */
.L_x_3206:
[----:B------:R-:W0:Y:S08]  /*0820*/  MUFU.RCP R13, R2 ;  /* 0x00000002000d7308 */ /* 0x000e300000001000 */
[----:B------:R-:W1:Y:S01]  /*0830*/  MUFU.RCP R12, R3 ;  /* 0x00000003000c7308 */ /* 0x000e620000001000 */
[----:B0-----:R-:W-:Y:S01]  /*0840*/  FMUL.FTZ R16, R13, R16 ;  /* 0x000000100d107220 */ /* 0x001fe20000410000 */
[----:B-1----:R-:W-:Y:S01]  /*0850*/  FMUL.FTZ R17, R12, R17 ;  /* 0x000000110c117220 */ /* 0x002fe20000410000 */
[----:B------:R-:W-:Y:S06]  /*0860*/  BRA `(.L_x_3207) ;  /* 0x0000000000207947 */ /* 0x000fec0003800000 */
.L_x_3205:
        /* <DEDUP_REMOVED lines=8> */
.L_x_3207:
        /* <DEDUP_REMOVED lines=11> */
.L_x_3209:
[----:B------:R-:W0:Y:S08]  /*09a0*/  MUFU.RCP R13, R2 ;  /* 0x00000002000d7308 */ /* 0x000e300000001000 */
[----:B------:R-:W1:Y:S01]  /*09b0*/  MUFU.RCP R12, R3 ;  /* 0x00000003000c7308 */ /* 0x000e620000001000 */
[----:B0-----:R-:W-:Y:S01]  /*09c0*/  FMUL.FTZ R18, R13, R18 ;  /* 0x000000120d127220 */ /* 0x001fe20000410000 */
[----:B-1----:R-:W-:Y:S01]  /*09d0*/  FMUL.FTZ R19, R12, R19 ;  /* 0x000000130c137220 */ /* 0x002fe20000410000 */
[----:B------:R-:W-:Y:S06]  /*09e0*/  BRA `(.L_x_3210) ;  /* 0x0000000000207947 */ /* 0x000fec0003800000 */
.L_x_3208:
        /* <DEDUP_REMOVED lines=8> */
.L_x_3210:
[C---:B------:R-:W-:Y:S01]  /*0a70*/  @!P2 LEA R24, P6, R22.reuse, UR8, 0x3 ;  /* 0x000000081618ac11 */ /* 0x040fe2000f8c18ff */
[----:B------:R-:W-:Y:S01]  /*0a80*/  ULEA UR4, UP0, UR11, UR4, 0x2 ;  /* 0x000000040b047291 */ /* 0x000fe2000f8010ff */
[----:B------:R-:W-:Y:S02]  /*0a90*/  @!P1 LEA R12, P5, R9, UR8, 0x3 ;  /* 0x00000008090c9c11 */ /* 0x000fe4000f8a18ff */
[----:B------:R-:W-:Y:S01]  /*0aa0*/  @!P2 LEA.HI.X R25, R22, UR9, R23, 0x3, P6 ;  /* 0x000000091619ac11 */ /* 0x000fe2000b0f1c17 */
[----:B------:R-:W-:Y:S01]  /*0ab0*/  UIADD3.X UR5, UPT, UPT, URZ, UR5, URZ, UP0, !UPT ;  /* 0x00000005ff057290 */ /* 0x000fe200087fe4ff */
[----:B------:R-:W-:Y:S01]  /*0ac0*/  @!P0 LEA R22, P6, R7, UR8, 0x3 ;  /* 0x0000000807168c11 */ /* 0x000fe2000f8c18ff */
[----:B------:R-:W-:Y:S01]  /*0ad0*/  UISETP.GE.U32.AND UP0, UPT, UR4, UR12, UPT ;  /* 0x0000000c0400728c */ /* 0x000fe2000bf06070 */
[----:B------:R-:W-:Y:S01]  /*0ae0*/  @!P1 LEA.HI.X R13, R9, UR9, R8, 0x3, P5 ;  /* 0x00000009090d9c11 */ /* 0x000fe2000a8f1c08 */
[----:B------:R2:W-:Y:S01]  /*0af0*/  @!P2 STG.E.64 desc[UR14][R24.64], R20 ;  /* 0x000000141800a986 */ /* 0x0005e2000c101b0e */
[----:B------:R-:W-:Y:S01]  /*0b00*/  @!P4 LEA R8, P5, R5, UR8, 0x3 ;  /* 0x000000080508cc11 */ /* 0x000fe2000f8a18ff */
[----:B------:R-:W-:Y:S01]  /*0b10*/  UISETP.GE.U32.AND.EX UP0, UPT, UR5, UR13, UPT, UP0 ;  /* 0x0000000d0500728c */ /* 0x000fe2000bf06100 */
[----:B------:R-:W-:Y:S01]  /*0b20*/  @!P0 LEA.HI.X R23, R7, UR9, R4, 0x3, P6 ;  /* 0x0000000907178c11 */ /* 0x000fe2000b0f1c04 */
[----:B------:R2:W-:Y:S01]  /*0b30*/  @!P1 STG.E.64 desc[UR14][R12.64], R14 ;  /* 0x0000000e0c009986 */ /* 0x0005e2000c101b0e */
[----:B------:R-:W-:-:S03]  /*0b40*/  @!P4 LEA.HI.X R9, R5, UR9, R6, 0x3, P5 ;  /* 0x000000090509cc11 */ /* 0x000fc6000a8f1c06 */
[----:B------:R2:W-:Y:S04]  /*0b50*/  @!P0 STG.E.64 desc[UR14][R22.64], R16 ;  /* 0x0000001016008986 */ /* 0x0005e8000c101b0e */
[----:B------:R2:W-:Y:S01]  /*0b60*/  @!P4 STG.E.64 desc[UR14][R8.64], R18 ;  /* 0x000000120800c986 */ /* 0x0005e2000c101b0e */
[----:B------:R-:W-:Y:S05]  /*0b70*/  BRA.U !UP0, `(.L_x_3211) ;  /* 0xfffffff508bc7547 */ /* 0x000fea000b83ffff */
[----:B------:R-:W-:Y:S05]  /*0b80*/  EXIT ;  /* 0x000000000000794d */ /* 0x000fea0003800000 */
.L_x_3199:
[----:B------:R-:W1:Y:S02]  /*0b90*/  S2R R0, SR_TID.X ;  /* 0x0000000000007919 */ /* 0x000e640000002100 */
[----:B-1----:R-:W-:-:S03]  /*0ba0*/  IMAD.WIDE.U32 R2, R0, 0x4, RZ ;  /* 0x0000000400027825 */ /* 0x002fc600078e00ff */
[----:B------:R-:W-:-:S04]  /*0bb0*/  ISETP.GE.U32.AND P0, PT, R2, UR16, PT ;  /* 0x0000001002007c0c */ /* 0x000fc8000bf06070 */
[----:B------:R-:W-:-:S13]  /*0bc0*/  ISETP.GE.AND.EX P0, PT, R3, UR10, PT, P0 ;  /* 0x0000000a03007c0c */ /* 0x000fda000bf06300 */
[----:B------:R-:W-:Y:S05]  /*0bd0*/  @P0 EXIT ;  /* 0x000000000000094d */ /* 0x000fea0003800000 */
[C---:B0-----:R-:W-:Y:S01]  /*0be0*/  FSETP.NEU.FTZ.AND P0, PT, |R10|.reuse, RZ, PT ;  /* 0x000000ff0a00720b */ /* 0x041fe20003f1d200 */
[----:B------:R-:W-:Y:S01]  /*0bf0*/  HFMA2 R3, -RZ, RZ, 0, 0 ;  /* 0x00000000ff037431 */ /* 0x000fe200000001ff */
[C---:B------:R-:W-:Y:S01]  /*0c00*/  FSETP.NEU.FTZ.AND P1, PT, |R11|.reuse, RZ, PT ;  /* 0x000000ff0b00720b */ /* 0x040fe20003f3d200 */
[C---:B------:R-:W-:Y:S01]  /*0c10*/  FADD.FTZ R2, |R10|.reuse, -RZ ;  /* 0x800000ff0a027221 */ /* 0x040fe20000010200 */
[----:B------:R-:W-:Y:S01]  /*0c20*/  FSETP.GE.FTZ.AND P3, PT, |R10|, |R11|, PT ;  /* 0x4000000b0a00720b */ /* 0x000fe20003f76200 */
[----:B------:R-:W-:Y:S01]  /*0c30*/  FADD.FTZ R8, |R11|, -RZ ;  /* 0x800000ff0b087221 */ /* 0x000fe20000010200 */
[----:B------:R-:W-:Y:S01]  /*0c40*/  PLOP3.LUT P0, PT, P0, P1, PT, 0x2, 0x20 ;  /* 0x000000000020781c */ /* 0x000fe20000702072 */
[----:B------:R-:W0:-:S12]  /*0c50*/  LDCU UR4, c[0x0][0x360] ;  /* 0x00006c00ff0477ac */ /* 0x000e180008000800 */
.L_x_3224:
[C---:B------:R-:W-:Y:S02]  /*0c60*/  SHF.L.U32 R9, R0.reuse, 0x5, RZ ;  /* 0x0000000500097819 */ /* 0x040fe400000006ff */
[----:B------:R-:W-:Y:S02]  /*0c70*/  SHF.L.U64.HI R20, R0, 0x5, R3 ;  /* 0x0000000500147819 */ /* 0x000fe40000010203 */
[----:B------:R-:W-:-:S04]  /*0c80*/  IADD3 R12, P1, PT, R9, UR6, RZ ;  /* 0x00000006090c7c10 */ /* 0x000fc8000ff3e0ff */
[----:B------:R-:W-:-:S06]  /*0c90*/  IADD3.X R13, PT, PT, R20, UR7, RZ, P1, !PT ;  /* 0x00000007140d7c10 */ /* 0x000fcc0008ffe4ff */
[----:B------:R-:W5:Y:S01]  /*0ca0*/  LDG.E.ENL2.256 R16, R12, desc[UR14][R12.64] ;  /* 0xfe00000e0c0c797e */ /* 0x000f620008121910 */
[----:B------:R-:W-:Y:S04]  /*0cb0*/  BSSY.RECONVERGENT B0, `(.L_x_3212) ;  /* 0x0000018000007945 */ /* 0x000fe80003800200 */
[----:B------:R-:W-:Y:S05]  /*0cc0*/  @!P3 BRA `(.L_x_3213) ;  /* 0x000000000038b947 */ /* 0x000fea0003800000 */
[----:B------:R-:W1:Y:S08]  /*0cd0*/  @P0 MUFU.RCP R5, R2 ;  /* 0x0000000200050308 */ /* 0x000e700000001000 */
[----:B------:R-:W2:Y:S01]  /*0ce0*/  @P0 MUFU.RCP R6, R8 ;  /* 0x0000000800060308 */ /* 0x000ea20000001000 */
[----:B-1---5:R-:W-:Y:S01]  /*0cf0*/  @P0 FMUL.FTZ R4, R12, R5 ;  /* 0x000000050c040220 */ /* 0x022fe20000410000 */
[----:B--2---:R-:W-:Y:S01]  /*0d00*/  @P0 FMUL.FTZ R5, R13, R6 ;  /* 0x000000060d050220 */ /* 0x004fe20000410000 */
[----:B------:R-:W-:Y:S06]  /*0d10*/  @P0 BRA `(.L_x_3214) ;  /* 0x0000000000440947 */ /* 0x000fec0003800000 */
[----:B------:R-:W1:Y:S02]  /*0d20*/  MUFU.RCP R4, R10 ;  /* 0x0000000a00047308 */ /* 0x000e640000001000 */
[----:B-1----:R-:W-:-:S04]  /*0d30*/  FMUL.FTZ R5, R11, R4 ;  /* 0x000000040b057220 */ /* 0x002fc80000410000 */
[-C--:B------:R-:W-:Y:S01]  /*0d40*/  FFMA.FTZ R6, R11, R5.reuse, R10 ;  /* 0x000000050b067223 */ /* 0x080fe2000001000a */
[-C--:B------:R-:W-:Y:S01]  /*0d50*/  FFMA.FTZ R4, R13, R5.reuse, R12 ;  /* 0x000000050d047223 */ /* 0x080fe2000001000c */
[----:B------:R-:W-:-:S04]  /*0d60*/  FFMA.FTZ R5, -R12, R5, R13 ;  /* 0x000000050c057223 */ /* 0x000fc8000001010d */
[----:B------:R-:W1:Y:S02]  /*0d70*/  MUFU.RCP R6, R6 ;  /* 0x0000000600067308 */ /* 0x000e640000001000 */
[-C--:B-1----:R-:W-:Y:S01]  /*0d80*/  FMUL.FTZ R4, R4, R6.reuse ;  /* 0x0000000604047220 */ /* 0x082fe20000410000 */
[----:B------:R-:W-:Y:S01]  /*0d90*/  FMUL.FTZ R5, R5, R6 ;  /* 0x0000000605057220 */ /* 0x000fe20000410000 */
[----:B------:R-:W-:Y:S06]  /*0da0*/  BRA `(.L_x_3214) ;  /* 0x0000000000207947 */ /* 0x000fec0003800000 */
.L_x_3213:
[----:B------:R-:W1:Y:S02]  /*0db0*/  MUFU.RCP R5, R11 ;  /* 0x0000000b00057308 */ /* 0x000e640000001000 */
[----:B-1----:R-:W-:-:S04]  /*0dc0*/  FMUL.FTZ R5, R10, R5 ;  /* 0x000000050a057220 */ /* 0x002fc80000410000 */
[-C--:B------:R-:W-:Y:S01]  /*0dd0*/  FFMA.FTZ R6, R10, R5.reuse, R11 ;  /* 0x000000050a067223 */ /* 0x080fe2000001000b */
[-C--:B-----5:R-:W-:Y:S01]  /*0de0*/  FFMA.FTZ R4, R12, R5.reuse, R13 ;  /* 0x000000050c047223 */ /* 0x0a0fe2000001000d */
[----:B------:R-:W-:-:S04]  /*0df0*/  FFMA.FTZ R5, R13, R5, -R12 ;  /* 0x000000050d057223 */ /* 0x000fc8000001080c */
[----:B------:R-:W1:Y:S02]  /*0e00*/  MUFU.RCP R6, R6 ;  /* 0x0000000600067308 */ /* 0x000e640000001000 */
[-C--:B-1----:R-:W-:Y:S01]  /*0e10*/  FMUL.FTZ R4, R4, R6.reuse ;  /* 0x0000000604047220 */ /* 0x082fe20000410000 */
[----:B------:R-:W-:-:S07]  /*0e20*/  FMUL.FTZ R5, R5, R6 ;  /* 0x0000000605057220 */ /* 0x000fce0000410000 */
.L_x_3214:
[----:B0-----:R-:W-:Y:S05]  /*0e30*/  BSYNC.RECONVERGENT B0 ;  /* 0x0000000000007941 */ /* 0x001fea0003800200 */
.L_x_3212:
[----:B------:R-:W-:-:S13]  /*0e40*/  FSETP.GE.FTZ.AND P3, PT, |R10|, |R11|, PT ;  /* 0x4000000b0a00720b */ /* 0x000fda0003f76200 */
[----:B------:R-:W-:Y:S05]  /*0e50*/  @!P3 BRA `(.L_x_3215) ;  /* 0x00000000003cb947 */ /* 0x000fea0003800000 */
[----:B------:R-:W-:Y:S05]  /*0e60*/  @P0 BRA `(.L_x_3216) ;  /* 0x0000000000240947 */ /* 0x000fea0003800000 */
[----:B------:R-:W0:Y:S02]  /*0e70*/  MUFU.RCP R6, R10 ;  /* 0x0000000a00067308 */ /* 0x000e240000001000 */
[----:B0-----:R-:W-:-:S04]  /*0e80*/  FMUL.FTZ R7, R11, R6 ;  /* 0x000000060b077220 */ /* 0x001fc80000410000 */
[-C--:B------:R-:W-:Y:S01]  /*0e90*/  FFMA.FTZ R12, R11, R7.reuse, R10 ;  /* 0x000000070b0c7223 */ /* 0x080fe2000001000a */
[-C--:B------:R-:W-:Y:S01]  /*0ea0*/  FFMA.FTZ R6, R15, R7.reuse, R14 ;  /* 0x000000070f067223 */ /* 0x080fe2000001000e */
[----:B------:R-:W-:-:S04]  /*0eb0*/  FFMA.FTZ R7, -R14, R7, R15 ;  /* 0x000000070e077223 */ /* 0x000fc8000001010f */
[----:B------:R-:W0:Y:S02]  /*0ec0*/  MUFU.RCP R12, R12 ;  /* 0x0000000c000c7308 */ /* 0x000e240000001000 */
[-C--:B0-----:R-:W-:Y:S01]  /*0ed0*/  FMUL.FTZ R6, R6, R12.reuse ;  /* 0x0000000c06067220 */ /* 0x081fe20000410000 */
[----:B------:R-:W-:Y:S01]  /*0ee0*/  FMUL.FTZ R7, R7, R12 ;  /* 0x0000000c07077220 */ /* 0x000fe20000410000 */
[----:B------:R-:W-:Y:S06]  /*0ef0*/  BRA `(.L_x_3217) ;  /* 0x0000000000347947 */ /* 0x000fec0003800000 */
.L_x_3216:
[----:B------:R-:W0:Y:S08]  /*0f00*/  MUFU.RCP R7, R2 ;  /* 0x0000000200077308 */ /* 0x000e300000001000 */
[----:B------:R-:W1:Y:S01]  /*0f10*/  MUFU.RCP R12, R8 ;  /* 0x00000008000c7308 */ /* 0x000e620000001000 */
[----:B0-----:R-:W-:Y:S01]  /*0f20*/  FMUL.FTZ R6, R14, R7 ;  /* 0x000000070e067220 */ /* 0x001fe20000410000 */
[----:B-1----:R-:W-:Y:S01]  /*0f30*/  FMUL.FTZ R7, R15, R12 ;  /* 0x0000000c0f077220 */ /* 0x002fe20000410000 */
[----:B------:R-:W-:Y:S06]  /*0f40*/  BRA `(.L_x_3217) ;  /* 0x0000000000207947 */ /* 0x000fec0003800000 */
.L_x_3215:
[----:B------:R-:W0:Y:S02]  /*0f50*/  MUFU.RCP R7, R11 ;  /* 0x0000000b00077308 */ /* 0x000e240000001000 */
[----:B0-----:R-:W-:-:S04]  /*0f60*/  FMUL.FTZ R7, R10, R7 ;  /* 0x000000070a077220 */ /* 0x001fc80000410000 */
[-C--:B------:R-:W-:Y:S01]  /*0f70*/  FFMA.FTZ R12, R10, R7.reuse, R11 ;  /* 0x000000070a0c7223 */ /* 0x080fe2000001000b */
[-C--:B------:R-:W-:Y:S01]  /*0f80*/  FFMA.FTZ R6, R14, R7.reuse, R15 ;  /* 0x000000070e067223 */ /* 0x080fe2000001000f */
[----:B------:R-:W-:-:S04]  /*0f90*/  FFMA.FTZ R7, R15, R7, -R14 ;  /* 0x000000070f077223 */ /* 0x000fc8000001080e */
[----:B------:R-:W0:Y:S02]  /*0fa0*/  MUFU.RCP R12, R12 ;  /* 0x0000000c000c7308 */ /* 0x000e240000001000 */
[-C--:B0-----:R-:W-:Y:S01]  /*0fb0*/  FMUL.FTZ R6, R6, R12.reuse ;  /* 0x0000000c06067220 */ /* 0x081fe20000410000 */
[----:B------:R-:W-:-:S07]  /*0fc0*/  FMUL.FTZ R7, R7, R12 ;  /* 0x0000000c07077220 */ /* 0x000fce0000410000 */
.L_x_3217:
        /* <DEDUP_REMOVED lines=11> */
.L_x_3219:
[----:B------:R-:W0:Y:S08]  /*1080*/  MUFU.RCP R13, R2 ;  /* 0x00000002000d7308 */ /* 0x000e300000001000 */
[----:B------:R-:W1:Y:S01]  /*1090*/  MUFU.RCP R12, R8 ;  /* 0x00000008000c7308 */ /* 0x000e620000001000 */
[----:B0-----:R-:W-:Y:S01]  /*10a0*/  FMUL.FTZ R16, R16, R13 ;  /* 0x0000000d10107220 */ /* 0x001fe20000410000 */
[----:B-1----:R-:W-:Y:S01]  /*10b0*/  FMUL.FTZ R17, R17, R12 ;  /* 0x0000000c11117220 */ /* 0x002fe20000410000 */
[----:B------:R-:W-:Y:S06]  /*10c0*/  BRA `(.L_x_3220) ;  /* 0x0000000000207947 */ /* 0x000fec0003800000 */
.L_x_3218:
        /* <DEDUP_REMOVED lines=8> */
.L_x_3220:
        /* <DEDUP_REMOVED lines=11> */
.L_x_3222:
[----:B------:R-:W0:Y:S08]  /*1200*/  MUFU.RCP R13, R2 ;  /* 0x00000002000d7308 */ /* 0x000e300000001000 */
[----:B------:R-:W1:Y:S01]  /*1210*/  MUFU.RCP R12, R8 ;  /* 0x00000008000c7308 */ /* 0x000e620000001000 */
[----:B0-----:R-:W-:Y:S01]  /*1220*/  FMUL.FTZ R18, R18, R13 ;  /* 0x0000000d12127220 */ /* 0x001fe20000410000 */
[----:B-1----:R-:W-:Y:S01]  /*1230*/  FMUL.FTZ R19, R19, R12 ;  /* 0x0000000c13137220 */ /* 0x002fe20000410000 */
[----:B------:R-:W-:Y:S06]  /*1240*/  BRA `(.L_x_3223) ;  /* 0x0000000000207947 */ /* 0x000fec0003800000 */
.L_x_3221:
        /* <DEDUP_REMOVED lines=8> */
.L_x_3223:
[----:B------:R-:W-:-:S04]  /*12d0*/  IADD3 R12, P1, PT, R9, UR8, RZ ;  /* 0x00000008090c7c10 */ /* 0x000fc8000ff3e0ff */
[----:B------:R-:W-:Y:S02]  /*12e0*/  IADD3.X R13, PT, PT, R20, UR9, RZ, P1, !PT ;  /* 0x00000009140d7c10 */ /* 0x000fe40008ffe4ff */
[----:B------:R-:W-:-:S03]  /*12f0*/  IADD3 R0, P1, PT, R0, UR4, RZ ;  /* 0x0000000400007c10 */ /* 0x000fc6000ff3e0ff */
[----:B------:R1:W-:Y:S01]  /*1300*/  STG.E.ENL2.256 desc[UR14][R12.64], R4, R16 ;  /* 0xf80000040c10797f */ /* 0x0003e2000f12180e */
        /* <DEDUP_REMOVED lines=9> */
.L_x_3225:
        /* <DEDUP_REMOVED lines=14> */
.L_x_4298:


//--------------------- .text._ZN2at6native61_GLOBAL__N__44eb8e94_28_ForeachBinaryOpScalarList_cu_dda10a6925multi_tensor_apply_kernelINS1_28TensorListScalarListMetadataIN3c107complexIdEELi2EEENS1_25BinaryOpScalarListFunctorIS6_Li2ELi1ELi1EEEJSt7dividesIS6_EEEEvT_T0_DpT1_ --------------------------
	.section	.text._ZN2at6native61_GLOBAL__N__44eb8e94_28_ForeachBinaryOpScalarList_cu_dda10a6925multi_tensor_apply_kernelINS1_28TensorListScalarListMetadataIN3c107complexIdEELi2EEENS1_25BinaryOpScalarListFunctorIS6_Li2ELi1ELi1EEEJSt7dividesIS6_EEEEvT_T0_DpT1_,"ax",@progbits
	.align	128
.text._ZN2at6native61_GLOBAL__N__44eb8e94_28_ForeachBinaryOpScalarList_cu_dda10a6925multi_tensor_apply_kernelINS1_28TensorListScalarListMetadataIN3c107complexIdEELi2EEENS1_25BinaryOpScalarListFunctorIS6_Li2ELi1ELi1EEEJSt7dividesIS6_EEEEvT_T0_DpT1_:
        .type           _ZN2at6native61_GLOBAL__N__44eb8e94_28_ForeachBinaryOpScalarList_cu_dda10a6925multi_tensor_apply_kernelINS1_28TensorListScalarListMetadataIN3c107complexIdEELi2EEENS1_25BinaryOpScalarListFunctorIS6_Li2ELi1ELi1EEEJSt7dividesIS6_EEEEvT_T0_DpT1_,@function
        .size           _ZN2at6native61_GLOBAL__N__44eb8e94_28_ForeachBinaryOpScalarList_cu_dda10a6925multi_tensor_apply_kernelINS1_28TensorListScalarListMetadataIN3c107complexIdEELi2EEENS1_25BinaryOpScalarListFunctorIS6_Li2ELi1ELi1EEEJSt7dividesIS6_EEEEvT_T0_DpT1_,(.L_x_4299 - _ZN2at6native61_GLOBAL__N__44eb8e94_28_ForeachBinaryOpScalarList_cu_dda10a6925multi_tensor_apply_kernelINS1_28TensorListScalarListMetadataIN3c107complexIdEELi2EEENS1_25BinaryOpScalarListFunctorIS6_Li2ELi1ELi1EEEJSt7dividesIS6_EEEEvT_T0_DpT1_)
        .other          _ZN2at6native61_GLOBAL__N__44eb8e94_28_ForeachBinaryOpScalarList_cu_dda10a6925multi_tensor_apply_kernelINS1_28TensorListScalarListMetadataIN3c107complexIdEELi2EEENS1_25BinaryOpScalarListFunctorIS6_Li2ELi1ELi1EEEJSt7dividesIS6_EEEEvT_T0_DpT1_,@"STO_CUDA_ENTRY STV_DEFAULT"
_ZN2at6native61_GLOBAL__N__44eb8e94_28_ForeachBinaryOpScalarList_cu_dda10a6925multi_tensor_apply_kernelINS1_28TensorListScalarListMetadataIN3c107complexIdEELi2EEENS1_25BinaryOpScalarListFunctorIS6_Li2ELi1ELi1EEEJSt7dividesIS6_EEEEvT_T0_DpT1_:
        /* <DEDUP_REMOVED lines=10> */
[----:B------:R-:W-:Y:S02]  /*00a0*/  UIADD3 UR10, UPT, UPT, UR10, UR10, URZ ;  /* 0x0000000a0a0a7290 */ /* 0x000fe4000fffe0ff */
[----:B--2---:R-:W-:Y:S02]  /*00b0*/  UIMAD.WIDE UR12, UR11, 0x10000, URZ ;  /* 0x000100000b0c78a5 */ /* 0x004fe4000f8e02ff */
[----:B0-----:R-:W-:Y:S02]  /*00c0*/  UIMAD.WIDE UR8, UR11, 0x100000, UR8 ;  /* 0x001000000b0878a5 */ /* 0x001fe4000f8e0208 */
[----:B---3--:R-:W-:Y:S02]  /*00d0*/  ULOP3.LUT UR14, UR4, 0x3, URZ, 0xc0, !UPT ;  /* 0x00000003040e7892 */ /* 0x008fe4000f8ec0ff */
[----:B------:R-:W-:-:S02]  /*00e0*/  UIADD3 UR12, UP1, UPT, UR4, -UR12, URZ ;  /* 0x8000000c040c7290 */ /* 0x000fc4000ff3e0ff */
[----:B----4-:R-:W-:Y:S02]  /*00f0*/  UIMAD.WIDE UR6, UR11, 0x100000, UR6 ;  /* 0x001000000b0678a5 */ /* 0x010fe4000f8e0206 */
[----:B------:R-:W-:Y:S01]  /*0100*/  ULOP3.LUT UR14, UR14, 0x3f, UR8, 0xf8, !UPT ;  /* 0x0000003f0e0e7892 */ /* 0x000fe2000f8ef808 */
[----:B------:R-:W0:Y:S03]  /*0110*/  LDCU.64 UR16, c[0x0][UR10+0x920] ;  /* 0x000124000a1077ac */ /* 0x000e260008000a00 */
[----:B------:R-:W-:Y:S01]  /*0120*/  ULOP3.LUT UP0, URZ, UR14, 0x3f, UR6, 0xf8, !UPT ;  /* 0x0000003f0eff7892 */ /* 0x000fe2000f80f806 */
[----:B------:R-:W2:Y:S03]  /*0130*/  LDCU.64 UR10, c[0x0][UR10+0x928] ;  /* 0x000125000a0a77ac */ /* 0x000ea60008000a00 */
[----:B------:R-:W-:-:S02]  /*0140*/  ULOP3.LUT UP0, URZ, URZ, URZ, URZ, 0xfc, UP0 ;  /* 0x000000ffffff7292 */ /* 0x000fc4000800fcff */
[----:B------:R-:W-:-:S07]  /*0150*/  UIADD3.X UR4, UPT, UPT, UR5, ~UR13, URZ, UP1, !UPT ;  /* 0x8000000d05047290 */ /* 0x000fce0008ffe4ff */
[----:B-1----:R-:W-:Y:S05]  /*0160*/  BRA.U !UP0, `(.L_x_3226) ;  /* 0x0000001d088c7547 */ /* 0x002fea000b800000 */
[----:B------:R-:W-:-:S04]  /*0170*/  UISETP.GE.U32.AND UP0, UPT, UR12, 0x1, UPT ;  /* 0x000000010c00788c */ /* 0x000fc8000bf06070 */
[----:B------:R-:W-:-:S06]  /*0180*/  UISETP.GE.AND.EX UP0, UPT, UR4, URZ, UPT, UP0 ;  /* 0x000000ff0400728c */ /* 0x000fcc000bf06300 */
[----:B------:R-:W-:-:S13]  /*0190*/  PLOP3.LUT P0, PT, PT, PT, UP0, 0x80, 0x8 ;  /* 0x000000000008781c */ /* 0x000fda0003f0f008 */
[----:B0-2---:R-:W-:Y:S05]  /*01a0*/  @!P0 EXIT ;  /* 0x000000000000894d */ /* 0x005fea0003800000 */
[----:B------:R-:W0:Y:S01]  /*01b0*/  MUFU.RCP64H R3, UR17 ;  /* 0x0000001100037d08 */ /* 0x000e220008001800 */
[----:B------:R-:W-:Y:S01]  /*01c0*/  IMAD.U32 R4, RZ, RZ, UR16 ;  /* 0x00000010ff047e24 */ /* 0x000fe2000f8e00ff */
[----:B------:R-:W-:Y:S01]  /*01d0*/  UISETP.LT.U32.AND UP0, UPT, UR12, 0x10000, UPT ;  /* 0x000100000c00788c */ /* 0x000fe2000bf01070 */
[----:B------:R-:W-:Y:S01]  /*01e0*/  IMAD.U32 R5, RZ, RZ, UR17 ;  /* 0x00000011ff057e24 */ /* 0x000fe2000f8e00ff */
[----:B------:R-:W-:Y:S01]  /*01f0*/  DSETP.NEU.AND P0, PT, RZ, UR10, PT ;  /* 0x0000000aff007e2a */ /* 0x000fe2000bf0d000 */
[----:B------:R-:W-:Y:S01]  /*0200*/  IMAD.MOV.U32 R2, RZ, RZ, 0x1 ;  /* 0x00000001ff027424 */ /* 0x000fe200078e00ff */
[----:B------:R-:W-:-:S04]  /*0210*/  UISETP.LT.U32.AND.EX UP0, UPT, UR4, URZ, UPT, UP0 ;  /* 0x000000ff0400728c */ /* 0x000fc8000bf01100 */
[----:B------:R-:W-:Y:S01]  /*0220*/  USEL UR13, UR12, 0x10000, UP0 ;  /* 0x000100000c0d7887 */ /* 0x000fe20008000000 */
[----:B------:R-:W-:Y:S01]  /*0230*/  DSETP.EQ.AND P0, PT, RZ, UR16, !P0 ;  /* 0x00000010ff007e2a */ /* 0x000fe2000c702000 */
[----:B------:R-:W-:Y:S01]  /*0240*/  USEL UR14, UR4, URZ, UP0 ;  /* 0x000000ff040e7287 */ /* 0x000fe20008000000 */
[----:B0-----:R-:W-:-:S08]  /*0250*/  DFMA R4, R2, -R4, 1 ;  /* 0x3ff000000204742b */ /* 0x001fd00000000804 */
[----:B------:R-:W-:-:S08]  /*0260*/  DFMA R4, R4, R4, R4 ;  /* 0x000000040404722b */ /* 0x000fd00000000004 */
[----:B------:R-:W-:Y:S01]  /*0270*/  DFMA R4, R2, R4, R2 ;  /* 0x000000040204722b */ /* 0x000fe20000000002 */
[----:B------:R-:W-:Y:S01]  /*0280*/  MOV R2, UR16 ;  /* 0x0000001000027c02 */ /* 0x000fe20008000f00 */
[----:B------:R-:W-:-:S06]  /*0290*/  IMAD.U32 R3, RZ, RZ, UR17 ;  /* 0x00000011ff037e24 */ /* 0x000fcc000f8e00ff */
[----:B------:R-:W-:-:S08]  /*02a0*/  DFMA R2, R4, -R2, 1 ;  /* 0x3ff000000402742b */ /* 0x000fd00000000802 */
[----:B------:R-:W-:Y:S01]  /*02b0*/  DFMA R2, R4, R2, R4 ;  /* 0x000000020402722b */ /* 0x000fe20000000004 */
[----:B------:R-:W-:Y:S02]  /*02c0*/  IMAD.U32 R4, RZ, RZ, UR16 ;  /* 0x00000010ff047e24 */ /* 0x000fe4000f8e00ff */
[----:B------:R-:W-:-:S05]  /*02d0*/  IMAD.U32 R5, RZ, RZ, UR17 ;  /* 0x00000011ff057e24 */ /* 0x000fca000f8e00ff */
[----:B------:R-:W-:-:S08]  /*02e0*/  DMUL R40, R2, UR10 ;  /* 0x0000000a02287c28 */ /* 0x000fd00008000000 */
[----:B------:R-:W-:-:S08]  /*02f0*/  DFMA R4, R40, -R4, UR10 ;  /* 0x0000000a28047e2b */ /* 0x000fd00008000804 */
[----:B------:R-:W-:Y:S01]  /*0300*/  DFMA R40, R2, R4, R40 ;  /* 0x000000040228722b */ /* 0x000fe20000000028 */
[----:B------:R-:W-:-:S04]  /*0310*/  MOV R2, UR11 ;  /* 0x0000000b00027c02 */ /* 0x000fc80008000f00 */
[----:B------:R-:W-:-:S05]  /*0320*/  FSETP.GEU.AND P2, PT, |R2|, 6.5827683646048100446e-37, PT ;  /* 0x036000000200780b */ /* 0x000fca0003f4e200 */
[----:B------:R-:W-:-:S05]  /*0330*/  FFMA R0, RZ, UR17, R41 ;  /* 0x00000011ff007c23 */ /* 0x000fca0008000029 */
[----:B------:R-:W-:-:S13]  /*0340*/  FSETP.GT.AND P1, PT, |R0|, 1.469367938527859385e-39, PT ;  /* 0x001000000000780b */ /* 0x000fda0003f24200 */
[----:B------:R-:W-:Y:S05]  /*0350*/  @P1 BRA P2, `(.L_x_3227) ;  /* 0x0000000000381947 */ /* 0x000fea0001000000 */
[----:B------:R-:W-:Y:S01]  /*0360*/  MOV R9, UR17 ;  /* 0x0000001100097c02 */ /* 0x000fe20008000f00 */
[----:B------:R-:W-:Y:S01]  /*0370*/  IMAD.U32 R6, RZ, RZ, UR16 ;  /* 0x00000010ff067e24 */ /* 0x000fe2000f8e00ff */
[----:B------:R-:W-:Y:S01]  /*0380*/  MOV R5, UR11 ;  /* 0x0000000b00057c02 */ /* 0x000fe20008000f00 */
[----:B------:R-:W-:Y:S01]  /*0390*/  IMAD.U32 R3, RZ, RZ, UR11 ;  /* 0x0000000bff037e24 */ /* 0x000fe2000f8e00ff */
[----:B------:R-:W-:Y:S01]  /*03a0*/  MOV R0, 0x420 ;  /* 0x0000042000007802 */ /* 0x000fe20000000f00 */
[----:B------:R-:W-:Y:S02]  /*03b0*/  IMAD.U32 R4, RZ, RZ, UR10 ;  /* 0x0000000aff047e24 */ /* 0x000fe4000f8e00ff */
[----:B------:R-:W-:Y:S02]  /*03c0*/  IMAD.U32 R2, RZ, RZ, UR10 ;  /* 0x0000000aff027e24 */ /* 0x000fe4000f8e00ff */
[----:B------:R-:W-:Y:S02]  /*03d0*/  IMAD.U32 R7, RZ, RZ, UR17 ;  /* 0x00000011ff077e24 */ /* 0x000fe4000f8e00ff */
[----:B------:R-:W-:-:S02]  /*03e0*/  IMAD.U32 R8, RZ, RZ, UR16 ;  /* 0x00000010ff087e24 */ /* 0x000fc4000f8e00ff */
[----:B------:R-:W-:Y:S02]  /*03f0*/  IMAD.MOV.U32 R4, RZ, RZ, R6 ;  /* 0x000000ffff047224 */ /* 0x000fe400078e0006 */
[----:B------:R-:W-:-:S07]  /*0400*/  IMAD.MOV.U32 R3, RZ, RZ, R9 ;  /* 0x000000ffff037224 */ /* 0x000fce00078e0009 */
[----:B------:R-:W-:Y:S05]  /*0410*/  CALL.REL.NOINC `($__internal_74_$__cuda_sm20_div_rn_f64_full) ;  /* 0x0000003800187944 */ /* 0x000fea0003c00000 */
[----:B------:R-:W-:Y:S01]  /*0420*/  IMAD.MOV.U32 R40, RZ, RZ, R2 ;  /* 0x000000ffff287224 */ /* 0x000fe200078e0002 */
[----:B------:R-:W-:-:S07]  /*0430*/  MOV R41, R3 ;  /* 0x0000000300297202 */ /* 0x000fce0000000f00 */
.L_x_3227:
[----:B------:R-:W-:Y:S01]  /*0440*/  IMAD.U32 R6, RZ, RZ, UR10 ;  /* 0x0000000aff067e24 */ /* 0x000fe2000f8e00ff */
[----:B------:R-:W-:Y:S01]  /*0450*/  BSSY.RECONVERGENT B0, `(.L_x_3228) ;  /* 0x0000012000007945 */ /* 0x000fe20003800200 */
[----:B------:R-:W-:-:S06]  /*0460*/  IMAD.U32 R7, RZ, RZ, UR11 ;  /* 0x0000000bff077e24 */ /* 0x000fcc000f8e00ff */
[----:B------:R-:W-:-:S06]  /*0470*/  DFMA R6, R40, R6, UR16 ;  /* 0x0000001028067e2b */ /* 0x000fcc0008000006 */
[----:B------:R-:W0:Y:S04]  /*0480*/  MUFU.RCP64H R3, R7 ;  /* 0x0000000700037308 */ /* 0x000e280000001800 */
[----:B------:R-:W-:-:S05]  /*0490*/  VIADD R2, R7, 0x300402 ;  /* 0x0030040207027836 */ /* 0x000fca0000000000 */
[----:B------:R-:W-:Y:S01]  /*04a0*/  FSETP.GEU.AND P1, PT, |R2|, 5.8789094863358348022e-39, PT ;  /* 0x004004020200780b */ /* 0x000fe20003f2e200 */
[----:B0-----:R-:W-:-:S08]  /*04b0*/  DFMA R4, -R6, R2, 1 ;  /* 0x3ff000000604742b */ /* 0x001fd00000000102 */
[----:B------:R-:W-:-:S08]  /*04c0*/  DFMA R4, R4, R4, R4 ;  /* 0x000000040404722b */ /* 0x000fd00000000004 */
[----:B------:R-:W-:-:S08]  /*04d0*/  DFMA R4, R2, R4, R2 ;  /* 0x000000040204722b */ /* 0x000fd00000000002 */
[----:B------:R-:W-:-:S08]  /*04e0*/  DFMA R38, -R6, R4, 1 ;  /* 0x3ff000000626742b */ /* 0x000fd00000000104 */
[----:B------:R-:W-:Y:S01]  /*04f0*/  DFMA R38, R4, R38, R4 ;  /* 0x000000260426722b */ /* 0x000fe20000000004 */
[----:B------:R-:W-:Y:S10]  /*0500*/  @P1 BRA `(.L_x_3229) ;  /* 0x0000000000181947 */ /* 0x000ff40003800000 */
[----:B------:R-:W-:-:S04]  /*0510*/  LOP3.LUT R0, R7, 0x7fffffff, RZ, 0xc0, !PT ;  /* 0x7fffffff07007812 */ /* 0x000fc800078ec0ff */
[----:B------:R-:W-:Y:S02]  /*0520*/  IADD3 R11, PT, PT, R0, -0x100000, RZ ;  /* 0xfff00000000b7810 */ /* 0x000fe40007ffe0ff */
[----:B------:R-:W-:-:S07]  /*0530*/  MOV R0, 0x550 ;  /* 0x0000055000007802 */ /* 0x000fce0000000f00 */
[----:B------:R-:W-:Y:S05]  /*0540*/  CALL.REL.NOINC `($__internal_73_$__cuda_sm20_dblrcp_rn_slowpath_v3) ;  /* 0x0000003400187944 */ /* 0x000fea0003c00000 */
[----:B------:R-:W-:Y:S02]  /*0550*/  IMAD.MOV.U32 R38, RZ, RZ, R34 ;  /* 0x000000ffff267224 */ /* 0x000fe400078e0022 */
[----:B------:R-:W-:-:S07]  /*0560*/  IMAD.MOV.U32 R39, RZ, RZ, R35 ;  /* 0x000000ffff277224 */ /* 0x000fce00078e0023 */
.L_x_3229:
[----:B------:R-:W-:Y:S05]  /*0570*/  BSYNC.RECONVERGENT B0 ;  /* 0x0000000000007941 */ /* 0x000fea0003800200 */
.L_x_3228:
[----:B------:R-:W0:Y:S01]  /*0580*/  MUFU.RCP64H R3, UR11 ;  /* 0x0000000b00037d08 */ /* 0x000e220008001800 */
[----:B------:R-:W-:Y:S01]  /*0590*/  IMAD.U32 R4, RZ, RZ, UR10 ;  /* 0x0000000aff047e24 */ /* 0x000fe2000f8e00ff */
[----:B------:R-:W-:Y:S01]  /*05a0*/  MOV R5, UR11 ;  /* 0x0000000b00057c02 */ /* 0x000fe20008000f00 */
[----:B------:R-:W-:-:S06]  /*05b0*/  IMAD.MOV.U32 R2, RZ, RZ, 0x1 ;  /* 0x00000001ff027424 */ /* 0x000fcc00078e00ff */
[----:B0-----:R-:W-:-:S08]  /*05c0*/  DFMA R4, R2, -R4, 1 ;  /* 0x3ff000000204742b */ /* 0x001fd00000000804 */
[----:B------:R-:W-:-:S08]  /*05d0*/  DFMA R4, R4, R4, R4 ;  /* 0x000000040404722b */ /* 0x000fd00000000004 */
[----:B------:R-:W-:Y:S01]  /*05e0*/  DFMA R4, R2, R4, R2 ;  /* 0x000000040204722b */ /* 0x000fe20000000002 */
[----:B------:R-:W-:Y:S02]  /*05f0*/  IMAD.U32 R2, RZ, RZ, UR10 ;  /* 0x0000000aff027e24 */ /* 0x000fe4000f8e00ff */
[----:B------:R-:W-:-:S06]  /*0600*/  IMAD.U32 R3, RZ, RZ, UR11 ;  /* 0x0000000bff037e24 */ /* 0x000fcc000f8e00ff */
[----:B------:R-:W-:-:S08]  /*0610*/  DFMA R2, R4, -R2, 1 ;  /* 0x3ff000000402742b */ /* 0x000fd00000000802 */
[----:B------:R-:W-:Y:S01]  /*0620*/  DFMA R2, R4, R2, R4 ;  /* 0x000000020402722b */ /* 0x000fe20000000004 */
[----:B------:R-:W-:Y:S01]  /*0630*/  MOV R4, UR10 ;  /* 0x0000000a00047c02 */ /* 0x000fe20008000f00 */
[----:B------:R-:W-:-:S06]  /*0640*/  IMAD.U32 R5, RZ, RZ, UR11 ;  /* 0x0000000bff057e24 */ /* 0x000fcc000f8e00ff */
[----:B------:R-:W-:-:S08]  /*0650*/  DMUL R36, R2, UR16 ;  /* 0x0000001002247c28 */ /* 0x000fd00008000000 */
[----:B------:R-:W-:-:S08]  /*0660*/  DFMA R4, R36, -R4, UR16 ;  /* 0x0000001024047e2b */ /* 0x000fd00008000804 */
[----:B------:R-:W-:Y:S01]  /*0670*/  DFMA R36, R2, R4, R36 ;  /* 0x000000040224722b */ /* 0x000fe20000000024 */
[----:B------:R-:W-:-:S05]  /*0680*/  IMAD.U32 R2, RZ, RZ, UR17 ;  /* 0x00000011ff027e24 */ /* 0x000fca000f8e00ff */
[----:B------:R-:W-:-:S04]  /*0690*/  FSETP.GEU.AND P2, PT, |R2|, 6.5827683646048100446e-37, PT ;  /* 0x036000000200780b */ /* 0x000fc80003f4e200 */
[----:B------:R-:W-:-:S05]  /*06a0*/  FFMA R0, RZ, UR11, R37 ;  /* 0x0000000bff007c23 */ /* 0x000fca0008000025 */
[----:B------:R-:W-:-:S13]  /*06b0*/  FSETP.GT.AND P1, PT, |R0|, 1.469367938527859385e-39, PT ;  /* 0x001000000000780b */ /* 0x000fda0003f24200 */
[----:B------:R-:W-:Y:S05]  /*06c0*/  @P1 BRA P2, `(.L_x_3230) ;  /* 0x0000000000381947 */ /* 0x000fea0001000000 */
[----:B------:R-:W-:Y:S01]  /*06d0*/  IMAD.U32 R9, RZ, RZ, UR11 ;  /* 0x0000000bff097e24 */ /* 0x000fe2000f8e00ff */
[----:B------:R-:W-:Y:S01]  /*06e0*/  MOV R3, UR17 ;  /* 0x0000001100037c02 */ /* 0x000fe20008000f00 */
[----:B------:R-:W-:Y:S01]  /*06f0*/  IMAD.U32 R6, RZ, RZ, UR10 ;  /* 0x0000000aff067e24 */ /* 0x000fe2000f8e00ff */
[----:B------:R-:W-:Y:S01]  /*0700*/  MOV R7, UR11 ;  /* 0x0000000b00077c02 */ /* 0x000fe20008000f00 */
[----:B------:R-:W-:Y:S01]  /*0710*/  IMAD.U32 R4, RZ, RZ, UR16 ;  /* 0x00000010ff047e24 */ /* 0x000fe2000f8e00ff */
[----:B------:R-:W-:Y:S01]  /*0720*/  MOV R3, R9 ;  /* 0x0000000900037202 */ /* 0x000fe20000000f00 */
[----:B------:R-:W-:Y:S01]  /*0730*/  IMAD.U32 R2, RZ, RZ, UR16 ;  /* 0x00000010ff027e24 */ /* 0x000fe2000f8e00ff */
[----:B------:R-:W-:Y:S01]  /*0740*/  MOV R0, 0x790 ;  /* 0x0000079000007802 */ /* 0x000fe20000000f00 */
[----:B------:R-:W-:Y:S02]  /*0750*/  IMAD.U32 R5, RZ, RZ, UR17 ;  /* 0x00000011ff057e24 */ /* 0x000fe4000f8e00ff */
[----:B------:R-:W-:-:S02]  /*0760*/  IMAD.U32 R8, RZ, RZ, UR10 ;  /* 0x0000000aff087e24 */ /* 0x000fc4000f8e00ff */
[----:B------:R-:W-:-:S07]  /*0770*/  IMAD.MOV.U32 R4, RZ, RZ, R6 ;  /* 0x000000ffff047224 */ /* 0x000fce00078e0006 */
[----:B------:R-:W-:Y:S05]  /*0780*/  CALL.REL.NOINC `($__internal_74_$__cuda_sm20_div_rn_f64_full) ;  /* 0x00000034003c7944 */ /* 0x000fea0003c00000 */
[----:B------:R-:W-:Y:S02]  /*0790*/  IMAD.MOV.U32 R36, RZ, RZ, R2 ;  /* 0x000000ffff247224 */ /* 0x000fe400078e0002 */
[----:B------:R-:W-:-:S07]  /*07a0*/  IMAD.MOV.U32 R37, RZ, RZ, R3 ;  /* 0x000000ffff257224 */ /* 0x000fce00078e0003 */
.L_x_3230:
[----:B------:R-:W-:Y:S01]  /*07b0*/  IMAD.U32 R6, RZ, RZ, UR16 ;  /* 0x00000010ff067e24 */ /* 0x000fe2000f8e00ff */
[----:B------:R-:W-:Y:S01]  /*07c0*/  MOV R7, UR17 ;  /* 0x0000001100077c02 */ /* 0x000fe20008000f00 */
[----:B------:R-:W-:Y:S05]  /*07d0*/  BSSY.RECONVERGENT B0, `(.L_x_3231) ;  /* 0x000000f000007945 */ /* 0x000fea0003800200 */
        /* <DEDUP_REMOVED lines=10> */
[----:B------:R-:W-:-:S05]  /*0880*/  LOP3.LUT R0, R7, 0x7fffffff, RZ, 0xc0, !PT ;  /* 0x7fffffff07007812 */ /* 0x000fca00078ec0ff */
[----:B------:R-:W-:Y:S01]  /*0890*/  VIADD R11, R0, 0xfff00000 ;  /* 0xfff00000000b7836 */ /* 0x000fe20000000000 */
[----:B------:R-:W-:-:S07]  /*08a0*/  MOV R0, 0x8c0 ;  /* 0x000008c000007802 */ /* 0x000fce0000000f00 */
[----:B------:R-:W-:Y:S05]  /*08b0*/  CALL.REL.NOINC `($__internal_73_$__cuda_sm20_dblrcp_rn_slowpath_v3) ;  /* 0x00000030003c7944 */ /* 0x000fea0003c00000 */
.L_x_3232:
[----:B------:R-:W-:Y:S05]  /*08c0*/  BSYNC.RECONVERGENT B0 ;  /* 0x0000000000007941 */ /* 0x000fea0003800200 */
.L_x_3231:
[----:B------:R-:W0:Y:S01]  /*08d0*/  S2R R28, SR_TID.X ;  /* 0x00000000001c7919 */ /* 0x000e220000002100 */
[----:B------:R-:W1:Y:S01]  /*08e0*/  LDCU UR12, c[0x0][0x360] ;  /* 0x00006c00ff0c77ac */ /* 0x000e620008000800 */
[----:B------:R-:W-:Y:S01]  /*08f0*/  UMOV UR4, URZ ;  /* 0x000000ff00047c82 */ /* 0x000fe20008000000 */
[----:B------:R-:W-:-:S05]  /*0900*/  UMOV UR5, URZ ;  /* 0x000000ff00057c82 */ /* 0x000fca0008000000 */
.L_x_3258:
[----:B0-----:R-:W-:Y:S01]  /*0910*/  IADD3 R0, P1, PT, R28, UR4, RZ ;  /* 0x000000041c007c10 */ /* 0x001fe2000ff3e0ff */
[----:B-12---:R-:W-:Y:S01]  /*0920*/  IMAD.U32 R9, RZ, RZ, UR12 ;  /* 0x0000000cff097e24 */ /* 0x006fe2000f8e00ff */
[----:B------:R-:W-:Y:S02]  /*0930*/  MOV R11, UR12 ;  /* 0x0000000c000b7c02 */ /* 0x000fe40008000f00 */
[----:B------:R-:W-:Y:S02]  /*0940*/  CS2R R18, SRZ ;  /* 0x0000000000127805 */ /* 0x000fe4000001ff00 */
[C---:B------:R-:W-:Y:S01]  /*0950*/  IADD3 R5, P2, PT, R0.reuse, UR12, RZ ;  /* 0x0000000c00057c10 */ /* 0x040fe2000ff5e0ff */
[----:B------:R-:W-:Y:S01]  /*0960*/  IMAD.X R3, RZ, RZ, UR5, P1 ;  /* 0x00000005ff037e24 */ /* 0x000fe200088e06ff */
[----:B------:R-:W-:Y:S02]  /*0970*/  ISETP.GE.U32.AND P1, PT, R0, UR13, PT ;  /* 0x0000000d00007c0c */ /* 0x000fe4000bf26070 */
[----:B------:R-:W-:-:S02]  /*0980*/  CS2R R16, SRZ ;  /* 0x0000000000107805 */ /* 0x000fc4000001ff00 */
[----:B------:R-:W-:Y:S02]  /*0990*/  IADD3 R7, P5, PT, R5, UR12, RZ ;  /* 0x0000000c05077c10 */ /* 0x000fe4000ffbe0ff */
[----:B------:R-:W-:Y:S02]  /*09a0*/  IADD3.X R6, PT, PT, RZ, R3, RZ, P2, !PT ;  /* 0x00000003ff067210 */ /* 0x000fe400017fe4ff */
[----:B------:R-:W-:Y:S02]  /*09b0*/  IADD3 R2, P4, PT, R7, UR12, RZ ;  /* 0x0000000c07027c10 */ /* 0x000fe4000ff9e0ff */
[----:B------:R-:W-:Y:S01]  /*09c0*/  ISETP.GE.U32.AND P3, PT, R5, UR13, PT ;  /* 0x0000000d05007c0c */ /* 0x000fe2000bf66070 */
[----:B------:R-:W-:Y:S01]  /*09d0*/  IMAD.X R8, RZ, RZ, R6, P5 ;  /* 0x000000ffff087224 */ /* 0x000fe200028e0606 */
[----:B------:R-:W-:Y:S02]  /*09e0*/  ISETP.GE.U32.AND P2, PT, R2, UR13, PT ;  /* 0x0000000d02007c0c */ /* 0x000fe4000bf46070 */
[----:B------:R-:W-:Y:S01]  /*09f0*/  ISETP.GE.U32.AND.EX P1, PT, R3, UR14, PT, P1 ;  /* 0x0000000e03007c0c */ /* 0x000fe2000bf26110 */
[----:B------:R-:W-:Y:S01]  /*0a00*/  IMAD.X R2, RZ, RZ, R8, P4 ;  /* 0x000000ffff027224 */ /* 0x000fe200020e0608 */
[----:B------:R-:W-:-:S02]  /*0a10*/  ISETP.GE.U32.AND.EX P3, PT, R6, UR14, PT, P3 ;  /* 0x0000000e06007c0c */ /* 0x000fc4000bf66130 */
[----:B------:R-:W-:Y:S02]  /*0a20*/  ISETP.GE.U32.AND P4, PT, R7, UR13, PT ;  /* 0x0000000d07007c0c */ /* 0x000fe4000bf86070 */
[----:B------:R-:W-:Y:S02]  /*0a30*/  ISETP.GE.U32.AND.EX P2, PT, R2, UR14, PT, P2 ;  /* 0x0000000e02007c0c */ /* 0x000fe4000bf46120 */
[----:B------:R-:W-:-:S05]  /*0a40*/  ISETP.GE.U32.AND.EX P4, PT, R8, UR14, PT, P4 ;  /* 0x0000000e08007c0c */ /* 0x000fca000bf86140 */
[C---:B------:R-:W-:Y:S02]  /*0a50*/  @!P1 LEA R2, P5, R0.reuse, UR6, 0x4 ;  /* 0x0000000600029c11 */ /* 0x040fe4000f8a20ff */
[C---:B------:R-:W-:Y:S02]  /*0a60*/  @!P3 LEA R4, P6, R5.reuse, UR6, 0x4 ;  /* 0x000000060504bc11 */ /* 0x040fe4000f8c20ff */
[----:B------:R-:W-:Y:S02]  /*0a70*/  @!P1 LEA.HI.X R3, R0, UR7, R3, 0x4, P5 ;  /* 0x0000000700039c11 */ /* 0x000fe4000a8f2403 */
[----:B------:R-:W-:Y:S02]  /*0a80*/  @!P3 LEA.HI.X R5, R5, UR7, R6, 0x4, P6 ;  /* 0x000000070505bc11 */ /* 0x000fe4000b0f2406 */
[----:B------:R-:W-:Y:S02]  /*0a90*/  @!P2 IADD3 R0, P5, P6, R9, UR4, R28 ;  /* 0x000000040900ac10 */ /* 0x000fe4000febe01c */
[----:B------:R-:W-:-:S02]  /*0aa0*/  CS2R R26, SRZ ;  /* 0x00000000001a7805 */ /* 0x000fc4000001ff00 */
[----:B------:R-:W-:Y:S02]  /*0ab0*/  CS2R R24, SRZ ;  /* 0x0000000000187805 */ /* 0x000fe4000001ff00 */
[----:B------:R-:W-:Y:S02]  /*0ac0*/  CS2R R14, SRZ ;  /* 0x00000000000e7805 */ /* 0x000fe4000001ff00 */
[----:B------:R-:W-:Y:S02]  /*0ad0*/  @!P2 IADD3.X R9, PT, PT, RZ, UR5, RZ, P5, P6 ;  /* 0x00000005ff09ac10 */ /* 0x000fe4000afec4ff */
[----:B------:R-:W-:Y:S02]  /*0ae0*/  CS2R R12, SRZ ;  /* 0x00000000000c7805 */ /* 0x000fe4000001ff00 */
[----:B------:R-:W-:Y:S01]  /*0af0*/  @!P2 IADD3 R0, P5, P6, R11, UR12, R0 ;  /* 0x0000000c0b00ac10 */ /* 0x000fe2000febe000 */
[----:B------:R-:W-:Y:S01]  /*0b00*/  IMAD.U32 R22, RZ, RZ, UR16 ;  /* 0x00000010ff167e24 */ /* 0x000fe2000f8e00ff */
[----:B------:R0:W5:Y:S02]  /*0b10*/  @!P3 LDG.E.128 R24, desc[UR18][R4.64] ;  /* 0x000000120418b981 */ /* 0x000164000c1e1d00 */
[----:B------:R-:W-:-:S02]  /*0b20*/  @!P2 IADD3.X R9, PT, PT, RZ, R9, RZ, P5, P6 ;  /* 0x00000009ff09a210 */ /* 0x000fc40002fec4ff */
[C---:B------:R-:W-:Y:S01]  /*0b30*/  @!P4 LEA R6, P5, R7.reuse, UR6, 0x4 ;  /* 0x000000060706cc11 */ /* 0x040fe2000f8a20ff */
[----:B------:R-:W-:Y:S01]  /*0b40*/  IMAD.U32 R23, RZ, RZ, UR17 ;  /* 0x00000011ff177e24 */ /* 0x000fe2000f8e00ff */
[C---:B------:R-:W-:Y:S02]  /*0b50*/  @!P2 LEA R20, P6, R0.reuse, UR6, 0x4 ;  /* 0x000000060014ac11 */ /* 0x040fe4000f8c20ff */
[----:B------:R-:W-:Y:S02]  /*0b60*/  CS2R R10, SRZ ;  /* 0x00000000000a7805 */ /* 0x000fe4000001ff00 */
[----:B------:R-:W-:Y:S01]  /*0b70*/  @!P4 LEA.HI.X R7, R7, UR7, R8, 0x4, P5 ;  /* 0x000000070707cc11 */ /* 0x000fe2000a8f2408 */
[----:B------:R0:W5:Y:S01]  /*0b80*/  @!P1 LDG.E.128 R16, desc[UR18][R2.64] ;  /* 0x0000001202109981 */ /* 0x000162000c1e1d00 */
[----:B------:R-:W-:Y:S02]  /*0b90*/  @!P2 LEA.HI.X R21, R0, UR7, R9, 0x4, P6 ;  /* 0x000000070015ac11 */ /* 0x000fe4000b0f2409 */
[----:B------:R-:W-:-:S03]  /*0ba0*/  CS2R R8, SRZ ;  /* 0x0000000000087805 */ /* 0x000fc6000001ff00 */
[----:B------:R0:W5:Y:S04]  /*0bb0*/  @!P2 LDG.E.128 R12, desc[UR18][R20.64] ;  /* 0x00000012140ca981 */ /* 0x000168000c1e1d00 */
[----:B------:R0:W5:Y:S01]  /*0bc0*/  @!P4 LDG.E.128 R8, desc[UR18][R6.64] ;  /* 0x000000120608c981 */ /* 0x000162000c1e1d00 */
[----:B------:R-:W-:-:S14]  /*0bd0*/  DSETP.GE.AND P1, PT, |R22|, |UR10|, PT ;  /* 0x4000000a16007e2a */ /* 0x000fdc000bf26200 */
[----:B------:R-:W-:Y:S02]  /*0be0*/  VOTEU.ANY UP0, P1 ;  /* 0x0000000000ff7886 */ /* 0x000fe40000800100 */
[----:B0-----:R-:W-:Y:S05]  /*0bf0*/  BRA.U !UP0, `(.L_x_3233) ;  /* 0x00000005080c7547 */ /* 0x001fea000b800000 */
[----:B------:R-:W-:Y:S05]  /*0c00*/  @!P0 BRA `(.L_x_3234) ;  /* 0x0000000000f48947 */ /* 0x000fea0003800000 */
[----:B------:R-:W-:Y:S01]  /*0c10*/  DADD R20, -RZ, |UR16| ;  /* 0x40000010ff147e29 */ /* 0x000fe20008000100 */
[----:B------:R-:W-:Y:S01]  /*0c20*/  IMAD.U32 R4, RZ, RZ, UR16 ;  /* 0x00000010ff047e24 */ /* 0x000fe2000f8e00ff */
[----:B------:R-:W-:Y:S01]  /*0c30*/  MOV R5, UR17 ;  /* 0x0000001100057c02 */ /* 0x000fe20008000f00 */
[----:B------:R-:W-:Y:S01]  /*0c40*/  IMAD.MOV.U32 R2, RZ, RZ, 0x1 ;  /* 0x00000001ff027424 */ /* 0x000fe200078e00ff */
[----:B-----5:R-:W-:Y:S01]  /*0c50*/  FSETP.GEU.AND P2, PT, |R17|, 6.5827683646048100446e-37, PT ;  /* 0x036000001100780b */ /* 0x020fe20003f4e200 */
[----:B------:R-:W-:Y:S01]  /*0c60*/  BSSY.RECONVERGENT B1, `(.L_x_3235) ;  /* 0x0000015000017945 */ /* 0x000fe20003800200 */
[----:B------:R-:W0:Y:S03]  /*0c70*/  MUFU.RCP64H R3, R21 ;  /* 0x0000001500037308 */ /* 0x000e260000001800 */
[----:B0-----:R-:W-:-:S08]  /*0c80*/  DFMA R4, R2, -|R4|, 1 ;  /* 0x3ff000000204742b */ /* 0x001fd00000000c04 */
[----:B------:R-:W-:-:S08]  /*0c90*/  DFMA R4, R4, R4, R4 ;  /* 0x000000040404722b */ /* 0x000fd00000000004 */
[----:B------:R-:W-:Y:S01]  /*0ca0*/  DFMA R4, R2, R4, R2 ;  /* 0x000000040204722b */ /* 0x000fe20000000002 */
[----:B------:R-:W-:Y:S02]  /*0cb0*/  IMAD.U32 R2, RZ, RZ, UR16 ;  /* 0x00000010ff027e24 */ /* 0x000fe4000f8e00ff */
[----:B------:R-:W-:-:S06]  /*0cc0*/  IMAD.U32 R3, RZ, RZ, UR17 ;  /* 0x00000011ff037e24 */ /* 0x000fcc000f8e00ff */
[----:B------:R-:W-:-:S08]  /*0cd0*/  DFMA R2, R4, -|R2|, 1 ;  /* 0x3ff000000402742b */ /* 0x000fd00000000c02 */
[----:B------:R-:W-:-:S08]  /*0ce0*/  DFMA R2, R4, R2, R4 ;  /* 0x000000020402722b */ /* 0x000fd00000000004 */
[----:B------:R-:W-:-:S08]  /*0cf0*/  DMUL R4, R2, R16 ;  /* 0x0000001002047228 */ /* 0x000fd00000000000 */
[----:B------:R-:W-:-:S08]  /*0d00*/  DFMA R6, R4, -|UR16|, R16 ;  /* 0xc000001004067c2b */ /* 0x000fd00008000010 */
[----:B------:R-:W-:-:S10]  /*0d10*/  DFMA R2, R2, R6, R4 ;  /* 0x000000060202722b */ /* 0x000fd40000000004 */
[----:B------:R-:W-:-:S05]  /*0d20*/  FFMA R0, RZ, R21, R3 ;  /* 0x00000015ff007223 */ /* 0x000fca0000000003 */
[----:B------:R-:W-:-:S13]  /*0d30*/  FSETP.GT.AND P1, PT, |R0|, 1.469367938527859385e-39, PT ;  /* 0x001000000000780b */ /* 0x000fda0003f24200 */
[----:B------:R-:W-:Y:S05]  /*0d40*/  @P1 BRA P2, `(.L_x_3236) ;  /* 0x0000000000181947 */ /* 0x000fea0001000000 */
[----:B------:R-:W-:Y:S01]  /*0d50*/  MOV R2, R16 ;  /* 0x0000001000027202 */ /* 0x000fe20000000f00 */
[----:B------:R-:W-:Y:S01]  /*0d60*/  IMAD.MOV.U32 R5, RZ, RZ, R17 ;  /* 0x000000ffff057224 */ /* 0x000fe200078e0011 */
[----:B------:R-:W-:Y:S01]  /*0d70*/  MOV R0, 0xdb0 ;  /* 0x00000db000007802 */ /* 0x000fe20000000f00 */
[----:B------:R-:W-:Y:S02]  /*0d80*/  IMAD.MOV.U32 R4, RZ, RZ, R20 ;  /* 0x000000ffff047224 */ /* 0x000fe400078e0014 */
[----:B------:R-:W-:-:S07]  /*0d90*/  IMAD.MOV.U32 R3, RZ, RZ, R21 ;  /* 0x000000ffff037224 */ /* 0x000fce00078e0015 */
[----:B------:R-:W-:Y:S05]  /*0da0*/  CALL.REL.NOINC `($__internal_74_$__cuda_sm20_div_rn_f64_full) ;  /* 0x0000002c00b47944 */ /* 0x000fea0003c00000 */
.L_x_3236:
[----:B------:R-:W-:Y:S05]  /*0db0*/  BSYNC.RECONVERGENT B1 ;  /* 0x0000000000017941 */ /* 0x000fea0003800200 */
.L_x_3235:
[----:B------:R-:W-:Y:S01]  /*0dc0*/  DADD R20, -RZ, |UR10| ;  /* 0x4000000aff147e29 */ /* 0x000fe20008000100 */
[----:B------:R-:W-:Y:S01]  /*0dd0*/  MOV R6, UR10 ;  /* 0x0000000a00067c02 */ /* 0x000fe20008000f00 */
[----:B------:R-:W-:Y:S01]  /*0de0*/  IMAD.U32 R7, RZ, RZ, UR11 ;  /* 0x0000000bff077e24 */ /* 0x000fe2000f8e00ff */
[----:B------:R-:W-:Y:S01]  /*0df0*/  FSETP.GEU.AND P2, PT, |R19|, 6.5827683646048100446e-37, PT ;  /* 0x036000001300780b */ /* 0x000fe20003f4e200 */
[----:B------:R-:W-:Y:S01]  /*0e00*/  IMAD.MOV.U32 R4, RZ, RZ, 0x1 ;  /* 0x00000001ff047424 */ /* 0x000fe200078e00ff */
[----:B------:R-:W-:Y:S01]  /*0e10*/  BSSY.RECONVERGENT B1, `(.L_x_3237) ;  /* 0x0000019000017945 */ /* 0x000fe20003800200 */
[----:B------:R-:W0:Y:S04]  /*0e20*/  MUFU.RCP64H R5, R21 ;  /* 0x0000001500057308 */ /* 0x000e280000001800 */
[----:B0-----:R-:W-:-:S08]  /*0e30*/  DFMA R6, R4, -|R6|, 1 ;  /* 0x3ff000000406742b */ /* 0x001fd00000000c06 */
[----:B------:R-:W-:-:S08]  /*0e40*/  DFMA R6, R6, R6, R6 ;  /* 0x000000060606722b */ /* 0x000fd00000000006 */
[----:B------:R-:W-:Y:S01]  /*0e50*/  DFMA R6, R4, R6, R4 ;  /* 0x000000060406722b */ /* 0x000fe20000000004 */
[----:B------:R-:W-:Y:S01]  /*0e60*/  IMAD.U32 R4, RZ, RZ, UR10 ;  /* 0x0000000aff047e24 */ /* 0x000fe2000f8e00ff */
[----:B------:R-:W-:-:S06]  /*0e70*/  MOV R5, UR11 ;  /* 0x0000000b00057c02 */ /* 0x000fcc0008000f00 */
[----:B------:R-:W-:-:S08]  /*0e80*/  DFMA R4, R6, -|R4|, 1 ;  /* 0x3ff000000604742b */ /* 0x000fd00000000c04 */
[----:B------:R-:W-:-:S08]  /*0e90*/  DFMA R4, R6, R4, R6 ;  /* 0x000000040604722b */ /* 0x000fd00000000006 */
[----:B------:R-:W-:-:S08]  /*0ea0*/  DMUL R6, R4, R18 ;  /* 0x0000001204067228 */ /* 0x000fd00000000000 */
[----:B------:R-:W-:-:S08]  /*0eb0*/  DFMA R16, R6, -|UR10|, R18 ;  /* 0xc000000a06107c2b */ /* 0x000fd00008000012 */
[----:B------:R-:W-:Y:S01]  /*0ec0*/  DFMA R4, R4, R16, R6 ;  /* 0x000000100404722b */ /* 0x000fe20000000006 */
[----:B------:R-:W-:Y:S02]  /*0ed0*/  IMAD.MOV.U32 R16, RZ, RZ, R2 ;  /* 0x000000ffff107224 */ /* 0x000fe400078e0002 */
[----:B------:R-:W-:-:S07]  /*0ee0*/  IMAD.MOV.U32 R17, RZ, RZ, R3 ;  /* 0x000000ffff117224 */ /* 0x000fce00078e0003 */
[----:B------:R-:W-:-:S05]  /*0ef0*/  FFMA R0, RZ, R21, R5 ;  /* 0x00000015ff007223 */ /* 0x000fca0000000005 */
[----:B------:R-:W-:-:S13]  /*0f00*/  FSETP.GT.AND P1, PT, |R0|, 1.469367938527859385e-39, PT ;  /* 0x001000000000780b */ /* 0x000fda0003f24200 */
[----:B------:R-:W-:Y:S05]  /*0f10*/  @P1 BRA P2, `(.L_x_3238) ;  /* 0x0000000000201947 */ /* 0x000fea0001000000 */
[----:B------:R-:W-:Y:S01]  /*0f20*/  IMAD.MOV.U32 R2, RZ, RZ, R18 ;  /* 0x000000ffff027224 */ /* 0x000fe200078e0012 */
[----:B------:R-:W-:Y:S01]  /*0f30*/  MOV R5, R19 ;  /* 0x0000001300057202 */ /* 0x000fe20000000f00 */
[----:B------:R-:W-:Y:S01]  /*0f40*/  IMAD.MOV.U32 R4, RZ, RZ, R20 ;  /* 0x000000ffff047224 */ /* 0x000fe200078e0014 */
[----:B------:R-:W-:Y:S01]  /*0f50*/  MOV R0, 0xf80 ;  /* 0x00000f8000007802 */ /* 0x000fe20000000f00 */
[----:B------:R-:W-:-:S07]  /*0f60*/  IMAD.MOV.U32 R3, RZ, RZ, R21 ;  /* 0x000000ffff037224 */ /* 0x000fce00078e0015 */
[----:B------:R-:W-:Y:S05]  /*0f70*/  CALL.REL.NOINC `($__internal_74_$__cuda_sm20_div_rn_f64_full) ;  /* 0x0000002c00407944 */ /* 0x000fea0003c00000 */
[----:B------:R-:W-:Y:S01]  /*0f80*/  IMAD.MOV.U32 R4, RZ, RZ, R2 ;  /* 0x000000ffff047224 */ /* 0x000fe200078e0002 */
[----:B------:R-:W-:-:S07]  /*0f90*/  MOV R5, R3 ;  /* 0x0000000300057202 */ /* 0x000fce0000000f00 */
.L_x_3238:
[----:B------:R-:W-:Y:S05]  /*0fa0*/  BSYNC.RECONVERGENT B1 ;  /* 0x0000000000017941 */ /* 0x000fea0003800200 */
.L_x_3237:
[----:B------:R-:W-:Y:S02]  /*0fb0*/  IMAD.MOV.U32 R18, RZ, RZ, R4 ;  /* 0x000000ffff127224 */ /* 0x000fe400078e0004 */
[----:B------:R-:W-:Y:S01]  /*0fc0*/  IMAD.MOV.U32 R19, RZ, RZ, R5 ;  /* 0x000000ffff137224 */ /* 0x000fe200078e0005 */
[----:B------:R-:W-:Y:S06]  /*0fd0*/  BRA `(.L_x_3239) ;  /* 0x0000000000247947 */ /* 0x000fec0003800000 */
.L_x_3234:
[-C--:B-----5:R-:W-:Y:S02]  /*0fe0*/  DFMA R2, R18, R40.reuse, R16 ;  /* 0x000000281202722b */ /* 0x0a0fe40000000010 */
[----:B------:R-:W-:-:S06]  /*0ff0*/  DFMA R18, R16, -R40, R18 ;  /* 0x800000281012722b */ /* 0x000fcc0000000012 */
[-C--:B------:R-:W-:Y:S02]  /*1000*/  DMUL R16, R2, R38.reuse ;  /* 0x0000002602107228 */ /* 0x080fe40000000000 */
[----:B------:R-:W-:Y:S01]  /*1010*/  DMUL R18, R18, R38 ;  /* 0x0000002612127228 */ /* 0x000fe20000000000 */
[----:B------:R-:W-:Y:S10]  /*1020*/  BRA `(.L_x_3239) ;  /* 0x0000000000107947 */ /* 0x000ff40003800000 */
.L_x_3233:
[-C--:B-----5:R-:W-:Y:S02]  /*1030*/  DFMA R2, R16, R36.reuse, R18 ;  /* 0x000000241002722b */ /* 0x0a0fe40000000012 */
[----:B------:R-:W-:-:S06]  /*1040*/  DFMA R18, R18, R36, -R16 ;  /* 0x000000241212722b */ /* 0x000fcc0000000810 */
[-C--:B------:R-:W-:Y:S02]  /*1050*/  DMUL R16, R2, R34.reuse ;  /* 0x0000002202107228 */ /* 0x080fe40000000000 */
[----:B------:R-:W-:-:S11]  /*1060*/  DMUL R18, R18, R34 ;  /* 0x0000002212127228 */ /* 0x000fd60000000000 */
.L_x_3239:
[----:B------:R-:W-:Y:S05]  /*1070*/  BRA.U !UP0, `(.L_x_3240) ;  /* 0x0000000508007547 */ /* 0x000fea000b800000 */
[-C--:B------:R-:W-:Y:S02]  /*1080*/  @!P0 DFMA R20, R26, R40.reuse, R24 ;  /* 0x000000281a14822b */ /* 0x080fe40000000018 */
[----:B------:R-:W-:-:S06]  /*1090*/  @!P0 DFMA R22, R24, -R40, R26 ;  /* 0x800000281816822b */ /* 0x000fcc000000001a */
[-C--:B------:R-:W-:Y:S02]  /*10a0*/  @!P0 DMUL R20, R20, R38.reuse ;  /* 0x0000002614148228 */ /* 0x080fe40000000000 */
[----:B------:R-:W-:Y:S01]  /*10b0*/  @!P0 DMUL R22, R22, R38 ;  /* 0x0000002616168228 */ /* 0x000fe20000000000 */
[----:B------:R-:W-:Y:S10]  /*10c0*/  @!P0 BRA `(.L_x_3241) ;  /* 0x0000000000fc8947 */ /* 0x000ff40003800000 */
[----:B------:R-:W-:Y:S01]  /*10d0*/  DADD R6, -RZ, |UR16| ;  /* 0x40000010ff067e29 */ /* 0x000fe20008000100 */
[----:B------:R-:W-:Y:S01]  /*10e0*/  IMAD.U32 R4, RZ, RZ, UR16 ;  /* 0x00000010ff047e24 */ /* 0x000fe2000f8e00ff */
[----:B------:R-:W-:Y:S01]  /*10f0*/  MOV R5, UR17 ;  /* 0x0000001100057c02 */ /* 0x000fe20008000f00 */
[----:B------:R-:W-:Y:S01]  /*1100*/  IMAD.MOV.U32 R2, RZ, RZ, 0x1 ;  /* 0x00000001ff027424 */ /* 0x000fe200078e00ff */
[----:B------:R-:W-:Y:S01]  /*1110*/  FSETP.GEU.AND P2, PT, |R25|, 6.5827683646048100446e-37, PT ;  /* 0x036000001900780b */ /* 0x000fe20003f4e200 */
        /* <DEDUP_REMOVED lines=21> */
.L_x_3243:
[----:B------:R-:W-:Y:S05]  /*1270*/  BSYNC.RECONVERGENT B1 ;  /* 0x0000000000017941 */ /* 0x000fea0003800200 */
.L_x_3242:
        /* <DEDUP_REMOVED lines=30> */
.L_x_3245:
[----:B------:R-:W-:Y:S05]  /*1460*/  BSYNC.RECONVERGENT B1 ;  /* 0x0000000000017941 */ /* 0x000fea0003800200 */
.L_x_3244:
[----:B------:R-:W-:Y:S05]  /*1470*/  BRA `(.L_x_3241) ;  /* 0x0000000000107947 */ /* 0x000fea0003800000 */
.L_x_3240:
[-C--:B------:R-:W-:Y:S02]  /*1480*/  DFMA R20, R24, R36.reuse, R26 ;  /* 0x000000241814722b */ /* 0x080fe4000000001a */
[----:B------:R-:W-:-:S06]  /*1490*/  DFMA R22, R26, R36, -R24 ;  /* 0x000000241a16722b */ /* 0x000fcc0000000818 */
[-C--:B------:R-:W-:Y:S02]  /*14a0*/  DMUL R20, R20, R34.reuse ;  /* 0x0000002214147228 */ /* 0x080fe40000000000 */
[----:B------:R-:W-:-:S11]  /*14b0*/  DMUL R22, R22, R34 ;  /* 0x0000002216167228 */ /* 0x000fd60000000000 */
.L_x_3241:
        /* <DEDUP_REMOVED lines=8> */
[----:B------:R-:W-:Y:S01]  /*1540*/  FSETP.GEU.AND P2, PT, |R9|, 6.5827683646048100446e-37, PT ;  /* 0x036000000900780b */ /* 0x000fe20003f4e200 */
[----:B------:R-:W-:Y:S01]  /*1550*/  IMAD.U32 R5, RZ, RZ, UR17 ;  /* 0x00000011ff057e24 */ /* 0x000fe2000f8e00ff */
[----:B------:R-:W-:Y:S01]  /*1560*/  BSSY.RECONVERGENT B1, `(.L_x_3248) ;  /* 0x0000016000017945 */ /* 0x000fe20003800200 */
[----:B------:R-:W-:Y:S01]  /*1570*/  IMAD.MOV.U32 R2, RZ, RZ, 0x1 ;  /* 0x00000001ff027424 */ /* 0x000fe200078e00ff */
[----:B------:R-:W0:Y:S05]  /*1580*/  MUFU.RCP64H R3, R7 ;  /* 0x0000000700037308 */ /* 0x000e2a0000001800 */
[----:B0-----:R-:W-:-:S08]  /*1590*/  DFMA R4, R2, -|R4|, 1 ;  /* 0x3ff000000204742b */ /* 0x001fd00000000c04 */
[----:B------:R-:W-:-:S08]  /*15a0*/  DFMA R4, R4, R4, R4 ;  /* 0x000000040404722b */ /* 0x000fd00000000004 */
[----:B------:R-:W-:Y:S01]  /*15b0*/  DFMA R4, R2, R4, R2 ;  /* 0x000000040204722b */ /* 0x000fe20000000002 */
[----:B------:R-:W-:Y:S01]  /*15c0*/  MOV R2, UR16 ;  /* 0x0000001000027c02 */ /* 0x000fe20008000f00 */
        /* <DEDUP_REMOVED lines=15> */
.L_x_3249:
[----:B------:R-:W-:Y:S05]  /*16c0*/  BSYNC.RECONVERGENT B1 ;  /* 0x0000000000017941 */ /* 0x000fea0003800200 */
.L_x_3248:
[----:B------:R-:W-:Y:S01]  /*16d0*/  DADD R6, -RZ, |UR10| ;  /* 0x4000000aff067e29 */ /* 0x000fe20008000100 */
[----:B------:R-:W-:Y:S01]  /*16e0*/  IMAD.U32 R8, RZ, RZ, UR10 ;  /* 0x0000000aff087e24 */ /* 0x000fe2000f8e00ff */
[----:B------:R-:W-:Y:S01]  /*16f0*/  MOV R4, 0x1 ;  /* 0x0000000100047802 */ /* 0x000fe20000000f00 */
[----:B------:R-:W-:Y:S01]  /*1700*/  IMAD.U32 R9, RZ, RZ, UR11 ;  /* 0x0000000bff097e24 */ /* 0x000fe2000f8e00ff */
[----:B------:R-:W-:Y:S01]  /*1710*/  FSETP.GEU.AND P2, PT, |R11|, 6.5827683646048100446e-37, PT ;  /* 0x036000000b00780b */ /* 0x000fe20003f4e200 */
[----:B------:R-:W-:Y:S01]  /*1720*/  BSSY.RECONVERGENT B1, `(.L_x_3250) ;  /* 0x0000019000017945 */ /* 0x000fe20003800200 */
[----:B------:R-:W0:Y:S01]  /*1730*/  MUFU.RCP64H R5, R7 ;  /* 0x0000000700057308 */ /* 0x000e220000001800 */
[----:B------:R-:W-:Y:S01]  /*1740*/  IMAD.MOV.U32 R24, RZ, RZ, R2 ;  /* 0x000000ffff187224 */ /* 0x000fe200078e0002 */
[----:B------:R-:W-:Y:S01]  /*1750*/  MOV R25, R3 ;  /* 0x0000000300197202 */ /* 0x000fe20000000f00 */
        /* <DEDUP_REMOVED lines=19> */
[----:B------:R-:W-:Y:S02]  /*1890*/  IMAD.MOV.U32 R26, RZ, RZ, R2 ;  /* 0x000000ffff1a7224 */ /* 0x000fe400078e0002 */
[----:B------:R-:W-:-:S07]  /*18a0*/  IMAD.MOV.U32 R27, RZ, RZ, R3 ;  /* 0x000000ffff1b7224 */ /* 0x000fce00078e0003 */
.L_x_3251:
[----:B------:R-:W-:Y:S05]  /*18b0*/  BSYNC.RECONVERGENT B1 ;  /* 0x0000000000017941 */ /* 0x000fea0003800200 */
.L_x_3250:
[----:B------:R-:W-:Y:S05]  /*18c0*/  BRA `(.L_x_3247) ;  /* 0x0000000000107947 */ /* 0x000fea0003800000 */
.L_x_3246:
[-C--:B------:R-:W-:Y:S02]  /*18d0*/  DFMA R24, R8, R36.reuse, R10 ;  /* 0x000000240818722b */ /* 0x080fe4000000000a */
[----:B------:R-:W-:-:S06]  /*18e0*/  DFMA R8, R10, R36, -R8 ;  /* 0x000000240a08722b */ /* 0x000fcc0000000808 */
[-C--:B------:R-:W-:Y:S02]  /*18f0*/  DMUL R24, R24, R34.reuse ;  /* 0x0000002218187228 */ /* 0x080fe40000000000 */
[----:B------:R-:W-:-:S11]  /*1900*/  DMUL R26, R8, R34 ;  /* 0x00000022081a7228 */ /* 0x000fd60000000000 */
.L_x_3247:
        /* <DEDUP_REMOVED lines=32> */
.L_x_3255:
[----:B------:R-:W-:Y:S05]  /*1b10*/  BSYNC.RECONVERGENT B1 ;  /* 0x0000000000017941 */ /* 0x000fea0003800200 */
.L_x_3254:
        /* <DEDUP_REMOVED lines=30> */
.L_x_3257:
[----:B------:R-:W-:Y:S05]  /*1d00*/  BSYNC.RECONVERGENT B1 ;  /* 0x0000000000017941 */ /* 0x000fea0003800200 */
.L_x_3256:
[----:B------:R-:W-:Y:S05]  /*1d10*/  BRA `(.L_x_3253) ;  /* 0x0000000000107947 */ /* 0x000fea0003800000 */
.L_x_3252:
[-C--:B------:R-:W-:Y:S02]  /*1d20*/  DFMA R8, R12, R36.reuse, R14 ;  /* 0x000000240c08722b */ /* 0x080fe4000000000e */
[----:B------:R-:W-:-:S06]  /*1d30*/  DFMA R10, R14, R36, -R12 ;  /* 0x000000240e0a722b */ /* 0x000fcc000000080c */
[-C--:B------:R-:W-:Y:S02]  /*1d40*/  DMUL R8, R8, R34.reuse ;  /* 0x0000002208087228 */ /* 0x080fe40000000000 */
[----:B------:R-:W-:-:S11]  /*1d50*/  DMUL R10, R10, R34 ;  /* 0x000000220a0a7228 */ /* 0x000fd60000000000 */
.L_x_3253:
[----:B------:R-:W-:Y:S01]  /*1d60*/  IADD3 R3, P2, PT, R28, UR4, RZ ;  /* 0x000000041c037c10 */ /* 0x000fe2000ff5e0ff */
[----:B------:R-:W-:Y:S02]  /*1d70*/  IMAD.U32 R5, RZ, RZ, UR12 ;  /* 0x0000000cff057e24 */ /* 0x000fe4000f8e00ff */
[----:B------:R-:W-:Y:S01]  /*1d80*/  IMAD.U32 R0, RZ, RZ, UR12 ;  /* 0x0000000cff007e24 */ /* 0x000fe2000f8e00ff */
[----:B------:R-:W-:Y:S01]  /*1d90*/  ISETP.GE.U32.AND P1, PT, R3, UR13, PT ;  /* 0x0000000d03007c0c */ /* 0x000fe2000bf26070 */
[----:B------:R-:W-:Y:S01]  /*1da0*/  IMAD.X R6, RZ, RZ, UR5, P2 ;  /* 0x00000005ff067e24 */ /* 0x000fe200090e06ff */
[----:B------:R-:W-:Y:S01]  /*1db0*/  IADD3 R5, P3, P4, R5, UR4, R28 ;  /* 0x0000000405057c10 */ /* 0x000fe2000fc7e01c */
[----:B------:R-:W-:Y:S02]  /*1dc0*/  ULEA UR4, UP0, UR12, UR4, 0x2 ;  /* 0x000000040c047291 */ /* 0x000fe4000f8010ff */
[----:B------:R-:W-:Y:S02]  /*1dd0*/  IADD3 R0, P5, P6, R0, UR12, R3 ;  /* 0x0000000c00007c10 */ /* 0x000fe4000febe003 */
[----:B------:R-:W-:-:S02]  /*1de0*/  ISETP.GE.U32.AND P2, PT, R5, UR13, PT ;  /* 0x0000000d05007c0c */ /* 0x000fc4000bf46070 */
[----:B------:R-:W-:Y:S01]  /*1df0*/  IADD3.X R12, PT, PT, RZ, UR5, RZ, P3, P4 ;  /* 0x00000005ff0c7c10 */ /* 0x000fe20009fe84ff */
[----:B------:R-:W-:Y:S01]  /*1e00*/  UIADD3.X UR5, UPT, UPT, URZ, UR5, URZ, UP0, !UPT ;  /* 0x00000005ff057290 */ /* 0x000fe200087fe4ff */
[----:B------:R-:W-:Y:S01]  /*1e10*/  IADD3 R13, P3, PT, R0, UR12, RZ ;  /* 0x0000000c000d7c10 */ /* 0x000fe2000ff7e0ff */
[----:B------:R-:W-:Y:S01]  /*1e20*/  UISETP.GE.U32.AND UP0, UPT, UR4, UR13, UPT ;  /* 0x0000000d0400728c */ /* 0x000fe2000bf06070 */
[----:B------:R-:W-:Y:S02]  /*1e30*/  IADD3.X R7, PT, PT, RZ, R6, RZ, P5, P6 ;  /* 0x00000006ff077210 */ /* 0x000fe40002fec4ff */
[----:B------:R-:W-:Y:S01]  /*1e40*/  ISETP.GE.U32.AND.EX P1, PT, R6, UR14, PT, P1 ;  /* 0x0000000e06007c0c */ /* 0x000fe2000bf26110 */
[----:B------:R-:W-:Y:S01]  /*1e50*/  UISETP.GE.U32.AND.EX UP0, UPT, UR5, UR14, UPT, UP0 ;  /* 0x0000000e0500728c */ /* 0x000fe2000bf06100 */
[----:B------:R-:W-:Y:S02]  /*1e60*/  ISETP.GE.U32.AND P4, PT, R0, UR13, PT ;  /* 0x0000000d00007c0c */ /* 0x000fe4000bf86070 */
[----:B------:R-:W-:-:S02]  /*1e70*/  ISETP.GE.U32.AND.EX P2, PT, R12, UR14, PT, P2 ;  /* 0x0000000e0c007c0c */ /* 0x000fc4000bf46120 */
[----:B------:R-:W-:Y:S02]  /*1e80*/  ISETP.GE.U32.AND P5, PT, R13, UR13, PT ;  /* 0x0000000d0d007c0c */ /* 0x000fe4000bfa6070 */
[----:B------:R-:W-:Y:S02]  /*1e90*/  IADD3.X R14, PT, PT, RZ, R7, RZ, P3, !PT ;  /* 0x00000007ff0e7210 */ /* 0x000fe40001ffe4ff */
[----:B------:R-:W-:Y:S02]  /*1ea0*/  ISETP.GE.U32.AND.EX P3, PT, R7, UR14, PT, P4 ;  /* 0x0000000e07007c0c */ /* 0x000fe4000bf66140 */
[----:B------:R-:W-:Y:S02]  /*1eb0*/  ISETP.GE.U32.AND.EX P4, PT, R14, UR14, PT, P5 ;  /* 0x0000000e0e007c0c */ /* 0x000fe4000bf86150 */
[----:B------:R-:W-:-:S03]  /*1ec0*/  @!P1 LEA R2, P5, R3, UR8, 0x4 ;  /* 0x0000000803029c11 */ /* 0x000fc6000f8a20ff */
[----:B------:R-:W-:Y:S02]  /*1ed0*/  @!P2 LEA R4, P6, R5, UR8, 0x4 ;  /* 0x000000080504ac11 */ /* 0x000fe4000f8c20ff */
[----:B------:R-:W-:Y:S02]  /*1ee0*/  @!P1 LEA.HI.X R3, R3, UR9, R6, 0x4, P5 ;  /* 0x0000000903039c11 */ /* 0x000fe4000a8f2406 */
[----:B------:R-:W-:Y:S02]  /*1ef0*/  @!P2 LEA.HI.X R5, R5, UR9, R12, 0x4, P6 ;  /* 0x000000090505ac11 */ /* 0x000fe4000b0f240c */
[C---:B------:R-:W-:Y:S01]  /*1f00*/  @!P3 LEA R6, P5, R0.reuse, UR8, 0x4 ;  /* 0x000000080006bc11 */ /* 0x040fe2000f8a20ff */
[----:B------:R2:W-:Y:S01]  /*1f10*/  @!P1 STG.E.128 desc[UR18][R2.64], R16 ;  /* 0x0000001002009986 */ /* 0x0005e2000c101d12 */
[C---:B------:R-:W-:Y:S02]  /*1f20*/  @!P4 LEA R12, P6, R13.reuse, UR8, 0x4 ;  /* 0x000000080d0ccc11 */ /* 0x040fe4000f8c20ff */
[----:B------:R-:W-:Y:S01]  /*1f30*/  @!P3 LEA.HI.X R7, R0, UR9, R7, 0x4, P5 ;  /* 0x000000090007bc11 */ /* 0x000fe2000a8f2407 */
[----:B------:R2:W-:Y:S01]  /*1f40*/  @!P2 STG.E.128 desc[UR18][R4.64], R20 ;  /* 0x000000140400a986 */ /* 0x0005e2000c101d12 */
[----:B------:R-:W-:-:S03]  /*1f50*/  @!P4 LEA.HI.X R13, R13, UR9, R14, 0x4, P6 ;  /* 0x000000090d0dcc11 */ /* 0x000fc6000b0f240e */
[----:B------:R2:W-:Y:S04]  /*1f60*/  @!P3 STG.E.128 desc[UR18][R6.64], R24 ;  /* 0x000000180600b986 */ /* 0x0005e8000c101d12 */
[----:B------:R2:W-:Y:S01]  /*1f70*/  @!P4 STG.E.128 desc[UR18][R12.64], R8 ;  /* 0x000000080c00c986 */ /* 0x0005e2000c101d12 */
[----:B------:R-:W-:Y:S05]  /*1f80*/  BRA.U !UP0, `(.L_x_3258) ;  /* 0xffffffe908607547 */ /* 0x000fea000b83ffff */
[----:B------:R-:W-:Y:S05]  /*1f90*/  EXIT ;  /* 0x000000000000794d */ /* 0x000fea0003800000 */
.L_x_3226:
[----:B------:R-:W1:Y:S02]  /*1fa0*/  S2R R28, SR_TID.X ;  /* 0x00000000001c7919 */ /* 0x000e640000002100 */
[----:B-1----:R-:W-:-:S03]  /*1fb0*/  IMAD.WIDE.U32 R2, R28, 0x4, RZ ;  /* 0x000000041c027825 */ /* 0x002fc600078e00ff */
[----:B------:R-:W-:-:S04]  /*1fc0*/  ISETP.GE.U32.AND P0, PT, R2, UR12, PT ;  /* 0x0000000c02007c0c */ /* 0x000fc8000bf06070 */
[----:B------:R-:W-:-:S13]  /*1fd0*/  ISETP.GE.AND.EX P0, PT, R3, UR4, PT, P0 ;  /* 0x0000000403007c0c */ /* 0x000fda000bf06300 */
[----:B0-2---:R-:W-:Y:S05]  /*1fe0*/  @P0 EXIT ;  /* 0x000000000000094d */ /* 0x005fea0003800000 */
[----:B------:R-:W0:Y:S01]  /*1ff0*/  MUFU.RCP64H R3, UR17 ;  /* 0x0000001100037d08 */ /* 0x000e220008001800 */
[----:B------:R-:W-:Y:S01]  /*2000*/  IMAD.U32 R4, RZ, RZ, UR16 ;  /* 0x00000010ff047e24 */ /* 0x000fe2000f8e00ff */
[----:B------:R-:W-:Y:S01]  /*2010*/  DSETP.NEU.AND P0, PT, RZ, UR10, PT ;  /* 0x0000000aff007e2a */ /* 0x000fe2000bf0d000 */
[----:B------:R-:W-:Y:S02]  /*2020*/  IMAD.U32 R5, RZ, RZ, UR17 ;  /* 0x00000011ff057e24 */ /* 0x000fe4000f8e00ff */
[----:B------:R-:W-:Y:S02]  /*2030*/  IMAD.MOV.U32 R2, RZ, RZ, 0x1 ;  /* 0x00000001ff027424 */ /* 0x000fe400078e00ff */
[----:B------:R-:W-:Y:S01]  /*2040*/  IMAD.MOV.U32 R29, RZ, RZ, RZ ;  /* 0x000000ffff1d7224 */ /* 0x000fe200078e00ff */
[----:B------:R-:W-:-:S03]  /*2050*/  DSETP.EQ.AND P0, PT, RZ, UR16, !P0 ;  /* 0x00000010ff007e2a */ /* 0x000fc6000c702000 */
        /* <DEDUP_REMOVED lines=22> */
[----:B------:R-:W-:Y:S01]  /*21c0*/  MOV R0, 0x2230 ;  /* 0x0000223000007802 */ /* 0x000fe20000000f00 */
[----:B------:R-:W-:Y:S02]  /*21d0*/  IMAD.U32 R2, RZ, RZ, UR10 ;  /* 0x0000000aff027e24 */ /* 0x000fe4000f8e00ff */
[----:B------:R-:W-:Y:S02]  /*21e0*/  IMAD.U32 R5, RZ, RZ, UR11 ;  /* 0x0000000bff057e24 */ /* 0x000fe4000f8e00ff */
[----:B------:R-:W-:-:S02]  /*21f0*/  IMAD.U32 R7, RZ, RZ, UR17 ;  /* 0x00000011ff077e24 */ /* 0x000fc4000f8e00ff */
[----:B------:R-:W-:Y:S02]  /*2200*/  IMAD.MOV.U32 R4, RZ, RZ, R6 ;  /* 0x000000ffff047224 */ /* 0x000fe400078e0006 */
[----:B------:R-:W-:-:S07]  /*2210*/  IMAD.MOV.U32 R3, RZ, RZ, R9 ;  /* 0x000000ffff037224 */ /* 0x000fce00078e0009 */
[----:B------:R-:W-:Y:S05]  /*2220*/  CALL.REL.NOINC `($__internal_74_$__cuda_sm20_div_rn_f64_full) ;  /* 0x0000001800947944 */ /* 0x000fea0003c00000 */
[----:B------:R-:W-:Y:S01]  /*2230*/  MOV R40, R2 ;  /* 0x0000000200287202 */ /* 0x000fe20000000f00 */
[----:B------:R-:W-:-:S07]  /*2240*/  IMAD.MOV.U32 R41, RZ, RZ, R3 ;  /* 0x000000ffff297224 */ /* 0x000fce00078e0003 */
.L_x_3259:
[----:B------:R-:W-:Y:S01]  /*2250*/  IMAD.U32 R6, RZ, RZ, UR10 ;  /* 0x0000000aff067e24 */ /* 0x000fe2000f8e00ff */
[----:B------:R-:W-:Y:S01]  /*2260*/  BSSY.RECONVERGENT B0, `(.L_x_3260) ;  /* 0x0000012000007945 */ /* 0x000fe20003800200 */
[----:B------:R-:W-:-:S06]  /*2270*/  IMAD.U32 R7, RZ, RZ, UR11 ;  /* 0x0000000bff077e24 */ /* 0x000fcc000f8e00ff */
[----:B------:R-:W-:-:S06]  /*2280*/  DFMA R6, R40, R6, UR16 ;  /* 0x0000001028067e2b */ /* 0x000fcc0008000006 */
[----:B------:R-:W0:Y:S04]  /*2290*/  MUFU.RCP64H R3, R7 ;  /* 0x0000000700037308 */ /* 0x000e280000001800 */
[----:B------:R-:W-:-:S04]  /*22a0*/  IADD3 R2, PT, PT, R7, 0x300402, RZ ;  /* 0x0030040207027810 */ /* 0x000fc80007ffe0ff */
[----:B------:R-:W-:Y:S02]  /*22b0*/  FSETP.GEU.AND P1, PT, |R2|, 5.8789094863358348022e-39, PT ;  /* 0x004004020200780b */ /* 0x000fe40003f2e200 */
        /* <DEDUP_REMOVED lines=10> */
[----:B------:R-:W-:Y:S02]  /*2360*/  IMAD.MOV.U32 R38, RZ, RZ, R34 ;  /* 0x000000ffff267224 */ /* 0x000fe400078e0022 */
[----:B------:R-:W-:-:S07]  /*2370*/  IMAD.MOV.U32 R39, RZ, RZ, R35 ;  /* 0x000000ffff277224 */ /* 0x000fce00078e0023 */
.L_x_3261:
[----:B------:R-:W-:Y:S05]  /*2380*/  BSYNC.RECONVERGENT B0 ;  /* 0x0000000000007941 */ /* 0x000fea0003800200 */
.L_x_3260:
[----:B------:R-:W0:Y:S01]  /*2390*/  MUFU.RCP64H R3, UR11 ;  /* 0x0000000b00037d08 */ /* 0x000e220008001800 */
[----:B------:R-:W-:Y:S01]  /*23a0*/  MOV R4, UR10 ;  /* 0x0000000a00047c02 */ /* 0x000fe20008000f00 */
[----:B------:R-:W-:Y:S02]  /*23b0*/  IMAD.U32 R5, RZ, RZ, UR11 ;  /* 0x0000000bff057e24 */ /* 0x000fe4000f8e00ff */
[----:B------:R-:W-:-:S06]  /*23c0*/  IMAD.MOV.U32 R2, RZ, RZ, 0x1 ;  /* 0x00000001ff027424 */ /* 0x000fcc00078e00ff */
[----:B0-----:R-:W-:-:S08]  /*23d0*/  DFMA R4, R2, -R4, 1 ;  /* 0x3ff000000204742b */ /* 0x001fd00000000804 */
[----:B------:R-:W-:-:S08]  /*23e0*/  DFMA R4, R4, R4, R4 ;  /* 0x000000040404722b */ /* 0x000fd00000000004 */
[----:B------:R-:W-:Y:S01]  /*23f0*/  DFMA R4, R2, R4, R2 ;  /* 0x000000040204722b */ /* 0x000fe20000000002 */
[----:B------:R-:W-:Y:S01]  /*2400*/  IMAD.U32 R2, RZ, RZ, UR10 ;  /* 0x0000000aff027e24 */ /* 0x000fe2000f8e00ff */
[----:B------:R-:W-:-:S06]  /*2410*/  MOV R3, UR11 ;  /* 0x0000000b00037c02 */ /* 0x000fcc0008000f00 */
[----:B------:R-:W-:-:S08]  /*2420*/  DFMA R2, R4, -R2, 1 ;  /* 0x3ff000000402742b */ /* 0x000fd00000000802 */
[----:B------:R-:W-:Y:S01]  /*2430*/  DFMA R2, R4, R2, R4 ;  /* 0x000000020402722b */ /* 0x000fe20000000004 */
[----:B------:R-:W-:Y:S02]  /*2440*/  IMAD.U32 R4, RZ, RZ, UR10 ;  /* 0x0000000aff047e24 */ /* 0x000fe4000f8e00ff */
[----:B------:R-:W-:-:S05]  /*2450*/  IMAD.U32 R5, RZ, RZ, UR11 ;  /* 0x0000000bff057e24 */ /* 0x000fca000f8e00ff */
        /* <DEDUP_REMOVED lines=13> */
[----:B------:R-:W-:Y:S01]  /*2530*/  IMAD.U32 R4, RZ, RZ, UR16 ;  /* 0x00000010ff047e24 */ /* 0x000fe2000f8e00ff */
[----:B------:R-:W-:Y:S01]  /*2540*/  MOV R4, R6 ;  /* 0x0000000600047202 */ /* 0x000fe20000000f00 */
[----:B------:R-:W-:Y:S02]  /*2550*/  IMAD.U32 R5, RZ, RZ, UR17 ;  /* 0x00000011ff057e24 */ /* 0x000fe4000f8e00ff */
[----:B------:R-:W-:Y:S02]  /*2560*/  IMAD.U32 R7, RZ, RZ, UR11 ;  /* 0x0000000bff077e24 */ /* 0x000fe4000f8e00ff */
[----:B------:R-:W-:-:S02]  /*2570*/  IMAD.U32 R8, RZ, RZ, UR10 ;  /* 0x0000000aff087e24 */ /* 0x000fc4000f8e00ff */
[----:B------:R-:W-:-:S07]  /*2580*/  IMAD.MOV.U32 R3, RZ, RZ, R9 ;  /* 0x000000ffff037224 */ /* 0x000fce00078e0009 */
[----:B------:R-:W-:Y:S05]  /*2590*/  CALL.REL.NOINC `($__internal_74_$__cuda_sm20_div_rn_f64_full) ;  /* 0x0000001400b87944 */ /* 0x000fea0003c00000 */
[----:B------:R-:W-:Y:S02]  /*25a0*/  IMAD.MOV.U32 R36, RZ, RZ, R2 ;  /* 0x000000ffff247224 */ /* 0x000fe400078e0002 */
[----:B------:R-:W-:-:S07]  /*25b0*/  IMAD.MOV.U32 R37, RZ, RZ, R3 ;  /* 0x000000ffff257224 */ /* 0x000fce00078e0003 */
.L_x_3262:
[----:B------:R-:W-:Y:S01]  /*25c0*/  MOV R6, UR16 ;  /* 0x0000001000067c02 */ /* 0x000fe20008000f00 */
[----:B------:R-:W-:Y:S01]  /*25d0*/  IMAD.U32 R7, RZ, RZ, UR17 ;  /* 0x00000011ff077e24 */ /* 0x000fe2000f8e00ff */
        /* <DEDUP_REMOVED lines=15> */
.L_x_3264:
[----:B------:R-:W-:Y:S05]  /*26d0*/  BSYNC.RECONVERGENT B0 ;  /* 0x0000000000007941 */ /* 0x000fea0003800200 */
.L_x_3263:
[----:B------:R-:W0:Y:S02]  /*26e0*/  LDCU UR5, c[0x0][0x360] ;  /* 0x00006c00ff0577ac */ /* 0x000e240008000800 */
.L_x_3290:
[----:B-1----:R-:W-:-:S04]  /*26f0*/  LEA R2, P1, R28, UR6, 0x6 ;  /* 0x000000061c027c11 */ /* 0x002fc8000f8230ff */
[----:B------:R-:W-:-:S05]  /*2700*/  LEA.HI.X R3, R28, UR7, R29, 0x6, P1 ;  /* 0x000000071c037c11 */ /* 0x000fca00088f341d */
[----:B------:R1:W5:Y:S04]  /*2710*/  LDG.E.ENL2.256 R24, R16, desc[UR18][R2.64] ;  /* 0xfe0000120210797e */ /* 0x0003680008121918 */
[----:B------:R1:W5:Y:S01]  /*2720*/  LDG.E.ENL2.256 R12, R8, desc[UR18][R2.64+0x20] ;  /* 0xfe0001120208797e */ /* 0x000362000812190c */
[----:B------:R-:W-:Y:S01]  /*2730*/  MOV R4, UR16 ;  /* 0x0000001000047c02 */ /* 0x000fe20008000f00 */
[----:B------:R-:W-:-:S06]  /*2740*/  IMAD.U32 R5, RZ, RZ, UR17 ;  /* 0x00000011ff057e24 */ /* 0x000fcc000f8e00ff */
[----:B------:R-:W-:-:S14]  /*2750*/  DSETP.GE.AND P2, PT, |R4|, |UR10|, PT ;  /* 0x4000000a04007e2a */ /* 0x000fdc000bf46200 */
[----:B-1----:R-:W-:Y:S05]  /*2760*/  @!P2 BRA `(.L_x_3265) ;  /* 0x00000004000ca947 */ /* 0x002fea0003800000 */
[----:B------:R-:W-:Y:S05]  /*2770*/  @!P0 BRA `(.L_x_3266) ;  /* 0x0000000000f48947 */ /* 0x000fea0003800000 */
[----:B------:R-:W-:Y:S01]  /*2780*/  DADD R6, -RZ, |UR16| ;  /* 0x40000010ff067e29 */ /* 0x000fe20008000100 */
[----:B------:R-:W-:Y:S01]  /*2790*/  IMAD.U32 R4, RZ, RZ, UR16 ;  /* 0x00000010ff047e24 */ /* 0x000fe2000f8e00ff */
[----:B------:R-:W-:Y:S01]  /*27a0*/  MOV R2, 0x1 ;  /* 0x0000000100027802 */ /* 0x000fe20000000f00 */
[----:B------:R-:W-:Y:S01]  /*27b0*/  IMAD.U32 R5, RZ, RZ, UR17 ;  /* 0x00000011ff057e24 */ /* 0x000fe2000f8e00ff */
[----:B-----5:R-:W-:Y:S01]  /*27c0*/  FSETP.GEU.AND P3, PT, |R17|, 6.5827683646048100446e-37, PT ;  /* 0x036000001100780b */ /* 0x020fe20003f6e200 */
[----:B------:R-:W-:Y:S01]  /*27d0*/  BSSY.RECONVERGENT B1, `(.L_x_3267) ;  /* 0x0000015000017945 */ /* 0x000fe20003800200 */
[----:B------:R-:W1:Y:S03]  /*27e0*/  MUFU.RCP64H R3, R7 ;  /* 0x0000000700037308 */ /* 0x000e660000001800 */
[----:B-1----:R-:W-:-:S08]  /*27f0*/  DFMA R4, R2, -|R4|, 1 ;  /* 0x3ff000000204742b */ /* 0x002fd00000000c04 */
        /* <DEDUP_REMOVED lines=17> */
[----:B0-----:R-:W-:Y:S05]  /*2910*/  CALL.REL.NOINC `($__internal_74_$__cuda_sm20_div_rn_f64_full) ;  /* 0x0000001000d87944 */ /* 0x001fea0003c00000 */
.L_x_3268:
[----:B0-----:R-:W-:Y:S05]  /*2920*/  BSYNC.RECONVERGENT B1 ;  /* 0x0000000000017941 */ /* 0x001fea0003800200 */
.L_x_3267:
        /* <DEDUP_REMOVED lines=16> */
[----:B------:R-:W-:Y:S01]  /*2a30*/  DFMA R4, R20, R16, R4 ;  /* 0x000000101404722b */ /* 0x000fe20000000004 */
[----:B------:R-:W-:Y:S01]  /*2a40*/  MOV R16, R2 ;  /* 0x0000000200107202 */ /* 0x000fe20000000f00 */
[----:B------:R-:W-:-:S08]  /*2a50*/  IMAD.MOV.U32 R17, RZ, RZ, R3 ;  /* 0x000000ffff117224 */ /* 0x000fd000078e0003 */
        /* <DEDUP_REMOVED lines=11> */
.L_x_3270:
[----:B------:R-:W-:Y:S05]  /*2b10*/  BSYNC.RECONVERGENT B1 ;  /* 0x0000000000017941 */ /* 0x000fea0003800200 */
.L_x_3269:
[----:B------:R-:W-:Y:S01]  /*2b20*/  MOV R18, R4 ;  /* 0x0000000400127202 */ /* 0x000fe20000000f00 */
[----:B------:R-:W-:Y:S01]  /*2b30*/  IMAD.MOV.U32 R19, RZ, RZ, R5 ;  /* 0x000000ffff137224 */ /* 0x000fe200078e0005 */
[----:B------:R-:W-:Y:S06]  /*2b40*/  BRA `(.L_x_3271) ;  /* 0x0000000000247947 */ /* 0x000fec0003800000 */
.L_x_3266:
[-C--:B-----5:R-:W-:Y:S02]  /*2b50*/  DFMA R2, R18, R40.reuse, R16 ;  /* 0x000000281202722b */ /* 0x0a0fe40000000010 */
[----:B------:R-:W-:-:S06]  /*2b60*/  DFMA R18, R16, -R40, R18 ;  /* 0x800000281012722b */ /* 0x000fcc0000000012 */
[-C--:B------:R-:W-:Y:S02]  /*2b70*/  DMUL R16, R2, R38.reuse ;  /* 0x0000002602107228 */ /* 0x080fe40000000000 */
[----:B------:R-:W-:Y:S01]  /*2b80*/  DMUL R18, R18, R38 ;  /* 0x0000002612127228 */ /* 0x000fe20000000000 */
[----:B------:R-:W-:Y:S10]  /*2b90*/  BRA `(.L_x_3271) ;  /* 0x0000000000107947 */ /* 0x000ff40003800000 */
.L_x_3265:
[-C--:B-----5:R-:W-:Y:S02]  /*2ba0*/  DFMA R2, R16, R36.reuse, R18 ;  /* 0x000000241002722b */ /* 0x0a0fe40000000012 */
[----:B------:R-:W-:-:S06]  /*2bb0*/  DFMA R18, R18, R36, -R16 ;  /* 0x000000241212722b */ /* 0x000fcc0000000810 */
[-C--:B------:R-:W-:Y:S02]  /*2bc0*/  DMUL R16, R2, R34.reuse ;  /* 0x0000002202107228 */ /* 0x080fe40000000000 */
[----:B------:R-:W-:-:S11]  /*2bd0*/  DMUL R18, R18, R34 ;  /* 0x0000002212127228 */ /* 0x000fd60000000000 */
.L_x_3271:
[----:B------:R-:W-:Y:S05]  /*2be0*/  @!P2 BRA `(.L_x_3272) ;  /* 0x000000040000a947 */ /* 0x000fea0003800000 */
[-C--:B------:R-:W-:Y:S02]  /*2bf0*/  @!P0 DFMA R20, R26, R40.reuse, R24 ;  /* 0x000000281a14822b */ /* 0x080fe40000000018 */
[----:B------:R-:W-:-:S06]  /*2c00*/  @!P0 DFMA R22, R24, -R40, R26 ;  /* 0x800000281816822b */ /* 0x000fcc000000001a */
[-C--:B------:R-:W-:Y:S02]  /*2c10*/  @!P0 DMUL R20, R20, R38.reuse ;  /* 0x0000002614148228 */ /* 0x080fe40000000000 */
[----:B------:R-:W-:Y:S01]  /*2c20*/  @!P0 DMUL R22, R22, R38 ;  /* 0x0000002616168228 */ /* 0x000fe20000000000 */
[----:B------:R-:W-:Y:S10]  /*2c30*/  @!P0 BRA `(.L_x_3273) ;  /* 0x0000000000fc8947 */ /* 0x000ff40003800000 */
[----:B------:R-:W-:Y:S01]  /*2c40*/  DADD R6, -RZ, |UR16| ;  /* 0x40000010ff067e29 */ /* 0x000fe20008000100 */
[----:B------:R-:W-:Y:S01]  /*2c50*/  IMAD.U32 R4, RZ, RZ, UR16 ;  /* 0x00000010ff047e24 */ /* 0x000fe2000f8e00ff */
[----:B------:R-:W-:Y:S01]  /*2c60*/  MOV R2, 0x1 ;  /* 0x0000000100027802 */ /* 0x000fe20000000f00 */
[----:B------:R-:W-:Y:S01]  /*2c70*/  IMAD.U32 R5, RZ, RZ, UR17 ;  /* 0x00000011ff057e24 */ /* 0x000fe2000f8e00ff */
[----:B------:R-:W-:Y:S01]  /*2c80*/  FSETP.GEU.AND P3, PT, |R25|, 6.5827683646048100446e-37, PT ;  /* 0x036000001900780b */ /* 0x000fe20003f6e200 */
        /* <DEDUP_REMOVED lines=21> */
.L_x_3275:
[----:B0-----:R-:W-:Y:S05]  /*2de0*/  BSYNC.RECONVERGENT B1 ;  /* 0x0000000000017941 */ /* 0x001fea0003800200 */
.L_x_3274:
        /* <DEDUP_REMOVED lines=30> */
.L_x_3277:
[----:B------:R-:W-:Y:S05]  /*2fd0*/  BSYNC.RECONVERGENT B1 ;  /* 0x0000000000017941 */ /* 0x000fea0003800200 */
.L_x_3276:
[----:B------:R-:W-:Y:S05]  /*2fe0*/  BRA `(.L_x_3273) ;  /* 0x0000000000107947 */ /* 0x000fea0003800000 */
.L_x_3272:
[-C--:B------:R-:W-:Y:S02]  /*2ff0*/  DFMA R20, R24, R36.reuse, R26 ;  /* 0x000000241814722b */ /* 0x080fe4000000001a */
[----:B------:R-:W-:-:S06]  /*3000*/  DFMA R22, R26, R36, -R24 ;  /* 0x000000241a16722b */ /* 0x000fcc0000000818 */
[-C--:B------:R-:W-:Y:S02]  /*3010*/  DMUL R20, R20, R34.reuse ;  /* 0x0000002214147228 */ /* 0x080fe40000000000 */
[----:B------:R-:W-:-:S11]  /*3020*/  DMUL R22, R22, R34 ;  /* 0x0000002216167228 */ /* 0x000fd60000000000 */
.L_x_3273:
[----:B------:R-:W-:Y:S05]  /*3030*/  @!P2 BRA `(.L_x_3278) ;  /* 0x000000040000a947 */ /* 0x000fea0003800000 */
[-C--:B------:R-:W-:Y:S02]  /*3040*/  @!P0 DFMA R24, R10, R40.reuse, R8 ;  /* 0x000000280a18822b */ /* 0x080fe40000000008 */
[----:B------:R-:W-:-:S06]  /*3050*/  @!P0 DFMA R26, R8, -R40, R10 ;  /* 0x80000028081a822b */ /* 0x000fcc000000000a */
[-C--:B------:R-:W-:Y:S02]  /*3060*/  @!P0 DMUL R24, R24, R38.reuse ;  /* 0x0000002618188228 */ /* 0x080fe40000000000 */
[----:B------:R-:W-:Y:S01]  /*3070*/  @!P0 DMUL R26, R26, R38 ;  /* 0x000000261a1a8228 */ /* 0x000fe20000000000 */
[----:B------:R-:W-:Y:S10]  /*3080*/  @!P0 BRA `(.L_x_3279) ;  /* 0x0000000000fc8947 */ /* 0x000ff40003800000 */
[----:B------:R-:W-:Y:S01]  /*3090*/  DADD R6, -RZ, |UR16| ;  /* 0x40000010ff067e29 */ /* 0x000fe20008000100 */
[----:B------:R-:W-:Y:S01]  /*30a0*/  MOV R4, UR16 ;  /* 0x0000001000047c02 */ /* 0x000fe20008000f00 */
[----:B------:R-:W-:Y:S01]  /*30b0*/  IMAD.U32 R5, RZ, RZ, UR17 ;  /* 0x00000011ff057e24 */ /* 0x000fe2000f8e00ff */
[----:B------:R-:W-:Y:S01]  /*30c0*/  FSETP.GEU.AND P3, PT, |R9|, 6.5827683646048100446e-37, PT ;  /* 0x036000000900780b */ /* 0x000fe20003f6e200 */
[----:B------:R-:W-:Y:S01]  /*30d0*/  IMAD.MOV.U32 R2, RZ, RZ, 0x1 ;  /* 0x00000001ff027424 */ /* 0x000fe200078e00ff */
[----:B------:R-:W-:Y:S01]  /*30e0*/  BSSY.RECONVERGENT B1, `(.L_x_3280) ;  /* 0x0000015000017945 */ /* 0x000fe20003800200 */
[----:B------:R-:W1:Y:S04]  /*30f0*/  MUFU.RCP64H R3, R7 ;  /* 0x0000000700037308 */ /* 0x000e680000001800 */
[----:B-1----:R-:W-:-:S08]  /*3100*/  DFMA R4, R2, -|R4|, 1 ;  /* 0x3ff000000204742b */ /* 0x002fd00000000c04 */
        /* <DEDUP_REMOVED lines=18> */
.L_x_3281:
[----:B0-----:R-:W-:Y:S05]  /*3230*/  BSYNC.RECONVERGENT B1 ;  /* 0x0000000000017941 */ /* 0x001fea0003800200 */
.L_x_3280:
[----:B------:R-:W-:Y:S01]  /*3240*/  DADD R6, -RZ, |UR10| ;  /* 0x4000000aff067e29 */ /* 0x000fe20008000100 */
[----:B------:R-:W-:Y:S01]  /*3250*/  IMAD.U32 R8, RZ, RZ, UR10 ;  /* 0x0000000aff087e24 */ /* 0x000fe2000f8e00ff */
[----:B------:R-:W-:Y:S01]  /*3260*/  FSETP.GEU.AND P3, PT, |R11|, 6.5827683646048100446e-37, PT ;  /* 0x036000000b00780b */ /* 0x000fe20003f6e200 */
[----:B------:R-:W-:Y:S01]  /*3270*/  IMAD.U32 R9, RZ, RZ, UR11 ;  /* 0x0000000bff097e24 */ /* 0x000fe2000f8e00ff */
[----:B------:R-:W-:Y:S01]  /*3280*/  BSSY.RECONVERGENT B1, `(.L_x_3282) ;  /* 0x000001a000017945 */ /* 0x000fe20003800200 */
[----:B------:R-:W-:Y:S01]  /*3290*/  IMAD.MOV.U32 R4, RZ, RZ, 0x1 ;  /* 0x00000001ff047424 */ /* 0x000fe200078e00ff */
[----:B------:R-:W0:Y:S01]  /*32a0*/  MUFU.RCP64H R5, R7 ;  /* 0x0000000700057308 */ /* 0x000e220000001800 */
[----:B------:R-:W-:Y:S02]  /*32b0*/  IMAD.MOV.U32 R24, RZ, RZ, R2 ;  /* 0x000000ffff187224 */ /* 0x000fe400078e0002 */
[----:B------:R-:W-:Y:S02]  /*32c0*/  IMAD.MOV.U32 R25, RZ, RZ, R3 ;  /* 0x000000ffff197224 */ /* 0x000fe400078e0003 */
        /* <DEDUP_REMOVED lines=15> */
[----:B------:R-:W-:Y:S01]  /*33c0*/  MOV R3, R7 ;  /* 0x0000000700037202 */ /* 0x000fe20000000f00 */
[----:B------:R-:W-:Y:S01]  /*33d0*/  IMAD.MOV.U32 R4, RZ, RZ, R6 ;  /* 0x000000ffff047224 */ /* 0x000fe200078e0006 */
[----:B------:R-:W-:-:S07]  /*33e0*/  MOV R0, 0x3400 ;  /* 0x0000340000007802 */ /* 0x000fce0000000f00 */
[----:B------:R-:W-:Y:S05]  /*33f0*/  CALL.REL.NOINC `($__internal_74_$__cuda_sm20_div_rn_f64_full) ;  /* 0x0000000800207944 */ /* 0x000fea0003c00000 */
[----:B------:R-:W-:Y:S02]  /*3400*/  IMAD.MOV.U32 R26, RZ, RZ, R2 ;  /* 0x000000ffff1a7224 */ /* 0x000fe400078e0002 */
[----:B------:R-:W-:-:S07]  /*3410*/  IMAD.MOV.U32 R27, RZ, RZ, R3 ;  /* 0x000000ffff1b7224 */ /* 0x000fce00078e0003 */
.L_x_3283:
[----:B------:R-:W-:Y:S05]  /*3420*/  BSYNC.RECONVERGENT B1 ;  /* 0x0000000000017941 */ /* 0x000fea0003800200 */
.L_x_3282:
[----:B------:R-:W-:Y:S05]  /*3430*/  BRA `(.L_x_3279) ;  /* 0x0000000000107947 */ /* 0x000fea0003800000 */
.L_x_3278:
[-C--:B------:R-:W-:Y:S02]  /*3440*/  DFMA R24, R8, R36.reuse, R10 ;  /* 0x000000240818722b */ /* 0x080fe4000000000a */
[----:B------:R-:W-:-:S06]  /*3450*/  DFMA R8, R10, R36, -R8 ;  /* 0x000000240a08722b */ /* 0x000fcc0000000808 */
[-C--:B------:R-:W-:Y:S02]  /*3460*/  DMUL R24, R24, R34.reuse ;  /* 0x0000002218187228 */ /* 0x080fe40000000000 */
[----:B------:R-:W-:-:S11]  /*3470*/  DMUL R26, R8, R34 ;  /* 0x00000022081a7228 */ /* 0x000fd60000000000 */
.L_x_3279:
        /* <DEDUP_REMOVED lines=32> */
.L_x_3287:
[----:B0-----:R-:W-:Y:S05]  /*3680*/  BSYNC.RECONVERGENT B1 ;  /* 0x0000000000017941 */ /* 0x001fea0003800200 */
.L_x_3286:
        /* <DEDUP_REMOVED lines=16> */
[----:B------:R-:W-:Y:S01]  /*3790*/  DFMA R10, R8, R4, R10 ;  /* 0x00000004080a722b */ /* 0x000fe2000000000a */
[----:B------:R-:W-:Y:S01]  /*37a0*/  IMAD.MOV.U32 R8, RZ, RZ, R2 ;  /* 0x000000ffff087224 */ /* 0x000fe200078e0002 */
[----:B------:R-:W-:-:S08]  /*37b0*/  MOV R9, R3 ;  /* 0x0000000300097202 */ /* 0x000fd00000000f00 */
        /* <DEDUP_REMOVED lines=11> */
.L_x_3289:
[----:B------:R-:W-:Y:S05]  /*3870*/  BSYNC.RECONVERGENT B1 ;  /* 0x0000000000017941 */ /* 0x000fea0003800200 */
.L_x_3288:
[----:B------:R-:W-:Y:S05]  /*3880*/  BRA `(.L_x_3285) ;  /* 0x0000000000107947 */ /* 0x000fea0003800000 */
.L_x_3284:
[-C--:B------:R-:W-:Y:S02]  /*3890*/  DFMA R8, R12, R36.reuse, R14 ;  /* 0x000000240c08722b */ /* 0x080fe4000000000e */
[----:B------:R-:W-:-:S06]  /*38a0*/  DFMA R10, R14, R36, -R12 ;  /* 0x000000240e0a722b */ /* 0x000fcc000000080c */
[-C--:B------:R-:W-:Y:S02]  /*38b0*/  DMUL R8, R8, R34.reuse ;  /* 0x0000002208087228 */ /* 0x080fe40000000000 */
[----:B------:R-:W-:-:S11]  /*38c0*/  DMUL R10, R10, R34 ;  /* 0x000000220a0a7228 */ /* 0x000fd60000000000 */
.L_x_3285:
[----:B------:R-:W-:-:S04]  /*38d0*/  LEA R2, P1, R28, UR8, 0x6 ;  /* 0x000000081c027c11 */ /* 0x000fc8000f8230ff */
[C---:B------:R-:W-:Y:S02]  /*38e0*/  LEA.HI.X R3, R28.reuse, UR9, R29, 0x6, P1 ;  /* 0x000000091c037c11 */ /* 0x040fe400088f341d */
[----:B0-----:R-:W-:-:S03]  /*38f0*/  IADD3 R28, P1, PT, R28, UR5, RZ ;  /* 0x000000051c1c7c10 */ /* 0x001fc6000ff3e0ff */
[----:B------:R1:W-:Y:S02]  /*3900*/  STG.E.ENL2.256 desc[UR18][R2.64], R16, R20 ;  /* 0xf80000100214797f */ /* 0x0003e4000f121812 */
[C---:B------:R-:W-:Y:S02]  /*3910*/  IMAD.SHL.U32 R0, R28.reuse, 0x4, RZ ;  /* 0x000000041c007824 */ /* 0x040fe400078e00ff */
[----:B------:R-:W-:Y:S01]  /*3920*/  IMAD.X R29, RZ, RZ, R29, P1 ;  /* 0x000000ffff1d7224 */ /* 0x000fe200008e061d */
[----:B------:R1:W-:Y:S01]  /*3930*/  STG.E.ENL2.256 desc[UR18][R2.64+0x20], R24, R8 ;  /* 0xf80001180208797f */ /* 0x0003e2000f121812 */
[----:B------:R-:W-:Y:S02]  /*3940*/  LOP3.LUT P1, RZ, R28, 0xffffc000, RZ, 0xc0, !PT ;  /* 0xffffc0001cff7812 */ /* 0x000fe4000782c0ff */
[----:B------:R-:W-:Y:S02]  /*3950*/  ISETP.LT.U32.AND P2, PT, R0, UR12, PT ;  /* 0x0000000c00007c0c */ /* 0x000fe4000bf41070 */
[----:B------:R-:W-:-:S02]  /*3960*/  SHF.L.U64.HI R0, R28, 0x2, R29 ;  /* 0x000000021c007819 */ /* 0x000fc4000001021d */
[----:B------:R-:W-:Y:S02]  /*3970*/  LOP3.LUT P1, RZ, R29, 0x3fffffff, RZ, 0xc0, P1 ;  /* 0x3fffffff1dff7812 */ /* 0x000fe4000082c0ff */
[----:B------:R-:W-:-:S13]  /*3980*/  ISETP.LT.AND.EX P2, PT, R0, UR4, PT, P2 ;  /* 0x0000000400007c0c */ /* 0x000fda000bf41320 */
[----:B------:R-:W-:Y:S05]  /*3990*/  @!P1 BRA P2, `(.L_x_3290) ;  /* 0xffffffec00549947 */ /* 0x000fea000103ffff */
[----:B------:R-:W-:Y:S05]  /*39a0*/  EXIT ;  /* 0x000000000000794d */ /* 0x000fea0003800000 */
        .weak           $__internal_73_$__cuda_sm20_dblrcp_rn_slowpath_v3
        .type           $__internal_73_$__cuda_sm20_dblrcp_rn_slowpath_v3,@function
        .size           $__internal_73_$__cuda_sm20_dblrcp_rn_slowpath_v3,($__internal_74_$__cuda_sm20_div_rn_f64_full - $__internal_73_$__cuda_sm20_dblrcp_rn_slowpath_v3)
$__internal_73_$__cuda_sm20_dblrcp_rn_slowpath_v3:
[----:B------:R-:W-:Y:S01]  /*39b0*/  MOV R8, R6 ;  /* 0x0000000600087202 */ /* 0x000fe20000000f00 */
[----:B------:R-:W-:Y:S01]  /*39c0*/  IMAD.MOV.U32 R9, RZ, RZ, R7 ;  /* 0x000000ffff097224 */ /* 0x000fe200078e0007 */
[----:B------:R-:W-:Y:S05]  /*39d0*/  BSSY.RECONVERGENT B1, `(.L_x_3291) ;  /* 0x0000025000017945 */ /* 0x000fea0003800200 */
[----:B------:R-:W-:-:S14]  /*39e0*/  DSETP.GTU.AND P1, PT, |R8|, +INF , PT ;  /* 0x7ff000000800742a */ /* 0x000fdc0003f2c200 */
[----:B------:R-:W-:Y:S05]  /*39f0*/  @P1 BRA `(.L_x_3292) ;  /* 0x0000000000801947 */ /* 0x000fea0003800000 */
[----:B------:R-:W-:-:S05]  /*3a00*/  LOP3.LUT R4, R7, 0x7fffffff, RZ, 0xc0, !PT ;  /* 0x7fffffff07047812 */ /* 0x000fca00078ec0ff */
[----:B------:R-:W-:-:S05]  /*3a10*/  VIADD R2, R4, 0xffffffff ;  /* 0xffffffff04027836 */ /* 0x000fca0000000000 */
[----:B------:R-:W-:-:S13]  /*3a20*/  ISETP.GE.U32.AND P1, PT, R2, 0x7fefffff, PT ;  /* 0x7fefffff0200780c */ /* 0x000fda0003f26070 */
[----:B------:R-:W-:Y:S02]  /*3a30*/  @P1 LOP3.LUT R3, R9, 0x7ff00000, RZ, 0x3c, !PT ;  /* 0x7ff0000009031812 */ /* 0x000fe400078e3cff */
[----:B------:R-:W-:Y:S01]  /*3a40*/  @P1 MOV R2, RZ ;  /* 0x000000ff00021202 */ /* 0x000fe20000000f00 */
[----:B------:R-:W-:Y:S06]  /*3a50*/  @P1 BRA `(.L_x_3293) ;  /* 0x0000000000701947 */ /* 0x000fec0003800000 */
[----:B------:R-:W-:-:S13]  /*3a60*/  ISETP.GE.U32.AND P1, PT, R4, 0x1000001, PT ;  /* 0x010000010400780c */ /* 0x000fda0003f26070 */
[----:B------:R-:W-:Y:S05]  /*3a70*/  @!P1 BRA `(.L_x_3294) ;  /* 0x0000000000389947 */ /* 0x000fea0003800000 */
[----:B------:R-:W-:Y:S01]  /*3a80*/  VIADD R3, R9, 0xc0200000 ;  /* 0xc020000009037836 */ /* 0x000fe20000000000 */
[----:B------:R-:W-:Y:S01]  /*3a90*/  MOV R4, R11 ;  /* 0x0000000b00047202 */ /* 0x000fe20000000f00 */
[----:B------:R-:W-:Y:S02]  /*3aa0*/  IMAD.MOV.U32 R2, RZ, RZ, R8 ;  /* 0x000000ffff027224 */ /* 0x000fe400078e0008 */
[----:B------:R-:W0:Y:S04]  /*3ab0*/  MUFU.RCP64H R5, R3 ;  /* 0x0000000300057308 */ /* 0x000e280000001800 */
[----:B0-----:R-:W-:-:S08]  /*3ac0*/  DFMA R6, -R2, R4, 1 ;  /* 0x3ff000000206742b */ /* 0x001fd00000000104 */
[----:B------:R-:W-:-:S08]  /*3ad0*/  DFMA R6, R6, R6, R6 ;  /* 0x000000060606722b */ /* 0x000fd00000000006 */
[----:B------:R-:W-:-:S08]  /*3ae0*/  DFMA R6, R4, R6, R4 ;  /* 0x000000060406722b */ /* 0x000fd00000000004 */
[----:B------:R-:W-:-:S08]  /*3af0*/  DFMA R4, -R2, R6, 1 ;  /* 0x3ff000000204742b */ /* 0x000fd00000000106 */
[----:B------:R-:W-:-:S08]  /*3b00*/  DFMA R4, R6, R4, R6 ;  /* 0x000000040604722b */ /* 0x000fd00000000006 */
[----:B------:R-:W-:-:S08]  /*3b10*/  DMUL R4, R4, 2.2250738585072013831e-308 ;  /* 0x0010000004047828 */ /* 0x000fd00000000000 */
[----:B------:R-:W-:-:S08]  /*3b20*/  DFMA R6, -R8, R4, 1 ;  /* 0x3ff000000806742b */ /* 0x000fd00000000104 */
[----:B------:R-:W-:-:S08]  /*3b30*/  DFMA R6, R6, R6, R6 ;  /* 0x000000060606722b */ /* 0x000fd00000000006 */
[----:B------:R-:W-:Y:S01]  /*3b40*/  DFMA R2, R4, R6, R4 ;  /* 0x000000060402722b */ /* 0x000fe20000000004 */
[----:B------:R-:W-:Y:S10]  /*3b50*/  BRA `(.L_x_3293) ;  /* 0x0000000000307947 */ /* 0x000ff40003800000 */
.L_x_3294:
[----:B------:R-:W-:Y:S01]  /*3b60*/  DMUL R4, R8, 8.11296384146066816958e+31 ;  /* 0x4690000008047828 */ /* 0x000fe20000000000 */
[----:B------:R-:W-:-:S05]  /*3b70*/  IMAD.MOV.U32 R2, RZ, RZ, R11 ;  /* 0x000000ffff027224 */ /* 0x000fca00078e000b */
[----:B------:R-:W0:Y:S02]  /*3b80*/  MUFU.RCP64H R3, R5 ;  /* 0x0000000500037308 */ /* 0x000e240000001800 */
[----:B0-----:R-:W-:-:S08]  /*3b90*/  DFMA R6, -R4, R2, 1 ;  /* 0x3ff000000406742b */ /* 0x001fd00000000102 */
[----:B------:R-:W-:-:S08]  /*3ba0*/  DFMA R6, R6, R6, R6 ;  /* 0x000000060606722b */ /* 0x000fd00000000006 */
[----:B------:R-:W-:-:S08]  /*3bb0*/  DFMA R6, R2, R6, R2 ;  /* 0x000000060206722b */ /* 0x000fd00000000002 */
[----:B------:R-:W-:-:S08]  /*3bc0*/  DFMA R2, -R4, R6, 1 ;  /* 0x3ff000000402742b */ /* 0x000fd00000000106 */
[----:B------:R-:W-:-:S08]  /*3bd0*/  DFMA R2, R6, R2, R6 ;  /* 0x000000020602722b */ /* 0x000fd00000000006 */
[----:B------:R-:W-:Y:S01]  /*3be0*/  DMUL R2, R2, 8.11296384146066816958e+31 ;  /* 0x4690000002027828 */ /* 0x000fe20000000000 */
[----:B------:R-:W-:Y:S10]  /*3bf0*/  BRA `(.L_x_3293) ;  /* 0x0000000000087947 */ /* 0x000ff40003800000 */
.L_x_3292:
[----:B------:R-:W-:Y:S01]  /*3c00*/  LOP3.LUT R3, R9, 0x80000, RZ, 0xfc, !PT ;  /* 0x0008000009037812 */ /* 0x000fe200078efcff */
[----:B------:R-:W-:-:S07]  /*3c10*/  IMAD.MOV.U32 R2, RZ, RZ, R8 ;  /* 0x000000ffff027224 */ /* 0x000fce00078e0008 */
.L_x_3293:
[----:B------:R-:W-:Y:S05]  /*3c20*/  BSYNC.RECONVERGENT B1 ;  /* 0x0000000000017941 */ /* 0x000fea0003800200 */
.L_x_3291:
[----:B------:R-:W-:Y:S02]  /*3c30*/  IMAD.MOV.U32 R35, RZ, RZ, R3 ;  /* 0x000000ffff237224 */ /* 0x000fe400078e0003 */
[----:B------:R-:W-:Y:S01]  /*3c40*/  HFMA2 R3, -RZ, RZ, 0, 0 ;  /* 0x00000000ff037431 */ /* 0x000fe200000001ff */
[----:B------:R-:W-:Y:S01]  /*3c50*/  MOV R34, R2 ;  /* 0x0000000200227202 */ /* 0x000fe20000000f00 */
[----:B------:R-:W-:-:S04]  /*3c60*/  IMAD.MOV.U32 R2, RZ, RZ, R0 ;  /* 0x000000ffff027224 */ /* 0x000fc800078e0000 */
[----:B------:R-:W-:Y:S05]  /*3c70*/  RET.REL.NODEC R2 `(_ZN2at6native61_GLOBAL__N__44eb8e94_28_ForeachBinaryOpScalarList_cu_dda10a6925multi_tensor_apply_kernelINS1_28TensorListScalarListMetadataIN3c107complexIdEELi2EEENS1_25BinaryOpScalarListFunctorIS6_Li2ELi1ELi1EEEJSt7dividesIS6_EEEEvT_T0_DpT1_) ;  /* 0xffffffc002e07950 */ /* 0x000fea0003c3ffff */
        .weak           $__internal_74_$__cuda_sm20_div_rn_f64_full
        .type           $__internal_74_$__cuda_sm20_div_rn_f64_full,@function
        .size           $__internal_74_$__cuda_sm20_div_rn_f64_full,(.L_x_4299 - $__internal_74_$__cuda_sm20_div_rn_f64_full)
$__internal_74_$__cuda_sm20_div_rn_f64_full:
[C---:B------:R-:W-:Y:S01]  /*3c80*/  FSETP.GEU.AND P1, PT, |R3|.reuse, 1.469367938527859385e-39, PT ;  /* 0x001000000300780b */ /* 0x040fe20003f2e200 */
[----:B------:R-:W-:Y:S01]  /*3c90*/  IMAD.MOV.U32 R30, RZ, RZ, R4 ;  /* 0x000000ffff1e7224 */ /* 0x000fe200078e0004 */
[----:B------:R-:W-:Y:S01]  /*3ca0*/  LOP3.LUT R6, R3, 0x800fffff, RZ, 0xc0, !PT ;  /* 0x800fffff03067812 */ /* 0x000fe200078ec0ff */
[----:B------:R-:W-:Y:S01]  /*3cb0*/  IMAD.MOV.U32 R31, RZ, RZ, R3 ;  /* 0x000000ffff1f7224 */ /* 0x000fe200078e0003 */
[----:B------:R-:W-:Y:S01]  /*3cc0*/  MOV R32, R4 ;  /* 0x0000000400207202 */ /* 0x000fe20000000f00 */
[----:B------:R-:W-:Y:S01]  /*3cd0*/  IMAD.MOV.U32 R45, RZ, RZ, R5 ;  /* 0x000000ffff2d7224 */ /* 0x000fe200078e0005 */
[----:B------:R-:W-:Y:S01]  /*3ce0*/  LOP3.LUT R33, R6, 0x3ff00000, RZ, 0xfc, !PT ;  /* 0x3ff0000006217812 */ /* 0x000fe200078efcff */
[----:B------:R-:W-:Y:S01]  /*3cf0*/  IMAD.MOV.U32 R44, RZ, RZ, R2 ;  /* 0x000000ffff2c7224 */ /* 0x000fe200078e0002 */
[----:B------:R-:W-:Y:S01]  /*3d00*/  MOV R42, 0x1 ;  /* 0x00000001002a7802 */ /* 0x000fe20000000f00 */
[----:B------:R-:W-:Y:S01]  /*3d10*/  BSSY.RECONVERGENT B0, `(.L_x_3295) ;  /* 0x0000057000007945 */ /* 0x000fe20003800200 */
[----:B------:R-:W-:-:S02]  /*3d20*/  FSETP.GEU.AND P4, PT, |R45|, 1.469367938527859385e-39, PT ;  /* 0x001000002d00780b */ /* 0x000fc40003f8e200 */
[----:B------:R-:W-:Y:S01]  /*3d30*/  LOP3.LUT R2, R45, 0x7ff00000, RZ, 0xc0, !PT ;  /* 0x7ff000002d027812 */ /* 0x000fe200078ec0ff */
[----:B------:R-:W-:Y:S01]  /*3d40*/  @!P1 DMUL R32, R30, 8.98846567431157953865e+307 ;  /* 0x7fe000001e209828 */ /* 0x000fe20000000000 */
[----:B------:R-:W-:Y:S01]  /*3d50*/  LOP3.LUT R5, R3, 0x7ff00000, RZ, 0xc0, !PT ;  /* 0x7ff0000003057812 */ /* 0x000fe200078ec0ff */
[----:B------:R-:W-:-:S03]  /*3d60*/  IMAD.MOV.U32 R3, RZ, RZ, 0x1ca00000 ;  /* 0x1ca00000ff037424 */ /* 0x000fc600078e00ff */
[C---:B------:R-:W-:Y:S01]  /*3d70*/  ISETP.GE.U32.AND P3, PT, R2.reuse, R5, PT ;  /* 0x000000050200720c */ /* 0x040fe20003f66070 */
[----:B------:R-:W0:Y:S03]  /*3d80*/  MUFU.RCP64H R43, R33 ;  /* 0x00000021002b7308 */ /* 0x000e260000001800 */
[----:B------:R-:W-:Y:S02]  /*3d90*/  SEL R6, R3, 0x63400000, !P3 ;  /* 0x6340000003067807 */ /* 0x000fe40005800000 */
[----:B------:R-:W-:Y:S02]  /*3da0*/  @!P4 LOP3.LUT R7, R31, 0x7ff00000, RZ, 0xc0, !PT ;  /* 0x7ff000001f07c812 */ /* 0x000fe400078ec0ff */
[----:B------:R-:W-:Y:S02]  /*3db0*/  @!P1 LOP3.LUT R5, R33, 0x7ff00000, RZ, 0xc0, !PT ;  /* 0x7ff0000021059812 */ /* 0x000fe400078ec0ff */
[----:B------:R-:W-:-:S04]  /*3dc0*/  @!P4 ISETP.GE.U32.AND P5, PT, R2, R7, PT ;  /* 0x000000070200c20c */ /* 0x000fc80003fa6070 */
[----:B------:R-:W-:Y:S01]  /*3dd0*/  @!P4 SEL R4, R3, 0x63400000, !P5 ;  /* 0x634000000304c807 */ /* 0x000fe20006800000 */
[----:B0-----:R-:W-:-:S03]  /*3de0*/  DFMA R46, R42, -R32, 1 ;  /* 0x3ff000002a2e742b */ /* 0x001fc60000000820 */
[----:B------:R-:W-:-:S04]  /*3df0*/  @!P4 LOP3.LUT R4, R4, 0x80000000, R45, 0xf8, !PT ;  /* 0x800000000404c812 */ /* 0x000fc800078ef82d */
[----:B------:R-:W-:Y:S01]  /*3e00*/  @!P4 LOP3.LUT R7, R4, 0x100000, RZ, 0xfc, !PT ;  /* 0x001000000407c812 */ /* 0x000fe200078efcff */
[----:B------:R-:W-:Y:S01]  /*3e10*/  IMAD.MOV.U32 R4, RZ, RZ, R2 ;  /* 0x000000ffff047224 */ /* 0x000fe200078e0002 */
[----:B------:R-:W-:-:S08]  /*3e20*/  DFMA R46, R46, R46, R46 ;  /* 0x0000002e2e2e722b */ /* 0x000fd0000000002e */
[----:B------:R-:W-:Y:S01]  /*3e30*/  DFMA R42, R42, R46, R42 ;  /* 0x0000002e2a2a722b */ /* 0x000fe2000000002a */
[----:B------:R-:W-:Y:S01]  /*3e40*/  LOP3.LUT R47, R6, 0x800fffff, R45, 0xf8, !PT ;  /* 0x800fffff062f7812 */ /* 0x000fe200078ef82d */
[----:B------:R-:W-:Y:S01]  /*3e50*/  IMAD.MOV.U32 R46, RZ, RZ, R44 ;  /* 0x000000ffff2e7224 */ /* 0x000fe200078e002c */
[----:B------:R-:W-:-:S05]  /*3e60*/  @!P4 MOV R6, RZ ;  /* 0x000000ff0006c202 */ /* 0x000fca0000000f00 */
[----:B------:R-:W-:Y:S02]  /*3e70*/  DFMA R48, R42, -R32, 1 ;  /* 0x3ff000002a30742b */ /* 0x000fe40000000820 */
[----:B------:R-:W-:-:S06]  /*3e80*/  @!P4 DFMA R46, R46, 2, -R6 ;  /* 0x400000002e2ec82b */ /* 0x000fcc0000000806 */
[----:B------:R-:W-:-:S04]  /*3e90*/  DFMA R48, R42, R48, R42 ;  /* 0x000000302a30722b */ /* 0x000fc8000000002a */
[----:B------:R-:W-:-:S04]  /*3ea0*/  @!P4 LOP3.LUT R4, R47, 0x7ff00000, RZ, 0xc0, !PT ;  /* 0x7ff000002f04c812 */ /* 0x000fc800078ec0ff */
[----:B------:R-:W-:-:S08]  /*3eb0*/  DMUL R6, R48, R46 ;  /* 0x0000002e30067228 */ /* 0x000fd00000000000 */
[----:B------:R-:W-:-:S08]  /*3ec0*/  DFMA R42, R6, -R32, R46 ;  /* 0x80000020062a722b */ /* 0x000fd0000000002e */
[----:B------:R-:W-:Y:S01]  /*3ed0*/  DFMA R42, R48, R42, R6 ;  /* 0x0000002a302a722b */ /* 0x000fe20000000006 */
[----:B------:R-:W-:-:S05]  /*3ee0*/  VIADD R6, R4, 0xffffffff ;  /* 0xffffffff04067836 */ /* 0x000fca0000000000 */
[----:B------:R-:W-:Y:S02]  /*3ef0*/  ISETP.GT.U32.AND P1, PT, R6, 0x7feffffe, PT ;  /* 0x7feffffe0600780c */ /* 0x000fe40003f24070 */
[----:B------:R-:W-:-:S04]  /*3f00*/  IADD3 R6, PT, PT, R5, -0x1, RZ ;  /* 0xffffffff05067810 */ /* 0x000fc80007ffe0ff */
[----:B------:R-:W-:-:S13]  /*3f10*/  ISETP.GT.U32.OR P1, PT, R6, 0x7feffffe, P1 ;  /* 0x7feffffe0600780c */ /* 0x000fda0000f24470 */
[----:B------:R-:W-:Y:S05]  /*3f20*/  @P1 BRA `(.L_x_3296) ;  /* 0x0000000000741947 */ /* 0x000fea0003800000 */
[----:B------:R-:W-:-:S04]  /*3f30*/  LOP3.LUT R5, R31, 0x7ff00000, RZ, 0xc0, !PT ;  /* 0x7ff000001f057812 */ /* 0x000fc800078ec0ff */
[CC--:B------:R-:W-:Y:S02]  /*3f40*/  VIADDMNMX R4, R2.reuse, -R5.reuse, 0xb9600000, !PT ;  /* 0xb960000002047446 */ /* 0x0c0fe40007800905 */
[----:B------:R-:W-:Y:S02]  /*3f50*/  ISETP.GE.U32.AND P1, PT, R2, R5, PT ;  /* 0x000000050200720c */ /* 0x000fe40003f26070 */
[----:B------:R-:W-:Y:S02]  /*3f60*/  VIMNMX R4, PT, PT, R4, 0x46a00000, PT ;  /* 0x46a0000004047848 */ /* 0x000fe40003fe0100 */
[----:B------:R-:W-:Y:S02]  /*3f70*/  SEL R3, R3, 0x63400000, !P1 ;  /* 0x6340000003037807 */ /* 0x000fe40004800000 */
[----:B------:R-:W-:-:S03]  /*3f80*/  MOV R2, RZ ;  /* 0x000000ff00027202 */ /* 0x000fc60000000f00 */
[----:B------:R-:W-:-:S04]  /*3f90*/  IMAD.IADD R4, R4, 0x1, -R3 ;  /* 0x0000000104047824 */ /* 0x000fc800078e0a03 */
        /* <DEDUP_REMOVED lines=11> */
[----:B------:R-:W-:Y:S02]  /*4050*/  MOV R30, RZ ;  /* 0x000000ff001e7202 */ /* 0x000fe40000000f00 */
[----:B------:R-:W-:-:S04]  /*4060*/  IADD3 R4, PT, PT, -R4, -0x43300000, RZ ;  /* 0xbcd0000004047810 */ /* 0x000fc80007ffe1ff */
        /* <DEDUP_REMOVED lines=9> */
.L_x_3296:
[----:B------:R-:W-:-:S14]  /*4100*/  DSETP.NAN.AND P1, PT, R44, R44, PT ;  /* 0x0000002c2c00722a */ /* 0x000fdc0003f28000 */
[----:B------:R-:W-:Y:S05]  /*4110*/  @P1 BRA `(.L_x_3298) ;  /* 0x00000000004c1947 */ /* 0x000fea0003800000 */
[----:B------:R-:W-:-:S14]  /*4120*/  DSETP.NAN.AND P1, PT, R30, R30, PT ;  /* 0x0000001e1e00722a */ /* 0x000fdc0003f28000 */
[----:B------:R-:W-:Y:S05]  /*4130*/  @P1 BRA `(.L_x_3299) ;  /* 0x0000000000341947 */ /* 0x000fea0003800000 */
[----:B------:R-:W-:Y:S01]  /*4140*/  ISETP.NE.AND P1, PT, R4, R5, PT ;  /* 0x000000050400720c */ /* 0x000fe20003f25270 */
[----:B------:R-:W-:Y:S01]  /*4150*/  IMAD.MOV.U32 R7, RZ, RZ, -0x80000 ;  /* 0xfff80000ff077424 */ /* 0x000fe200078e00ff */
[----:B------:R-:W-:-:S11]  /*4160*/  MOV R6, 0x0 ;  /* 0x0000000000067802 */ /* 0x000fd60000000f00 */
[----:B------:R-:W-:Y:S05]  /*4170*/  @!P1 BRA `(.L_x_3297) ;  /* 0x0000000000409947 */ /* 0x000fea0003800000 */
[----:B------:R-:W-:Y:S02]  /*4180*/  ISETP.NE.AND P1, PT, R4, 0x7ff00000, PT ;  /* 0x7ff000000400780c */ /* 0x000fe40003f25270 */
[----:B------:R-:W-:Y:S02]  /*4190*/  LOP3.LUT R3, R45, 0x80000000, R31, 0x48, !PT ;  /* 0x800000002d037812 */ /* 0x000fe400078e481f */
[----:B------:R-:W-:-:S13]  /*41a0*/  ISETP.EQ.OR P1, PT, R5, RZ, !P1 ;  /* 0x000000ff0500720c */ /* 0x000fda0004f22670 */
[----:B------:R-:W-:Y:S01]  /*41b0*/  @P1 LOP3.LUT R2, R3, 0x7ff00000, RZ, 0xfc, !PT ;  /* 0x7ff0000003021812 */ /* 0x000fe200078efcff */
[----:B------:R-:W-:Y:S01]  /*41c0*/  @!P1 IMAD.MOV.U32 R6, RZ, RZ, RZ ;  /* 0x000000ffff069224 */ /* 0x000fe200078e00ff */
[----:B------:R-:W-:Y:S01]  /*41d0*/  @!P1 MOV R7, R3 ;  /* 0x0000000300079202 */ /* 0x000fe20000000f00 */
[----:B------:R-:W-:Y:S02]  /*41e0*/  @P1 IMAD.MOV.U32 R6, RZ, RZ, RZ ;  /* 0x000000ffff061224 */ /* 0x000fe400078e00ff */
[----:B------:R-:W-:Y:S01]  /*41f0*/  @P1 IMAD.MOV.U32 R7, RZ, RZ, R2 ;  /* 0x000000ffff071224 */ /* 0x000fe200078e0002 */
[----:B------:R-:W-:Y:S06]  /*4200*/  BRA `(.L_x_3297) ;  /* 0x00000000001c7947 */ /* 0x000fec0003800000 */
.L_x_3299:
[----:B------:R-:W-:Y:S02]  /*4210*/  LOP3.LUT R3, R31, 0x80000, RZ, 0xfc, !PT ;  /* 0x000800001f037812 */ /* 0x000fe400078efcff */
[----:B------:R-:W-:-:S03]  /*4220*/  MOV R6, R30 ;  /* 0x0000001e00067202 */ /* 0x000fc60000000f00 */
[----:B------:R-:W-:Y:S01]  /*4230*/  IMAD.MOV.U32 R7, RZ, RZ, R3 ;  /* 0x000000ffff077224 */ /* 0x000fe200078e0003 */
[----:B------:R-:W-:Y:S06]  /*4240*/  BRA `(.L_x_3297) ;  /* 0x00000000000c7947 */ /* 0x000fec0003800000 */
.L_x_3298:
[----:B------:R-:W-:Y:S01]  /*4250*/  LOP3.LUT R3, R45, 0x80000, RZ, 0xfc, !PT ;  /* 0x000800002d037812 */ /* 0x000fe200078efcff */
[----:B------:R-:W-:-:S03]  /*4260*/  IMAD.MOV.U32 R6, RZ, RZ, R44 ;  /* 0x000000ffff067224 */ /* 0x000fc600078e002c */
[----:B------:R-:W-:-:S07]  /*4270*/  MOV R7, R3 ;  /* 0x0000000300077202 */ /* 0x000fce0000000f00 */
.L_x_3297:
[----:B------:R-:W-:Y:S05]  /*4280*/  BSYNC.RECONVERGENT B0 ;  /* 0x0000000000007941 */ /* 0x000fea0003800200 */
.L_x_3295:
[----:B------:R-:W-:Y:S01]  /*4290*/  MOV R4, R0 ;  /* 0x0000000000047202 */ /* 0x000fe20000000f00 */
[----:B------:R-:W-:Y:S02]  /*42a0*/  IMAD.MOV.U32 R5, RZ, RZ, 0x0 ;  /* 0x00000000ff057424 */ /* 0x000fe400078e00ff */
[----:B------:R-:W-:Y:S02]  /*42b0*/  IMAD.MOV.U32 R2, RZ, RZ, R6 ;  /* 0x000000ffff027224 */ /* 0x000fe400078e0006 */
[----:B------:R-:W-:Y:S01]  /*42c0*/  IMAD.MOV.U32 R3, RZ, RZ, R7 ;  /* 0x000000ffff037224 */ /* 0x000fe200078e0007 */
[----:B------:R-:W-:Y:S06]  /*42d0*/  RET.REL.NODEC R4 `(_ZN2at6native61_GLOBAL__N__44eb8e94_28_ForeachBinaryOpScalarList_cu_dda10a6925multi_tensor_apply_kernelINS1_28TensorListScalarListMetadataIN3c107complexIdEELi2EEENS1_25BinaryOpScalarListFunctorIS6_Li2ELi1ELi1EEEJSt7dividesIS6_EEEEvT_T0_DpT1_) ;  /* 0xffffffbc04487950 */ /* 0x000fec0003c3ffff */
.L_x_3300:
        /* <DEDUP_REMOVED lines=10> */
.L_x_4299:


//--------------------- .text._ZN2at6native61_GLOBAL__N__44eb8e94_28_ForeachBinaryOpScalarList_cu_dda10a6925multi_tensor_apply_kernelINS1_28TensorListScalarListMetadataIfLi2EEENS1_25BinaryOpScalarListFunctorIfLi2ELi1ELi1EEEJSt7dividesIfEEEEvT_T0_DpT1_ --------------------------
	.section	.text._ZN2at6native61_GLOBAL__N__44eb8e94_28_ForeachBinaryOpScalarList_cu_dda10a6925multi_tensor_apply_kernelINS1_28TensorListScalarListMetadataIfLi2EEENS1_25BinaryOpScalarListFunctorIfLi2ELi1ELi1EEEJSt7dividesIfEEEEvT_T0_DpT1_,"ax",@progbits
	.align	128
.text._ZN2at6native61_GLOBAL__N__44eb8e94_28_ForeachBinaryOpScalarList_cu_dda10a6925multi_tensor_apply_kernelINS1_28TensorListScalarListMetadataIfLi2EEENS1_25BinaryOpScalarListFunctorIfLi2ELi1ELi1EEEJSt7dividesIfEEEEvT_T0_DpT1_:
        .type           _ZN2at6native61_GLOBAL__N__44eb8e94_28_ForeachBinaryOpScalarList_cu_dda10a6925multi_tensor_apply_kernelINS1_28TensorListScalarListMetadataIfLi2EEENS1_25BinaryOpScalarListFunctorIfLi2ELi1ELi1EEEJSt7dividesIfEEEEvT_T0_DpT1_,@function
        .size           _ZN2at6native61_GLOBAL__N__44eb8e94_28_ForeachBinaryOpScalarList_cu_dda10a6925multi_tensor_apply_kernelINS1_28TensorListScalarListMetadataIfLi2EEENS1_25BinaryOpScalarListFunctorIfLi2ELi1ELi1EEEJSt7dividesIfEEEEvT_T0_DpT1_,(.L_x_4302 - _ZN2at6native61_GLOBAL__N__44eb8e94_28_ForeachBinaryOpScalarList_cu_dda10a6925multi_tensor_apply_kernelINS1_28TensorListScalarListMetadataIfLi2EEENS1_25BinaryOpScalarListFunctorIfLi2ELi1ELi1EEEJSt7dividesIfEEEEvT_T0_DpT1_)
        .other          _ZN2at6native61_GLOBAL__N__44eb8e94_28_ForeachBinaryOpScalarList_cu_dda10a6925multi_tensor_apply_kernelINS1_28TensorListScalarListMetadataIfLi2EEENS1_25BinaryOpScalarListFunctorIfLi2ELi1ELi1EEEJSt7dividesIfEEEEvT_T0_DpT1_,@"STO_CUDA_ENTRY STV_DEFAULT"
_ZN2at6native61_GLOBAL__N__44eb8e94_28_ForeachBinaryOpScalarList_cu_dda10a6925multi_tensor_apply_kernelINS1_28TensorListScalarListMetadataIfLi2EEENS1_25BinaryOpScalarListFunctorIfLi2ELi1ELi1EEEJSt7dividesIfEEEEvT_T0_DpT1_:
        /* <DEDUP_REMOVED lines=40> */
[----:B--2---:R-:W-:Y:S05]  /*0280*/  CALL.REL.NOINC `($__internal_75_$__cuda_sm20_div_u16) ;  /* 0x0000000c00347944 */ /* 0x004fea0003c00000 */
        /* <DEDUP_REMOVED lines=13> */
.L_x_3303:
[----:B01----:R-:W-:Y:S01]  /*0360*/  IADD3 R15, P0, PT, R4, UR6, RZ ;  /* 0x00000006040f7c10 */ /* 0x003fe2000ff1e0ff */
[----:B------:R-:W-:-:S03]  /*0370*/  IMAD.MOV.U32 R18, RZ, RZ, RZ ;  /* 0x000000ffff127224 */ /* 0x000fc600078e00ff */
        /* <DEDUP_REMOVED lines=11> */
[----:B------:R-:W-:Y:S02]  /*0430*/  ISETP.GE.AND.EX P2, PT, R27, R3, PT, P2 ;  /* 0x000000031b00720c */ /* 0x000fe40003f46320 */
[-C--:B------:R-:W-:Y:S02]  /*0440*/  @!P1 LEA.HI.X R9, R15, R13.reuse, R19, 0x2, P0 ;  /* 0x0000000d0f099211 */ /* 0x080fe400000f1413 */
[----:B------:R-:W-:Y:S02]  /*0450*/  IADD3 R25, P5, PT, R29, UR11, RZ ;  /* 0x0000000b1d197c10 */ /* 0x000fe4000ffbe0ff */
[----:B------:R-:W-:Y:S01]  /*0460*/  @!P3 LEA R6, P4, R5, R12, 0x2 ;  /* 0x0000000c0506b211 */ /* 0x000fe200078810ff */
[----:B------:R0:W2:Y:S01]  /*0470*/  @!P1 LDG.E R18, desc[UR12][R8.64] ;  /* 0x0000000c08129981 */ /* 0x0000a2000c1e1900 */
[----:B------:R-:W-:Y:S01]  /*0480*/  ISETP.GE.U32.AND P0, PT, R25, R2, PT ;  /* 0x000000021900720c */ /* 0x000fe20003f06070 */
[----:B------:R-:W-:Y:S01]  /*0490*/  IMAD.X R16, RZ, RZ, R27, P5 ;  /* 0x000000ffff107224 */ /* 0x000fe200028e061b */
[----:B------:R-:W-:Y:S01]  /*04a0*/  @!P3 LEA.HI.X R7, R5, R13, R17, 0x2, P4 ;  /* 0x0000000d0507b211 */ /* 0x000fe200020f1411 */
[----:B------:R-:W-:-:S02]  /*04b0*/  IMAD.MOV.U32 R14, RZ, RZ, RZ ;  /* 0x000000ffff0e7224 */ /* 0x000fc400078e00ff */
[C---:B------:R-:W-:Y:S02]  /*04c0*/  @!P2 LEA R20, P4, R29.reuse, R12, 0x2 ;  /* 0x0000000c1d14a211 */ /* 0x040fe400078810ff */
[----:B------:R-:W-:Y:S02]  /*04d0*/  ISETP.GE.AND.EX P0, PT, R16, R3, PT, P0 ;  /* 0x000000031000720c */ /* 0x000fe40003f06300 */
[----:B------:R1:W3:Y:S01]  /*04e0*/  @!P3 LDG.E R14, desc[UR12][R6.64] ;  /* 0x0000000c060eb981 */ /* 0x0002e2000c1e1900 */
[----:B0-----:R-:W-:Y:S02]  /*04f0*/  CS2R R8, SRZ ;  /* 0x0000000000087805 */ /* 0x001fe4000001ff00 */
[----:B------:R-:W-:-:S05]  /*0500*/  @!P2 LEA.HI.X R21, R29, R13, R27, 0x2, P4 ;  /* 0x0000000d1d15a211 */ /* 0x000fca00020f141b */
[----:B------:R0:W4:Y:S03]  /*0510*/  @!P2 LDG.E R8, desc[UR12][R20.64] ;  /* 0x0000000c1408a981 */ /* 0x000126000c1e1900 */
[----:B------:R-:W-:-:S04]  /*0520*/  @!P0 LEA R22, P4, R25, R12, 0x2 ;  /* 0x0000000c19168211 */ /* 0x000fc800078810ff */
[----:B------:R-:W-:-:S05]  /*0530*/  @!P0 LEA.HI.X R23, R25, R13, R16, 0x2, P4 ;  /* 0x0000000d19178211 */ /* 0x000fca00020f1410 */
[----:B------:R5:W4:Y:S01]  /*0540*/  @!P0 LDG.E R9, desc[UR12][R22.64] ;  /* 0x0000000c16098981 */ /* 0x000b22000c1e1900 */
[----:B------:R-:W2:Y:S01]  /*0550*/  @!P1 MUFU.RCP R26, R0 ;  /* 0x00000000001a9308 */ /* 0x000ea20000001000 */
[-C--:B-1----:R-:W-:Y:S02]  /*0560*/  @!P1 LEA R6, P4, R15, R10.reuse, 0x2 ;  /* 0x0000000a0f069211 */ /* 0x082fe400078810ff */
[----:B------:R-:W-:Y:S02]  /*0570*/  @!P2 LEA R28, P5, R29, R10, 0x2 ;  /* 0x0000000a1d1ca211 */ /* 0x000fe400078a10ff */
[----:B------:R-:W-:-:S03]  /*0580*/  @!P1 LEA.HI.X R7, R15, R11, R19, 0x2, P4 ;  /* 0x0000000b0f079211 */ /* 0x000fc600020f1413 */
[----:B0-----:R-:W3:Y:S01]  /*0590*/  @!P3 MUFU.RCP R21, R0 ;  /* 0x000000000015b308 */ /* 0x001ee20000001000 */
[----:B------:R-:W-:Y:S02]  /*05a0*/  IADD3 R15, P4, PT, R15, UR10, RZ ;  /* 0x0000000a0f0f7c10 */ /* 0x000fe4000ff9e0ff */
[----:B------:R-:W-:-:S05]  /*05b0*/  @!P2 LEA.HI.X R29, R29, R11, R27, 0x2, P5 ;  /* 0x0000000b1d1da211 */ /* 0x000fca00028f141b */
[----:B------:R-:W4:Y:S01]  /*05c0*/  @!P2 MUFU.RCP R27, R0 ;  /* 0x00000000001ba308 */ /* 0x000f220000001000 */
[----:B------:R-:W-:-:S04]  /*05d0*/  @!P0 LEA R24, P6, R25, R10, 0x2 ;  /* 0x0000000a19188211 */ /* 0x000fc800078c10ff */
[-C--:B------:R-:W-:Y:S01]  /*05e0*/  @!P0 LEA.HI.X R25, R25, R11.reuse, R16, 0x2, P6 ;  /* 0x0000000b19198211 */ /* 0x080fe200030f1410 */
[----:B--2---:R-:W-:Y:S01]  /*05f0*/  @!P1 FMUL.FTZ R26, R26, R18 ;  /* 0x000000121a1a9220 */ /* 0x004fe20000410000 */
[----:B------:R-:W-:Y:S01]  /*0600*/  IMAD.X R18, RZ, RZ, R19, P4 ;  /* 0x000000ffff127224 */ /* 0x000fe200020e0613 */
[C---:B-----5:R-:W-:Y:S02]  /*0610*/  @!P3 LEA R22, P4, R5.reuse, R10, 0x2 ;  /* 0x0000000a0516b211 */ /* 0x060fe400078810ff */
[C---:B------:R-:W-:Y:S01]  /*0620*/  IADD3 R19, P5, PT, R5.reuse, UR10, RZ ;  /* 0x0000000a05137c10 */ /* 0x040fe2000ffbe0ff */
[----:B------:R0:W-:Y:S01]  /*0630*/  @!P1 STG.E desc[UR12][R6.64], R26 ;  /* 0x0000001a06009986 */ /* 0x0001e2000c10190c */
[--C-:B------:R-:W-:Y:S02]  /*0640*/  @!P3 LEA.HI.X R23, R5, R11, R17.reuse, 0x2, P4 ;  /* 0x0000000b0517b211 */ /* 0x100fe400020f1411 */
[----:B------:R-:W-:Y:S01]  /*0650*/  ISETP.GE.U32.AND P1, PT, R15, R2, PT ;  /* 0x000000020f00720c */ /* 0x000fe20003f26070 */
[----:B------:R-:W-:Y:S01]  /*0660*/  IMAD.X R17, RZ, RZ, R17, P5 ;  /* 0x000000ffff117224 */ /* 0x000fe200028e0611 */
[----:B------:R-:W-:Y:S01]  /*0670*/  IADD3 R5, P5, PT, R19, UR11, RZ ;  /* 0x0000000b13057c10 */ /* 0x000fe2000ffbe0ff */
[----:B---3--:R-:W-:-:S02]  /*0680*/  @!P3 FMUL.FTZ R16, R21, R14 ;  /* 0x0000000e1510b220 */ /* 0x008fc40000410000 */
[----:B------:R-:W1:Y:S01]  /*0690*/  @!P0 MUFU.RCP R14, R0 ;  /* 0x00000000000e8308 */ /* 0x000e620000001000 */
[-C--:B------:R-:W-:Y:S02]  /*06a0*/  ISETP.GE.AND.EX P1, PT, R18, R3.reuse, PT, P1 ;  /* 0x000000031200720c */ /* 0x080fe40003f26310 */
[-C--:B------:R-:W-:Y:S01]  /*06b0*/  ISETP.GE.U32.AND P4, PT, R19, R2.reuse, PT ;  /* 0x000000021300720c */ /* 0x080fe20003f86070 */
[----:B0-----:R-:W-:Y:S01]  /*06c0*/  IMAD.X R6, RZ, RZ, R17, P5 ;  /* 0x000000ffff067224 */ /* 0x001fe200028e0611 */
[----:B------:R-:W-:Y:S01]  /*06d0*/  IADD3 R7, P6, PT, R5, UR11, RZ ;  /* 0x0000000b05077c10 */ /* 0x000fe2000ffde0ff */
[----:B------:R4:W-:Y:S01]  /*06e0*/  @!P3 STG.E desc[UR12][R22.64], R16 ;  /* 0x000000101600b986 */ /* 0x0009e2000c10190c */
[----:B------:R-:W-:Y:S02]  /*06f0*/  ISETP.GE.AND.EX P3, PT, R17, R3, PT, P4 ;  /* 0x000000031100720c */ /* 0x000fe40003f66340 */
[-C--:B------:R-:W-:Y:S02]  /*0700*/  ISETP.GE.U32.AND P5, PT, R5, R2.reuse, PT ;  /* 0x000000020500720c */ /* 0x080fe40003fa6070 */
[----:B------:R-:W-:Y:S01]  /*0710*/  ISETP.GE.U32.AND P4, PT, R7, R2, PT ;  /* 0x000000020700720c */ /* 0x000fe20003f86070 */
[----:B----4-:R-:W-:Y:S01]  /*0720*/  @!P2 FMUL.FTZ R23, R27, R8 ;  /* 0x000000081b17a220 */ /* 0x010fe20000410000 */
[----:B------:R-:W-:-:S04]  /*0730*/  IMAD.X R8, RZ, RZ, R6, P6 ;  /* 0x000000ffff087224 */ /* 0x000fc800030e0606 */
[----:B------:R0:W-:Y:S01]  /*0740*/  @!P2 STG.E desc[UR12][R28.64], R23 ;  /* 0x000000171c00a986 */ /* 0x0001e2000c10190c */
[-C--:B------:R-:W-:Y:S02]  /*0750*/  ISETP.GE.AND.EX P2, PT, R6, R3.reuse, PT, P5 ;  /* 0x000000030600720c */ /* 0x080fe40003f46350 */
[----:B------:R-:W-:Y:S02]  /*0760*/  ISETP.GE.AND.EX P4, PT, R8, R3, PT, P4 ;  /* 0x000000030800720c */ /* 0x000fe40003f86340 */
[CC--:B------:R-:W-:Y:S01]  /*0770*/  @!P1 LEA R20, P5, R15.reuse, R12.reuse, 0x2 ;  /* 0x0000000c0f149211 */ /* 0x0c0fe200078a10ff */
[----:B-1----:R-:W-:Y:S01]  /*0780*/  @!P0 FMUL.FTZ R14, R14, R9 ;  /* 0x000000090e0e8220 */ /* 0x002fe20000410000 */
[----:B------:R-:W-:Y:S02]  /*0790*/  IMAD.MOV.U32 R9, RZ, RZ, RZ ;  /* 0x000000ffff097224 */ /* 0x000fe400078e00ff */
[----:B------:R-:W-:Y:S02]  /*07a0*/  @!P1 LEA.HI.X R21, R15, R13, R18, 0x2, P5 ;  /* 0x0000000d0f159211 */ /* 0x000fe400028f1412 */
[-C--:B------:R-:W-:Y:S01]  /*07b0*/  @!P3 LEA R26, P6, R19, R12.reuse, 0x2 ;  /* 0x0000000c131ab211 */ /* 0x080fe200078c10ff */
[----:B------:R1:W-:Y:S02]  /*07c0*/  @!P0 STG.E desc[UR12][R24.64], R14 ;  /* 0x0000000e18008986 */ /* 0x0003e4000c10190c */
[----:B0-----:R-:W-:-:S02]  /*07d0*/  @!P2 LEA R28, P0, R5, R12, 0x2 ;  /* 0x0000000c051ca211 */ /* 0x001fc400078010ff */
[----:B------:R0:W2:Y:S01]  /*07e0*/  @!P1 LDG.E R9, desc[UR12][R20.64] ;  /* 0x0000000c14099981 */ /* 0x0000a2000c1e1900 */
[----:B------:R-:W-:Y:S02]  /*07f0*/  CS2R R22, SRZ ;  /* 0x0000000000167805 */ /* 0x000fe4000001ff00 */
[-C--:B------:R-:W-:Y:S02]  /*0800*/  @!P3 LEA.HI.X R27, R19, R13.reuse, R17, 0x2, P6 ;  /* 0x0000000d131bb211 */ /* 0x080fe400030f1411 */
[----:B------:R-:W-:-:S03]  /*0810*/  @!P2 LEA.HI.X R29, R5, R13, R6, 0x2, P0 ;  /* 0x0000000d051da211 */ /* 0x000fc600000f1406 */
[----:B------:R3:W4:Y:S01]  /*0820*/  @!P3 LDG.E R22, desc[UR12][R26.64] ;  /* 0x0000000c1a16b981 */ /* 0x000722000c1e1900 */
[C---:B0-----:R-:W-:Y:S01]  /*0830*/  @!P4 LEA R20, P5, R7.reuse, R12, 0x2 ;  /* 0x0000000c0714c211 */ /* 0x041fe200078a10ff */
[----:B-1----:R-:W-:Y:S02]  /*0840*/  IMAD.MOV.U32 R24, RZ, RZ, RZ ;  /* 0x000000ffff187224 */ /* 0x002fe400078e00ff */
[----:B------:R0:W5:Y:S01]  /*0850*/  @!P2 LDG.E R23, desc[UR12][R28.64] ;  /* 0x0000000c1c17a981 */ /* 0x000162000c1e1900 */
[----:B------:R-:W-:-:S05]  /*0860*/  @!P4 LEA.HI.X R21, R7, R13, R8, 0x2, P5 ;  /* 0x0000000d0715c211 */ /* 0x000fca00028f1408 */
[----:B------:R1:W5:Y:S01]  /*0870*/  @!P4 LDG.E R24, desc[UR12][R20.64] ;  /* 0x0000000c1418c981 */ /* 0x000362000c1e1900 */
[----:B---3--:R-:W2:Y:S08]  /*0880*/  @!P1 MUFU.RCP R26, R0 ;  /* 0x00000000001a9308 */ /* 0x008eb00000001000 */
[----:B------:R-:W4:Y:S08]  /*0890*/  @!P3 MUFU.RCP R25, R0 ;  /* 0x000000000019b308 */ /* 0x000f300000001000 */
[----:B0-----:R-:W5:Y:S01]  /*08a0*/  @!P2 MUFU.RCP R28, R0 ;  /* 0x00000000001ca308 */ /* 0x001f620000001000 */
[----:B------:R-:W-:-:S07]  /*08b0*/  @!P1 LEA R14, P0, R15, R10, 0x2 ;  /* 0x0000000a0f0e9211 */ /* 0x000fce00078010ff */
[----:B------:R-:W0:Y:S01]  /*08c0*/  @!P4 MUFU.RCP R27, R0 ;  /* 0x00000000001bc308 */ /* 0x000e220000001000 */
[-C--:B------:R-:W-:Y:S02]  /*08d0*/  @!P3 LEA R16, P5, R19, R10.reuse, 0x2 ;  /* 0x0000000a1310b211 */ /* 0x080fe400078a10ff */
[-C--:B------:R-:W-:Y:S02]  /*08e0*/  @!P1 LEA.HI.X R15, R15, R11.reuse, R18, 0x2, P0 ;  /* 0x0000000b0f0f9211 */ /* 0x080fe400000f1412 */
[-C--:B------:R-:W-:Y:S02]  /*08f0*/  @!P3 LEA.HI.X R17, R19, R11.reuse, R17, 0x2, P5 ;  /* 0x0000000b1311b211 */ /* 0x080fe400028f1411 */
[-C--:B------:R-:W-:Y:S02]  /*0900*/  @!P2 LEA R18, P0, R5, R10.reuse, 0x2 ;  /* 0x0000000a0512a211 */ /* 0x080fe400078010ff */
[----:B-1----:R-:W-:Y:S02]  /*0910*/  @!P4 LEA R20, P5, R7, R10, 0x2 ;  /* 0x0000000a0714c211 */ /* 0x002fe400078a10ff */
[----:B------:R-:W-:-:S02]  /*0920*/  @!P2 LEA.HI.X R19, R5, R11, R6, 0x2, P0 ;  /* 0x0000000b0513a211 */ /* 0x000fc400000f1406 */
[----:B------:R-:W-:Y:S01]  /*0930*/  @!P4 LEA.HI.X R21, R7, R11, R8, 0x2, P5 ;  /* 0x0000000b0715c211 */ /* 0x000fe200028f1408 */
[----:B------:R-:W-:-:S04]  /*0940*/  UIADD3 UR4, UP0, UPT, UR4, 0x2, URZ ;  /* 0x0000000204047890 */ /* 0x000fc8000ff1e0ff */
[----:B------:R-:W-:Y:S02]  /*0950*/  UIADD3.X UR5, UPT, UPT, URZ, UR5, URZ, UP0, !UPT ;  /* 0x00000005ff057290 */ /* 0x000fe400087fe4ff */
[----:B------:R-:W-:-:S04]  /*0960*/  UISETP.NE.U32.AND UP0, UPT, UR4, UR9, UPT ;  /* 0x000000090400728c */ /* 0x000fc8000bf05070 */
[----:B------:R-:W-:Y:S02]  /*0970*/  UISETP.NE.AND.EX UP0, UPT, UR5, URZ, UPT, UP0 ;  /* 0x000000ff0500728c */ /* 0x000fe4000bf05300 */
[----:B------:R-:W-:-:S04]  /*0980*/  ULEA UR6, UP1, UR10, UR6, 0x1 ;  /* 0x000000060a067291 */ /* 0x000fc8000f8208ff */
[----:B------:R-:W-:Y:S01]  /*0990*/  ULEA.HI.X UR7, UR10, UR7, URZ, 0x1, UP1 ;  /* 0x000000070a077291 */ /* 0x000fe200088f0cff */
[----:B--2---:R-:W-:Y:S01]  /*09a0*/  @!P1 FMUL.FTZ R9, R26, R9 ;  /* 0x000000091a099220 */ /* 0x004fe20000410000 */
[----:B----4-:R-:W-:-:S04]  /*09b0*/  @!P3 FMUL.FTZ R25, R25, R22 ;  /* 0x000000161919b220 */ /* 0x010fc80000410000 */
[----:B------:R1:W-:Y:S01]  /*09c0*/  @!P1 STG.E desc[UR12][R14.64], R9 ;  /* 0x000000090e009986 */ /* 0x0003e2000c10190c */
[----:B-----5:R-:W-:-:S03]  /*09d0*/  @!P2 FMUL.FTZ R23, R28, R23 ;  /* 0x000000171c17a220 */ /* 0x020fc60000410000 */
[----:B------:R1:W-:Y:S01]  /*09e0*/  @!P3 STG.E desc[UR12][R16.64], R25 ;  /* 0x000000191000b986 */ /* 0x0003e2000c10190c */
[----:B0-----:R-:W-:-:S03]  /*09f0*/  @!P4 FMUL.FTZ R27, R27, R24 ;  /* 0x000000181b1bc220 */ /* 0x001fc60000410000 */
[----:B------:R1:W-:Y:S04]  /*0a00*/  @!P2 STG.E desc[UR12][R18.64], R23 ;  /* 0x000000171200a986 */ /* 0x0003e8000c10190c */
[----:B------:R1:W-:Y:S01]  /*0a10*/  @!P4 STG.E desc[UR12][R20.64], R27 ;  /* 0x0000001b1400c986 */ /* 0x0003e2000c10190c */
[----:B------:R-:W-:Y:S05]  /*0a20*/  BRA.U UP0, `(.L_x_3303) ;  /* 0xfffffff9004c7547 */ /* 0x000fea000b83ffff */
.L_x_3302:
[----:B------:R-:W-:-:S04]  /*0a30*/  ULOP3.LUT UR4, UR8, 0x1, URZ, 0xc0, !UPT ;  /* 0x0000000108047892 */ /* 0x000fc8000f8ec0ff */
[----:B------:R-:W-:-:S06]  /*0a40*/  UISETP.NE.U32.AND UP0, UPT, UR4, 0x1, UPT ;  /* 0x000000010400788c */ /* 0x000fcc000bf05070 */
[----:B------:R-:W-:-:S13]  /*0a50*/  PLOP3.LUT P0, PT, PT, PT, UP0, 0x80, 0x8 ;  /* 0x000000000008781c */ /* 0x000fda0003f0f008 */
[----:B------:R-:W-:Y:S05]  /*0a60*/  @!P0 EXIT ;  /* 0x000000000000894d */ /* 0x000fea0003800000 */
[----:B01----:R-:W-:Y:S02]  /*0a70*/  IADD3 R17, P0, PT, R4, UR6, RZ ;  /* 0x0000000604117c10 */ /* 0x003fe4000ff1e0ff */
[----:B------:R-:W-:Y:S02]  /*0a80*/  CS2R R20, SRZ ;  /* 0x0000000000147805 */ /* 0x000fe4000001ff00 */
        /* <DEDUP_REMOVED lines=18> */
[----:B------:R-:W-:Y:S02]  /*0bb0*/  @!P2 LEA R6, P4, R19, R12, 0x2 ;  /* 0x0000000c1306a211 */ /* 0x000fe400078810ff */
[----:B------:R-:W-:Y:S02]  /*0bc0*/  CS2R R26, SRZ ;  /* 0x00000000001a7805 */ /* 0x000fe4000001ff00 */
[-C--:B------:R-:W-:Y:S01]  /*0bd0*/  @!P1 LEA.HI.X R5, R15, R13.reuse, R16, 0x2, P5 ;  /* 0x0000000d0f059211 */ /* 0x080fe200028f1410 */
[----:B------:R0:W2:Y:S01]  /*0be0*/  @!P0 LDG.E R20, desc[UR12][R2.64] ;  /* 0x0000000c02148981 */ /* 0x0000a2000c1e1900 */
[----:B------:R-:W-:-:S03]  /*0bf0*/  @!P2 LEA.HI.X R7, R19, R13, R18, 0x2, P4 ;  /* 0x0000000d1307a211 */ /* 0x000fc600020f1412 */
[----:B------:R2:W3:Y:S04]  /*0c00*/  @!P1 LDG.E R21, desc[UR12][R4.64] ;  /* 0x0000000c04159981 */ /* 0x0004e8000c1e1900 */
[----:B------:R-:W4:Y:S01]  /*0c10*/  @!P2 LDG.E R26, desc[UR12][R6.64] ;  /* 0x0000000c061aa981 */ /* 0x000f22000c1e1900 */
[----:B------:R-:W2:Y:S01]  /*0c20*/  MUFU.RCP R0, R0 ;  /* 0x0000000000007308 */ /* 0x000ea20000001000 */
[----:B------:R-:W-:Y:S02]  /*0c30*/  @!P3 LEA R24, P4, R9, R12, 0x2 ;  /* 0x0000000c0918b211 */ /* 0x000fe400078810ff */
[----:B0-----:R-:W-:Y:S02]  /*0c40*/  @!P1 LEA R2, P5, R15, R10, 0x2 ;  /* 0x0000000a0f029211 */ /* 0x001fe400078a10ff */
[----:B------:R-:W-:-:S02]  /*0c50*/  @!P3 LEA.HI.X R25, R9, R13, R8, 0x2, P4 ;  /* 0x0000000d0919b211 */ /* 0x000fc400020f1408 */
[-C--:B------:R-:W-:Y:S02]  /*0c60*/  @!P0 LEA R12, P4, R17, R10.reuse, 0x2 ;  /* 0x0000000a110c8211 */ /* 0x080fe400078810ff */
[----:B------:R-:W-:Y:S01]  /*0c70*/  @!P2 LEA R22, P6, R19, R10, 0x2 ;  /* 0x0000000a1316a211 */ /* 0x000fe200078c10ff */
[----:B------:R0:W5:Y:S01]  /*0c80*/  @!P3 LDG.E R27, desc[UR12][R24.64] ;  /* 0x0000000c181bb981 */ /* 0x000162000c1e1900 */
[-C--:B------:R-:W-:Y:S02]  /*0c90*/  @!P0 LEA.HI.X R13, R17, R11.reuse, R14, 0x2, P4 ;  /* 0x0000000b110d8211 */ /* 0x080fe400020f140e */
[-C--:B------:R-:W-:Y:S02]  /*0ca0*/  @!P1 LEA.HI.X R3, R15, R11.reuse, R16, 0x2, P5 ;  /* 0x0000000b0f039211 */ /* 0x080fe400028f1410 */
[----:B------:R-:W-:Y:S01]  /*0cb0*/  @!P2 LEA.HI.X R23, R19, R11, R18, 0x2, P6 ;  /* 0x0000000b1317a211 */ /* 0x000fe200030f1412 */
[C---:B--2---:R-:W-:Y:S01]  /*0cc0*/  FMUL.FTZ R5, R0.reuse, R20 ;  /* 0x0000001400057220 */ /* 0x044fe20000410000 */
[----:B---3--:R-:W-:-:S04]  /*0cd0*/  FMUL.FTZ R21, R0, R21 ;  /* 0x0000001500157220 */ /* 0x008fc80000410000 */
[----:B------:R0:W-:Y:S01]  /*0ce0*/  @!P0 STG.E desc[UR12][R12.64], R5 ;  /* 0x000000050c008986 */ /* 0x0001e2000c10190c */
[----:B----4-:R-:W-:-:S03]  /*0cf0*/  FMUL.FTZ R7, R0, R26 ;  /* 0x0000001a00077220 */ /* 0x010fc60000410000 */
[----:B------:R0:W-:Y:S04]  /*0d00*/  @!P1 STG.E desc[UR12][R2.64], R21 ;  /* 0x0000001502009986 */ /* 0x0001e8000c10190c */
[----:B------:R0:W-:Y:S01]  /*0d10*/  @!P2 STG.E desc[UR12][R22.64], R7 ;  /* 0x000000071600a986 */ /* 0x0001e2000c10190c */
[----:B------:R-:W-:Y:S05]  /*0d20*/  @P3 EXIT ;  /* 0x000000000000394d */ /* 0x000fea0003800000 */
[----:B0-----:R-:W-:Y:S01]  /*0d30*/  LEA R2, P0, R9, R10, 0x2 ;  /* 0x0000000a09027211 */ /* 0x001fe200078010ff */
[----:B-----5:R-:W-:-:S03]  /*0d40*/  FMUL.FTZ R27, R0, R27 ;  /* 0x0000001b001b7220 */ /* 0x020fc60000410000 */
[----:B------:R-:W-:-:S05]  /*0d50*/  LEA.HI.X R3, R9, R11, R8, 0x2, P0 ;  /* 0x0000000b09037211 */ /* 0x000fca00000f1408 */
[----:B------:R-:W-:Y:S01]  /*0d60*/  STG.E desc[UR12][R2.64], R27 ;  /* 0x0000001b02007986 */ /* 0x000fe2000c10190c */
[----:B------:R-:W-:Y:S05]  /*0d70*/  EXIT ;  /* 0x000000000000794d */ /* 0x000fea0003800000 */
.L_x_3301:
[----:B------:R-:W0:Y:S02]  /*0d80*/  S2R R16, SR_TID.X ;  /* 0x0000000000107919 */ /* 0x000e240000002100 */
[----:B0-----:R-:W-:-:S03]  /*0d90*/  IMAD.WIDE.U32 R4, R16, 0x4, RZ ;  /* 0x0000000410047825 */ /* 0x001fc600078e00ff */
[----:B------:R-:W-:-:S04]  /*0da0*/  ISETP.GE.U32.AND P0, PT, R4, R2, PT ;  /* 0x000000020400720c */ /* 0x000fc80003f06070 */
[----:B------:R-:W-:-:S13]  /*0db0*/  ISETP.GE.AND.EX P0, PT, R5, R3, PT, P0 ;  /* 0x000000030500720c */ /* 0x000fda0003f06300 */
[----:B------:R-:W-:Y:S05]  /*0dc0*/  @P0 EXIT ;  /* 0x000000000000094d */ /* 0x000fea0003800000 */
[----:B--2---:R0:W1:Y:S01]  /*0dd0*/  MUFU.RCP R18, R0 ;  /* 0x0000000000127308 */ /* 0x0040620000001000 */
[----:B------:R-:W-:Y:S01]  /*0de0*/  IMAD.MOV.U32 R19, RZ, RZ, RZ ;  /* 0x000000ffff137224 */ /* 0x000fe200078e00ff */
[----:B------:R-:W2:Y:S06]  /*0df0*/  LDCU UR4, c[0x0][0x360] ;  /* 0x00006c00ff0477ac */ /* 0x000eac0008000800 */
.L_x_3304:
[C---:B---3--:R-:W-:Y:S01]  /*0e00*/  IMAD.SHL.U32 R15, R16.reuse, 0x10, RZ ;  /* 0x00000010100f7824 */ /* 0x048fe200078e00ff */
[----:B------:R-:W-:-:S04]  /*0e10*/  SHF.L.U64.HI R17, R16, 0x4, R19 ;  /* 0x0000000410117819 */ /* 0x000fc80000010213 */
[----:B------:R-:W-:-:S05]  /*0e20*/  IADD3 R8, P0, PT, R12, R15, RZ ;  /* 0x0000000f0c087210 */ /* 0x000fca0007f1e0ff */
[----:B------:R-:W-:-:S05]  /*0e30*/  IMAD.X R9, R13, 0x1, R17, P0 ;  /* 0x000000010d097824 */ /* 0x000fca00000e0611 */
[----:B------:R-:W1:Y:S01]  /*0e40*/  LDG.E.128 R4, desc[UR12][R8.64] ;  /* 0x0000000c08047981 */ /* 0x000e62000c1e1d00 */
[----:B------:R-:W-:-:S05]  /*0e50*/  IADD3 R14, P0, PT, R10, R15, RZ ;  /* 0x0000000f0a0e7210 */ /* 0x000fca0007f1e0ff */
[----:B------:R-:W-:Y:S01]  /*0e60*/  IMAD.X R15, R11, 0x1, R17, P0 ;  /* 0x000000010b0f7824 */ /* 0x000fe200000e0611 */
[----:B--2---:R-:W-:-:S05]  /*0e70*/  IADD3 R16, P0, PT, R16, UR4, RZ ;  /* 0x0000000410107c10 */ /* 0x004fca000ff1e0ff */
[C---:B------:R-:W-:Y:S02]  /*0e80*/  IMAD.SHL.U32 R17, R16.reuse, 0x4, RZ ;  /* 0x0000000410117824 */ /* 0x040fe400078e00ff */
[----:B------:R-:W-:Y:S01]  /*0e90*/  IMAD.X R19, RZ, RZ, R19, P0 ;  /* 0x000000ffff137224 */ /* 0x000fe200000e0613 */
[C---:B------:R-:W-:Y:S02]  /*0ea0*/  LOP3.LUT P0, RZ, R16.reuse, 0xffffc000, RZ, 0xc0, !PT ;  /* 0xffffc00010ff7812 */ /* 0x040fe4000780c0ff */
[----:B------:R-:W-:Y:S02]  /*0eb0*/  ISETP.LT.U32.AND P1, PT, R17, R2, PT ;  /* 0x000000021100720c */ /* 0x000fe40003f21070 */
[----:B0-----:R-:W-:Y:S02]  /*0ec0*/  SHF.L.U64.HI R0, R16, 0x2, R19 ;  /* 0x0000000210007819 */ /* 0x001fe40000010213 */
[----:B------:R-:W-:Y:S02]  /*0ed0*/  LOP3.LUT P0, RZ, R19, 0x3fffffff, RZ, 0xc0, P0 ;  /* 0x3fffffff13ff7812 */ /* 0x000fe4000000c0ff */
[----:B------:R-:W-:Y:S01]  /*0ee0*/  ISETP.LT.AND.EX P1, PT, R0, R3, PT, P1 ;  /* 0x000000030000720c */ /* 0x000fe20003f21310 */
[-C--:B-1----:R-:W-:Y:S01]  /*0ef0*/  FMUL.FTZ R4, R4, R18.reuse ;  /* 0x0000001204047220 */ /* 0x082fe20000410000 */
[-C--:B------:R-:W-:Y:S01]  /*0f00*/  FMUL.FTZ R5, R5, R18.reuse ;  /* 0x0000001205057220 */ /* 0x080fe20000410000 */
[-C--:B------:R-:W-:Y:S01]  /*0f10*/  FMUL.FTZ R6, R6, R18.reuse ;  /* 0x0000001206067220 */ /* 0x080fe20000410000 */
[----:B------:R-:W-:-:S05]  /*0f20*/  FMUL.FTZ R7, R7, R18 ;  /* 0x0000001207077220 */ /* 0x000fca0000410000 */
[----:B------:R3:W-:Y:S04]  /*0f30*/  STG.E.128 desc[UR12][R14.64], R4 ;  /* 0x000000040e007986 */ /* 0x0007e8000c101d0c */
[----:B------:R-:W-:Y:S05]  /*0f40*/  @!P0 BRA P1, `(.L_x_3304) ;  /* 0xfffffffc00ac8947 */ /* 0x000fea000083ffff */
[----:B------:R-:W-:Y:S05]  /*0f50*/  EXIT ;  /* 0x000000000000794d */ /* 0x000fea0003800000 */
        .weak           $__internal_75_$__cuda_sm20_div_u16
        .type           $__internal_75_$__cuda_sm20_div_u16,@function
        .size           $__internal_75_$__cuda_sm20_div_u16,(.L_x_4302 - $__internal_75_$__cuda_sm20_div_u16)
$__internal_75_$__cuda_sm20_div_u16:
        /* <DEDUP_REMOVED lines=19> */
[----:B------:R-:W-:Y:S05]  /*1090*/  RET.REL.NODEC R4 `(_ZN2at6native61_GLOBAL__N__44eb8e94_28_ForeachBinaryOpScalarList_cu_dda10a6925multi_tensor_apply_kernelINS1_28TensorListScalarListMetadataIfLi2EEENS1_25BinaryOpScalarListFunctorIfLi2ELi1ELi1EEEJSt7dividesIfEEEEvT_T0_DpT1_) ;  /* 0xffffffec04d87950 */ /* 0x000fea0003c3ffff */
.L_x_3305:
        /* <DEDUP_REMOVED lines=14> */
.L_x_4302:


//--------------------- .text._ZN2at6native61_GLOBAL__N__44eb8e94_28_ForeachBinaryOpScalarList_cu_dda10a6925multi_tensor_apply_kernelINS1_28TensorListScalarListMetadataIdLi2EEENS1_25BinaryOpScalarListFunctorIdLi2ELi1ELi1EEEJSt7dividesIdEEEEvT_T0_DpT1_ --------------------------
	.section	.text._ZN2at6native61_GLOBAL__N__44eb8e94_28_ForeachBinaryOpScalarList_cu_dda10a6925multi_tensor_apply_kernelINS1_28TensorListScalarListMetadataIdLi2EEENS1_25BinaryOpScalarListFunctorIdLi2ELi1ELi1EEEJSt7dividesIdEEEEvT_T0_DpT1_,"ax",@progbits
	.align	128
.text._ZN2at6native61_GLOBAL__N__44eb8e94_28_ForeachBinaryOpScalarList_cu_dda10a6925multi_tensor_apply_kernelINS1_28TensorListScalarListMetadataIdLi2EEENS1_25BinaryOpScalarListFunctorIdLi2ELi1ELi1EEEJSt7dividesIdEEEEvT_T0_DpT1_:
        .type           _ZN2at6native61_GLOBAL__N__44eb8e94_28_ForeachBinaryOpScalarList_cu_dda10a6925multi_tensor_apply_kernelINS1_28TensorListScalarListMetadataIdLi2EEENS1_25BinaryOpScalarListFunctorIdLi2ELi1ELi1EEEJSt7dividesIdEEEEvT_T0_DpT1_,@function
        .size           _ZN2at6native61_GLOBAL__N__44eb8e94_28_ForeachBinaryOpScalarList_cu_dda10a6925multi_tensor_apply_kernelINS1_28TensorListScalarListMetadataIdLi2EEENS1_25BinaryOpScalarListFunctorIdLi2ELi1ELi1EEEJSt7dividesIdEEEEvT_T0_DpT1_,(.L_x_4304 - _ZN2at6native61_GLOBAL__N__44eb8e94_28_ForeachBinaryOpScalarList_cu_dda10a6925multi_tensor_apply_kernelINS1_28TensorListScalarListMetadataIdLi2EEENS1_25BinaryOpScalarListFunctorIdLi2ELi1ELi1EEEJSt7dividesIdEEEEvT_T0_DpT1_)
        .other          _ZN2at6native61_GLOBAL__N__44eb8e94_28_ForeachBinaryOpScalarList_cu_dda10a6925multi_tensor_apply_kernelINS1_28TensorListScalarListMetadataIdLi2EEENS1_25BinaryOpScalarListFunctorIdLi2ELi1ELi1EEEJSt7dividesIdEEEEvT_T0_DpT1_,@"STO_CUDA_ENTRY STV_DEFAULT"
_ZN2at6native61_GLOBAL__N__44eb8e94_28_ForeachBinaryOpScalarList_cu_dda10a6925multi_tensor_apply_kernelINS1_28TensorListScalarListMetadataIdLi2EEENS1_25BinaryOpScalarListFunctorIdLi2ELi1ELi1EEEJSt7dividesIdEEEEvT_T0_DpT1_:
        /* <DEDUP_REMOVED lines=40> */
[----:B------:R-:W-:Y:S05]  /*0280*/  CALL.REL.NOINC `($__internal_77_$__cuda_sm20_div_u16) ;  /* 0x0000003000ac7944 */ /* 0x000fea0003c00000 */
[----:B------:R-:W0:Y:S01]  /*0290*/  S2R R36, SR_TID.X ;  /* 0x0000000000247919 */ /* 0x000e220000002100 */
[----:B------:R-:W-:Y:S01]  /*02a0*/  UISETP.GE.U32.AND UP0, UPT, UR5, UR16, UPT ;  /* 0x000000100500728c */ /* 0x000fe2000bf06070 */
[----:B------:R-:W-:-:S03]  /*02b0*/  UMOV UR7, URZ ;  /* 0x000000ff00077c82 */ /* 0x000fc60008000000 */
[----:B------:R-:W-:-:S03]  /*02c0*/  UISETP.GE.U32.AND.EX UP0, UPT, UR6, URZ, UPT, UP0 ;  /* 0x000000ff0600728c */ /* 0x000fc6000bf06100 */
[----:B------:R-:W-:-:S06]  /*02d0*/  UMOV UR6, URZ ;  /* 0x000000ff00067c82 */ /* 0x000fcc0008000000 */
[----:B------:R-:W-:Y:S05]  /*02e0*/  BRA.U !UP0, `(.L_x_3307) ;  /* 0x0000001508dc7547 */ /* 0x000fea000b800000 */
[----:B------:R-:W-:Y:S01]  /*02f0*/  UMOV UR6, URZ ;  /* 0x000000ff00067c82 */ /* 0x000fe20008000000 */
[----:B------:R-:W-:Y:S01]  /*0300*/  UMOV UR7, URZ ;  /* 0x000000ff00077c82 */ /* 0x000fe20008000000 */
[----:B------:R-:W-:Y:S01]  /*0310*/  UMOV UR4, URZ ;  /* 0x000000ff00047c82 */ /* 0x000fe20008000000 */
[----:B------:R-:W-:-:S05]  /*0320*/  UMOV UR5, URZ ;  /* 0x000000ff00057c82 */ /* 0x000fca0008000000 */
.L_x_3340:
[----:B0-----:R-:W-:Y:S02]  /*0330*/  IADD3 R15, P0, PT, R36, UR6, RZ ;  /* 0x00000006240f7c10 */ /* 0x001fe4000ff1e0ff */
[----:B-----5:R-:W-:Y:S02]  /*0340*/  CS2R R10, SRZ ;  /* 0x00000000000a7805 */ /* 0x020fe4000001ff00 */
[C---:B------:R-:W-:Y:S01]  /*0350*/  ISETP.GE.U32.AND P3, PT, R15.reuse, UR20, PT ;  /* 0x000000140f007c0c */ /* 0x040fe2000bf66070 */
[----:B------:R-:W-:Y:S01]  /*0360*/  IMAD.X R14, RZ, RZ, UR7, P0 ;  /* 0x00000007ff0e7e24 */ /* 0x000fe200080e06ff */
[----:B--2---:R-:W-:-:S04]  /*0370*/  IADD3 R13, P0, PT, R15, UR17, RZ ;  /* 0x000000110f0d7c10 */ /* 0x004fc8000ff1e0ff */
[C---:B-1----:R-:W-:Y:S01]  /*0380*/  IADD3 R18, P1, PT, R13.reuse, UR17, RZ ;  /* 0x000000110d127c10 */ /* 0x042fe2000ff3e0ff */
        /* <DEDUP_REMOVED lines=13> */
[----:B---34-:R-:W-:-:S03]  /*0460*/  @!P2 LEA R16, P4, R13, UR8, 0x3 ;  /* 0x000000080d10ac11 */ /* 0x018fc6000f8818ff */
[----:B------:R-:W-:Y:S02]  /*0470*/  @!P1 LEA R20, P5, R18, UR8, 0x3 ;  /* 0x0000000812149c11 */ /* 0x000fe4000f8a18ff */
[----:B------:R-:W-:Y:S02]  /*0480*/  CS2R R8, SRZ ;  /* 0x0000000000087805 */ /* 0x000fe4000001ff00 */
[----:B------:R-:W-:Y:S02]  /*0490*/  @!P2 LEA.HI.X R17, R13, UR9, R0, 0x3, P4 ;  /* 0x000000090d11ac11 */ /* 0x000fe4000a0f1c00 */
[----:B------:R-:W-:Y:S02]  /*04a0*/  CS2R R6, SRZ ;  /* 0x0000000000067805 */ /* 0x000fe4000001ff00 */
[----:B------:R-:W-:Y:S02]  /*04b0*/  @!P0 LEA R22, P4, R12, UR8, 0x3 ;  /* 0x000000080c168c11 */ /* 0x000fe4000f8818ff */
[----:B------:R-:W-:-:S02]  /*04c0*/  CS2R R4, SRZ ;  /* 0x0000000000047805 */ /* 0x000fc4000001ff00 */
[----:B------:R-:W-:Y:S01]  /*04d0*/  @!P1 LEA.HI.X R21, R18, UR9, R19, 0x3, P5 ;  /* 0x0000000912159c11 */ /* 0x000fe2000a8f1c13 */
[----:B------:R0:W5:Y:S01]  /*04e0*/  @!P3 LDG.E.64 R10, desc[UR18][R2.64] ;  /* 0x00000012020ab981 */ /* 0x000162000c1e1b00 */
[----:B------:R-:W-:-:S03]  /*04f0*/  @!P0 LEA.HI.X R23, R12, UR9, R31, 0x3, P4 ;  /* 0x000000090c178c11 */ /* 0x000fc6000a0f1c1f */
[----:B------:R0:W5:Y:S04]  /*0500*/  @!P2 LDG.E.64 R8, desc[UR18][R16.64] ;  /* 0x000000121008a981 */ /* 0x000168000c1e1b00 */
[----:B------:R0:W5:Y:S04]  /*0510*/  @!P1 LDG.E.64 R6, desc[UR18][R20.64] ;  /* 0x0000001214069981 */ /* 0x000168000c1e1b00 */
[----:B------:R0:W5:Y:S01]  /*0520*/  @!P0 LDG.E.64 R4, desc[UR18][R22.64] ;  /* 0x0000001216048981 */ /* 0x000162000c1e1b00 */
[----:B------:R-:W-:Y:S04]  /*0530*/  BSSY.RECONVERGENT B1, `(.L_x_3308) ;  /* 0x0000024000017945 */ /* 0x000fe80003800200 */
[----:B------:R-:W-:Y:S05]  /*0540*/  @P3 BRA `(.L_x_3309) ;  /* 0x0000000000883947 */ /* 0x000fea0003800000 */
[----:B0-----:R-:W0:Y:S01]  /*0550*/  MUFU.RCP64H R3, UR13 ;  /* 0x0000000d00037d08 */ /* 0x001e220008001800 */
[----:B------:R-:W-:Y:S02]  /*0560*/  HFMA2 R2, -RZ, RZ, 0, 5.9604644775390625e-08 ;  /* 0x00000001ff027431 */ /* 0x000fe400000001ff */
[----:B------:R-:W-:Y:S01]  /*0570*/  IMAD.U32 R16, RZ, RZ, UR12 ;  /* 0x0000000cff107e24 */ /* 0x000fe2000f8e00ff */
[----:B-----5:R-:W-:Y:S01]  /*0580*/  FSETP.GEU.AND P5, PT, |R11|, 6.5827683646048100446e-37, PT ;  /* 0x036000000b00780b */ /* 0x020fe20003fae200 */
[----:B------:R-:W-:Y:S01]  /*0590*/  IMAD.U32 R17, RZ, RZ, UR13 ;  /* 0x0000000dff117e24 */ /* 0x000fe2000f8e00ff */
[C---:B------:R-:W-:Y:S01]  /*05a0*/  LEA R28, P4, R15.reuse, UR10, 0x3 ;  /* 0x0000000a0f1c7c11 */ /* 0x040fe2000f8818ff */
[----:B------:R-:W-:Y:S03]  /*05b0*/  BSSY.RECONVERGENT B2, `(.L_x_3310) ;  /* 0x000001a000027945 */ /* 0x000fe60003800200 */
[----:B------:R-:W-:Y:S01]  /*05c0*/  LEA.HI.X R29, R15, UR11, R14, 0x3, P4 ;  /* 0x0000000b0f1d7c11 */ /* 0x000fe2000a0f1c0e */
[----:B0-----:R-:W-:-:S08]  /*05d0*/  DFMA R16, R2, -R16, 1 ;  /* 0x3ff000000210742b */ /* 0x001fd00000000810 */
[----:B------:R-:W-:-:S08]  /*05e0*/  DFMA R16, R16, R16, R16 ;  /* 0x000000101010722b */ /* 0x000fd00000000010 */
[----:B------:R-:W-:Y:S01]  /*05f0*/  DFMA R16, R2, R16, R2 ;  /* 0x000000100210722b */ /* 0x000fe20000000002 */
[----:B------:R-:W-:Y:S02]  /*0600*/  IMAD.U32 R2, RZ, RZ, UR12 ;  /* 0x0000000cff027e24 */ /* 0x000fe4000f8e00ff */
[----:B------:R-:W-:-:S06]  /*0610*/  IMAD.U32 R3, RZ, RZ, UR13 ;  /* 0x0000000dff037e24 */ /* 0x000fcc000f8e00ff */
[----:B------:R-:W-:-:S08]  /*0620*/  DFMA R2, R16, -R2, 1 ;  /* 0x3ff000001002742b */ /* 0x000fd00000000802 */
[----:B------:R-:W-:-:S08]  /*0630*/  DFMA R2, R16, R2, R16 ;  /* 0x000000021002722b */ /* 0x000fd00000000010 */
[----:B------:R-:W-:-:S08]  /*0640*/  DMUL R16, R2, R10 ;  /* 0x0000000a02107228 */ /* 0x000fd00000000000 */
[----:B------:R-:W-:-:S08]  /*0650*/  DFMA R20, R16, -UR12, R10 ;  /* 0x8000000c10147c2b */ /* 0x000fd0000800000a */
[----:B------:R-:W-:-:S10]  /*0660*/  DFMA R16, R2, R20, R16 ;  /* 0x000000140210722b */ /* 0x000fd40000000010 */
[----:B------:R-:W-:-:S05]  /*0670*/  FFMA R2, RZ, UR13, R17 ;  /* 0x0000000dff027c23 */ /* 0x000fca0008000011 */
[----:B------:R-:W-:-:S13]  /*0680*/  FSETP.GT.AND P3, PT, |R2|, 1.469367938527859385e-39, PT ;  /* 0x001000000200780b */ /* 0x000fda0003f64200 */
[----:B------:R-:W-:Y:S05]  /*0690*/  @P3 BRA P5, `(.L_x_3311) ;  /* 0x00000000002c3947 */ /* 0x000fea0002800000 */
[----:B------:R-:W-:Y:S02]  /*06a0*/  IMAD.U32 R2, RZ, RZ, UR12 ;  /* 0x0000000cff027e24 */ /* 0x000fe4000f8e00ff */
[----:B------:R-:W-:Y:S02]  /*06b0*/  IMAD.U32 R17, RZ, RZ, UR13 ;  /* 0x0000000dff117e24 */ /* 0x000fe4000f8e00ff */
[----:B------:R-:W-:Y:S01]  /*06c0*/  IMAD.U32 R3, RZ, RZ, UR13 ;  /* 0x0000000dff037e24 */ /* 0x000fe2000f8e00ff */
[----:B------:R-:W-:Y:S01]  /*06d0*/  MOV R3, R10 ;  /* 0x0000000a00037202 */ /* 0x000fe20000000f00 */
[----:B------:R-:W-:Y:S02]  /*06e0*/  IMAD.U32 R16, RZ, RZ, UR12 ;  /* 0x0000000cff107e24 */ /* 0x000fe4000f8e00ff */
[----:B------:R-:W-:Y:S01]  /*06f0*/  IMAD.MOV.U32 R16, RZ, RZ, R2 ;  /* 0x000000ffff107224 */ /* 0x000fe200078e0002 */
[----:B------:R-:W-:Y:S01]  /*0700*/  MOV R2, 0x730 ;  /* 0x0000073000027802 */ /* 0x000fe20000000f00 */
[----:B------:R-:W-:-:S07]  /*0710*/  IMAD.MOV.U32 R10, RZ, RZ, R17 ;  /* 0x000000ffff0a7224 */ /* 0x000fce00078e0011 */
[----:B------:R-:W-:Y:S05]  /*0720*/  CALL.REL.NOINC `($__internal_76_$__cuda_sm20_div_rn_f64_full) ;  /* 0x0000002400f07944 */ /* 0x000fea0003c00000 */
[----:B------:R-:W-:Y:S02]  /*0730*/  IMAD.MOV.U32 R17, RZ, RZ, R16 ;  /* 0x000000ffff117224 */ /* 0x000fe400078e0010 */
[----:B------:R-:W-:-:S07]  /*0740*/  IMAD.MOV.U32 R16, RZ, RZ, R3 ;  /* 0x000000ffff107224 */ /* 0x000fce00078e0003 */
.L_x_3311:
[----:B------:R-:W-:Y:S05]  /*0750*/  BSYNC.RECONVERGENT B2 ;  /* 0x0000000000027941 */ /* 0x000fea0003800200 */
.L_x_3310:
[----:B------:R1:W-:Y:S02]  /*0760*/  STG.E.64 desc[UR18][R28.64], R16 ;  /* 0x000000101c007986 */ /* 0x0003e4000c101b12 */
.L_x_3309:
[----:B------:R-:W-:Y:S05]  /*0770*/  BSYNC.RECONVERGENT B1 ;  /* 0x0000000000017941 */ /* 0x000fea0003800200 */
.L_x_3308:
[----:B------:R-:W-:Y:S04]  /*0780*/  BSSY.RECONVERGENT B1, `(.L_x_3312) ;  /* 0x0000024000017945 */ /* 0x000fe80003800200 */
[----:B------:R-:W-:Y:S05]  /*0790*/  @P2 BRA `(.L_x_3313) ;  /* 0x0000000000882947 */ /* 0x000fea0003800000 */
[----:B0-----:R-:W0:Y:S01]  /*07a0*/  MUFU.RCP64H R3, UR13 ;  /* 0x0000000d00037d08 */ /* 0x001e220008001800 */
[----:B-----5:R-:W-:Y:S01]  /*07b0*/  IMAD.U32 R10, RZ, RZ, UR12 ;  /* 0x0000000cff0a7e24 */ /* 0x020fe2000f8e00ff */
[----:B------:R-:W-:Y:S01]  /*07c0*/  MOV R2, 0x1 ;  /* 0x0000000100027802 */ /* 0x000fe20000000f00 */
[----:B------:R-:W-:Y:S01]  /*07d0*/  IMAD.U32 R11, RZ, RZ, UR13 ;  /* 0x0000000dff0b7e24 */ /* 0x000fe2000f8e00ff */
[----:B------:R-:W-:Y:S01]  /*07e0*/  FSETP.GEU.AND P4, PT, |R9|, 6.5827683646048100446e-37, PT ;  /* 0x036000000900780b */ /* 0x000fe20003f8e200 */
[----:B------:R-:W-:Y:S01]  /*07f0*/  BSSY.RECONVERGENT B2, `(.L_x_3314) ;  /* 0x000001b000027945 */ /* 0x000fe20003800200 */
[----:B-1----:R-:W-:-:S04]  /*0800*/  LEA R28, P3, R13, UR10, 0x3 ;  /* 0x0000000a0d1c7c11 */ /* 0x002fc8000f8618ff */
        /* <DEDUP_REMOVED lines=14> */
[----:B------:R-:W-:Y:S01]  /*08f0*/  IMAD.U32 R21, RZ, RZ, UR13 ;  /* 0x0000000dff157e24 */ /* 0x000fe2000f8e00ff */
[----:B------:R-:W-:Y:S01]  /*0900*/  MOV R3, R8 ;  /* 0x0000000800037202 */ /* 0x000fe20000000f00 */
[----:B------:R-:W-:Y:S01]  /*0910*/  IMAD.U32 R16, RZ, RZ, UR12 ;  /* 0x0000000cff107e24 */ /* 0x000fe2000f8e00ff */
[----:B------:R-:W-:Y:S01]  /*0920*/  MOV R2, 0x980 ;  /* 0x0000098000027802 */ /* 0x000fe20000000f00 */
[----:B------:R-:W-:Y:S02]  /*0930*/  IMAD.U32 R17, RZ, RZ, UR13 ;  /* 0x0000000dff117e24 */ /* 0x000fe4000f8e00ff */
[----:B------:R-:W-:Y:S02]  /*0940*/  IMAD.U32 R20, RZ, RZ, UR12 ;  /* 0x0000000cff147e24 */ /* 0x000fe4000f8e00ff */
[----:B------:R-:W-:Y:S02]  /*0950*/  IMAD.MOV.U32 R11, RZ, RZ, R9 ;  /* 0x000000ffff0b7224 */ /* 0x000fe400078e0009 */
[----:B------:R-:W-:-:S07]  /*0960*/  IMAD.MOV.U32 R10, RZ, RZ, R21 ;  /* 0x000000ffff0a7224 */ /* 0x000fce00078e0015 */
[----:B------:R-:W-:Y:S05]  /*0970*/  CALL.REL.NOINC `($__internal_76_$__cuda_sm20_div_rn_f64_full) ;  /* 0x00000024005c7944 */ /* 0x000fea0003c00000 */
[----:B------:R-:W-:Y:S02]  /*0980*/  IMAD.MOV.U32 R17, RZ, RZ, R16 ;  /* 0x000000ffff117224 */ /* 0x000fe400078e0010 */
[----:B------:R-:W-:-:S07]  /*0990*/  IMAD.MOV.U32 R16, RZ, RZ, R3 ;  /* 0x000000ffff107224 */ /* 0x000fce00078e0003 */
.L_x_3315:
[----:B------:R-:W-:Y:S05]  /*09a0*/  BSYNC.RECONVERGENT B2 ;  /* 0x0000000000027941 */ /* 0x000fea0003800200 */
.L_x_3314:
[----:B------:R2:W-:Y:S02]  /*09b0*/  STG.E.64 desc[UR18][R28.64], R16 ;  /* 0x000000101c007986 */ /* 0x0005e4000c101b12 */
.L_x_3313:
[----:B------:R-:W-:Y:S05]  /*09c0*/  BSYNC.RECONVERGENT B1 ;  /* 0x0000000000017941 */ /* 0x000fea0003800200 */
.L_x_3312:
[----:B------:R-:W-:Y:S04]  /*09d0*/  BSSY.RECONVERGENT B1, `(.L_x_3316) ;  /* 0x0000024000017945 */ /* 0x000fe80003800200 */
[----:B------:R-:W-:Y:S05]  /*09e0*/  @P1 BRA `(.L_x_3317) ;  /* 0x0000000000881947 */ /* 0x000fea0003800000 */
[----:B0-----:R-:W0:Y:S01]  /*09f0*/  MUFU.RCP64H R3, UR13 ;  /* 0x0000000d00037d08 */ /* 0x001e220008001800 */
[----:B-----5:R-:W-:Y:S01]  /*0a00*/  IMAD.U32 R8, RZ, RZ, UR12 ;  /* 0x0000000cff087e24 */ /* 0x020fe2000f8e00ff */
[----:B------:R-:W-:Y:S01]  /*0a10*/  MOV R2, 0x1 ;  /* 0x0000000100027802 */ /* 0x000fe20000000f00 */
[----:B------:R-:W-:Y:S01]  /*0a20*/  IMAD.U32 R9, RZ, RZ, UR13 ;  /* 0x0000000dff097e24 */ /* 0x000fe2000f8e00ff */
[----:B------:R-:W-:Y:S01]  /*0a30*/  FSETP.GEU.AND P3, PT, |R7|, 6.5827683646048100446e-37, PT ;  /* 0x036000000700780b */ /* 0x000fe20003f6e200 */
[----:B------:R-:W-:Y:S04]  /*0a40*/  BSSY.RECONVERGENT B2, `(.L_x_3318) ;  /* 0x000001b000027945 */ /* 0x000fe80003800200 */
[----:B0-----:R-:W-:-:S08]  /*0a50*/  DFMA R8, R2, -R8, 1 ;  /* 0x3ff000000208742b */ /* 0x001fd00000000808 */
[----:B------:R-:W-:-:S08]  /*0a60*/  DFMA R8, R8, R8, R8 ;  /* 0x000000080808722b */ /* 0x000fd00000000008 */
[----:B------:R-:W-:Y:S01]  /*0a70*/  DFMA R8, R2, R8, R2 ;  /* 0x000000080208722b */ /* 0x000fe20000000002 */
[----:B------:R-:W-:Y:S02]  /*0a80*/  IMAD.U32 R2, RZ, RZ, UR12 ;  /* 0x0000000cff027e24 */ /* 0x000fe4000f8e00ff */
[----:B------:R-:W-:-:S06]  /*0a90*/  IMAD.U32 R3, RZ, RZ, UR13 ;  /* 0x0000000dff037e24 */ /* 0x000fcc000f8e00ff */
[----:B------:R-:W-:-:S08]  /*0aa0*/  DFMA R2, R8, -R2, 1 ;  /* 0x3ff000000802742b */ /* 0x000fd00000000802 */
[----:B------:R-:W-:-:S08]  /*0ab0*/  DFMA R8, R8, R2, R8 ;  /* 0x000000020808722b */ /* 0x000fd00000000008 */
[----:B-12---:R-:W-:-:S08]  /*0ac0*/  DMUL R16, R8, R6 ;  /* 0x0000000608107228 */ /* 0x006fd00000000000 */
[----:B------:R-:W-:-:S08]  /*0ad0*/  DFMA R2, R16, -UR12, R6 ;  /* 0x8000000c10027c2b */ /* 0x000fd00008000006 */
[----:B------:R-:W-:Y:S01]  /*0ae0*/  DFMA R16, R8, R2, R16 ;  /* 0x000000020810722b */ /* 0x000fe20000000010 */
[----:B------:R-:W-:-:S04]  /*0af0*/  LEA R8, P2, R18, UR10, 0x3 ;  /* 0x0000000a12087c11 */ /* 0x000fc8000f8418ff */
[----:B------:R-:W-:-:S05]  /*0b00*/  LEA.HI.X R9, R18, UR11, R19, 0x3, P2 ;  /* 0x0000000b12097c11 */ /* 0x000fca00090f1c13 */
        /* <DEDUP_REMOVED lines=14> */
.L_x_3319:
[----:B------:R-:W-:Y:S05]  /*0bf0*/  BSYNC.RECONVERGENT B2 ;  /* 0x0000000000027941 */ /* 0x000fea0003800200 */
.L_x_3318:
[----:B------:R3:W-:Y:S02]  /*0c00*/  STG.E.64 desc[UR18][R8.64], R16 ;  /* 0x0000001008007986 */ /* 0x0007e4000c101b12 */
.L_x_3317:
[----:B------:R-:W-:Y:S05]  /*0c10*/  BSYNC.RECONVERGENT B1 ;  /* 0x0000000000017941 */ /* 0x000fea0003800200 */
.L_x_3316:
        /* <DEDUP_REMOVED lines=15> */
[----:B-123--:R-:W-:-:S08]  /*0d10*/  DMUL R16, R6, R4 ;  /* 0x0000000406107228 */ /* 0x00efd00000000000 */
        /* <DEDUP_REMOVED lines=18> */
.L_x_3323:
[----:B------:R-:W-:Y:S05]  /*0e40*/  BSYNC.RECONVERGENT B2 ;  /* 0x0000000000027941 */ /* 0x000fea0003800200 */
.L_x_3322:
[----:B------:R4:W-:Y:S02]  /*0e50*/  STG.E.64 desc[UR18][R6.64], R16 ;  /* 0x0000001006007986 */ /* 0x0009e4000c101b12 */
.L_x_3321:
[----:B------:R-:W-:Y:S05]  /*0e60*/  BSYNC.RECONVERGENT B1 ;  /* 0x0000000000017941 */ /* 0x000fea0003800200 */
.L_x_3320:
[----:B0-----:R-:W-:Y:S02]  /*0e70*/  IADD3 R2, P0, PT, R15, UR16, RZ ;  /* 0x000000100f027c10 */ /* 0x001fe4000ff1e0ff */
[----:B-----5:R-:W-:Y:S02]  /*0e80*/  CS2R R10, SRZ ;  /* 0x00000000000a7805 */ /* 0x020fe4000001ff00 */
[----:B------:R-:W-:Y:S01]  /*0e90*/  ISETP.GE.U32.AND P2, PT, R2, UR20, PT ;  /* 0x0000001402007c0c */ /* 0x000fe2000bf46070 */
[----:B------:R-:W-:Y:S01]  /*0ea0*/  IMAD.X R3, RZ, RZ, R14, P0 ;  /* 0x000000ffff037224 */ /* 0x000fe200000e060e */
[----:B------:R-:W-:-:S04]  /*0eb0*/  IADD3 R13, P0, PT, R13, UR16, RZ ;  /* 0x000000100d0d7c10 */ /* 0x000fc8000ff1e0ff */
[----:B------:R-:W-:Y:S01]  /*0ec0*/  IADD3 R14, P1, PT, R13, UR17, RZ ;  /* 0x000000110d0e7c10 */ /* 0x000fe2000ff3e0ff */
[----:B------:R-:W-:Y:S01]  /*0ed0*/  IMAD.X R15, RZ, RZ, R0, P0 ;  /* 0x000000ffff0f7224 */ /* 0x000fe200000e0600 */
[----:B------:R-:W-:Y:S02]  /*0ee0*/  ISETP.GE.AND.EX P2, PT, R3, UR21, PT, P2 ;  /* 0x0000001503007c0c */ /* 0x000fe4000bf46320 */
[C---:B------:R-:W-:Y:S02]  /*0ef0*/  IADD3 R0, P4, PT, R14.reuse, UR17, RZ ;  /* 0x000000110e007c10 */ /* 0x040fe4000ff9e0ff */
[----:B-12---:R-:W-:Y:S02]  /*0f00*/  IADD3.X R28, PT, PT, RZ, R15, RZ, P1, !PT ;  /* 0x0000000fff1c7210 */ /* 0x006fe40000ffe4ff */
[----:B------:R-:W-:Y:S02]  /*0f10*/  ISETP.GE.U32.AND P0, PT, R13, UR20, PT ;  /* 0x000000140d007c0c */ /* 0x000fe4000bf06070 */
[----:B------:R-:W-:Y:S01]  /*0f20*/  ISETP.GE.U32.AND P1, PT, R14, UR20, PT ;  /* 0x000000140e007c0c */ /* 0x000fe2000bf26070 */
[----:B------:R-:W-:Y:S01]  /*0f30*/  IMAD.X R29, RZ, RZ, R28, P4 ;  /* 0x000000ffff1d7224 */ /* 0x000fe200020e061c */
[----:B------:R-:W-:-:S02]  /*0f40*/  ISETP.GE.AND.EX P0, PT, R15, UR21, PT, P0 ;  /* 0x000000150f007c0c */ /* 0x000fc4000bf06300 */
[----:B------:R-:W-:Y:S02]  /*0f50*/  ISETP.GE.U32.AND P3, PT, R0, UR20, PT ;  /* 0x0000001400007c0c */ /* 0x000fe4000bf66070 */
[----:B------:R-:W-:Y:S02]  /*0f60*/  ISETP.GE.AND.EX P1, PT, R28, UR21, PT, P1 ;  /* 0x000000151c007c0c */ /* 0x000fe4000bf26310 */
[----:B------:R-:W-:Y:S02]  /*0f70*/  ISETP.GE.AND.EX P3, PT, R29, UR21, PT, P3 ;  /* 0x000000151d007c0c */ /* 0x000fe4000bf66330 */
[----:B---34-:R-:W-:-:S04]  /*0f80*/  @!P2 LEA R16, P4, R2, UR8, 0x3 ;  /* 0x000000080210ac11 */ /* 0x018fc8000f8818ff */
[----:B------:R-:W-:Y:S02]  /*0f90*/  @!P2 LEA.HI.X R17, R2, UR9, R3, 0x3, P4 ;  /* 0x000000090211ac11 */ /* 0x000fe4000a0f1c03 */
[----:B------:R-:W-:-:S03]  /*0fa0*/  @!P0 LEA R18, P4, R13, UR8, 0x3 ;  /* 0x000000080d128c11 */ /* 0x000fc6000f8818ff */
        /* <DEDUP_REMOVED lines=15> */
[----:B------:R-:W-:Y:S01]  /*10a0*/  IMAD.U32 R18, RZ, RZ, UR12 ;  /* 0x0000000cff127e24 */ /* 0x000fe2000f8e00ff */
[----:B-----5:R-:W-:Y:S01]  /*10b0*/  FSETP.GEU.AND P4, PT, |R11|, 6.5827683646048100446e-37, PT ;  /* 0x036000000b00780b */ /* 0x020fe20003f8e200 */
[----:B------:R-:W-:Y:S01]  /*10c0*/  IMAD.U32 R19, RZ, RZ, UR13 ;  /* 0x0000000dff137e24 */ /* 0x000fe2000f8e00ff */
[----:B------:R-:W-:Y:S01]  /*10d0*/  BSSY.RECONVERGENT B2, `(.L_x_3326) ;  /* 0x000001b000027945 */ /* 0x000fe20003800200 */
[----:B------:R-:W-:-:S06]  /*10e0*/  IMAD.MOV.U32 R16, RZ, RZ, 0x1 ;  /* 0x00000001ff107424 */ /* 0x000fcc00078e00ff */
        /* <DEDUP_REMOVED lines=16> */
[----:B------:R-:W-:Y:S01]  /*11f0*/  MOV R16, UR12 ;  /* 0x0000000c00107c02 */ /* 0x000fe20008000f00 */
[----:B------:R-:W-:Y:S01]  /*1200*/  IMAD.MOV.U32 R3, RZ, RZ, R10 ;  /* 0x000000ffff037224 */ /* 0x000fe200078e000a */
[----:B------:R-:W-:Y:S01]  /*1210*/  MOV R2, 0x1260 ;  /* 0x0000126000027802 */ /* 0x000fe20000000f00 */
[----:B------:R-:W-:Y:S02]  /*1220*/  IMAD.U32 R17, RZ, RZ, UR13 ;  /* 0x0000000dff117e24 */ /* 0x000fe4000f8e00ff */
[----:B------:R-:W-:Y:S02]  /*1230*/  IMAD.U32 R20, RZ, RZ, UR12 ;  /* 0x0000000cff147e24 */ /* 0x000fe4000f8e00ff */
[----:B------:R-:W-:-:S07]  /*1240*/  IMAD.MOV.U32 R10, RZ, RZ, R21 ;  /* 0x000000ffff0a7224 */ /* 0x000fce00078e0015 */
[----:B------:R-:W-:Y:S05]  /*1250*/  CALL.REL.NOINC `($__internal_76_$__cuda_sm20_div_rn_f64_full) ;  /* 0x0000001c00247944 */ /* 0x000fea0003c00000 */
[----:B------:R-:W-:Y:S01]  /*1260*/  IMAD.MOV.U32 R17, RZ, RZ, R16 ;  /* 0x000000ffff117224 */ /* 0x000fe200078e0010 */
[----:B------:R-:W-:-:S07]  /*1270*/  MOV R16, R3 ;  /* 0x0000000300107202 */ /* 0x000fce0000000f00 */
.L_x_3327:
[----:B------:R-:W-:Y:S05]  /*1280*/  BSYNC.RECONVERGENT B2 ;  /* 0x0000000000027941 */ /* 0x000fea0003800200 */
.L_x_3326:
[----:B------:R1:W-:Y:S02]  /*1290*/  STG.E.64 desc[UR18][R18.64], R16 ;  /* 0x0000001012007986 */ /* 0x0003e4000c101b12 */
.L_x_3325:
[----:B------:R-:W-:Y:S05]  /*12a0*/  BSYNC.RECONVERGENT B1 ;  /* 0x0000000000017941 */ /* 0x000fea0003800200 */
.L_x_3324:
[----:B------:R-:W-:Y:S04]  /*12b0*/  BSSY.RECONVERGENT B1, `(.L_x_3328) ;  /* 0x0000024000017945 */ /* 0x000fe80003800200 */
[----:B------:R-:W-:Y:S05]  /*12c0*/  @P0 BRA `(.L_x_3329) ;  /* 0x0000000000880947 */ /* 0x000fea0003800000 */
[----:B------:R-:W2:Y:S01]  /*12d0*/  MUFU.RCP64H R3, UR13 ;  /* 0x0000000d00037d08 */ /* 0x000ea20008001800 */
[----:B-----5:R-:W-:Y:S01]  /*12e0*/  IMAD.U32 R10, RZ, RZ, UR12 ;  /* 0x0000000cff0a7e24 */ /* 0x020fe2000f8e00ff */
[----:B------:R-:W-:Y:S01]  /*12f0*/  FSETP.GEU.AND P3, PT, |R7|, 6.5827683646048100446e-37, PT ;  /* 0x036000000700780b */ /* 0x000fe20003f6e200 */
[----:B------:R-:W-:Y:S01]  /*1300*/  IMAD.U32 R11, RZ, RZ, UR13 ;  /* 0x0000000dff0b7e24 */ /* 0x000fe2000f8e00ff */
[C---:B------:R-:W-:Y:S01]  /*1310*/  LEA R12, P2, R13.reuse, UR10, 0x3 ;  /* 0x0000000a0d0c7c11 */ /* 0x040fe2000f8418ff */
[----:B------:R-:W-:Y:S01]  /*1320*/  IMAD.MOV.U32 R2, RZ, RZ, 0x1 ;  /* 0x00000001ff027424 */ /* 0x000fe200078e00ff */
[----:B------:R-:W-:Y:S02]  /*1330*/  BSSY.RECONVERGENT B2, `(.L_x_3330) ;  /* 0x000001a000027945 */ /* 0x000fe40003800200 */
[----:B------:R-:W-:-:S03]  /*1340*/  LEA.HI.X R13, R13, UR11, R15, 0x3, P2 ;  /* 0x0000000b0d0d7c11 */ /* 0x000fc600090f1c0f */
[----:B--2---:R-:W-:-:S08]  /*1350*/  DFMA R10, R2, -R10, 1 ;  /* 0x3ff00000020a742b */ /* 0x004fd0000000080a */
[----:B------:R-:W-:-:S08]  /*1360*/  DFMA R10, R10, R10, R10 ;  /* 0x0000000a0a0a722b */ /* 0x000fd0000000000a */
[----:B------:R-:W-:Y:S01]  /*1370*/  DFMA R10, R2, R10, R2 ;  /* 0x0000000a020a722b */ /* 0x000fe20000000002 */
[----:B------:R-:W-:Y:S02]  /*1380*/  IMAD.U32 R2, RZ, RZ, UR12 ;  /* 0x0000000cff027e24 */ /* 0x000fe4000f8e00ff */
[----:B------:R-:W-:-:S06]  /*1390*/  IMAD.U32 R3, RZ, RZ, UR13 ;  /* 0x0000000dff037e24 */ /* 0x000fcc000f8e00ff */
[----:B------:R-:W-:-:S08]  /*13a0*/  DFMA R2, R10, -R2, 1 ;  /* 0x3ff000000a02742b */ /* 0x000fd00000000802 */
[----:B------:R-:W-:-:S08]  /*13b0*/  DFMA R10, R10, R2, R10 ;  /* 0x000000020a0a722b */ /* 0x000fd0000000000a */
[----:B01----:R-:W-:-:S08]  /*13c0*/  DMUL R16, R10, R6 ;  /* 0x000000060a107228 */ /* 0x003fd00000000000 */
[----:B------:R-:W-:-:S08]  /*13d0*/  DFMA R2, R16, -UR12, R6 ;  /* 0x8000000c10027c2b */ /* 0x000fd00008000006 */
[----:B------:R-:W-:-:S10]  /*13e0*/  DFMA R16, R10, R2, R16 ;  /* 0x000000020a10722b */ /* 0x000fd40000000010 */
[----:B------:R-:W-:-:S05]  /*13f0*/  FFMA R2, RZ, UR13, R17 ;  /* 0x0000000dff027c23 */ /* 0x000fca0008000011 */
[----:B------:R-:W-:-:S13]  /*1400*/  FSETP.GT.AND P0, PT, |R2|, 1.469367938527859385e-39, PT ;  /* 0x001000000200780b */ /* 0x000fda0003f04200 */
[----:B------:R-:W-:Y:S05]  /*1410*/  @P0 BRA P3, `(.L_x_3331) ;  /* 0x00000000002c0947 */ /* 0x000fea0001800000 */
[----:B------:R-:W-:Y:S01]  /*1420*/  IMAD.U32 R19, RZ, RZ, UR13 ;  /* 0x0000000dff137e24 */ /* 0x000fe2000f8e00ff */
[----:B------:R-:W-:Y:S01]  /*1430*/  MOV R17, UR13 ;  /* 0x0000000d00117c02 */ /* 0x000fe20008000f00 */
[----:B------:R-:W-:Y:S01]  /*1440*/  IMAD.U32 R16, RZ, RZ, UR12 ;  /* 0x0000000cff107e24 */ /* 0x000fe2000f8e00ff */
[----:B------:R-:W-:Y:S01]  /*1450*/  MOV R2, 0x14b0 ;  /* 0x000014b000027802 */ /* 0x000fe20000000f00 */
[----:B------:R-:W-:Y:S02]  /*1460*/  IMAD.U32 R18, RZ, RZ, UR12 ;  /* 0x0000000cff127e24 */ /* 0x000fe4000f8e00ff */
[----:B------:R-:W-:Y:S02]  /*1470*/  IMAD.MOV.U32 R3, RZ, RZ, R6 ;  /* 0x000000ffff037224 */ /* 0x000fe400078e0006 */
[----:B------:R-:W-:Y:S02]  /*1480*/  IMAD.MOV.U32 R11, RZ, RZ, R7 ;  /* 0x000000ffff0b7224 */ /* 0x000fe400078e0007 */
[----:B------:R-:W-:-:S07]  /*1490*/  IMAD.MOV.U32 R10, RZ, RZ, R19 ;  /* 0x000000ffff0a7224 */ /* 0x000fce00078e0013 */
[----:B------:R-:W-:Y:S05]  /*14a0*/  CALL.REL.NOINC `($__internal_76_$__cuda_sm20_div_rn_f64_full) ;  /* 0x0000001800907944 */ /* 0x000fea0003c00000 */
[----:B------:R-:W-:Y:S01]  /*14b0*/  IMAD.MOV.U32 R17, RZ, RZ, R16 ;  /* 0x000000ffff117224 */ /* 0x000fe200078e0010 */
[----:B------:R-:W-:-:S07]  /*14c0*/  MOV R16, R3 ;  /* 0x0000000300107202 */ /* 0x000fce0000000f00 */
.L_x_3331:
[----:B------:R-:W-:Y:S05]  /*14d0*/  BSYNC.RECONVERGENT B2 ;  /* 0x0000000000027941 */ /* 0x000fea0003800200 */
.L_x_3330:
[----:B------:R2:W-:Y:S02]  /*14e0*/  STG.E.64 desc[UR18][R12.64], R16 ;  /* 0x000000100c007986 */ /* 0x0005e4000c101b12 */
.L_x_3329:
[----:B------:R-:W-:Y:S05]  /*14f0*/  BSYNC.RECONVERGENT B1 ;  /* 0x0000000000017941 */ /* 0x000fea0003800200 */
.L_x_3328:
[----:B------:R-:W-:Y:S04]  /*1500*/  BSSY.RECONVERGENT B1, `(.L_x_3332) ;  /* 0x0000024000017945 */ /* 0x000fe80003800200 */
[----:B------:R-:W-:Y:S05]  /*1510*/  @P1 BRA `(.L_x_3333) ;  /* 0x0000000000881947 */ /* 0x000fea0003800000 */
[----:B------:R-:W3:Y:S01]  /*1520*/  MUFU.RCP64H R3, UR13 ;  /* 0x0000000d00037d08 */ /* 0x000ee20008001800 */
[----:B-----5:R-:W-:Y:S01]  /*1530*/  IMAD.U32 R6, RZ, RZ, UR12 ;  /* 0x0000000cff067e24 */ /* 0x020fe2000f8e00ff */
[----:B------:R-:W-:Y:S01]  /*1540*/  FSETP.GEU.AND P2, PT, |R9|, 6.5827683646048100446e-37, PT ;  /* 0x036000000900780b */ /* 0x000fe20003f4e200 */
[----:B------:R-:W-:Y:S01]  /*1550*/  IMAD.U32 R7, RZ, RZ, UR13 ;  /* 0x0000000dff077e24 */ /* 0x000fe2000f8e00ff */
[----:B------:R-:W-:Y:S01]  /*1560*/  BSSY.RECONVERGENT B2, `(.L_x_3334) ;  /* 0x000001c000027945 */ /* 0x000fe20003800200 */
[----:B------:R-:W-:-:S06]  /*1570*/  IMAD.MOV.U32 R2, RZ, RZ, 0x1 ;  /* 0x00000001ff027424 */ /* 0x000fcc00078e00ff */
[----:B---3--:R-:W-:-:S08]  /*1580*/  DFMA R6, R2, -R6, 1 ;  /* 0x3ff000000206742b */ /* 0x008fd00000000806 */
[----:B------:R-:W-:-:S08]  /*1590*/  DFMA R6, R6, R6, R6 ;  /* 0x000000060606722b */ /* 0x000fd00000000006 */
[----:B------:R-:W-:Y:S01]  /*15a0*/  DFMA R6, R2, R6, R2 ;  /* 0x000000060206722b */ /* 0x000fe20000000002 */
[----:B------:R-:W-:Y:S02]  /*15b0*/  IMAD.U32 R2, RZ, RZ, UR12 ;  /* 0x0000000cff027e24 */ /* 0x000fe4000f8e00ff */
[----:B------:R-:W-:-:S06]  /*15c0*/  IMAD.U32 R3, RZ, RZ, UR13 ;  /* 0x0000000dff037e24 */ /* 0x000fcc000f8e00ff */
[----:B------:R-:W-:-:S08]  /*15d0*/  DFMA R2, R6, -R2, 1 ;  /* 0x3ff000000602742b */ /* 0x000fd00000000802 */
[----:B------:R-:W-:-:S08]  /*15e0*/  DFMA R6, R6, R2, R6 ;  /* 0x000000020606722b */ /* 0x000fd00000000006 */
[----:B012---:R-:W-:-:S08]  /*15f0*/  DMUL R16, R6, R8 ;  /* 0x0000000806107228 */ /* 0x007fd00000000000 */
        /* <DEDUP_REMOVED lines=16> */
[----:B------:R-:W-:Y:S01]  /*1700*/  MOV R17, R16 ;  /* 0x0000001000117202 */ /* 0x000fe20000000f00 */
[----:B------:R-:W-:-:S07]  /*1710*/  IMAD.MOV.U32 R16, RZ, RZ, R3 ;  /* 0x000000ffff107224 */ /* 0x000fce00078e0003 */
.L_x_3335:
[----:B------:R-:W-:Y:S05]  /*1720*/  BSYNC.RECONVERGENT B2 ;  /* 0x0000000000027941 */ /* 0x000fea0003800200 */
.L_x_3334:
[----:B------:R3:W-:Y:S02]  /*1730*/  STG.E.64 desc[UR18][R6.64], R16 ;  /* 0x0000001006007986 */ /* 0x0007e4000c101b12 */
.L_x_3333:
[----:B------:R-:W-:Y:S05]  /*1740*/  BSYNC.RECONVERGENT B1 ;  /* 0x0000000000017941 */ /* 0x000fea0003800200 */
.L_x_3332:
[----:B------:R-:W-:Y:S01]  /*1750*/  ISETP.GE.U32.AND P0, PT, R0, UR20, PT ;  /* 0x0000001400007c0c */ /* 0x000fe2000bf06070 */
[----:B------:R-:W-:Y:S03]  /*1760*/  BSSY.RECONVERGENT B1, `(.L_x_3336) ;  /* 0x0000025000017945 */ /* 0x000fe60003800200 */
[----:B------:R-:W-:-:S13]  /*1770*/  ISETP.GE.AND.EX P0, PT, R29, UR21, PT, P0 ;  /* 0x000000151d007c0c */ /* 0x000fda000bf06300 */
[----:B------:R-:W-:Y:S05]  /*1780*/  @P0 BRA `(.L_x_3337) ;  /* 0x0000000000880947 */ /* 0x000fea0003800000 */
[----:B------:R-:W4:Y:S01]  /*1790*/  MUFU.RCP64H R3, UR13 ;  /* 0x0000000d00037d08 */ /* 0x000f220008001800 */
[----:B---3-5:R-:W-:Y:S01]  /*17a0*/  IMAD.U32 R6, RZ, RZ, UR12 ;  /* 0x0000000cff067e24 */ /* 0x028fe2000f8e00ff */
[----:B------:R-:W-:Y:S01]  /*17b0*/  FSETP.GEU.AND P2, PT, |R5|, 6.5827683646048100446e-37, PT ;  /* 0x036000000500780b */ /* 0x000fe20003f4e200 */
[----:B------:R-:W-:Y:S01]  /*17c0*/  IMAD.U32 R7, RZ, RZ, UR13 ;  /* 0x0000000dff077e24 */ /* 0x000fe2000f8e00ff */
[----:B------:R-:W-:Y:S01]  /*17d0*/  BSSY.RECONVERGENT B2, `(.L_x_3338) ;  /* 0x000001c000027945 */ /* 0x000fe20003800200 */
[----:B------:R-:W-:-:S06]  /*17e0*/  IMAD.MOV.U32 R2, RZ, RZ, 0x1 ;  /* 0x00000001ff027424 */ /* 0x000fcc00078e00ff */
[----:B----4-:R-:W-:-:S08]  /*17f0*/  DFMA R6, R2, -R6, 1 ;  /* 0x3ff000000206742b */ /* 0x010fd00000000806 */
[----:B------:R-:W-:-:S08]  /*1800*/  DFMA R6, R6, R6, R6 ;  /* 0x000000060606722b */ /* 0x000fd00000000006 */
[----:B------:R-:W-:Y:S01]  /*1810*/  DFMA R6, R2, R6, R2 ;  /* 0x000000060206722b */ /* 0x000fe20000000002 */
[----:B------:R-:W-:Y:S01]  /*1820*/  IMAD.U32 R2, RZ, RZ, UR12 ;  /* 0x0000000cff027e24 */ /* 0x000fe2000f8e00ff */
[----:B------:R-:W-:-:S06]  /*1830*/  MOV R3, UR13 ;  /* 0x0000000d00037c02 */ /* 0x000fcc0008000f00 */
        /* <DEDUP_REMOVED lines=21> */
.L_x_3339:
[----:B------:R-:W-:Y:S05]  /*1990*/  BSYNC.RECONVERGENT B2 ;  /* 0x0000000000027941 */ /* 0x000fea0003800200 */
.L_x_3338:
[----:B------:R4:W-:Y:S02]  /*19a0*/  STG.E.64 desc[UR18][R6.64], R16 ;  /* 0x0000001006007986 */ /* 0x0009e4000c101b12 */
.L_x_3337:
[----:B------:R-:W-:Y:S05]  /*19b0*/  BSYNC.RECONVERGENT B1 ;  /* 0x0000000000017941 */ /* 0x000fea0003800200 */
.L_x_3336:
[----:B------:R-:W-:Y:S02]  /*19c0*/  ULOP3.LUT UR15, UR14, 0xffff, URZ, 0xc0, !UPT ;  /* 0x0000ffff0e0f7892 */ /* 0x000fe4000f8ec0ff */
[----:B------:R-:W-:Y:S02]  /*19d0*/  UIADD3 UR4, UP0, UPT, UR4, 0x2, URZ ;  /* 0x0000000204047890 */ /* 0x000fe4000ff1e0ff */
[----:B------:R-:W-:Y:S02]  /*19e0*/  UIADD3 UR15, UPT, UPT, UR15, 0x1, URZ ;  /* 0x000000010f0f7890 */ /* 0x000fe4000fffe0ff */
[----:B------:R-:W-:Y:S02]  /*19f0*/  UIADD3.X UR5, UPT, UPT, URZ, UR5, URZ, UP0, !UPT ;  /* 0x00000005ff057290 */ /* 0x000fe400087fe4ff */
[----:B------:R-:W-:Y:S02]  /*1a00*/  ULOP3.LUT UR15, UR15, 0x1fffe, URZ, 0xc0, !UPT ;  /* 0x0001fffe0f0f7892 */ /* 0x000fe4000f8ec0ff */
[----:B------:R-:W-:-:S02]  /*1a10*/  ULEA UR6, UP1, UR16, UR6, 0x1 ;  /* 0x0000000610067291 */ /* 0x000fc4000f8208ff */
[----:B------:R-:W-:Y:S02]  /*1a20*/  UISETP.NE.U32.AND UP0, UPT, UR4, UR15, UPT ;  /* 0x0000000f0400728c */ /* 0x000fe4000bf05070 */
[----:B------:R-:W-:Y:S02]  /*1a30*/  ULEA.HI.X UR7, UR16, UR7, URZ, 0x1, UP1 ;  /* 0x0000000710077291 */ /* 0x000fe400088f0cff */
[----:B------:R-:W-:-:S09]  /*1a40*/  UISETP.NE.AND.EX UP0, UPT, UR5, URZ, UPT, UP0 ;  /* 0x000000ff0500728c */ /* 0x000fd2000bf05300 */
[----:B------:R-:W-:Y:S05]  /*1a50*/  BRA.U UP0, `(.L_x_3340) ;  /* 0xffffffe900347547 */ /* 0x000fea000b83ffff */
.L_x_3307:
[----:B------:R-:W-:-:S04]  /*1a60*/  ULOP3.LUT UR15, UR14, 0x1, URZ, 0xc0, !UPT ;  /* 0x000000010e0f7892 */ /* 0x000fc8000f8ec0ff */
[----:B------:R-:W-:-:S06]  /*1a70*/  UISETP.NE.U32.AND UP0, UPT, UR15, 0x1, UPT ;  /* 0x000000010f00788c */ /* 0x000fcc000bf05070 */
[----:B------:R-:W-:-:S13]  /*1a80*/  PLOP3.LUT P0, PT, PT, PT, UP0, 0x80, 0x8 ;  /* 0x000000000008781c */ /* 0x000fda0003f0f008 */
[----:B------:R-:W-:Y:S05]  /*1a90*/  @!P0 EXIT ;  /* 0x000000000000894d */ /* 0x000fea0003800000 */
[----:B0-----:R-:W-:Y:S02]  /*1aa0*/  IADD3 R14, P1, PT, R36, UR6, RZ ;  /* 0x00000006240e7c10 */ /* 0x001fe4000ff3e0ff */
[----:B-----5:R-:W-:Y:S02]  /*1ab0*/  CS2R R10, SRZ ;  /* 0x00000000000a7805 */ /* 0x020fe4000001ff00 */
[----:B------:R-:W-:Y:S01]  /*1ac0*/  ISETP.GE.U32.AND P0, PT, R14, UR20, PT ;  /* 0x000000140e007c0c */ /* 0x000fe2000bf06070 */
[----:B------:R-:W-:-:S05]  /*1ad0*/  IMAD.X R31, RZ, RZ, UR7, P1 ;  /* 0x00000007ff1f7e24 */ /* 0x000fca00088e06ff */
[----:B------:R-:W-:-:S13]  /*1ae0*/  ISETP.GE.AND.EX P0, PT, R31, UR21, PT, P0 ;  /* 0x000000151f007c0c */ /* 0x000fda000bf06300 */
[----:B------:R-:W-:-:S04]  /*1af0*/  @!P0 LEA R2, P1, R14, UR8, 0x3 ;  /* 0x000000080e028c11 */ /* 0x000fc8000f8218ff */
[----:B------:R-:W-:-:S05]  /*1b00*/  @!P0 LEA.HI.X R3, R14, UR9, R31, 0x3, P1 ;  /* 0x000000090e038c11 */ /* 0x000fca00088f1c1f */
[----:B------:R0:W3:Y:S01]  /*1b10*/  @!P0 LDG.E.64 R10, desc[UR18][R2.64] ;  /* 0x00000012020a8981 */ /* 0x0000e2000c1e1b00 */
[----:B--2---:R-:W-:Y:S02]  /*1b20*/  IADD3 R12, P1, PT, R14, UR17, RZ ;  /* 0x000000110e0c7c10 */ /* 0x004fe4000ff3e0ff */
[----:B------:R-:W-:Y:S02]  /*1b30*/  CS2R R4, SRZ ;  /* 0x0000000000047805 */ /* 0x000fe4000001ff00 */
[----:B------:R-:W-:Y:S02]  /*1b40*/  CS2R R8, SRZ ;  /* 0x0000000000087805 */ /* 0x000fe4000001ff00 */
[----:B---34-:R-:W-:Y:S02]  /*1b50*/  CS2R R6, SRZ ;  /* 0x0000000000067805 */ /* 0x018fe4000001ff00 */
[C---:B------:R-:W-:Y:S01]  /*1b60*/  IADD3 R0, P2, PT, R12.reuse, UR17, RZ ;  /* 0x000000110c007c10 */ /* 0x040fe2000ff5e0ff */
[----:B-1----:R-:W-:Y:S01]  /*1b70*/  IMAD.X R18, RZ, RZ, R31, P1 ;  /* 0x000000ffff127224 */ /* 0x002fe200008e061f */
[----:B------:R-:W-:-:S02]  /*1b80*/  ISETP.GE.U32.AND P1, PT, R12, UR20, PT ;  /* 0x000000140c007c0c */ /* 0x000fc4000bf26070 */
[----:B------:R-:W-:Y:S02]  /*1b90*/  IADD3 R13, P4, PT, R0, UR17, RZ ;  /* 0x00000011000d7c10 */ /* 0x000fe4000ff9e0ff */
[----:B------:R-:W-:Y:S02]  /*1ba0*/  IADD3.X R15, PT, PT, RZ, R18, RZ, P2, !PT ;  /* 0x00000012ff0f7210 */ /* 0x000fe400017fe4ff */
[----:B------:R-:W-:Y:S02]  /*1bb0*/  ISETP.GE.AND.EX P1, PT, R18, UR21, PT, P1 ;  /* 0x0000001512007c0c */ /* 0x000fe4000bf26310 */
[----:B------:R-:W-:Y:S01]  /*1bc0*/  ISETP.GE.U32.AND P3, PT, R13, UR20, PT ;  /* 0x000000140d007c0c */ /* 0x000fe2000bf66070 */
[----:B------:R-:W-:Y:S01]  /*1bd0*/  IMAD.X R19, RZ, RZ, R15, P4 ;  /* 0x000000ffff137224 */ /* 0x000fe200020e060f */
[----:B------:R-:W1:Y:S01]  /*1be0*/  MUFU.RCP64H R23, UR13 ;  /* 0x0000000d00177d08 */ /* 0x000e620008001800 */
[----:B------:R-:W-:Y:S01]  /*1bf0*/  IMAD.U32 R24, RZ, RZ, UR12 ;  /* 0x0000000cff187e24 */ /* 0x000fe2000f8e00ff */
[----:B------:R-:W-:-:S02]  /*1c00*/  ISETP.GE.U32.AND P2, PT, R0, UR20, PT ;  /* 0x0000001400007c0c */ /* 0x000fc4000bf46070 */
[----:B------:R-:W-:Y:S01]  /*1c10*/  ISETP.GE.AND.EX P3, PT, R19, UR21, PT, P3 ;  /* 0x0000001513007c0c */ /* 0x000fe2000bf66330 */
[----:B------:R-:W-:Y:S01]  /*1c20*/  IMAD.U32 R25, RZ, RZ, UR13 ;  /* 0x0000000dff197e24 */ /* 0x000fe2000f8e00ff */
[----:B------:R-:W-:-:S03]  /*1c30*/  ISETP.GE.AND.EX P2, PT, R15, UR21, PT, P2 ;  /* 0x000000150f007c0c */ /* 0x000fc6000bf46320 */
[----:B0-----:R-:W-:-:S04]  /*1c40*/  @!P1 LEA R2, P4, R12, UR8, 0x3 ;  /* 0x000000080c029c11 */ /* 0x001fc8000f8818ff */
[----:B------:R-:W-:-:S04]  /*1c50*/  @!P1 LEA.HI.X R3, R12, UR9, R18, 0x3, P4 ;  /* 0x000000090c039c11 */ /* 0x000fc8000a0f1c12 */
[C---:B------:R-:W-:Y:S01]  /*1c60*/  @!P3 LEA R20, P4, R13.reuse, UR8, 0x3 ;  /* 0x000000080d14bc11 */ /* 0x040fe2000f8818ff */
[----:B------:R-:W-:Y:S01]  /*1c70*/  IMAD.MOV.U32 R22, RZ, RZ, 0x1 ;  /* 0x00000001ff167424 */ /* 0x000fe200078e00ff */
[----:B------:R0:W5:Y:S01]  /*1c80*/  @!P1 LDG.E.64 R8, desc[UR18][R2.64] ;  /* 0x0000001202089981 */ /* 0x000162000c1e1b00 */
[C---:B------:R-:W-:Y:S02]  /*1c90*/  @!P2 LEA R16, P5, R0.reuse, UR8, 0x3 ;  /* 0x000000080010ac11 */ /* 0x040fe4000f8a18ff */
[----:B------:R-:W-:Y:S02]  /*1ca0*/  @!P3 LEA.HI.X R21, R13, UR9, R19, 0x3, P4 ;  /* 0x000000090d15bc11 */ /* 0x000fe4000a0f1c13 */
[----:B-1----:R-:W-:Y:S01]  /*1cb0*/  DFMA R24, R22, -R24, 1 ;  /* 0x3ff000001618742b */ /* 0x002fe20000000818 */
[----:B------:R-:W-:Y:S02]  /*1cc0*/  @!P2 LEA.HI.X R17, R0, UR9, R15, 0x3, P5 ;  /* 0x000000090011ac11 */ /* 0x000fe4000a8f1c0f */
[----:B------:R1:W5:Y:S04]  /*1cd0*/  @!P3 LDG.E.64 R4, desc[UR18][R20.64] ;  /* 0x000000121404b981 */ /* 0x000368000c1e1b00 */
[----:B------:R1:W5:Y:S01]  /*1ce0*/  @!P2 LDG.E.64 R6, desc[UR18][R16.64] ;  /* 0x000000121006a981 */ /* 0x000362000c1e1b00 */
[----:B------:R-:W-:-:S08]  /*1cf0*/  DFMA R24, R24, R24, R24 ;  /* 0x000000181818722b */ /* 0x000fd00000000018 */
[----:B------:R-:W-:Y:S01]  /*1d00*/  DFMA R24, R22, R24, R22 ;  /* 0x000000181618722b */ /* 0x000fe20000000016 */
[----:B------:R-:W-:Y:S01]  /*1d10*/  IMAD.U32 R22, RZ, RZ, UR12 ;  /* 0x0000000cff167e24 */ /* 0x000fe2000f8e00ff */
[----:B------:R-:W-:-:S06]  /*1d20*/  MOV R23, UR13 ;  /* 0x0000000d00177c02 */ /* 0x000fcc0008000f00 */
[----:B------:R-:W-:-:S08]  /*1d30*/  DFMA R22, R24, -R22, 1 ;  /* 0x3ff000001816742b */ /* 0x000fd00000000816 */
[----:B------:R-:W-:Y:S01]  /*1d40*/  DFMA R22, R24, R22, R24 ;  /* 0x000000161816722b */ /* 0x000fe20000000018 */
[----:B------:R-:W-:Y:S07]  /*1d50*/  BSSY.RECONVERGENT B1, `(.L_x_3341) ;  /* 0x0000012000017945 */ /* 0x000fee0003800200 */
[----:B------:R-:W-:-:S08]  /*1d60*/  DMUL R36, R22, R10 ;  /* 0x0000000a16247228 */ /* 0x000fd00000000000 */
[----:B0-----:R-:W-:-:S08]  /*1d70*/  DFMA R2, R36, -UR12, R10 ;  /* 0x8000000c24027c2b */ /* 0x001fd0000800000a */
[----:B------:R-:W-:Y:S01]  /*1d80*/  DFMA R36, R22, R2, R36 ;  /* 0x000000021624722b */ /* 0x000fe20000000024 */
[----:B------:R-:W-:-:S09]  /*1d90*/  FSETP.GEU.AND P2, PT, |R11|, 6.5827683646048100446e-37, PT ;  /* 0x036000000b00780b */ /* 0x000fd20003f4e200 */
[----:B------:R-:W-:-:S05]  /*1da0*/  FFMA R2, RZ, UR13, R37 ;  /* 0x0000000dff027c23 */ /* 0x000fca0008000025 */
[----:B------:R-:W-:-:S13]  /*1db0*/  FSETP.GT.AND P1, PT, |R2|, 1.469367938527859385e-39, PT ;  /* 0x001000000200780b */ /* 0x000fda0003f24200 */
[----:B-1----:R-:W-:Y:S05]  /*1dc0*/  @P1 BRA P2, `(.L_x_3342) ;  /* 0x0000000000281947 */ /* 0x002fea0001000000 */
[----:B------:R-:W-:Y:S01]  /*1dd0*/  IMAD.U32 R21, RZ, RZ, UR13 ;  /* 0x0000000dff157e24 */ /* 0x000fe2000f8e00ff */
[----:B------:R-:W-:Y:S01]  /*1de0*/  MOV R2, 0x1e50 ;  /* 0x00001e5000027802 */ /* 0x000fe20000000f00 */
[----:B------:R-:W-:Y:S02]  /*1df0*/  IMAD.MOV.U32 R3, RZ, RZ, R10 ;  /* 0x000000ffff037224 */ /* 0x000fe400078e000a */
[----:B------:R-:W-:Y:S01]  /*1e00*/  IMAD.U32 R16, RZ, RZ, UR12 ;  /* 0x0000000cff107e24 */ /* 0x000fe2000f8e00ff */
[----:B------:R-:W-:Y:S01]  /*1e10*/  MOV R10, R21 ;  /* 0x00000015000a7202 */ /* 0x000fe20000000f00 */
[----:B------:R-:W-:Y:S02]  /*1e20*/  IMAD.U32 R17, RZ, RZ, UR13 ;  /* 0x0000000dff117e24 */ /* 0x000fe4000f8e00ff */
[----:B------:R-:W-:-:S07]  /*1e30*/  IMAD.U32 R20, RZ, RZ, UR12 ;  /* 0x0000000cff147e24 */ /* 0x000fce000f8e00ff */
[----:B-----5:R-:W-:Y:S05]  /*1e40*/  CALL.REL.NOINC `($__internal_76_$__cuda_sm20_div_rn_f64_full) ;  /* 0x0000001000287944 */ /* 0x020fea0003c00000 */
[----:B------:R-:W-:Y:S02]  /*1e50*/  IMAD.MOV.U32 R36, RZ, RZ, R3 ;  /* 0x000000ffff247224 */ /* 0x000fe400078e0003 */
[----:B------:R-:W-:-:S07]  /*1e60*/  IMAD.MOV.U32 R37, RZ, RZ, R16 ;  /* 0x000000ffff257224 */ /* 0x000fce00078e0010 */
.L_x_3342:
[----:B------:R-:W-:Y:S05]  /*1e70*/  BSYNC.RECONVERGENT B1 ;  /* 0x0000000000017941 */ /* 0x000fea0003800200 */
.L_x_3341:
[----:B------:R-:W0:Y:S01]  /*1e80*/  MUFU.RCP64H R3, UR13 ;  /* 0x0000000d00037d08 */ /* 0x000e220008001800 */
        /* <DEDUP_REMOVED lines=8> */
[----:B------:R-:W-:Y:S01]  /*1f10*/  MOV R2, UR12 ;  /* 0x0000000c00027c02 */ /* 0x000fe20008000f00 */
        /* <DEDUP_REMOVED lines=20> */
.L_x_3344:
[----:B------:R-:W-:Y:S05]  /*2060*/  BSYNC.RECONVERGENT B1 ;  /* 0x0000000000017941 */ /* 0x000fea0003800200 */
.L_x_3343:
[----:B------:R-:W0:Y:S01]  /*2070*/  MUFU.RCP64H R3, UR13 ;  /* 0x0000000d00037d08 */ /* 0x000e220008001800 */
[----:B------:R-:W-:Y:S01]  /*2080*/  IMAD.U32 R8, RZ, RZ, UR12 ;  /* 0x0000000cff087e24 */ /* 0x000fe2000f8e00ff */
[----:B------:R-:W-:Y:S01]  /*2090*/  MOV R9, UR13 ;  /* 0x0000000d00097c02 */ /* 0x000fe20008000f00 */
[----:B------:R-:W-:Y:S01]  /*20a0*/  IMAD.MOV.U32 R2, RZ, RZ, 0x1 ;  /* 0x00000001ff027424 */ /* 0x000fe200078e00ff */
        /* <DEDUP_REMOVED lines=26> */
.L_x_3346:
[----:B------:R-:W-:Y:S05]  /*2250*/  BSYNC.RECONVERGENT B1 ;  /* 0x0000000000017941 */ /* 0x000fea0003800200 */
.L_x_3345:
[----:B------:R-:W0:Y:S01]  /*2260*/  MUFU.RCP64H R3, UR13 ;  /* 0x0000000d00037d08 */ /* 0x000e220008001800 */
[----:B------:R-:W-:Y:S01]  /*2270*/  IMAD.U32 R6, RZ, RZ, UR12 ;  /* 0x0000000cff067e24 */ /* 0x000fe2000f8e00ff */
[----:B------:R-:W-:Y:S01]  /*2280*/  FSETP.GEU.AND P2, PT, |R5|, 6.5827683646048100446e-37, PT ;  /* 0x036000000500780b */ /* 0x000fe20003f4e200 */
        /* <DEDUP_REMOVED lines=20> */
[----:B------:R-:W-:Y:S01]  /*23d0*/  IMAD.U32 R6, RZ, RZ, UR12 ;  /* 0x0000000cff067e24 */ /* 0x000fe2000f8e00ff */
[----:B------:R-:W-:Y:S01]  /*23e0*/  MOV R10, R7 ;  /* 0x00000007000a7202 */ /* 0x000fe20000000f00 */
[----:B------:R-:W-:Y:S02]  /*23f0*/  IMAD.MOV.U32 R3, RZ, RZ, R4 ;  /* 0x000000ffff037224 */ /* 0x000fe400078e0004 */
[----:B------:R-:W-:-:S07]  /*2400*/  IMAD.MOV.U32 R11, RZ, RZ, R5 ;  /* 0x000000ffff0b7224 */ /* 0x000fce00078e0005 */
[----:B------:R-:W-:Y:S05]  /*2410*/  CALL.REL.NOINC `($__internal_76_$__cuda_sm20_div_rn_f64_full) ;  /* 0x0000000800b47944 */ /* 0x000fea0003c00000 */
[----:B------:R-:W-:Y:S02]  /*2420*/  IMAD.MOV.U32 R2, RZ, RZ, R3 ;  /* 0x000000ffff027224 */ /* 0x000fe400078e0003 */
[----:B------:R-:W-:-:S07]  /*2430*/  IMAD.MOV.U32 R3, RZ, RZ, R16 ;  /* 0x000000ffff037224 */ /* 0x000fce00078e0010 */
.L_x_3348:
[----:B------:R-:W-:Y:S05]  /*2440*/  BSYNC.RECONVERGENT B1 ;  /* 0x0000000000017941 */ /* 0x000fea0003800200 */
.L_x_3347:
[----:B------:R-:W-:Y:S02]  /*2450*/  ISETP.GE.U32.AND P1, PT, R12, UR20, PT ;  /* 0x000000140c007c0c */ /* 0x000fe4000bf26070 */
[----:B------:R-:W-:Y:S02]  /*2460*/  ISETP.GE.U32.AND P2, PT, R0, UR20, PT ;  /* 0x0000001400007c0c */ /* 0x000fe4000bf46070 */
[----:B------:R-:W-:Y:S02]  /*2470*/  ISETP.GE.AND.EX P1, PT, R18, UR21, PT, P1 ;  /* 0x0000001512007c0c */ /* 0x000fe4000bf26310 */
[----:B------:R-:W-:Y:S02]  /*2480*/  ISETP.GE.AND.EX P2, PT, R15, UR21, PT, P2 ;  /* 0x000000150f007c0c */ /* 0x000fe4000bf46320 */
[----:B------:R-:W-:-:S04]  /*2490*/  @!P0 LEA R4, P3, R14, UR10, 0x3 ;  /* 0x0000000a0e048c11 */ /* 0x000fc8000f8618ff */
[----:B------:R-:W-:Y:S02]  /*24a0*/  @!P0 LEA.HI.X R5, R14, UR11, R31, 0x3, P3 ;  /* 0x0000000b0e058c11 */ /* 0x000fe400098f1c1f */
[----:B------:R-:W-:-:S03]  /*24b0*/  ISETP.GE.U32.AND P3, PT, R13, UR20, PT ;  /* 0x000000140d007c0c */ /* 0x000fc6000bf66070 */
[----:B------:R-:W-:Y:S01]  /*24c0*/  @!P1 LEA R6, P4, R12, UR10, 0x3 ;  /* 0x0000000a0c069c11 */ /* 0x000fe2000f8818ff */
[----:B------:R0:W-:Y:S01]  /*24d0*/  @!P0 STG.E.64 desc[UR18][R4.64], R36 ;  /* 0x0000002404008986 */ /* 0x0001e2000c101b12 */
[----:B------:R-:W-:Y:S02]  /*24e0*/  ISETP.GE.AND.EX P3, PT, R19, UR21, PT, P3 ;  /* 0x0000001513007c0c */ /* 0x000fe4000bf66330 */
[----:B------:R-:W-:Y:S02]  /*24f0*/  @!P2 LEA R10, P5, R0, UR10, 0x3 ;  /* 0x0000000a000aac11 */ /* 0x000fe4000f8a18ff */
[----:B------:R-:W-:Y:S02]  /*2500*/  @!P1 LEA.HI.X R7, R12, UR11, R18, 0x3, P4 ;  /* 0x0000000b0c079c11 */ /* 0x000fe4000a0f1c12 */
[----:B------:R-:W-:-:S03]  /*2510*/  @!P2 LEA.HI.X R11, R0, UR11, R15, 0x3, P5 ;  /* 0x0000000b000bac11 */ /* 0x000fc6000a8f1c0f */
[----:B------:R0:W-:Y:S04]  /*2520*/  @!P1 STG.E.64 desc[UR18][R6.64], R28 ;  /* 0x0000001c06009986 */ /* 0x0001e8000c101b12 */
[----:B------:R0:W-:Y:S01]  /*2530*/  @!P2 STG.E.64 desc[UR18][R10.64], R8 ;  /* 0x000000080a00a986 */ /* 0x0001e2000c101b12 */
[----:B------:R-:W-:Y:S05]  /*2540*/  @P3 EXIT ;  /* 0x000000000000394d */ /* 0x000fea0003800000 */
[----:B0-----:R-:W-:-:S04]  /*2550*/  LEA R4, P0, R13, UR10, 0x3 ;  /* 0x0000000a0d047c11 */ /* 0x001fc8000f8018ff */
[----:B------:R-:W-:-:S05]  /*2560*/  LEA.HI.X R5, R13, UR11, R19, 0x3, P0 ;  /* 0x0000000b0d057c11 */ /* 0x000fca00080f1c13 */
[----:B------:R-:W-:Y:S01]  /*2570*/  STG.E.64 desc[UR18][R4.64], R2 ;  /* 0x0000000204007986 */ /* 0x000fe2000c101b12 */
[----:B------:R-:W-:Y:S05]  /*2580*/  EXIT ;  /* 0x000000000000794d */ /* 0x000fea0003800000 */
.L_x_3306:
[----:B------:R-:W1:Y:S02]  /*2590*/  S2R R0, SR_TID.X ;  /* 0x0000000000007919 */ /* 0x000e640000002100 */
[----:B-1----:R-:W-:-:S03]  /*25a0*/  IMAD.WIDE.U32 R2, R0, 0x4, RZ ;  /* 0x0000000400027825 */ /* 0x002fc600078e00ff */
[----:B------:R-:W-:-:S04]  /*25b0*/  ISETP.GE.U32.AND P0, PT, R2, UR22, PT ;  /* 0x0000001602007c0c */ /* 0x000fc8000bf06070 */
[----:B------:R-:W-:-:S13]  /*25c0*/  ISETP.GE.AND.EX P0, PT, R3, UR4, PT, P0 ;  /* 0x0000000403007c0c */ /* 0x000fda000bf06300 */
[----:B0-----:R-:W-:Y:S05]  /*25d0*/  @P0 EXIT ;  /* 0x000000000000094d */ /* 0x001fea0003800000 */
[----:B------:R-:W-:Y:S01]  /*25e0*/  IMAD.MOV.U32 R28, RZ, RZ, RZ ;  /* 0x000000ffff1c7224 */ /* 0x000fe200078e00ff */
[----:B------:R-:W0:Y:S06]  /*25f0*/  LDCU UR5, c[0x0][0x360] ;  /* 0x00006c00ff0577ac */ /* 0x000e2c0008000800 */
.L_x_3357:
[C---:B------:R-:W-:Y:S01]  /*2600*/  IMAD.SHL.U32 R29, R0.reuse, 0x20, RZ ;  /* 0x00000020001d7824 */ /* 0x040fe200078e00ff */
[----:B------:R-:W-:-:S04]  /*2610*/  SHF.L.U64.HI R31, R0, 0x5, R28 ;  /* 0x00000005001f7819 */ /* 0x000fc8000001021c */
[----:B------:R-:W-:-:S04]  /*2620*/  IADD3 R12, P0, PT, R29, UR8, RZ ;  /* 0x000000081d0c7c10 */ /* 0x000fc8000ff1e0ff */
[----:B------:R-:W-:-:S06]  /*2630*/  IADD3.X R13, PT, PT, R31, UR9, RZ, P0, !PT ;  /* 0x000000091f0d7c10 */ /* 0x000fcc00087fe4ff */
[----:B------:R-:W2:Y:S01]  /*2640*/  LDG.E.ENL2.256 R12, R16, desc[UR18][R12.64] ;  /* 0xfe0000120c10797e */ /* 0x000ea2000812190c */
[----:B------:R-:W1:Y:S01]  /*2650*/  MUFU.RCP64H R3, UR13 ;  /* 0x0000000d00037d08 */ /* 0x000e620008001800 */
[----:B------:R-:W-:Y:S01]  /*2660*/  IMAD.U32 R4, RZ, RZ, UR12 ;  /* 0x0000000cff047e24 */ /* 0x000fe2000f8e00ff */
[----:B------:R-:W-:Y:S01]  /*2670*/  MOV R5, UR13 ;  /* 0x0000000d00057c02 */ /* 0x000fe20008000f00 */
[----:B------:R-:W-:Y:S01]  /*2680*/  IMAD.MOV.U32 R2, RZ, RZ, 0x1 ;  /* 0x00000001ff027424 */ /* 0x000fe200078e00ff */
[----:B------:R-:W-:Y:S05]  /*2690*/  BSSY.RECONVERGENT B1, `(.L_x_3349) ;  /* 0x000001b000017945 */ /* 0x000fea0003800200 */
[----:B-1----:R-:W-:-:S08]  /*26a0*/  DFMA R4, R2, -R4, 1 ;  /* 0x3ff000000204742b */ /* 0x002fd00000000804 */
[----:B------:R-:W-:-:S08]  /*26b0*/  DFMA R4, R4, R4, R4 ;  /* 0x000000040404722b */ /* 0x000fd00000000004 */
[----:B------:R-:W-:Y:S01]  /*26c0*/  DFMA R4, R2, R4, R2 ;  /* 0x000000040204722b */ /* 0x000fe20000000002 */
[----:B------:R-:W-:Y:S02]  /*26d0*/  IMAD.U32 R2, RZ, RZ, UR12 ;  /* 0x0000000cff027e24 */ /* 0x000fe4000f8e00ff */
[----:B------:R-:W-:-:S06]  /*26e0*/  IMAD.U32 R3, RZ, RZ, UR13 ;  /* 0x0000000dff037e24 */ /* 0x000fcc000f8e00ff */
[----:B------:R-:W-:-:S08]  /*26f0*/  DFMA R2, R4, -R2, 1 ;  /* 0x3ff000000402742b */ /* 0x000fd00000000802 */
[----:B------:R-:W-:-:S08]  /*2700*/  DFMA R6, R4, R2, R4 ;  /* 0x000000020406722b */ /* 0x000fd00000000004 */
[----:B--2---:R-:W-:Y:S01]  /*2710*/  DMUL R4, R6, R16 ;  /* 0x0000001006047228 */ /* 0x004fe20000000000 */
[----:B------:R-:W-:-:S07]  /*2720*/  FSETP.GEU.AND P1, PT, |R17|, 6.5827683646048100446e-37, PT ;  /* 0x036000001100780b */ /* 0x000fce0003f2e200 */
[----:B------:R-:W-:-:S08]  /*2730*/  DFMA R2, R4, -UR12, R16 ;  /* 0x8000000c04027c2b */ /* 0x000fd00008000010 */
[----:B------:R-:W-:-:S10]  /*2740*/  DFMA R4, R6, R2, R4 ;  /* 0x000000020604722b */ /* 0x000fd40000000004 */
[----:B------:R-:W-:-:S05]  /*2750*/  FFMA R2, RZ, UR13, R5 ;  /* 0x0000000dff027c23 */ /* 0x000fca0008000005 */
[----:B------:R-:W-:-:S13]  /*2760*/  FSETP.GT.AND P0, PT, |R2|, 1.469367938527859385e-39, PT ;  /* 0x001000000200780b */ /* 0x000fda0003f04200 */
[----:B------:R-:W-:Y:S05]  /*2770*/  @P0 BRA P1, `(.L_x_3350) ;  /* 0x0000000000300947 */ /* 0x000fea0000800000 */
[----:B------:R-:W-:Y:S01]  /*2780*/  IMAD.U32 R2, RZ, RZ, UR12 ;  /* 0x0000000cff027e24 */ /* 0x000fe2000f8e00ff */
[----:B------:R-:W-:Y:S01]  /*2790*/  MOV R4, UR12 ;  /* 0x0000000c00047c02 */ /* 0x000fe20008000f00 */
[----:B------:R-:W-:Y:S02]  /*27a0*/  IMAD.U32 R5, RZ, RZ, UR13 ;  /* 0x0000000dff057e24 */ /* 0x000fe4000f8e00ff */
[----:B------:R-:W-:Y:S02]  /*27b0*/  IMAD.U32 R3, RZ, RZ, UR13 ;  /* 0x0000000dff037e24 */ /* 0x000fe4000f8e00ff */
[----:B------:R-:W-:Y:S02]  /*27c0*/  IMAD.MOV.U32 R3, RZ, RZ, R16 ;  /* 0x000000ffff037224 */ /* 0x000fe400078e0010 */
[----:B------:R-:W-:Y:S01]  /*27d0*/  IMAD.MOV.U32 R16, RZ, RZ, R2 ;  /* 0x000000ffff107224 */ /* 0x000fe200078e0002 */
[----:B------:R-:W-:Y:S01]  /*27e0*/  MOV R2, 0x2820 ;  /* 0x0000282000027802 */ /* 0x000fe20000000f00 */
[----:B------:R-:W-:-:S02]  /*27f0*/  IMAD.MOV.U32 R11, RZ, RZ, R17 ;  /* 0x000000ffff0b7224 */ /* 0x000fc400078e0011 */
[----:B------:R-:W-:-:S07]  /*2800*/  IMAD.MOV.U32 R10, RZ, RZ, R5 ;  /* 0x000000ffff0a7224 */ /* 0x000fce00078e0005 */
[----:B0-----:R-:W-:Y:S05]  /*2810*/  CALL.REL.NOINC `($__internal_76_$__cuda_sm20_div_rn_f64_full) ;  /* 0x0000000400b47944 */ /* 0x001fea0003c00000 */
[----:B------:R-:W-:Y:S01]  /*2820*/  MOV R4, R3 ;  /* 0x0000000300047202 */ /* 0x000fe20000000f00 */
[----:B------:R-:W-:-:S07]  /*2830*/  IMAD.MOV.U32 R5, RZ, RZ, R16 ;  /* 0x000000ffff057224 */ /* 0x000fce00078e0010 */
.L_x_3350:
[----:B0-----:R-:W-:Y:S05]  /*2840*/  BSYNC.RECONVERGENT B1 ;  /* 0x0000000000017941 */ /* 0x001fea0003800200 */
.L_x_3349:
        /* <DEDUP_REMOVED lines=9> */
[----:B------:R-:W-:Y:S01]  /*28e0*/  IMAD.U32 R2, RZ, RZ, UR12 ;  /* 0x0000000cff027e24 */ /* 0x000fe2000f8e00ff */
[----:B------:R-:W-:-:S06]  /*28f0*/  MOV R3, UR13 ;  /* 0x0000000d00037c02 */ /* 0x000fcc0008000f00 */
        /* <DEDUP_REMOVED lines=19> */
.L_x_3352:
[----:B------:R-:W-:Y:S05]  /*2a30*/  BSYNC.RECONVERGENT B1 ;  /* 0x0000000000017941 */ /* 0x000fea0003800200 */
.L_x_3351:
[----:B------:R-:W0:Y:S01]  /*2a40*/  MUFU.RCP64H R3, UR13 ;  /* 0x0000000d00037d08 */ /* 0x000e220008001800 */
[----:B------:R-:W-:Y:S01]  /*2a50*/  IMAD.U32 R8, RZ, RZ, UR12 ;  /* 0x0000000cff087e24 */ /* 0x000fe2000f8e00ff */
        /* <DEDUP_REMOVED lines=17> */
[----:B------:R-:W-:Y:S01]  /*2b70*/  MOV R9, UR13 ;  /* 0x0000000d00097c02 */ /* 0x000fe20008000f00 */
[----:B------:R-:W-:Y:S01]  /*2b80*/  IMAD.U32 R16, RZ, RZ, UR12 ;  /* 0x0000000cff107e24 */ /* 0x000fe2000f8e00ff */
[----:B------:R-:W-:Y:S01]  /*2b90*/  MOV R2, 0x2c00 ;  /* 0x00002c0000027802 */ /* 0x000fe20000000f00 */
[----:B------:R-:W-:Y:S02]  /*2ba0*/  IMAD.U32 R17, RZ, RZ, UR13 ;  /* 0x0000000dff117e24 */ /* 0x000fe4000f8e00ff */
[----:B------:R-:W-:Y:S02]  /*2bb0*/  IMAD.U32 R8, RZ, RZ, UR12 ;  /* 0x0000000cff087e24 */ /* 0x000fe4000f8e00ff */
[----:B------:R-:W-:Y:S02]  /*2bc0*/  IMAD.MOV.U32 R3, RZ, RZ, R12 ;  /* 0x000000ffff037224 */ /* 0x000fe400078e000c */
[----:B------:R-:W-:Y:S02]  /*2bd0*/  IMAD.MOV.U32 R11, RZ, RZ, R13 ;  /* 0x000000ffff0b7224 */ /* 0x000fe400078e000d */
[----:B------:R-:W-:-:S07]  /*2be0*/  IMAD.MOV.U32 R10, RZ, RZ, R9 ;  /* 0x000000ffff0a7224 */ /* 0x000fce00078e0009 */
[----:B------:R-:W-:Y:S05]  /*2bf0*/  CALL.REL.NOINC `($__internal_76_$__cuda_sm20_div_rn_f64_full) ;  /* 0x0000000000bc7944 */ /* 0x000fea0003c00000 */
[----:B------:R-:W-:Y:S02]  /*2c00*/  IMAD.MOV.U32 R8, RZ, RZ, R3 ;  /* 0x000000ffff087224 */ /* 0x000fe400078e0003 */
[----:B------:R-:W-:-:S07]  /*2c10*/  IMAD.MOV.U32 R9, RZ, RZ, R16 ;  /* 0x000000ffff097224 */ /* 0x000fce00078e0010 */
.L_x_3354:
[----:B------:R-:W-:Y:S05]  /*2c20*/  BSYNC.RECONVERGENT B1 ;  /* 0x0000000000017941 */ /* 0x000fea0003800200 */
.L_x_3353:
[----:B------:R-:W0:Y:S01]  /*2c30*/  MUFU.RCP64H R3, UR13 ;  /* 0x0000000d00037d08 */ /* 0x000e220008001800 */
[----:B------:R-:W-:Y:S01]  /*2c40*/  MOV R10, UR12 ;  /* 0x0000000c000a7c02 */ /* 0x000fe20008000f00 */
[----:B------:R-:W-:Y:S01]  /*2c50*/  IMAD.U32 R11, RZ, RZ, UR13 ;  /* 0x0000000dff0b7e24 */ /* 0x000fe2000f8e00ff */
[----:B------:R-:W-:Y:S01]  /*2c60*/  FSETP.GEU.AND P1, PT, |R15|, 6.5827683646048100446e-37, PT ;  /* 0x036000000f00780b */ /* 0x000fe20003f2e200 */
[----:B------:R-:W-:Y:S01]  /*2c70*/  IMAD.MOV.U32 R2, RZ, RZ, 0x1 ;  /* 0x00000001ff027424 */ /* 0x000fe200078e00ff */
[----:B------:R-:W-:Y:S05]  /*2c80*/  BSSY.RECONVERGENT B1, `(.L_x_3355) ;  /* 0x0000019000017945 */ /* 0x000fea0003800200 */
        /* <DEDUP_REMOVED lines=24> */
.L_x_3356:
[----:B------:R-:W-:Y:S05]  /*2e10*/  BSYNC.RECONVERGENT B1 ;  /* 0x0000000000017941 */ /* 0x000fea0003800200 */
.L_x_3355:
[----:B------:R-:W-:-:S04]  /*2e20*/  IADD3 R2, P0, PT, R29, UR10, RZ ;  /* 0x0000000a1d027c10 */ /* 0x000fc8000ff1e0ff */
[----:B------:R-:W-:Y:S02]  /*2e30*/  IADD3.X R3, PT, PT, R31, UR11, RZ, P0, !PT ;  /* 0x0000000b1f037c10 */ /* 0x000fe400087fe4ff */
[----:B------:R-:W-:-:S03]  /*2e40*/  IADD3 R0, P0, PT, R0, UR5, RZ ;  /* 0x0000000500007c10 */ /* 0x000fc6000ff1e0ff */
[----:B------:R1:W-:Y:S02]  /*2e50*/  STG.E.ENL2.256 desc[UR18][R2.64], R4, R8 ;  /* 0xf80000040208797f */ /* 0x0003e4000f121812 */
[C---:B------:R-:W-:Y:S02]  /*2e60*/  IMAD.SHL.U32 R12, R0.reuse, 0x4, RZ ;  /* 0x00000004000c7824 */ /* 0x040fe400078e00ff */
[----:B------:R-:W-:Y:S01]  /*2e70*/  IMAD.X R28, RZ, RZ, R28, P0 ;  /* 0x000000ffff1c7224 */ /* 0x000fe200000e061c */
[----:B------:R-:W-:Y:S02]  /*2e80*/  LOP3.LUT P0, RZ, R0, 0xffffc000, RZ, 0xc0, !PT ;  /* 0xffffc00000ff7812 */ /* 0x000fe4000780c0ff */
[----:B------:R-:W-:Y:S02]  /*2e90*/  ISETP.LT.U32.AND P1, PT, R12, UR22, PT ;  /* 0x000000160c007c0c */ /* 0x000fe4000bf21070 */
[----:B------:R-:W-:Y:S02]  /*2ea0*/  SHF.L.U64.HI R12, R0, 0x2, R28 ;  /* 0x00000002000c7819 */ /* 0x000fe4000001021c */
[----:B------:R-:W-:-:S02]  /*2eb0*/  LOP3.LUT P0, RZ, R28, 0x3fffffff, RZ, 0xc0, P0 ;  /* 0x3fffffff1cff7812 */ /* 0x000fc4000000c0ff */
[----:B------:R-:W-:-:S13]  /*2ec0*/  ISETP.LT.AND.EX P1, PT, R12, UR4, PT, P1 ;  /* 0x000000040c007c0c */ /* 0x000fda000bf21310 */
[----:B-1----:R-:W-:Y:S05]  /*2ed0*/  @!P0 BRA P1, `(.L_x_3357) ;  /* 0xfffffff400c88947 */ /* 0x002fea000083ffff */
[----:B------:R-:W-:Y:S05]  /*2ee0*/  EXIT ;  /* 0x000000000000794d */ /* 0x000fea0003800000 */
        .weak           $__internal_76_$__cuda_sm20_div_rn_f64_full
        .type           $__internal_76_$__cuda_sm20_div_rn_f64_full,@function
        .size           $__internal_76_$__cuda_sm20_div_rn_f64_full,($__internal_77_$__cuda_sm20_div_u16 - $__internal_76_$__cuda_sm20_div_rn_f64_full)
$__internal_76_$__cuda_sm20_div_rn_f64_full:
[C---:B------:R-:W-:Y:S01]  /*2ef0*/  FSETP.GEU.AND P3, PT, |R10|.reuse, 1.469367938527859385e-39, PT ;  /* 0x001000000a00780b */ /* 0x040fe20003f6e200 */
[----:B------:R-:W-:Y:S01]  /*2f00*/  IMAD.MOV.U32 R17, RZ, RZ, R10 ;  /* 0x000000ffff117224 */ /* 0x000fe200078e000a */
[----:B------:R-:W-:Y:S01]  /*2f10*/  LOP3.LUT R20, R10, 0x800fffff, RZ, 0xc0, !PT ;  /* 0x800fffff0a147812 */ /* 0x000fe200078ec0ff */
[----:B------:R-:W-:Y:S01]  /*2f20*/  IMAD.MOV.U32 R25, RZ, RZ, R11 ;  /* 0x000000ffff197224 */ /* 0x000fe200078e000b */
[----:B------:R-:W-:Y:S01]  /*2f30*/  MOV R24, R3 ;  /* 0x0000000300187202 */ /* 0x000fe20000000f00 */
[----:B------:R-:W-:Y:S01]  /*2f40*/  IMAD.MOV.U32 R22, RZ, RZ, 0x1 ;  /* 0x00000001ff167424 */ /* 0x000fe200078e00ff */
[----:B------:R-:W-:Y:S01]  /*2f50*/  LOP3.LUT R21, R20, 0x3ff00000, RZ, 0xfc, !PT ;  /* 0x3ff0000014157812 */ /* 0x000fe200078efcff */
[----:B------:R-:W-:Y:S01]  /*2f60*/  IMAD.MOV.U32 R20, RZ, RZ, R16 ;  /* 0x000000ffff147224 */ /* 0x000fe200078e0010 */
[C---:B------:R-:W-:Y:S01]  /*2f70*/  FSETP.GEU.AND P4, PT, |R25|.reuse, 1.469367938527859385e-39, PT ;  /* 0x001000001900780b */ /* 0x040fe20003f8e200 */
[----:B------:R-:W-:Y:S01]  /*2f80*/  IMAD.MOV.U32 R35, RZ, RZ, 0x1ca00000 ;  /* 0x1ca00000ff237424 */ /* 0x000fe200078e00ff */
[----:B------:R-:W-:Y:S01]  /*2f90*/  LOP3.LUT R34, R25, 0x7ff00000, RZ, 0xc0, !PT ;  /* 0x7ff0000019227812 */ /* 0x000fe200078ec0ff */
[----:B------:R-:W-:Y:S01]  /*2fa0*/  BSSY.RECONVERGENT B0, `(.L_x_3358) ;  /* 0x0000054000007945 */ /* 0x000fe20003800200 */
[----:B------:R-:W-:Y:S01]  /*2fb0*/  LOP3.LUT R30, R10, 0x7ff00000, RZ, 0xc0, !PT ;  /* 0x7ff000000a1e7812 */ /* 0x000fe200078ec0ff */
[----:B------:R-:W-:-:S03]  /*2fc0*/  @!P3 DMUL R20, R16, 8.98846567431157953865e+307 ;  /* 0x7fe000001014b828 */ /* 0x000fc60000000000 */
[----:B------:R-:W-:-:S03]  /*2fd0*/  ISETP.GE.U32.AND P6, PT, R34, R30, PT ;  /* 0x0000001e2200720c */ /* 0x000fc60003fc6070 */
[----:B------:R-:W0:Y:S01]  /*2fe0*/  MUFU.RCP64H R23, R21 ;  /* 0x0000001500177308 */ /* 0x000e220000001800 */
[----:B------:R-:W-:Y:S02]  /*2ff0*/  SEL R10, R35, 0x63400000, !P6 ;  /* 0x63400000230a7807 */ /* 0x000fe40007000000 */
[----:B------:R-:W-:Y:S02]  /*3000*/  @!P4 LOP3.LUT R3, R17, 0x7ff00000, RZ, 0xc0, !PT ;  /* 0x7ff000001103c812 */ /* 0x000fe400078ec0ff */
[----:B------:R-:W-:Y:S01]  /*3010*/  LOP3.LUT R11, R10, 0x800fffff, R25, 0xf8, !PT ;  /* 0x800fffff0a0b7812 */ /* 0x000fe200078ef819 */
[----:B------:R-:W-:Y:S01]  /*3020*/  IMAD.MOV.U32 R10, RZ, RZ, R24 ;  /* 0x000000ffff0a7224 */ /* 0x000fe200078e0018 */
[----:B------:R-:W-:Y:S02]  /*3030*/  @!P4 ISETP.GE.U32.AND P5, PT, R34, R3, PT ;  /* 0x000000032200c20c */ /* 0x000fe40003fa6070 */
[----:B------:R-:W-:Y:S02]  /*3040*/  @!P3 LOP3.LUT R30, R21, 0x7ff00000, RZ, 0xc0, !PT ;  /* 0x7ff00000151eb812 */ /* 0x000fe400078ec0ff */
[----:B------:R-:W-:-:S04]  /*3050*/  @!P4 SEL R3, R35, 0x63400000, !P5 ;  /* 0x634000002303c807 */ /* 0x000fc80006800000 */
[----:B------:R-:W-:Y:S01]  /*3060*/  @!P4 LOP3.LUT R3, R3, 0x80000000, R25, 0xf8, !PT ;  /* 0x800000000303c812 */ /* 0x000fe200078ef819 */
[----:B0-----:R-:W-:-:S08]  /*3070*/  DFMA R26, R22, -R20, 1 ;  /* 0x3ff00000161a742b */ /* 0x001fd00000000814 */
[----:B------:R-:W-:-:S08]  /*3080*/  DFMA R26, R26, R26, R26 ;  /* 0x0000001a1a1a722b */ /* 0x000fd0000000001a */
[----:B------:R-:W-:Y:S01]  /*3090*/  DFMA R26, R22, R26, R22 ;  /* 0x0000001a161a722b */ /* 0x000fe20000000016 */
[----:B------:R-:W-:Y:S01]  /*30a0*/  @!P4 LOP3.LUT R23, R3, 0x100000, RZ, 0xfc, !PT ;  /* 0x001000000317c812 */ /* 0x000fe200078efcff */
[----:B------:R-:W-:Y:S01]  /*30b0*/  @!P4 IMAD.MOV.U32 R22, RZ, RZ, RZ ;  /* 0x000000ffff16c224 */ /* 0x000fe200078e00ff */
[----:B------:R-:W-:-:S05]  /*30c0*/  MOV R3, R34 ;  /* 0x0000002200037202 */ /* 0x000fca0000000f00 */
        /* <DEDUP_REMOVED lines=8> */
[----:B------:R-:W-:Y:S01]  /*3150*/  ISETP.GT.U32.AND P3, PT, R26, 0x7feffffe, PT ;  /* 0x7feffffe1a00780c */ /* 0x000fe20003f64070 */
[----:B------:R-:W-:-:S05]  /*3160*/  VIADD R26, R30, 0xffffffff ;  /* 0xffffffff1e1a7836 */ /* 0x000fca0000000000 */
[----:B------:R-:W-:-:S13]  /*3170*/  ISETP.GT.U32.OR P3, PT, R26, 0x7feffffe, P3 ;  /* 0x7feffffe1a00780c */ /* 0x000fda0001f64470 */
        /* <DEDUP_REMOVED lines=12> */
[----:B------:R-:W-:Y:S01]  /*3240*/  DFMA R10, R22, -R20, R10 ;  /* 0x80000014160a722b */ /* 0x000fe2000000000a */
[----:B------:R-:W-:-:S09]  /*3250*/  MOV R24, RZ ;  /* 0x000000ff00187202 */ /* 0x000fd20000000f00 */
        /* <DEDUP_REMOVED lines=12> */
[----:B------:R-:W-:-:S05]  /*3320*/  FSEL R26, R16, R27, !P3 ;  /* 0x0000001b101a7208 */ /* 0x000fca0005800000 */
[----:B------:R-:W-:Y:S02]  /*3330*/  IMAD.MOV.U32 R27, RZ, RZ, R26 ;  /* 0x000000ffff1b7224 */ /* 0x000fe400078e001a */
[----:B------:R-:W-:Y:S01]  /*3340*/  IMAD.MOV.U32 R26, RZ, RZ, R22 ;  /* 0x000000ffff1a7224 */ /* 0x000fe200078e0016 */
[----:B------:R-:W-:Y:S06]  /*3350*/  BRA `(.L_x_3360) ;  /* 0x0000000000607947 */ /* 0x000fec0003800000 */
.L_x_3359:
[----:B------:R-:W-:-:S14]  /*3360*/  DSETP.NAN.AND P3, PT, R24, R24, PT ;  /* 0x000000181800722a */ /* 0x000fdc0003f68000 */
[----:B------:R-:W-:Y:S05]  /*3370*/  @P3 BRA `(.L_x_3361) ;  /* 0x00000000004c3947 */ /* 0x000fea0003800000 */
[----:B------:R-:W-:-:S14]  /*3380*/  DSETP.NAN.AND P3, PT, R16, R16, PT ;  /* 0x000000101000722a */ /* 0x000fdc0003f68000 */
[----:B------:R-:W-:Y:S05]  /*3390*/  @P3 BRA `(.L_x_3362) ;  /* 0x0000000000343947 */ /* 0x000fea0003800000 */
[----:B------:R-:W-:Y:S01]  /*33a0*/  ISETP.NE.AND P3, PT, R3, R30, PT ;  /* 0x0000001e0300720c */ /* 0x000fe20003f65270 */
[----:B------:R-:W-:Y:S01]  /*33b0*/  IMAD.MOV.U32 R26, RZ, RZ, 0x0 ;  /* 0x00000000ff1a7424 */ /* 0x000fe200078e00ff */
[----:B------:R-:W-:-:S11]  /*33c0*/  MOV R27, 0xfff80000 ;  /* 0xfff80000001b7802 */ /* 0x000fd60000000f00 */
        /* <DEDUP_REMOVED lines=10> */
.L_x_3362:
[----:B------:R-:W-:-:S05]  /*3470*/  LOP3.LUT R26, R17, 0x80000, RZ, 0xfc, !PT ;  /* 0x00080000111a7812 */ /* 0x000fca00078efcff */
[----:B------:R-:W-:Y:S01]  /*3480*/  IMAD.MOV.U32 R27, RZ, RZ, R26 ;  /* 0x000000ffff1b7224 */ /* 0x000fe200078e001a */
[----:B------:R-:W-:Y:S01]  /*3490*/  MOV R26, R16 ;  /* 0x00000010001a7202 */ /* 0x000fe20000000f00 */
[----:B------:R-:W-:Y:S06]  /*34a0*/  BRA `(.L_x_3360) ;  /* 0x00000000000c7947 */ /* 0x000fec0003800000 */
.L_x_3361:
[----:B------:R-:W-:-:S05]  /*34b0*/  LOP3.LUT R26, R25, 0x80000, RZ, 0xfc, !PT ;  /* 0x00080000191a7812 */ /* 0x000fca00078efcff */
[----:B------:R-:W-:Y:S02]  /*34c0*/  IMAD.MOV.U32 R27, RZ, RZ, R26 ;  /* 0x000000ffff1b7224 */ /* 0x000fe400078e001a */
[----:B------:R-:W-:-:S07]  /*34d0*/  IMAD.MOV.U32 R26, RZ, RZ, R24 ;  /* 0x000000ffff1a7224 */ /* 0x000fce00078e0018 */
.L_x_3360:
[----:B------:R-:W-:Y:S05]  /*34e0*/  BSYNC.RECONVERGENT B0 ;  /* 0x0000000000007941 */ /* 0x000fea0003800200 */
.L_x_3358:
[----:B------:R-:W-:Y:S01]  /*34f0*/  IMAD.MOV.U32 R10, RZ, RZ, R2 ;  /* 0x000000ffff0a7224 */ /* 0x000fe200078e0002 */
[----:B------:R-:W-:Y:S01]  /*3500*/  MOV R11, 0x0 ;  /* 0x00000000000b7802 */ /* 0x000fe20000000f00 */
[----:B------:R-:W-:Y:S02]  /*3510*/  IMAD.MOV.U32 R3, RZ, RZ, R26 ;  /* 0x000000ffff037224 */ /* 0x000fe400078e001a */
[----:B------:R-:W-:Y:S01]  /*3520*/  IMAD.MOV.U32 R16, RZ, RZ, R27 ;  /* 0x000000ffff107224 */ /* 0x000fe200078e001b */
[----:B------:R-:W-:Y:S06]  /*3530*/  RET.REL.NODEC R10 `(_ZN2at6native61_GLOBAL__N__44eb8e94_28_ForeachBinaryOpScalarList_cu_dda10a6925multi_tensor_apply_kernelINS1_28TensorListScalarListMetadataIdLi2EEENS1_25BinaryOpScalarListFunctorIdLi2ELi1ELi1EEEJSt7dividesIdEEEEvT_T0_DpT1_) ;  /* 0xffffffc80ab07950 */ /* 0x000fec0003c3ffff */
        .weak           $__internal_77_$__cuda_sm20_div_u16
        .type           $__internal_77_$__cuda_sm20_div_u16,@function
        .size           $__internal_77_$__cuda_sm20_div_u16,(.L_x_4304 - $__internal_77_$__cuda_sm20_div_u16)
$__internal_77_$__cuda_sm20_div_u16:
        /* <DEDUP_REMOVED lines=19> */
[----:B------:R-:W-:Y:S05]  /*3670*/  RET.REL.NODEC R2 `(_ZN2at6native61_GLOBAL__N__44eb8e94_28_ForeachBinaryOpScalarList_cu_dda10a6925multi_tensor_apply_kernelINS1_28TensorListScalarListMetadataIdLi2EEENS1_25BinaryOpScalarListFunctorIdLi2ELi1ELi1EEEJSt7dividesIdEEEEvT_T0_DpT1_) ;  /* 0xffffffc802607950 */ /* 0x000fea0003c3ffff */
.L_x_3363:
        /* <DEDUP_REMOVED lines=16> */
.L_x_4304:


//--------------------- .text._ZN2at6native61_GLOBAL__N__44eb8e94_28_ForeachBinaryOpScalarList_cu_dda10a6925multi_tensor_apply_kernelINS1_28TensorListScalarListMetadataIsLi2EEENS1_25BinaryOpScalarListFunctorIsLi2ELi1ELi1EEEJSt7dividesIsEEEEvT_T0_DpT1_ --------------------------
	.section	.text._ZN2at6native61_GLOBAL__N__44eb8e94_28_ForeachBinaryOpScalarList_cu_dda10a6925multi_tensor_apply_kernelINS1_28TensorListScalarListMetadataIsLi2EEENS1_25BinaryOpScalarListFunctorIsLi2ELi1ELi1EEEJSt7dividesIsEEEEvT_T0_DpT1_,"ax",@progbits
	.align	128
.text._ZN2at6native61_GLOBAL__N__44eb8e94_28_ForeachBinaryOpScalarList_cu_dda10a6925multi_tensor_apply_kernelINS1_28TensorListScalarListMetadataIsLi2EEENS1_25BinaryOpScalarListFunctorIsLi2ELi1ELi1EEEJSt7dividesIsEEEEvT_T0_DpT1_:
        .type           _ZN2at6native61_GLOBAL__N__44eb8e94_28_ForeachBinaryOpScalarList_cu_dda10a6925multi_tensor_apply_kernelINS1_28TensorListScalarListMetadataIsLi2EEENS1_25BinaryOpScalarListFunctorIsLi2ELi1ELi1EEEJSt7dividesIsEEEEvT_T0_DpT1_,@function
        .size           _ZN2at6native61_GLOBAL__N__44eb8e94_28_ForeachBinaryOpScalarList_cu_dda10a6925multi_tensor_apply_kernelINS1_28TensorListScalarListMetadataIsLi2EEENS1_25BinaryOpScalarListFunctorIsLi2ELi1ELi1EEEJSt7dividesIsEEEEvT_T0_DpT1_,(.L_x_4307 - _ZN2at6native61_GLOBAL__N__44eb8e94_28_ForeachBinaryOpScalarList_cu_dda10a6925multi_tensor_apply_kernelINS1_28TensorListScalarListMetadataIsLi2EEENS1_25BinaryOpScalarListFunctorIsLi2ELi1ELi1EEEJSt7dividesIsEEEEvT_T0_DpT1_)
        .other          _ZN2at6native61_GLOBAL__N__44eb8e94_28_ForeachBinaryOpScalarList_cu_dda10a6925multi_tensor_apply_kernelINS1_28TensorListScalarListMetadataIsLi2EEENS1_25BinaryOpScalarListFunctorIsLi2ELi1ELi1EEEJSt7dividesIsEEEEvT_T0_DpT1_,@"STO_CUDA_ENTRY STV_DEFAULT"
_ZN2at6native61_GLOBAL__N__44eb8e94_28_ForeachBinaryOpScalarList_cu_dda10a6925multi_tensor_apply_kernelINS1_28TensorListScalarListMetadataIsLi2EEENS1_25BinaryOpScalarListFunctorIsLi2ELi1ELi1EEEJSt7dividesIsEEEEvT_T0_DpT1_:
        /* <DEDUP_REMOVED lines=11> */
[----:B------:R-:W4:Y:S01]  /*00b0*/  LDCU.64 UR6, c[0x0][UR11+0x380] ;  /* 0x000070000b0677ac */ /* 0x000f220008000a00 */
[----:B--2---:R-:W-:Y:S02]  /*00c0*/  UIMAD.WIDE UR12, UR14, 0x10000, URZ ;  /* 0x000100000e0c78a5 */ /* 0x004fe4000f8e02ff */
[----:B0-----:R-:W-:Y:S02]  /*00d0*/  ULOP3.LUT UR15, UR4, 0x3, URZ, 0xc0, !UPT ;  /* 0x00000003040f7892 */ /* 0x001fe4000f8ec0ff */
[----:B---3--:R-:W-:Y:S02]  /*00e0*/  UIMAD.WIDE UR8, UR14, 0x20000, UR8 ;  /* 0x000200000e0878a5 */ /* 0x008fe4000f8e0208 */
[----:B----4-:R-:W-:Y:S02]  /*00f0*/  UIMAD.WIDE UR10, UR14, 0x20000, UR6 ;  /* 0x000200000e0a78a5 */ /* 0x010fe4000f8e0206 */
[----:B------:R-:W-:-:S02]  /*0100*/  ULOP3.LUT UR6, UR15, 0x7, UR8, 0xf8, !UPT ;  /* 0x000000070f067892 */ /* 0x000fc4000f8ef808 */
[----:B------:R-:W-:Y:S02]  /*0110*/  UIADD3 UR15, UP1, UPT, UR4, -UR12, URZ ;  /* 0x8000000c040f7290 */ /* 0x000fe4000ff3e0ff */
[----:B------:R-:W-:Y:S01]  /*0120*/  ULOP3.LUT UP0, URZ, UR6, 0x7, UR10, 0xf8, !UPT ;  /* 0x0000000706ff7892 */ /* 0x000fe2000f80f80a */
[----:B------:R-:W0:Y:S03]  /*0130*/  LDCU.U16 UR14, c[0x0][UR16+0x980] ;  /* 0x00013000100e77ac */ /* 0x000e260008000400 */
[----:B------:R-:W-:Y:S02]  /*0140*/  ULOP3.LUT UP0, URZ, URZ, URZ, URZ, 0xfc, UP0 ;  /* 0x000000ffffff7292 */ /* 0x000fe4000800fcff */
[----:B------:R-:W-:-:S07]  /*0150*/  UIADD3.X UR4, UPT, UPT, UR5, ~UR13, URZ, UP1, !UPT ;  /* 0x8000000d05047290 */ /* 0x000fce0008ffe4ff */
[----:B-1----:R-:W-:Y:S05]  /*0160*/  BRA.U !UP0, `(.L_x_3364) ;  /* 0x0000001508807547 */ /* 0x002fea000b800000 */
[----:B------:R-:W-:-:S04]  /*0170*/  UISETP.GE.U32.AND UP0, UPT, UR15, 0x1, UPT ;  /* 0x000000010f00788c */ /* 0x000fc8000bf06070 */
[----:B------:R-:W-:-:S06]  /*0180*/  UISETP.GE.AND.EX UP0, UPT, UR4, URZ, UPT, UP0 ;  /* 0x000000ff0400728c */ /* 0x000fcc000bf06300 */
[----:B------:R-:W-:-:S13]  /*0190*/  PLOP3.LUT P0, PT, PT, PT, UP0, 0x80, 0x8 ;  /* 0x000000000008781c */ /* 0x000fda0003f0f008 */
[----:B0-----:R-:W-:Y:S05]  /*01a0*/  @!P0 EXIT ;  /* 0x000000000000894d */ /* 0x001fea0003800000 */
[----:B------:R-:W0:Y:S01]  /*01b0*/  LDCU UR17, c[0x0][0x360] ;  /* 0x00006c00ff1177ac */ /* 0x000e220008000800 */
[----:B------:R-:W-:Y:S01]  /*01c0*/  MOV R5, 0x2c0 ;  /* 0x000002c000057802 */ /* 0x000fe20000000f00 */
[----:B------:R-:W-:Y:S02]  /*01d0*/  UISETP.LT.U32.AND UP0, UPT, UR15, 0x10000, UPT ;  /* 0x000100000f00788c */ /* 0x000fe4000bf01070 */
[----:B------:R-:W-:Y:S02]  /*01e0*/  UPRMT UR12, UR14, 0x9910, URZ ;  /* 0x000099100e0c7896 */ /* 0x000fe400080000ff */
        /* <DEDUP_REMOVED lines=12> */
[----:B------:R-:W-:Y:S05]  /*02b0*/  CALL.REL.NOINC `($__internal_78_$__cuda_sm20_div_u16) ;  /* 0x0000001800cc7944 */ /* 0x000fea0003c00000 */
        /* <DEDUP_REMOVED lines=13> */
.L_x_3366:
[----:B01----:R-:W-:Y:S01]  /*0390*/  IADD3 R10, P1, PT, R0, UR6, RZ ;  /* 0x00000006000a7c10 */ /* 0x003fe2000ff3e0ff */
[----:B------:R-:W-:-:S03]  /*03a0*/  IMAD.MOV.U32 R4, RZ, RZ, RZ ;  /* 0x000000ffff047224 */ /* 0x000fc600078e00ff */
[C---:B------:R-:W-:Y:S01]  /*03b0*/  ISETP.GE.U32.AND P0, PT, R10.reuse, UR20, PT ;  /* 0x000000140a007c0c */ /* 0x040fe2000bf06070 */
[----:B------:R-:W-:Y:S01]  /*03c0*/  IMAD.X R11, RZ, RZ, UR7, P1 ;  /* 0x00000007ff0b7e24 */ /* 0x000fe200088e06ff */
[----:B------:R-:W-:-:S04]  /*03d0*/  IADD3 R13, P2, PT, R10, UR17, RZ ;  /* 0x000000110a0d7c10 */ /* 0x000fc8000ff5e0ff */
[----:B------:R-:W-:-:S13]  /*03e0*/  ISETP.GE.AND.EX P0, PT, R11, UR21, PT, P0 ;  /* 0x000000150b007c0c */ /* 0x000fda000bf06300 */
[----:B------:R-:W-:-:S04]  /*03f0*/  @!P0 LEA R2, P1, R10, UR10, 0x1 ;  /* 0x0000000a0a028c11 */ /* 0x000fc8000f8208ff */
[----:B------:R-:W-:-:S05]  /*0400*/  @!P0 LEA.HI.X R3, R10, UR11, R11, 0x1, P1 ;  /* 0x0000000b0a038c11 */ /* 0x000fca00088f0c0b */
[----:B------:R0:W2:Y:S01]  /*0410*/  @!P0 LDG.E.S16 R4, desc[UR18][R2.64] ;  /* 0x0000001202048981 */ /* 0x0000a2000c1e1700 */
[----:B------:R-:W-:Y:S01]  /*0420*/  IMAD.X R12, RZ, RZ, R11, P2 ;  /* 0x000000ffff0c7224 */ /* 0x000fe200010e060b */
[C---:B------:R-:W-:Y:S01]  /*0430*/  IADD3 R18, P3, PT, R13.reuse, UR17, RZ ;  /* 0x000000110d127c10 */ /* 0x040fe2000ff7e0ff */
[----:B------:R-:W-:Y:S01]  /*0440*/  IMAD.MOV.U32 R19, RZ, RZ, RZ ;  /* 0x000000ffff137224 */ /* 0x000fe200078e00ff */
[----:B------:R-:W-:Y:S02]  /*0450*/  ISETP.GE.U32.AND P1, PT, R13, UR20, PT ;  /* 0x000000140d007c0c */ /* 0x000fe4000bf26070 */
[----:B------:R-:W-:Y:S01]  /*0460*/  ISETP.GE.U32.AND P2, PT, R18, UR20, PT ;  /* 0x0000001412007c0c */ /* 0x000fe2000bf46070 */
[----:B------:R-:W-:Y:S01]  /*0470*/  IMAD.X R17, RZ, RZ, R12, P3 ;  /* 0x000000ffff117224 */ /* 0x000fe200018e060c */
[----:B------:R-:W-:-:S04]  /*0480*/  ISETP.GE.AND.EX P1, PT, R12, UR21, PT, P1 ;  /* 0x000000150c007c0c */ /* 0x000fc8000bf26310 */
[----:B------:R-:W-:Y:S01]  /*0490*/  ISETP.GE.AND.EX P2, PT, R17, UR21, PT, P2 ;  /* 0x0000001511007c0c */ /* 0x000fe2000bf46320 */
[----:B------:R-:W-:-:S08]  /*04a0*/  IMAD.MOV.U32 R20, RZ, RZ, RZ ;  /* 0x000000ffff147224 */ /* 0x000fd000078e00ff */
[----:B------:R-:W-:-:S04]  /*04b0*/  @!P1 LEA R6, P3, R13, UR10, 0x1 ;  /* 0x0000000a0d069c11 */ /* 0x000fc8000f8608ff */
[----:B------:R-:W-:Y:S02]  /*04c0*/  @!P1 LEA.HI.X R7, R13, UR11, R12, 0x1, P3 ;  /* 0x0000000b0d079c11 */ /* 0x000fe400098f0c0c */
[C---:B0-----:R-:W-:Y:S02]  /*04d0*/  @!P2 LEA R2, P3, R18.reuse, UR10, 0x1 ;  /* 0x0000000a1202ac11 */ /* 0x041fe4000f8608ff */
[C---:B------:R-:W-:Y:S01]  /*04e0*/  IADD3 R15, P4, PT, R18.reuse, UR17, RZ ;  /* 0x00000011120f7c10 */ /* 0x040fe2000ff9e0ff */
[----:B------:R0:W3:Y:S01]  /*04f0*/  @!P1 LDG.E.S16 R19, desc[UR18][R6.64] ;  /* 0x0000001206139981 */ /* 0x0000e2000c1e1700 */
[--C-:B------:R-:W-:Y:S02]  /*0500*/  @!P2 LEA.HI.X R3, R18, UR11, R17.reuse, 0x1, P3 ;  /* 0x0000000b1203ac11 */ /* 0x100fe400098f0c11 */
[----:B------:R-:W-:Y:S01]  /*0510*/  ISETP.GE.U32.AND P3, PT, R15, UR20, PT ;  /* 0x000000140f007c0c */ /* 0x000fe2000bf66070 */
[----:B------:R-:W-:Y:S02]  /*0520*/  IMAD.X R16, RZ, RZ, R17, P4 ;  /* 0x000000ffff107224 */ /* 0x000fe400020e0611 */
[----:B------:R1:W4:Y:S03]  /*0530*/  @!P2 LDG.E.S16 R20, desc[UR18][R2.64] ;  /* 0x000000120214a981 */ /* 0x000326000c1e1700 */
[----:B------:R-:W-:Y:S01]  /*0540*/  ISETP.GE.AND.EX P3, PT, R16, UR21, PT, P3 ;  /* 0x0000001510007c0c */ /* 0x000fe2000bf66330 */
[----:B------:R-:W-:-:S12]  /*0550*/  IMAD.MOV.U32 R14, RZ, RZ, RZ ;  /* 0x000000ffff0e7224 */ /* 0x000fd800078e00ff */
[----:B------:R-:W-:-:S04]  /*0560*/  @!P3 LEA R8, P4, R15, UR10, 0x1 ;  /* 0x0000000a0f08bc11 */ /* 0x000fc8000f8808ff */
[----:B------:R-:W-:-:S05]  /*0570*/  @!P3 LEA.HI.X R9, R15, UR11, R16, 0x1, P4 ;  /* 0x0000000b0f09bc11 */ /* 0x000fca000a0f0c10 */
[----:B------:R5:W4:Y:S01]  /*0580*/  @!P3 LDG.E.S16 R14, desc[UR18][R8.64] ;  /* 0x00000012080eb981 */ /* 0x000b22000c1e1700 */
[----:B0-----:R-:W-:-:S04]  /*0590*/  IABS R6, UR12 ;  /* 0x0000000c00067c13 */ /* 0x001fc80008000000 */
[----:B------:R-:W0:Y:S08]  /*05a0*/  I2F.RP R5, R6 ;  /* 0x0000000600057306 */ /* 0x000e300000209400 */
[----:B0-----:R-:W1:Y:S02]  /*05b0*/  MUFU.RCP R5, R5 ;  /* 0x0000000500057308 */ /* 0x001e640000001000 */
[----:B-1----:R-:W-:-:S06]  /*05c0*/  VIADD R2, R5, 0xffffffe ;  /* 0x0ffffffe05027836 */ /* 0x002fcc0000000000 */
[----:B------:R0:W1:Y:S01]  /*05d0*/  F2I.FTZ.U32.TRUNC.NTZ R3, R2 ;  /* 0x0000000200037305 */ /* 0x000062000021f000 */
[----:B------:R-:W-:Y:S01]  /*05e0*/  IABS R21, UR12 ;  /* 0x0000000c00157c13 */ /* 0x000fe20008000000 */
[----:B0-----:R-:W-:Y:S02]  /*05f0*/  IMAD.MOV.U32 R2, RZ, RZ, RZ ;  /* 0x000000ffff027224 */ /* 0x001fe400078e00ff */
[----:B-1----:R-:W-:-:S04]  /*0600*/  IMAD.MOV R7, RZ, RZ, -R3 ;  /* 0x000000ffff077224 */ /* 0x002fc800078e0a03 */
[----:B------:R-:W-:-:S04]  /*0610*/  IMAD R7, R7, R6, RZ ;  /* 0x0000000607077224 */ /* 0x000fc800078e02ff */
[----:B-----5:R-:W-:-:S04]  /*0620*/  IMAD.HI.U32 R9, R3, R7, R2 ;  /* 0x0000000703097227 */ /* 0x020fc800078e0002 */
[----:B------:R-:W-:Y:S01]  /*0630*/  IMAD.MOV R7, RZ, RZ, -R21 ;  /* 0x000000ffff077224 */ /* 0x000fe200078e0a15 */
[----:B--2---:R-:W-:-:S05]  /*0640*/  IABS R8, R4 ;  /* 0x0000000400087213 */ /* 0x004fca0000000000 */
[----:B------:R-:W-:-:S04]  /*0650*/  IMAD.HI.U32 R2, R9, R8, RZ ;  /* 0x0000000809027227 */ /* 0x000fc800078e00ff */
[----:B------:R-:W-:-:S05]  /*0660*/  IMAD R3, R2, R7, R8 ;  /* 0x0000000702037224 */ /* 0x000fca00078e0208 */
[----:B------:R-:W-:Y:S02]  /*0670*/  ISETP.GT.U32.AND P6, PT, R6, R3, PT ;  /* 0x000000030600720c */ /* 0x000fe40003fc4070 */
[----:B------:R-:W-:-:S11]  /*0680*/  LOP3.LUT R4, R4, UR12, RZ, 0x3c, !PT ;  /* 0x0000000c04047c12 */ /* 0x000fd6000f8e3cff */
[----:B------:R-:W-:Y:S01]  /*0690*/  @!P6 IMAD.IADD R3, R3, 0x1, -R6 ;  /* 0x000000010303e824 */ /* 0x000fe200078e0a06 */
[----:B---3--:R-:W-:-:S04]  /*06a0*/  IABS R8, R19 ;  /* 0x0000001300087213 */ /* 0x008fc80000000000 */
[----:B------:R-:W-:Y:S02]  /*06b0*/  ISETP.GE.U32.AND P5, PT, R3, R6, PT ;  /* 0x000000060300720c */ /* 0x000fe40003fa6070 */
[----:B----4-:R-:W-:Y:S01]  /*06c0*/  IABS R26, R20 ;  /* 0x00000014001a7213 */ /* 0x010fe20000000000 */
[----:B------:R-:W-:Y:S01]  /*06d0*/  IMAD.HI.U32 R22, R9, R8, RZ ;  /* 0x0000000809167227 */ /* 0x000fe200078e00ff */
[----:B------:R-:W-:-:S03]  /*06e0*/  ISETP.GE.AND P4, PT, R4, RZ, PT ;  /* 0x000000ff0400720c */ /* 0x000fc60003f86270 */
[----:B------:R-:W-:Y:S02]  /*06f0*/  @!P6 VIADD R2, R2, 0x1 ;  /* 0x000000010202e836 */ /* 0x000fe40000000000 */
[----:B------:R-:W-:-:S04]  /*0700*/  IMAD.HI.U32 R24, R9, R26, RZ ;  /* 0x0000001a09187227 */ /* 0x000fc800078e00ff */
[-C--:B------:R-:W-:Y:S02]  /*0710*/  IMAD R3, R22, R7.reuse, R8 ;  /* 0x0000000716037224 */ /* 0x080fe400078e0208 */
[----:B------:R-:W-:Y:S01]  /*0720*/  @P5 VIADD R2, R2, 0x1 ;  /* 0x0000000102025836 */ /* 0x000fe20000000000 */
[----:B------:R-:W-:Y:S01]  /*0730*/  @!P0 LEA R4, P5, R10, UR8, 0x1 ;  /* 0x000000080a048c11 */ /* 0x000fe2000f8a08ff */
[----:B------:R-:W-:Y:S01]  /*0740*/  IMAD R21, R24, R7, R26 ;  /* 0x0000000718157224 */ /* 0x000fe200078e021a */
[----:B------:R-:W-:Y:S02]  /*0750*/  ISETP.GT.U32.AND P6, PT, R6, R3, PT ;  /* 0x000000030600720c */ /* 0x000fe40003fc4070 */
[----:B------:R-:W-:Y:S02]  /*0760*/  @!P0 LEA.HI.X R5, R10, UR9, R11, 0x1, P5 ;  /* 0x000000090a058c11 */ /* 0x000fe4000a8f0c0b */
[----:B------:R-:W-:Y:S01]  /*0770*/  ISETP.GT.U32.AND P5, PT, R6, R21, PT ;  /* 0x000000150600720c */ /* 0x000fe20003fa4070 */
[----:B------:R-:W-:Y:S01]  /*0780*/  @!P4 IMAD.MOV R2, RZ, RZ, -R2 ;  /* 0x000000ffff02c224 */ /* 0x000fe200078e0a02 */
[----:B------:R-:W-:-:S02]  /*0790*/  ISETP.NE.AND P4, PT, RZ, UR14, PT ;  /* 0x0000000eff007c0c */ /* 0x000fc4000bf85270 */
[----:B------:R-:W-:-:S04]  /*07a0*/  LOP3.LUT R8, RZ, UR12, RZ, 0x33, !PT ;  /* 0x0000000cff087c12 */ /* 0x000fc8000f8e33ff */
[----:B------:R-:W-:Y:S01]  /*07b0*/  SEL R23, R8, R2, !P4 ;  /* 0x0000000208177207 */ /* 0x000fe20006000000 */
[--C-:B------:R-:W-:Y:S02]  /*07c0*/  @!P6 IMAD.IADD R3, R3, 0x1, -R6.reuse ;  /* 0x000000010303e824 */ /* 0x100fe400078e0a06 */
[----:B------:R-:W-:Y:S01]  /*07d0*/  @!P6 VIADD R22, R22, 0x1 ;  /* 0x000000011616e836 */ /* 0x000fe20000000000 */
[----:B------:R-:W-:Y:S01]  /*07e0*/  @!P1 LEA R2, P6, R13, UR8, 0x1 ;  /* 0x000000080d029c11 */ /* 0x000fe2000f8c08ff */
[----:B------:R-:W-:Y:S01]  /*07f0*/  @!P5 IMAD.IADD R21, R21, 0x1, -R6 ;  /* 0x000000011515d824 */ /* 0x000fe200078e0a06 */
[----:B------:R0:W-:Y:S01]  /*0800*/  @!P0 STG.E.U16 desc[UR18][R4.64], R23 ;  /* 0x0000001704008986 */ /* 0x0001e2000c101512 */
[----:B------:R-:W-:Y:S02]  /*0810*/  IABS R28, R14 ;  /* 0x0000000e001c7213 */ /* 0x000fe40000000000 */
[----:B------:R-:W-:Y:S02]  /*0820*/  ISETP.GE.U32.AND P0, PT, R3, R6, PT ;  /* 0x000000060300720c */ /* 0x000fe40003f06070 */
[----:B------:R-:W-:-:S02]  /*0830*/  @!P1 LEA.HI.X R3, R13, UR9, R12, 0x1, P6 ;  /* 0x000000090d039c11 */ /* 0x000fc4000b0f0c0c */
[----:B------:R-:W-:Y:S01]  /*0840*/  ISETP.GE.U32.AND P6, PT, R21, R6, PT ;  /* 0x000000061500720c */ /* 0x000fe20003fc6070 */
[----:B------:R-:W-:Y:S01]  /*0850*/  IMAD.HI.U32 R26, R9, R28, RZ ;  /* 0x0000001c091a7227 */ /* 0x000fe200078e00ff */
[----:B------:R-:W-:-:S03]  /*0860*/  LOP3.LUT R19, R19, UR12, RZ, 0x3c, !PT ;  /* 0x0000000c13137c12 */ /* 0x000fc6000f8e3cff */
[----:B------:R-:W-:Y:S02]  /*0870*/  IMAD R21, R26, R7, R28 ;  /* 0x000000071a157224 */ /* 0x000fe400078e021c */
[----:B------:R-:W-:Y:S02]  /*0880*/  @!P5 VIADD R24, R24, 0x1 ;  /* 0x000000011818d836 */ /* 0x000fe40000000000 */
[----:B------:R-:W-:Y:S01]  /*0890*/  @P0 VIADD R22, R22, 0x1 ;  /* 0x0000000116160836 */ /* 0x000fe20000000000 */
[----:B------:R-:W-:Y:S02]  /*08a0*/  ISETP.GT.U32.AND P5, PT, R6, R21, PT ;  /* 0x000000150600720c */ /* 0x000fe40003fa4070 */
[----:B------:R-:W-:Y:S01]  /*08b0*/  ISETP.GE.AND P0, PT, R19, RZ, PT ;  /* 0x000000ff1300720c */ /* 0x000fe20003f06270 */
[----:B------:R-:W-:Y:S01]  /*08c0*/  @P6 VIADD R24, R24, 0x1 ;  /* 0x0000000118186836 */ /* 0x000fe20000000000 */
[----:B0-----:R-:W-:Y:S02]  /*08d0*/  @!P2 LEA R4, P6, R18, UR8, 0x1 ;  /* 0x000000081204ac11 */ /* 0x001fe4000f8c08ff */
[----:B------:R-:W-:-:S02]  /*08e0*/  LOP3.LUT R20, R20, UR12, RZ, 0x3c, !PT ;  /* 0x0000000c14147c12 */ /* 0x000fc4000f8e3cff */
[----:B------:R-:W-:Y:S02]  /*08f0*/  @!P2 LEA.HI.X R5, R18, UR9, R17, 0x1, P6 ;  /* 0x000000091205ac11 */ /* 0x000fe4000b0f0c11 */
[----:B------:R-:W-:-:S03]  /*0900*/  ISETP.GE.AND P6, PT, R20, RZ, PT ;  /* 0x000000ff1400720c */ /* 0x000fc60003fc6270 */
[----:B------:R-:W-:Y:S02]  /*0910*/  @!P5 IMAD.IADD R21, R21, 0x1, -R6 ;  /* 0x000000011515d824 */ /* 0x000fe400078e0a06 */
[----:B------:R-:W-:Y:S01]  /*0920*/  @!P0 IMAD.MOV R22, RZ, RZ, -R22 ;  /* 0x000000ffff168224 */ /* 0x000fe200078e0a16 */
[----:B------:R-:W-:Y:S01]  /*0930*/  IADD3 R10, P0, PT, R10, UR16, RZ ;  /* 0x000000100a0a7c10 */ /* 0x000fe2000ff1e0ff */
[----:B------:R-:W-:Y:S01]  /*0940*/  @!P5 VIADD R26, R26, 0x1 ;  /* 0x000000011a1ad836 */ /* 0x000fe20000000000 */
[----:B------:R-:W-:Y:S02]  /*0950*/  ISETP.GE.U32.AND P5, PT, R21, R6, PT ;  /* 0x000000061500720c */ /* 0x000fe40003fa6070 */
[----:B------:R-:W-:Y:S01]  /*0960*/  LOP3.LUT R14, R14, UR12, RZ, 0x3c, !PT ;  /* 0x0000000c0e0e7c12 */ /* 0x000fe2000f8e3cff */
[----:B------:R-:W-:Y:S01]  /*0970*/  IMAD.X R11, RZ, RZ, R11, P0 ;  /* 0x000000ffff0b7224 */ /* 0x000fe200000e060b */
[----:B------:R-:W-:Y:S01]  /*0980*/  ISETP.GE.U32.AND P0, PT, R10, UR20, PT ;  /* 0x000000140a007c0c */ /* 0x000fe2000bf06070 */
[----:B------:R-:W-:Y:S01]  /*0990*/  @!P6 IMAD.MOV R24, RZ, RZ, -R24 ;  /* 0x000000ffff18e224 */ /* 0x000fe200078e0a18 */
[----:B------:R-:W-:-:S02]  /*09a0*/  ISETP.GE.AND P6, PT, R14, RZ, PT ;  /* 0x000000ff0e00720c */ /* 0x000fc40003fc6270 */
[----:B------:R-:W-:Y:S02]  /*09b0*/  ISETP.GE.AND.EX P0, PT, R11, UR21, PT, P0 ;  /* 0x000000150b007c0c */ /* 0x000fe4000bf06300 */
[----:B------:R-:W-:-:S03]  /*09c0*/  SEL R17, R8, R22, !P4 ;  /* 0x0000001608117207 */ /* 0x000fc60006000000 */
[----:B------:R-:W-:Y:S01]  /*09d0*/  @P5 VIADD R26, R26, 0x1 ;  /* 0x000000011a1a5836 */ /* 0x000fe20000000000 */
[----:B------:R-:W-:Y:S01]  /*09e0*/  @!P3 LEA R14, P5, R15, UR8, 0x1 ;  /* 0x000000080f0ebc11 */ /* 0x000fe2000f8a08ff */
[----:B------:R0:W-:Y:S04]  /*09f0*/  @!P1 STG.E.U16 desc[UR18][R2.64], R17 ;  /* 0x0000001102009986 */ /* 0x0001e8000c101512 */
[----:B------:R-:W-:Y:S02]  /*0a00*/  @!P6 IMAD.MOV R26, RZ, RZ, -R26 ;  /* 0x000000ffff1ae224 */ /* 0x000fe400078e0a1a */
[----:B------:R-:W-:Y:S01]  /*0a10*/  @!P0 LEA R20, P1, R10, UR10, 0x1 ;  /* 0x0000000a0a148c11 */ /* 0x000fe2000f8208ff */
[----:B------:R-:W-:Y:S01]  /*0a20*/  IMAD.MOV.U32 R19, RZ, RZ, RZ ;  /* 0x000000ffff137224 */ /* 0x000fe200078e00ff */
[----:B------:R-:W-:-:S02]  /*0a30*/  SEL R23, R8, R24, !P4 ;  /* 0x0000001808177207 */ /* 0x000fc40006000000 */
[----:B------:R-:W-:Y:S02]  /*0a40*/  @!P3 LEA.HI.X R15, R15, UR9, R16, 0x1, P5 ;  /* 0x000000090f0fbc11 */ /* 0x000fe4000a8f0c10 */
[----:B------:R-:W-:Y:S02]  /*0a50*/  SEL R25, R8, R26, !P4 ;  /* 0x0000001a08197207 */ /* 0x000fe40006000000 */
[----:B------:R-:W-:Y:S01]  /*0a60*/  @!P0 LEA.HI.X R21, R10, UR11, R11, 0x1, P1 ;  /* 0x0000000b0a158c11 */ /* 0x000fe200088f0c0b */
[----:B------:R-:W-:Y:S01]  /*0a70*/  @!P2 STG.E.U16 desc[UR18][R4.64], R23 ;  /* 0x000000170400a986 */ /* 0x000fe2000c101512 */
[----:B------:R-:W-:-:S03]  /*0a80*/  IADD3 R13, P1, PT, R13, UR16, RZ ;  /* 0x000000100d0d7c10 */ /* 0x000fc6000ff3e0ff */
[----:B------:R1:W-:Y:S04]  /*0a90*/  @!P3 STG.E.U16 desc[UR18][R14.64], R25 ;  /* 0x000000190e00b986 */ /* 0x0003e8000c101512 */
[----:B------:R2:W3:Y:S01]  /*0aa0*/  @!P0 LDG.E.S16 R19, desc[UR18][R20.64] ;  /* 0x0000001214138981 */ /* 0x0004e2000c1e1700 */
[----:B------:R-:W-:Y:S01]  /*0ab0*/  IMAD.X R18, RZ, RZ, R12, P1 ;  /* 0x000000ffff127224 */ /* 0x000fe200008e060c */
[----:B------:R-:W-:-:S04]  /*0ac0*/  ISETP.GE.U32.AND P1, PT, R13, UR20, PT ;  /* 0x000000140d007c0c */ /* 0x000fc8000bf26070 */
[----:B------:R-:W-:Y:S01]  /*0ad0*/  ISETP.GE.AND.EX P1, PT, R18, UR21, PT, P1 ;  /* 0x0000001512007c0c */ /* 0x000fe2000bf26310 */
[----:B------:R-:W-:Y:S01]  /*0ae0*/  IMAD.MOV.U32 R22, RZ, RZ, RZ ;  /* 0x000000ffff167224 */ /* 0x000fe200078e00ff */
[----:B------:R-:W-:-:S11]  /*0af0*/  IADD3 R16, P3, PT, R13, UR17, RZ ;  /* 0x000000110d107c10 */ /* 0x000fd6000ff7e0ff */
[----:B0-----:R-:W-:-:S04]  /*0b00*/  @!P1 LEA R2, P2, R13, UR10, 0x1 ;  /* 0x0000000a0d029c11 */ /* 0x001fc8000f8408ff */
[----:B------:R-:W-:-:S05]  /*0b10*/  @!P1 LEA.HI.X R3, R13, UR11, R18, 0x1, P2 ;  /* 0x0000000b0d039c11 */ /* 0x000fca00090f0c12 */
[----:B------:R0:W4:Y:S01]  /*0b20*/  @!P1 LDG.E.S16 R22, desc[UR18][R2.64] ;  /* 0x0000001202169981 */ /* 0x000122000c1e1700 */
[----:B-1----:R-:W-:Y:S01]  /*0b30*/  IMAD.X R15, RZ, RZ, R18, P3 ;  /* 0x000000ffff0f7224 */ /* 0x002fe200018e0612 */
[----:B------:R-:W-:-:S04]  /*0b40*/  ISETP.GE.U32.AND P2, PT, R16, UR20, PT ;  /* 0x0000001410007c0c */ /* 0x000fc8000bf46070 */
[----:B------:R-:W-:Y:S01]  /*0b50*/  ISETP.GE.AND.EX P2, PT, R15, UR21, PT, P2 ;  /* 0x000000150f007c0c */ /* 0x000fe2000bf46320 */
[----:B------:R-:W-:Y:S01]  /*0b60*/  IMAD.MOV.U32 R14, RZ, RZ, RZ ;  /* 0x000000ffff0e7224 */ /* 0x000fe200078e00ff */
[----:B------:R-:W-:-:S11]  /*0b70*/  IADD3 R12, P5, PT, R16, UR17, RZ ;  /* 0x00000011100c7c10 */ /* 0x000fd6000ffbe0ff */
[----:B------:R-:W-:-:S04]  /*0b80*/  @!P2 LEA R4, P3, R16, UR10, 0x1 ;  /* 0x0000000a1004ac11 */ /* 0x000fc8000f8608ff */
[----:B------:R-:W-:-:S05]  /*0b90*/  @!P2 LEA.HI.X R5, R16, UR11, R15, 0x1, P3 ;  /* 0x0000000b1005ac11 */ /* 0x000fca00098f0c0f */
[----:B------:R1:W5:Y:S01]  /*0ba0*/  @!P2 LDG.E.S16 R14, desc[UR18][R4.64] ;  /* 0x00000012040ea981 */ /* 0x000362000c1e1700 */
[----:B------:R-:W-:Y:S01]  /*0bb0*/  IMAD.X R17, RZ, RZ, R15, P5 ;  /* 0x000000ffff117224 */ /* 0x000fe200028e060f */
[----:B------:R-:W-:-:S04]  /*0bc0*/  ISETP.GE.U32.AND P3, PT, R12, UR20, PT ;  /* 0x000000140c007c0c */ /* 0x000fc8000bf66070 */
[----:B------:R-:W-:Y:S01]  /*0bd0*/  ISETP.GE.AND.EX P3, PT, R17, UR21, PT, P3 ;  /* 0x0000001511007c0c */ /* 0x000fe2000bf66330 */
[----:B--2---:R-:W-:-:S12]  /*0be0*/  IMAD.MOV.U32 R20, RZ, RZ, RZ ;  /* 0x000000ffff147224 */ /* 0x004fd800078e00ff */
[----:B0-----:R-:W-:-:S04]  /*0bf0*/  @!P3 LEA R2, P5, R12, UR10, 0x1 ;  /* 0x0000000a0c02bc11 */ /* 0x001fc8000f8a08ff */
[----:B------:R-:W-:-:S05]  /*0c00*/  @!P3 LEA.HI.X R3, R12, UR11, R17, 0x1, P5 ;  /* 0x0000000b0c03bc11 */ /* 0x000fca000a8f0c11 */
[----:B------:R0:W2:Y:S01]  /*0c10*/  @!P3 LDG.E.S16 R20, desc[UR18][R2.64] ;  /* 0x000000120214b981 */ /* 0x0000a2000c1e1700 */
[----:B------:R-:W-:-:S04]  /*0c20*/  UIADD3 UR4, UP0, UPT, UR4, 0x2, URZ ;  /* 0x0000000204047890 */ /* 0x000fc8000ff1e0ff */
[----:B------:R-:W-:Y:S02]  /*0c30*/  UIADD3.X UR5, UPT, UPT, URZ, UR5, URZ, UP0, !UPT ;  /* 0x00000005ff057290 */ /* 0x000fe400087fe4ff */
[----:B------:R-:W-:-:S04]  /*0c40*/  UISETP.NE.U32.AND UP0, UPT, UR4, UR15, UPT ;  /* 0x0000000f0400728c */ /* 0x000fc8000bf05070 */
[----:B------:R-:W-:Y:S02]  /*0c50*/  UISETP.NE.AND.EX UP0, UPT, UR5, URZ, UPT, UP0 ;  /* 0x000000ff0500728c */ /* 0x000fe4000bf05300 */
[----:B------:R-:W-:-:S04]  /*0c60*/  ULEA UR6, UP1, UR16, UR6, 0x1 ;  /* 0x0000000610067291 */ /* 0x000fc8000f8208ff */
[----:B------:R-:W-:Y:S01]  /*0c70*/  ULEA.HI.X UR7, UR16, UR7, URZ, 0x1, UP1 ;  /* 0x0000000710077291 */ /* 0x000fe200088f0cff */
[----:B---3--:R-:W-:-:S05]  /*0c80*/  IABS R26, R19 ;  /* 0x00000013001a7213 */ /* 0x008fca0000000000 */
[----:B------:R-:W-:-:S04]  /*0c90*/  IMAD.HI.U32 R24, R9, R26, RZ ;  /* 0x0000001a09187227 */ /* 0x000fc800078e00ff */
[----:B-1----:R-:W-:-:S05]  /*0ca0*/  IMAD R5, R24, R7, R26 ;  /* 0x0000000718057224 */ /* 0x002fca00078e021a */
[----:B------:R-:W-:-:S13]  /*0cb0*/  ISETP.GT.U32.AND P5, PT, R6, R5, PT ;  /* 0x000000050600720c */ /* 0x000fda0003fa4070 */
[----:B------:R-:W-:Y:S01]  /*0cc0*/  @!P5 IMAD.IADD R5, R5, 0x1, -R6 ;  /* 0x000000010505d824 */ /* 0x000fe200078e0a06 */
[----:B----4-:R-:W-:-:S04]  /*0cd0*/  IABS R4, R22 ;  /* 0x0000001600047213 */ /* 0x010fc80000000000 */
[----:B------:R-:W-:Y:S01]  /*0ce0*/  ISETP.GE.U32.AND P6, PT, R5, R6, PT ;  /* 0x000000060500720c */ /* 0x000fe20003fc6070 */
[----:B------:R-:W-:Y:S01]  /*0cf0*/  IMAD.HI.U32 R21, R9, R4, RZ ;  /* 0x0000000409157227 */ /* 0x000fe200078e00ff */
[----:B------:R-:W-:-:S03]  /*0d00*/  LOP3.LUT R19, R19, UR12, RZ, 0x3c, !PT ;  /* 0x0000000c13137c12 */ /* 0x000fc6000f8e3cff */
[----:B------:R-:W-:Y:S02]  /*0d10*/  IMAD R5, R21, R7, R4 ;  /* 0x0000000715057224 */ /* 0x000fe400078e0204 */
[----:B------:R-:W-:Y:S01]  /*0d20*/  @!P5 VIADD R24, R24, 0x1 ;  /* 0x000000011818d836 */ /* 0x000fe20000000000 */
[----:B------:R-:W-:-:S05]  /*0d30*/  ISETP.GE.AND P5, PT, R19, RZ, PT ;  /* 0x000000ff1300720c */ /* 0x000fca0003fa6270 */
[----:B------:R-:W-:Y:S01]  /*0d40*/  @P6 VIADD R24, R24, 0x1 ;  /* 0x0000000118186836 */ /* 0x000fe20000000000 */
[----:B------:R-:W-:-:S03]  /*0d50*/  ISETP.GT.U32.AND P6, PT, R6, R5, PT ;  /* 0x000000050600720c */ /* 0x000fc60003fc4070 */
[----:B------:R-:W-:-:S04]  /*0d60*/  IMAD.MOV.U32 R19, RZ, RZ, R24 ;  /* 0x000000ffff137224 */ /* 0x000fc800078e0018 */
[----:B------:R-:W-:Y:S01]  /*0d70*/  @!P5 IMAD.MOV R19, RZ, RZ, -R19 ;  /* 0x000000ffff13d224 */ /* 0x000fe200078e0a13 */
[----:B0-----:R-:W-:-:S05]  /*0d80*/  @!P0 LEA R2, P5, R10, UR8, 0x1 ;  /* 0x000000080a028c11 */ /* 0x001fca000f8a08ff */
[----:B------:R-:W-:Y:S01]  /*0d90*/  @!P6 IMAD.IADD R5, R5, 0x1, -R6 ;  /* 0x000000010505e824 */ /* 0x000fe200078e0a06 */
[----:B------:R-:W-:Y:S02]  /*0da0*/  @!P0 LEA.HI.X R3, R10, UR9, R11, 0x1, P5 ;  /* 0x000000090a038c11 */ /* 0x000fe4000a8f0c0b */
[----:B-----5:R-:W-:Y:S02]  /*0db0*/  IABS R4, R14 ;  /* 0x0000000e00047213 */ /* 0x020fe40000000000 */
[----:B------:R-:W-:-:S03]  /*0dc0*/  ISETP.GE.U32.AND P5, PT, R5, R6, PT ;  /* 0x000000060500720c */ /* 0x000fc60003fa6070 */
[----:B------:R-:W-:Y:S01]  /*0dd0*/  IMAD.HI.U32 R10, R9, R4, RZ ;  /* 0x00000004090a7227 */ /* 0x000fe200078e00ff */
[----:B------:R-:W-:-:S03]  /*0de0*/  LOP3.LUT R22, R22, UR12, RZ, 0x3c, !PT ;  /* 0x0000000c16167c12 */ /* 0x000fc6000f8e3cff */
[----:B------:R-:W-:Y:S02]  /*0df0*/  IMAD R11, R10, R7, R4 ;  /* 0x000000070a0b7224 */ /* 0x000fe400078e0204 */
[----:B------:R-:W-:Y:S01]  /*0e00*/  @!P6 VIADD R21, R21, 0x1 ;  /* 0x000000011515e836 */ /* 0x000fe20000000000 */
[----:B------:R-:W-:-:S03]  /*0e10*/  ISETP.GE.AND P6, PT, R22, RZ, PT ;  /* 0x000000ff1600720c */ /* 0x000fc60003fc6270 */
[----:B------:R-:W-:Y:S01]  /*0e20*/  @P5 VIADD R21, R21, 0x1 ;  /* 0x0000000115155836 */ /* 0x000fe20000000000 */
[----:B------:R-:W-:-:S09]  /*0e30*/  ISETP.GT.U32.AND P5, PT, R6, R11, PT ;  /* 0x0000000b0600720c */ /* 0x000fd20003fa4070 */
[----:B------:R-:W-:Y:S01]  /*0e40*/  @!P6 IMAD.MOV R21, RZ, RZ, -R21 ;  /* 0x000000ffff15e224 */ /* 0x000fe200078e0a15 */
[----:B------:R-:W-:-:S03]  /*0e50*/  @!P1 LEA R4, P6, R13, UR8, 0x1 ;  /* 0x000000080d049c11 */ /* 0x000fc6000f8c08ff */
[----:B------:R-:W-:Y:S01]  /*0e60*/  @!P5 IMAD.IADD R11, R11, 0x1, -R6 ;  /* 0x000000010b0bd824 */ /* 0x000fe200078e0a06 */
[----:B------:R-:W-:Y:S02]  /*0e70*/  @!P1 LEA.HI.X R5, R13, UR9, R18, 0x1, P6 ;  /* 0x000000090d059c11 */ /* 0x000fe4000b0f0c12 */
[----:B--2---:R-:W-:Y:S02]  /*0e80*/  IABS R22, R20 ;  /* 0x0000001400167213 */ /* 0x004fe40000000000 */
[----:B------:R-:W-:-:S03]  /*0e90*/  ISETP.GE.U32.AND P6, PT, R11, R6, PT ;  /* 0x000000060b00720c */ /* 0x000fc60003fc6070 */
[----:B------:R-:W-:Y:S01]  /*0ea0*/  IMAD.HI.U32 R18, R9, R22, RZ ;  /* 0x0000001609127227 */ /* 0x000fe200078e00ff */
[----:B------:R-:W-:-:S03]  /*0eb0*/  LOP3.LUT R14, R14, UR12, RZ, 0x3c, !PT ;  /* 0x0000000c0e0e7c12 */ /* 0x000fc6000f8e3cff */
[----:B------:R-:W-:Y:S02]  /*0ec0*/  IMAD R7, R18, R7, R22 ;  /* 0x0000000712077224 */ /* 0x000fe400078e0216 */
[----:B------:R-:W-:Y:S01]  /*0ed0*/  @!P5 VIADD R10, R10, 0x1 ;  /* 0x000000010a0ad836 */ /* 0x000fe20000000000 */
[----:B------:R-:W-:-:S03]  /*0ee0*/  ISETP.GE.AND P5, PT, R14, RZ, PT ;  /* 0x000000ff0e00720c */ /* 0x000fc60003fa6270 */
[----:B------:R-:W-:Y:S01]  /*0ef0*/  @P6 VIADD R10, R10, 0x1 ;  /* 0x000000010a0a6836 */ /* 0x000fe20000000000 */
[----:B------:R-:W-:-:S03]  /*0f00*/  ISETP.GT.U32.AND P6, PT, R6, R7, PT ;  /* 0x000000070600720c */ /* 0x000fc60003fc4070 */
[----:B------:R-:W-:-:S06]  /*0f10*/  IMAD.MOV.U32 R9, RZ, RZ, R10 ;  /* 0x000000ffff097224 */ /* 0x000fcc00078e000a */
[----:B------:R-:W-:Y:S01]  /*0f20*/  @!P5 IMAD.MOV R9, RZ, RZ, -R9 ;  /* 0x000000ffff09d224 */ /* 0x000fe200078e0a09 */
[----:B------:R-:W-:-:S03]  /*0f30*/  @!P2 LEA R10, P5, R16, UR8, 0x1 ;  /* 0x00000008100aac11 */ /* 0x000fc6000f8a08ff */
[----:B------:R-:W-:Y:S01]  /*0f40*/  @!P6 IMAD.IADD R7, R7, 0x1, -R6 ;  /* 0x000000010707e824 */ /* 0x000fe200078e0a06 */
[----:B------:R-:W-:Y:S02]  /*0f50*/  @!P2 LEA.HI.X R11, R16, UR9, R15, 0x1, P5 ;  /* 0x00000009100bac11 */ /* 0x000fe4000a8f0c0f */
[----:B------:R-:W-:Y:S02]  /*0f60*/  LOP3.LUT R20, R20, UR12, RZ, 0x3c, !PT ;  /* 0x0000000c14147c12 */ /* 0x000fe4000f8e3cff */
[----:B------:R-:W-:Y:S01]  /*0f70*/  ISETP.GE.U32.AND P5, PT, R7, R6, PT ;  /* 0x000000060700720c */ /* 0x000fe20003fa6070 */
[----:B------:R-:W-:Y:S01]  /*0f80*/  @!P6 VIADD R18, R18, 0x1 ;  /* 0x000000011212e836 */ /* 0x000fe20000000000 */
[----:B------:R-:W-:Y:S02]  /*0f90*/  ISETP.GE.AND P6, PT, R20, RZ, PT ;  /* 0x000000ff1400720c */ /* 0x000fe40003fc6270 */
[C---:B------:R-:W-:Y:S02]  /*0fa0*/  SEL R19, R8.reuse, R19, !P4 ;  /* 0x0000001308137207 */ /* 0x040fe40006000000 */
[----:B------:R-:W-:-:S07]  /*0fb0*/  SEL R21, R8, R21, !P4 ;  /* 0x0000001508157207 */ /* 0x000fce0006000000 */
[----:B------:R-:W-:Y:S01]  /*0fc0*/  @P5 VIADD R18, R18, 0x1 ;  /* 0x0000000112125836 */ /* 0x000fe20000000000 */
[----:B------:R-:W-:-:S03]  /*0fd0*/  @!P3 LEA R6, P5, R12, UR8, 0x1 ;  /* 0x000000080c06bc11 */ /* 0x000fc6000f8a08ff */
[----:B------:R-:W-:Y:S01]  /*0fe0*/  @!P6 IMAD.MOV R18, RZ, RZ, -R18 ;  /* 0x000000ffff12e224 */ /* 0x000fe200078e0a12 */
[----:B------:R-:W-:Y:S02]  /*0ff0*/  SEL R9, R8, R9, !P4 ;  /* 0x0000000908097207 */ /* 0x000fe40006000000 */
[----:B------:R-:W-:Y:S02]  /*1000*/  @!P3 LEA.HI.X R7, R12, UR9, R17, 0x1, P5 ;  /* 0x000000090c07bc11 */ /* 0x000fe4000a8f0c11 */
[----:B------:R-:W-:Y:S01]  /*1010*/  SEL R13, R8, R18, !P4 ;  /* 0x00000012080d7207 */ /* 0x000fe20006000000 */
[----:B------:R1:W-:Y:S04]  /*1020*/  @!P0 STG.E.U16 desc[UR18][R2.64], R19 ;  /* 0x0000001302008986 */ /* 0x0003e8000c101512 */
[----:B------:R1:W-:Y:S04]  /*1030*/  @!P1 STG.E.U16 desc[UR18][R4.64], R21 ;  /* 0x0000001504009986 */ /* 0x0003e8000c101512 */
[----:B------:R1:W-:Y:S04]  /*1040*/  @!P2 STG.E.U16 desc[UR18][R10.64], R9 ;  /* 0x000000090a00a986 */ /* 0x0003e8000c101512 */
[----:B------:R1:W-:Y:S01]  /*1050*/  @!P3 STG.E.U16 desc[UR18][R6.64], R13 ;  /* 0x0000000d0600b986 */ /* 0x0003e2000c101512 */
[----:B------:R-:W-:Y:S05]  /*1060*/  BRA.U UP0, `(.L_x_3366) ;  /* 0xfffffff100c87547 */ /* 0x000fea000b83ffff */
.L_x_3365:
[----:B------:R-:W-:-:S04]  /*1070*/  ULOP3.LUT UR4, UR13, 0x1, URZ, 0xc0, !UPT ;  /* 0x000000010d047892 */ /* 0x000fc8000f8ec0ff */
[----:B------:R-:W-:-:S06]  /*1080*/  UISETP.NE.U32.AND UP0, UPT, UR4, 0x1, UPT ;  /* 0x000000010400788c */ /* 0x000fcc000bf05070 */
[----:B------:R-:W-:-:S13]  /*1090*/  PLOP3.LUT P0, PT, PT, PT, UP0, 0x80, 0x8 ;  /* 0x000000000008781c */ /* 0x000fda0003f0f008 */
[----:B------:R-:W-:Y:S05]  /*10a0*/  @!P0 EXIT ;  /* 0x000000000000894d */ /* 0x000fea0003800000 */
[----:B01----:R-:W-:Y:S01]  /*10b0*/  IADD3 R3, P1, PT, R0, UR6, RZ ;  /* 0x0000000600037c10 */ /* 0x003fe2000ff3e0ff */
[----:B------:R-:W-:-:S03]  /*10c0*/  IMAD.MOV.U32 R2, RZ, RZ, RZ ;  /* 0x000000ffff027224 */ /* 0x000fc600078e00ff */
[C---:B------:R-:W-:Y:S01]  /*10d0*/  ISETP.GE.U32.AND P0, PT, R3.reuse, UR20, PT ;  /* 0x0000001403007c0c */ /* 0x040fe2000bf06070 */
[----:B------:R-:W-:Y:S01]  /*10e0*/  IMAD.X R8, RZ, RZ, UR7, P1 ;  /* 0x00000007ff087e24 */ /* 0x000fe200088e06ff */
[----:B------:R-:W-:-:S04]  /*10f0*/  IADD3 R7, P3, PT, R3, UR17, RZ ;  /* 0x0000001103077c10 */ /* 0x000fc8000ff7e0ff */
[----:B------:R-:W-:Y:S01]  /*1100*/  ISETP.GE.AND.EX P0, PT, R8, UR21, PT, P0 ;  /* 0x0000001508007c0c */ /* 0x000fe2000bf06300 */
[----:B------:R-:W-:Y:S01]  /*1110*/  IMAD.X R4, RZ, RZ, R8, P3 ;  /* 0x000000ffff047224 */ /* 0x000fe200018e0608 */
[----:B------:R-:W-:-:S04]  /*1120*/  ISETP.GE.U32.AND P1, PT, R7, UR20, PT ;  /* 0x0000001407007c0c */ /* 0x000fc8000bf26070 */
[----:B------:R-:W-:-:S07]  /*1130*/  ISETP.GE.AND.EX P1, PT, R4, UR21, PT, P1 ;  /* 0x0000001504007c0c */ /* 0x000fce000bf26310 */
[----:B------:R-:W-:-:S04]  /*1140*/  @!P0 LEA R10, P2, R3, UR10, 0x1 ;  /* 0x0000000a030a8c11 */ /* 0x000fc8000f8408ff */
[----:B------:R-:W-:-:S05]  /*1150*/  @!P0 LEA.HI.X R11, R3, UR11, R8, 0x1, P2 ;  /* 0x0000000b030b8c11 */ /* 0x000fca00090f0c08 */
[----:B------:R0:W2:Y:S01]  /*1160*/  @!P0 LDG.E.S16 R2, desc[UR18][R10.64] ;  /* 0x000000120a028981 */ /* 0x0000a2000c1e1700 */
[C---:B------:R-:W-:Y:S01]  /*1170*/  @!P1 LEA R14, P2, R7.reuse, UR10, 0x1 ;  /* 0x0000000a070e9c11 */ /* 0x040fe2000f8408ff */
[----:B------:R-:W-:Y:S01]  /*1180*/  IMAD.MOV.U32 R13, RZ, RZ, RZ ;  /* 0x000000ffff0d7224 */ /* 0x000fe200078e00ff */
[C---:B------:R-:W-:Y:S02]  /*1190*/  IADD3 R5, P3, PT, R7.reuse, UR17, RZ ;  /* 0x0000001107057c10 */ /* 0x040fe4000ff7e0ff */
[--C-:B------:R-:W-:Y:S02]  /*11a0*/  @!P1 LEA.HI.X R15, R7, UR11, R4.reuse, 0x1, P2 ;  /* 0x0000000b070f9c11 */ /* 0x100fe400090f0c04 */
[C---:B------:R-:W-:Y:S01]  /*11b0*/  ISETP.GE.U32.AND P2, PT, R5.reuse, UR20, PT ;  /* 0x0000001405007c0c */ /* 0x040fe2000bf46070 */
[----:B------:R-:W-:Y:S02]  /*11c0*/  IMAD.X R0, RZ, RZ, R4, P3 ;  /* 0x000000ffff007224 */ /* 0x000fe400018e0604 */
[----:B------:R1:W3:Y:S01]  /*11d0*/  @!P1 LDG.E.S16 R13, desc[UR18][R14.64] ;  /* 0x000000120e0d9981 */ /* 0x0002e2000c1e1700 */
[----:B------:R-:W-:-:S02]  /*11e0*/  IADD3 R6, P5, PT, R5, UR17, RZ ;  /* 0x0000001105067c10 */ /* 0x000fc4000ffbe0ff */
[----:B0-----:R-:W-:Y:S02]  /*11f0*/  CS2R R10, SRZ ;  /* 0x00000000000a7805 */ /* 0x001fe4000001ff00 */
[----:B------:R-:W-:Y:S02]  /*1200*/  ISETP.GE.AND.EX P2, PT, R0, UR21, PT, P2 ;  /* 0x0000001500007c0c */ /* 0x000fe4000bf46320 */
[----:B------:R-:W-:Y:S01]  /*1210*/  ISETP.GE.U32.AND P3, PT, R6, UR20, PT ;  /* 0x0000001406007c0c */ /* 0x000fe2000bf66070 */
[----:B------:R-:W-:-:S05]  /*1220*/  IMAD.X R9, RZ, RZ, R0, P5 ;  /* 0x000000ffff097224 */ /* 0x000fca00028e0600 */
[----:B------:R-:W-:-:S05]  /*1230*/  ISETP.GE.AND.EX P3, PT, R9, UR21, PT, P3 ;  /* 0x0000001509007c0c */ /* 0x000fca000bf66330 */
[----:B------:R-:W-:-:S04]  /*1240*/  @!P2 LEA R16, P4, R5, UR10, 0x1 ;  /* 0x0000000a0510ac11 */ /* 0x000fc8000f8808ff */
[----:B------:R-:W-:-:S05]  /*1250*/  @!P2 LEA.HI.X R17, R5, UR11, R0, 0x1, P4 ;  /* 0x0000000b0511ac11 */ /* 0x000fca000a0f0c00 */
[----:B------:R0:W4:Y:S01]  /*1260*/  @!P2 LDG.E.S16 R10, desc[UR18][R16.64] ;  /* 0x00000012100aa981 */ /* 0x000122000c1e1700 */
[----:B------:R-:W-:-:S04]  /*1270*/  @!P3 LEA R18, P4, R6, UR10, 0x1 ;  /* 0x0000000a0612bc11 */ /* 0x000fc8000f8808ff */
[----:B------:R-:W-:-:S05]  /*1280*/  @!P3 LEA.HI.X R19, R6, UR11, R9, 0x1, P4 ;  /* 0x0000000b0613bc11 */ /* 0x000fca000a0f0c09 */
[----:B------:R3:W5:Y:S01]  /*1290*/  @!P3 LDG.E.S16 R11, desc[UR18][R18.64] ;  /* 0x00000012120bb981 */ /* 0x000762000c1e1700 */
[----:B------:R-:W-:Y:S01]  /*12a0*/  IABS R12, UR12 ;  /* 0x0000000c000c7c13 */ /* 0x000fe20008000000 */
[----:B-1----:R-:W-:Y:S01]  /*12b0*/  IMAD.MOV.U32 R14, RZ, RZ, RZ ;  /* 0x000000ffff0e7224 */ /* 0x002fe200078e00ff */
[----:B------:R-:W-:Y:S02]  /*12c0*/  IABS R22, UR12 ;  /* 0x0000000c00167c13 */ /* 0x000fe40008000000 */
[----:B------:R-:W1:Y:S08]  /*12d0*/  I2F.RP R20, R12 ;  /* 0x0000000c00147306 */ /* 0x000e700000209400 */
[----:B-1----:R-:W1:Y:S02]  /*12e0*/  MUFU.RCP R20, R20 ;  /* 0x0000001400147308 */ /* 0x002e640000001000 */
[----:B-1----:R-:W-:-:S06]  /*12f0*/  VIADD R21, R20, 0xffffffe ;  /* 0x0ffffffe14157836 */ /* 0x002fcc0000000000 */
[----:B------:R-:W0:Y:S02]  /*1300*/  F2I.FTZ.U32.TRUNC.NTZ R15, R21 ;  /* 0x00000015000f7305 */ /* 0x000e24000021f000 */
[----:B0-----:R-:W-:-:S04]  /*1310*/  IMAD.MOV R17, RZ, RZ, -R15 ;  /* 0x000000ffff117224 */ /* 0x001fc800078e0a0f */
[----:B------:R-:W-:-:S04]  /*1320*/  IMAD R17, R17, R12, RZ ;  /* 0x0000000c11117224 */ /* 0x000fc800078e02ff */
[----:B------:R-:W-:-:S04]  /*1330*/  IMAD.HI.U32 R14, R15, R17, R14 ;  /* 0x000000110f0e7227 */ /* 0x000fc800078e000e */
[----:B------:R-:W-:Y:S01]  /*1340*/  IMAD.MOV R15, RZ, RZ, -R22 ;  /* 0x000000ffff0f7224 */ /* 0x000fe200078e0a16 */
[----:B--2---:R-:W-:Y:S02]  /*1350*/  IABS R16, R2 ;  /* 0x0000000200107213 */ /* 0x004fe40000000000 */
[----:B------:R-:W-:-:S03]  /*1360*/  LOP3.LUT R2, R2, UR12, RZ, 0x3c, !PT ;  /* 0x0000000c02027c12 */ /* 0x000fc6000f8e3cff */
[----:B------:R-:W-:-:S04]  /*1370*/  IMAD.MOV.U32 R17, RZ, RZ, R16 ;  /* 0x000000ffff117224 */ /* 0x000fc800078e0010 */
[----:B------:R-:W-:Y:S01]  /*1380*/  IMAD.HI.U32 R16, R14, R17, RZ ;  /* 0x000000110e107227 */ /* 0x000fe200078e00ff */
[----:B---3--:R-:W-:Y:S02]  /*1390*/  IABS R19, R13 ;  /* 0x0000000d00137213 */ /* 0x008fe40000000000 */
[----:B------:R-:W-:Y:S01]  /*13a0*/  LOP3.LUT R13, R13, UR12, RZ, 0x3c, !PT ;  /* 0x0000000c0d0d7c12 */ /* 0x000fe2000f8e3cff */
[----:B------:R-:W-:Y:S02]  /*13b0*/  IMAD R17, R16, R15, R17 ;  /* 0x0000000f10117224 */ /* 0x000fe400078e0211 */
[----:B------:R-:W-:-:S03]  /*13c0*/  IMAD.HI.U32 R18, R14, R19, RZ ;  /* 0x000000130e127227 */ /* 0x000fc600078e00ff */
[----:B------:R-:W-:Y:S01]  /*13d0*/  ISETP.GT.U32.AND P4, PT, R12, R17, PT ;  /* 0x000000110c00720c */ /* 0x000fe20003f84070 */
[----:B------:R-:W-:-:S05]  /*13e0*/  IMAD R19, R18, R15, R19 ;  /* 0x0000000f12137224 */ /* 0x000fca00078e0213 */
[----:B------:R-:W-:-:S07]  /*13f0*/  ISETP.GT.U32.AND P5, PT, R12, R19, PT ;  /* 0x000000130c00720c */ /* 0x000fce0003fa4070 */
[--C-:B------:R-:W-:Y:S02]  /*1400*/  @!P4 IMAD.IADD R17, R17, 0x1, -R12.reuse ;  /* 0x000000011111c824 */ /* 0x100fe400078e0a0c */
[----:B------:R-:W-:Y:S01]  /*1410*/  @!P4 VIADD R16, R16, 0x1 ;  /* 0x000000011010c836 */ /* 0x000fe20000000000 */
[----:B------:R-:W-:Y:S02]  /*1420*/  ISETP.GE.AND P4, PT, R2, RZ, PT ;  /* 0x000000ff0200720c */ /* 0x000fe40003f86270 */
[----:B------:R-:W-:Y:S01]  /*1430*/  ISETP.GE.U32.AND P6, PT, R17, R12, PT ;  /* 0x0000000c1100720c */ /* 0x000fe20003fc6070 */
[----:B------:R-:W-:Y:S01]  /*1440*/  @!P5 IMAD.IADD R19, R19, 0x1, -R12 ;  /* 0x000000011313d824 */ /* 0x000fe200078e0a0c */
[----:B----4-:R-:W-:Y:S01]  /*1450*/  IABS R21, R10 ;  /* 0x0000000a00157213 */ /* 0x010fe20000000000 */
[----:B------:R-:W-:Y:S01]  /*1460*/  @!P5 VIADD R18, R18, 0x1 ;  /* 0x000000011212d836 */ /* 0x000fe20000000000 */
[----:B------:R-:W-:Y:S02]  /*1470*/  ISETP.GE.AND P5, PT, R13, RZ, PT ;  /* 0x000000ff0d00720c */ /* 0x000fe40003fa6270 */
[----:B------:R-:W-:-:S02]  /*1480*/  LOP3.LUT R10, R10, UR12, RZ, 0x3c, !PT ;  /* 0x0000000c0a0a7c12 */ /* 0x000fc4000f8e3cff */
[----:B-----5:R-:W-:Y:S02]  /*1490*/  IABS R13, R11 ;  /* 0x0000000b000d7213 */ /* 0x020fe40000000000 */
[----:B------:R-:W-:-:S03]  /*14a0*/  LOP3.LUT R11, R11, UR12, RZ, 0x3c, !PT ;  /* 0x0000000c0b0b7c12 */ /* 0x000fc6000f8e3cff */
[----:B------:R-:W-:Y:S01]  /*14b0*/  @P6 VIADD R16, R16, 0x1 ;  /* 0x0000000110106836 */ /* 0x000fe20000000000 */
[----:B------:R-:W-:Y:S01]  /*14c0*/  ISETP.GE.U32.AND P6, PT, R19, R12, PT ;  /* 0x0000000c1300720c */ /* 0x000fe20003fc6070 */
[----:B------:R-:W-:-:S04]  /*14d0*/  IMAD.HI.U32 R20, R14, R13, RZ ;  /* 0x0000000d0e147227 */ /* 0x000fc800078e00ff */
[----:B------:R-:W-:Y:S02]  /*14e0*/  IMAD.MOV.U32 R17, RZ, RZ, R16 ;  /* 0x000000ffff117224 */ /* 0x000fe400078e0010 */
[----:B------:R-:W-:-:S04]  /*14f0*/  IMAD.HI.U32 R16, R14, R21, RZ ;  /* 0x000000150e107227 */ /* 0x000fc800078e00ff */
[----:B------:R-:W-:Y:S01]  /*1500*/  @!P4 IMAD.MOV R17, RZ, RZ, -R17 ;  /* 0x000000ffff11c224 */ /* 0x000fe200078e0a11 */
[C---:B------:R-:W-:Y:S01]  /*1510*/  @!P0 LEA R2, P4, R3.reuse, UR8, 0x1 ;  /* 0x0000000803028c11 */ /* 0x040fe2000f8808ff */
[-C--:B------:R-:W-:Y:S02]  /*1520*/  IMAD R19, R16, R15.reuse, R21 ;  /* 0x0000000f10137224 */ /* 0x080fe400078e0215 */
[----:B------:R-:W-:Y:S01]  /*1530*/  @P6 VIADD R18, R18, 0x1 ;  /* 0x0000000112126836 */ /* 0x000fe20000000000 */
[----:B------:R-:W-:Y:S01]  /*1540*/  @!P0 LEA.HI.X R3, R3, UR9, R8, 0x1, P4 ;  /* 0x0000000903038c11 */ /* 0x000fe2000a0f0c08 */
[----:B------:R-:W-:Y:S01]  /*1550*/  IMAD R13, R20, R15, R13 ;  /* 0x0000000f140d7224 */ /* 0x000fe200078e020d */
[----:B------:R-:W-:Y:S01]  /*1560*/  ISETP.GT.U32.AND P4, PT, R12, R19, PT ;  /* 0x000000130c00720c */ /* 0x000fe20003f84070 */
[----:B------:R-:W-:Y:S01]  /*1570*/  @!P5 IMAD.MOV R18, RZ, RZ, -R18 ;  /* 0x000000ffff12d224 */ /* 0x000fe200078e0a12 */
[----:B------:R-:W-:Y:S02]  /*1580*/  ISETP.NE.AND P6, PT, RZ, UR14, PT ;  /* 0x0000000eff007c0c */ /* 0x000fe4000bfc5270 */
[----:B------:R-:W-:-:S02]  /*1590*/  LOP3.LUT R8, RZ, UR12, RZ, 0x33, !PT ;  /* 0x0000000cff087c12 */ /* 0x000fc4000f8e33ff */
[C---:B------:R-:W-:Y:S02]  /*15a0*/  @!P1 LEA R14, P5, R7.reuse, UR8, 0x1 ;  /* 0x00000008070e9c11 */ /* 0x040fe4000f8a08ff */
[----:B------:R-:W-:Y:S02]  /*15b0*/  SEL R17, R8, R17, !P6 ;  /* 0x0000001108117207 */ /* 0x000fe40007000000 */
[----:B------:R-:W-:Y:S02]  /*15c0*/  @!P1 LEA.HI.X R15, R7, UR9, R4, 0x1, P5 ;  /* 0x00000009070f9c11 */ /* 0x000fe4000a8f0c04 */
[----:B------:R-:W-:Y:S01]  /*15d0*/  ISETP.GT.U32.AND P5, PT, R12, R13, PT ;  /* 0x0000000d0c00720c */ /* 0x000fe20003fa4070 */
[----:B------:R-:W-:Y:S01]  /*15e0*/  @!P4 IMAD.IADD R19, R19, 0x1, -R12 ;  /* 0x000000011313c824 */ /* 0x000fe200078e0a0c */
[----:B------:R0:W-:Y:S01]  /*15f0*/  @!P0 STG.E.U16 desc[UR18][R2.64], R17 ;  /* 0x0000001102008986 */ /* 0x0001e2000c101512 */
[----:B------:R-:W-:Y:S01]  /*1600*/  @!P4 VIADD R16, R16, 0x1 ;  /* 0x000000011010c836 */ /* 0x000fe20000000000 */
[----:B------:R-:W-:-:S02]  /*1610*/  ISETP.GE.AND P4, PT, R10, RZ, PT ;  /* 0x000000ff0a00720c */ /* 0x000fc40003f86270 */
[----:B------:R-:W-:-:S07]  /*1620*/  ISETP.GE.U32.AND P0, PT, R19, R12, PT ;  /* 0x0000000c1300720c */ /* 0x000fce0003f06070 */
[----:B------:R-:W-:Y:S02]  /*1630*/  @!P5 IMAD.IADD R13, R13, 0x1, -R12 ;  /* 0x000000010d0dd824 */ /* 0x000fe400078e0a0c */
[----:B------:R-:W-:-:S04]  /*1640*/  @!P5 VIADD R20, R20, 0x1 ;  /* 0x000000011414d836 */ /* 0x000fc80000000000 */
[----:B------:R-:W-:Y:S01]  /*1650*/  @P0 VIADD R16, R16, 0x1 ;  /* 0x0000000110100836 */ /* 0x000fe20000000000 */
[----:B0-----:R-:W-:-:S03]  /*1660*/  @!P2 LEA R2, P0, R5, UR8, 0x1 ;  /* 0x000000080502ac11 */ /* 0x001fc6000f8008ff */
[----:B------:R-:W-:Y:S01]  /*1670*/  @!P4 IMAD.MOV R16, RZ, RZ, -R16 ;  /* 0x000000ffff10c224 */ /* 0x000fe200078e0a10 */
[----:B------:R-:W-:Y:S02]  /*1680*/  @!P2 LEA.HI.X R3, R5, UR9, R0, 0x1, P0 ;  /* 0x000000090503ac11 */ /* 0x000fe400080f0c00 */
[----:B------:R-:W-:Y:S02]  /*1690*/  ISETP.GE.U32.AND P0, PT, R13, R12, PT ;  /* 0x0000000c0d00720c */ /* 0x000fe40003f06070 */
[C---:B------:R-:W-:Y:S02]  /*16a0*/  SEL R5, R8.reuse, R18, !P6 ;  /* 0x0000001208057207 */ /* 0x040fe40007000000 */
[----:B------:R-:W-:-:S03]  /*16b0*/  SEL R7, R8, R16, !P6 ;  /* 0x0000001008077207 */ /* 0x000fc60007000000 */
[----:B------:R0:W-:Y:S01]  /*16c0*/  @!P1 STG.E.U16 desc[UR18][R14.64], R5 ;  /* 0x000000050e009986 */ /* 0x0001e2000c101512 */
[----:B------:R-:W-:-:S03]  /*16d0*/  ISETP.GE.AND P1, PT, R11, RZ, PT ;  /* 0x000000ff0b00720c */ /* 0x000fc60003f26270 */
[----:B------:R0:W-:Y:S02]  /*16e0*/  @!P2 STG.E.U16 desc[UR18][R2.64], R7 ;  /* 0x000000070200a986 */ /* 0x0001e4000c101512 */
[----:B------:R-:W-:Y:S01]  /*16f0*/  @P0 VIADD R20, R20, 0x1 ;  /* 0x0000000114140836 */ /* 0x000fe20000000000 */
[----:B------:R-:W-:Y:S07]  /*1700*/  @P3 EXIT ;  /* 0x000000000000394d */ /* 0x000fee0003800000 */
[----:B------:R-:W-:Y:S01]  /*1710*/  @!P1 IMAD.MOV R20, RZ, RZ, -R20 ;  /* 0x000000ffff149224 */ /* 0x000fe200078e0a14 */
[----:B0-----:R-:W-:-:S04]  /*1720*/  LEA R2, P0, R6, UR8, 0x1 ;  /* 0x0000000806027c11 */ /* 0x001fc8000f8008ff */
[----:B------:R-:W-:Y:S02]  /*1730*/  LEA.HI.X R3, R6, UR9, R9, 0x1, P0 ;  /* 0x0000000906037c11 */ /* 0x000fe400080f0c09 */
[----:B------:R-:W-:-:S05]  /*1740*/  SEL R5, R8, R20, !P6 ;  /* 0x0000001408057207 */ /* 0x000fca0007000000 */
[----:B------:R-:W-:Y:S01]  /*1750*/  STG.E.U16 desc[UR18][R2.64], R5 ;  /* 0x0000000502007986 */ /* 0x000fe2000c101512 */
[----:B------:R-:W-:Y:S05]  /*1760*/  EXIT ;  /* 0x000000000000794d */ /* 0x000fea0003800000 */
.L_x_3364:
[----:B------:R-:W1:Y:S02]  /*1770*/  S2R R4, SR_TID.X ;  /* 0x0000000000047919 */ /* 0x000e640000002100 */
[----:B-1----:R-:W-:-:S03]  /*1780*/  IMAD.WIDE.U32 R2, R4, 0x4, RZ ;  /* 0x0000000404027825 */ /* 0x002fc600078e00ff */
[----:B------:R-:W-:-:S04]  /*1790*/  ISETP.GE.U32.AND P0, PT, R2, UR15, PT ;  /* 0x0000000f02007c0c */ /* 0x000fc8000bf06070 */
[----:B------:R-:W-:-:S13]  /*17a0*/  ISETP.GE.AND.EX P0, PT, R3, UR4, PT, P0 ;  /* 0x0000000403007c0c */ /* 0x000fda000bf06300 */
[----:B0-----:R-:W-:Y:S05]  /*17b0*/  @P0 EXIT ;  /* 0x000000000000094d */ /* 0x001fea0003800000 */
[----:B------:R-:W-:Y:S01]  /*17c0*/  UPRMT UR5, UR14, 0x9910, URZ ;  /* 0x000099100e057896 */ /* 0x000fe200080000ff */
[----:B------:R-:W-:Y:S01]  /*17d0*/  IMAD.MOV.U32 R2, RZ, RZ, RZ ;  /* 0x000000ffff027224 */ /* 0x000fe200078e00ff */
[----:B------:R-:W0:Y:S04]  /*17e0*/  LDCU UR6, c[0x0][0x360] ;  /* 0x00006c00ff0677ac */ /* 0x000e280008000800 */
[----:B------:R-:W-:-:S04]  /*17f0*/  IABS R0, UR5 ;  /* 0x0000000500007c13 */ /* 0x000fc80008000000 */
[----:B------:R-:W1:Y:S08]  /*1800*/  I2F.RP R6, R0 ;  /* 0x0000000000067306 */ /* 0x000e700000209400 */
[----:B-1----:R-:W1:Y:S02]  /*1810*/  MUFU.RCP R6, R6 ;  /* 0x0000000600067308 */ /* 0x002e640000001000 */
[----:B-1----:R-:W-:-:S06]  /*1820*/  VIADD R3, R6, 0xffffffe ;  /* 0x0ffffffe06037836 */ /* 0x002fcc0000000000 */
[----:B------:R-:W1:Y:S02]  /*1830*/  F2I.FTZ.U32.TRUNC.NTZ R3, R3 ;  /* 0x0000000300037305 */ /* 0x000e64000021f000 */
[----:B-1----:R-:W-:-:S04]  /*1840*/  IMAD.MOV R5, RZ, RZ, -R3 ;  /* 0x000000ffff057224 */ /* 0x002fc800078e0a03 */
[----:B------:R-:W-:-:S04]  /*1850*/  IMAD R5, R5, R0, RZ ;  /* 0x0000000005057224 */ /* 0x000fc800078e02ff */
[----:B------:R-:W-:-:S04]  /*1860*/  IMAD.HI.U32 R2, R3, R5, R2 ;  /* 0x0000000503027227 */ /* 0x000fc800078e0002 */
[----:B0-----:R-:W-:-:S07]  /*1870*/  IMAD.MOV.U32 R5, RZ, RZ, RZ ;  /* 0x000000ffff057224 */ /* 0x001fce00078e00ff */
.L_x_3367:
[C---:B------:R-:W-:Y:S01]  /*1880*/  IMAD.SHL.U32 R7, R4.reuse, 0x8, RZ ;  /* 0x0000000804077824 */ /* 0x040fe200078e00ff */
[----:B------:R-:W-:-:S04]  /*1890*/  SHF.L.U64.HI R16, R4, 0x3, R5 ;  /* 0x0000000304107819 */ /* 0x000fc80000010205 */
[----:B------:R-:W-:-:S04]  /*18a0*/  IADD3 R10, P0, PT, R7, UR10, RZ ;  /* 0x0000000a070a7c10 */ /* 0x000fc8000ff1e0ff */
[----:B------:R-:W-:-:S06]  /*18b0*/  IADD3.X R11, PT, PT, R16, UR11, RZ, P0, !PT ;  /* 0x0000000b100b7c10 */ /* 0x000fcc00087fe4ff */
[----:B------:R-:W2:Y:S01]  /*18c0*/  LDG.E.64 R10, desc[UR18][R10.64] ;  /* 0x000000120a0a7981 */ /* 0x000ea2000c1e1b00 */
[----:B------:R-:W-:Y:S02]  /*18d0*/  IABS R8, UR5 ;  /* 0x0000000500087c13 */ /* 0x000fe40008000000 */
[----:B------:R-:W-:Y:S02]  /*18e0*/  IABS R6, UR5 ;  /* 0x0000000500067c13 */ /* 0x000fe40008000000 */
[----:B------:R-:W0:Y:S03]  /*18f0*/  I2F.RP R14, R8 ;  /* 0x00000008000e7306 */ /* 0x000e260000209400 */
[----:B------:R-:W-:-:S05]  /*1900*/  IMAD.MOV R13, RZ, RZ, -R6 ;  /* 0x000000ffff0d7224 */ /* 0x000fca00078e0a06 */
[----:B0-----:R-:W0:Y:S02]  /*1910*/  MUFU.RCP R14, R14 ;  /* 0x0000000e000e7308 */ /* 0x001e240000001000 */
[----:B0-----:R-:W-:-:S06]  /*1920*/  VIADD R3, R14, 0xffffffe ;  /* 0x0ffffffe0e037836 */ /* 0x001fcc0000000000 */
[----:B------:R-:W0:Y:S02]  /*1930*/  F2I.FTZ.U32.TRUNC.NTZ R3, R3 ;  /* 0x0000000300037305 */ /* 0x000e24000021f000 */
[----:B0-----:R-:W-:-:S04]  /*1940*/  IMAD.MOV R17, RZ, RZ, -R3 ;  /* 0x000000ffff117224 */ /* 0x001fc800078e0a03 */
[----:B------:R-:W-:Y:S01]  /*1950*/  IMAD R17, R17, R8, RZ ;  /* 0x0000000811117224 */ /* 0x000fe200078e02ff */
[C---:B--2---:R-:W-:Y:S02]  /*1960*/  PRMT R12, R10.reuse, 0x9910, RZ ;  /* 0x000099100a0c7816 */ /* 0x044fe400000000ff */
[----:B------:R-:W-:Y:S02]  /*1970*/  PRMT R14, R10, 0xbb32, RZ ;  /* 0x0000bb320a0e7816 */ /* 0x000fe400000000ff */
[----:B------:R-:W-:Y:S02]  /*1980*/  IABS R9, R12 ;  /* 0x0000000c00097213 */ /* 0x000fe40000000000 */
[----:B------:R-:W-:Y:S02]  /*1990*/  IABS R10, R14 ;  /* 0x0000000e000a7213 */ /* 0x000fe40000000000 */
[C---:B------:R-:W-:Y:S01]  /*19a0*/  PRMT R15, R11.reuse, 0x9910, RZ ;  /* 0x000099100b0f7816 */ /* 0x040fe200000000ff */
[----:B------:R-:W-:Y:S01]  /*19b0*/  IMAD.HI.U32 R6, R2, R9, RZ ;  /* 0x0000000902067227 */ /* 0x000fe200078e00ff */
[----:B------:R-:W-:-:S02]  /*19c0*/  PRMT R11, R11, 0xbb32, RZ ;  /* 0x0000bb320b0b7816 */ /* 0x000fc400000000ff */
[----:B------:R-:W-:Y:S01]  /*19d0*/  IABS R18, R15 ;  /* 0x0000000f00127213 */ /* 0x000fe20000000000 */
[----:B------:R-:W-:Y:S01]  /*19e0*/  IMAD R9, R6, R13, R9 ;  /* 0x0000000d06097224 */ /* 0x000fe200078e0209 */
[----:B------:R-:W-:Y:S01]  /*19f0*/  IABS R20, R11 ;  /* 0x0000000b00147213 */ /* 0x000fe20000000000 */
[----:B------:R-:W-:Y:S01]  /*1a00*/  IMAD.MOV.U32 R2, RZ, RZ, RZ ;  /* 0x000000ffff027224 */ /* 0x000fe200078e00ff */
[----:B------:R-:W-:Y:S02]  /*1a10*/  LOP3.LUT R12, R12, UR5, RZ, 0x3c, !PT ;  /* 0x000000050c0c7c12 */ /* 0x000fe4000f8e3cff */
[----:B------:R-:W-:Y:S01]  /*1a20*/  ISETP.GT.U32.AND P3, PT, R0, R9, PT ;  /* 0x000000090000720c */ /* 0x000fe20003f64070 */
[----:B------:R-:W-:Y:S01]  /*1a30*/  IMAD.HI.U32 R2, R3, R17, R2 ;  /* 0x0000001103027227 */ /* 0x000fe200078e0002 */
[----:B------:R-:W-:Y:S02]  /*1a40*/  LOP3.LUT R14, R14, UR5, RZ, 0x3c, !PT ;  /* 0x000000050e0e7c12 */ /* 0x000fe4000f8e3cff */
[----:B------:R-:W-:Y:S01]  /*1a50*/  LOP3.LUT R15, R15, UR5, RZ, 0x3c, !PT ;  /* 0x000000050f0f7c12 */ /* 0x000fe2000f8e3cff */
[----:B------:R-:W-:Y:S01]  /*1a60*/  IMAD.MOV.U32 R17, RZ, RZ, R10 ;  /* 0x000000ffff117224 */ /* 0x000fe200078e000a */
[----:B------:R-:W-:Y:S01]  /*1a70*/  LOP3.LUT R11, R11, UR5, RZ, 0x3c, !PT ;  /* 0x000000050b0b7c12 */ /* 0x000fe2000f8e3cff */
[----:B------:R-:W-:Y:S01]  /*1a80*/  IMAD.HI.U32 R3, R2, R20, RZ ;  /* 0x0000001402037227 */ /* 0x000fe200078e00ff */
[----:B------:R-:W-:-:S03]  /*1a90*/  ISETP.GE.AND P1, PT, R12, RZ, PT ;  /* 0x000000ff0c00720c */ /* 0x000fc60003f26270 */
[----:B------:R-:W-:-:S04]  /*1aa0*/  IMAD.HI.U32 R10, R2, R17, RZ ;  /* 0x00000011020a7227 */ /* 0x000fc800078e00ff */
[--C-:B------:R-:W-:Y:S02]  /*1ab0*/  @!P3 IMAD.IADD R9, R9, 0x1, -R8.reuse ;  /* 0x000000010909b824 */ /* 0x100fe400078e0a08 */
[----:B------:R-:W-:Y:S02]  /*1ac0*/  IMAD R17, R10, R13, R17 ;  /* 0x0000000d0a117224 */ /* 0x000fe400078e0211 */
[----:B------:R-:W-:Y:S01]  /*1ad0*/  @!P3 VIADD R6, R6, 0x1 ;  /* 0x000000010606b836 */ /* 0x000fe20000000000 */
[----:B------:R-:W-:Y:S01]  /*1ae0*/  ISETP.GE.U32.AND P0, PT, R9, R0, PT ;  /* 0x000000000900720c */ /* 0x000fe20003f06070 */
[----:B------:R-:W-:Y:S02]  /*1af0*/  IMAD.MOV.U32 R0, RZ, RZ, R8 ;  /* 0x000000ffff007224 */ /* 0x000fe400078e0008 */
[----:B------:R-:W-:-:S03]  /*1b00*/  IMAD.HI.U32 R9, R2, R18, RZ ;  /* 0x0000001202097227 */ /* 0x000fc600078e00ff */
[----:B------:R-:W-:Y:S01]  /*1b10*/  ISETP.GT.U32.AND P6, PT, R0, R17, PT ;  /* 0x000000110000720c */ /* 0x000fe20003fc4070 */
[-C--:B------:R-:W-:Y:S02]  /*1b20*/  IMAD R19, R9, R13.reuse, R18 ;  /* 0x0000000d09137224 */ /* 0x080fe400078e0212 */
[----:B------:R-:W-:-:S03]  /*1b30*/  IMAD R13, R3, R13, R20 ;  /* 0x0000000d030d7224 */ /* 0x000fc600078e0214 */
[----:B------:R-:W-:Y:S01]  /*1b40*/  ISETP.GT.U32.AND P5, PT, R0, R19, PT ;  /* 0x000000130000720c */ /* 0x000fe20003fa4070 */
[----:B------:R-:W-:Y:S01]  /*1b50*/  @P0 VIADD R6, R6, 0x1 ;  /* 0x0000000106060836 */ /* 0x000fe20000000000 */
[----:B------:R-:W-:-:S03]  /*1b60*/  ISETP.GT.U32.AND P2, PT, R0, R13, PT ;  /* 0x0000000d0000720c */ /* 0x000fc60003f44070 */
[----:B------:R-:W-:Y:S02]  /*1b70*/  @!P1 IMAD.MOV R6, RZ, RZ, -R6 ;  /* 0x000000ffff069224 */ /* 0x000fe400078e0a06 */
[--C-:B------:R-:W-:Y:S02]  /*1b80*/  @!P6 IMAD.IADD R17, R17, 0x1, -R8.reuse ;  /* 0x000000011111e824 */ /* 0x100fe400078e0a08 */
[----:B------:R-:W-:Y:S01]  /*1b90*/  @!P6 VIADD R10, R10, 0x1 ;  /* 0x000000010a0ae836 */ /* 0x000fe20000000000 */
[----:B------:R-:W-:Y:S02]  /*1ba0*/  ISETP.GE.AND P6, PT, R14, RZ, PT ;  /* 0x000000ff0e00720c */ /* 0x000fe40003fc6270 */
[----:B------:R-:W-:Y:S01]  /*1bb0*/  ISETP.GE.U32.AND P4, PT, R17, R0, PT ;  /* 0x000000001100720c */ /* 0x000fe20003f86070 */
[--C-:B------:R-:W-:Y:S02]  /*1bc0*/  @!P5 IMAD.IADD R19, R19, 0x1, -R8.reuse ;  /* 0x000000011313d824 */ /* 0x100fe400078e0a08 */
[----:B------:R-:W-:-:S02]  /*1bd0*/  @!P2 IMAD.IADD R13, R13, 0x1, -R8 ;  /* 0x000000010d0da824 */ /* 0x000fc400078e0a08 */
[----:B------:R-:W-:Y:S01]  /*1be0*/  @!P5 VIADD R9, R9, 0x1 ;  /* 0x000000010909d836 */ /* 0x000fe20000000000 */
[-C--:B------:R-:W-:Y:S01]  /*1bf0*/  ISETP.GE.U32.AND P3, PT, R19, R0.reuse, PT ;  /* 0x000000001300720c */ /* 0x080fe20003f66070 */
[----:B------:R-:W-:Y:S01]  /*1c00*/  @!P2 VIADD R3, R3, 0x1 ;  /* 0x000000010303a836 */ /* 0x000fe20000000000 */
[----:B------:R-:W-:Y:S02]  /*1c10*/  ISETP.GE.U32.AND P0, PT, R13, R0, PT ;  /* 0x000000000d00720c */ /* 0x000fe40003f06070 */
[----:B------:R-:W-:Y:S02]  /*1c20*/  ISETP.GE.AND P5, PT, R15, RZ, PT ;  /* 0x000000ff0f00720c */ /* 0x000fe40003fa6270 */
[----:B------:R-:W-:Y:S01]  /*1c30*/  IADD3 R8, P2, PT, R7, UR8, RZ ;  /* 0x0000000807087c10 */ /* 0x000fe2000ff5e0ff */
[----:B------:R-:W-:Y:S01]  /*1c40*/  @P4 VIADD R10, R10, 0x1 ;  /* 0x000000010a0a4836 */ /* 0x000fe20000000000 */
[----:B------:R-:W-:Y:S02]  /*1c50*/  ISETP.GE.AND P4, PT, R11, RZ, PT ;  /* 0x000000ff0b00720c */ /* 0x000fe40003f86270 */
[----:B------:R-:W-:Y:S01]  /*1c60*/  LOP3.LUT R11, RZ, UR5, RZ, 0x33, !PT ;  /* 0x00000005ff0b7c12 */ /* 0x000fe2000f8e33ff */
[----:B------:R-:W-:-:S02]  /*1c70*/  @!P6 IMAD.MOV R10, RZ, RZ, -R10 ;  /* 0x000000ffff0ae224 */ /* 0x000fc400078e0a0a */
[----:B------:R-:W-:Y:S01]  /*1c80*/  @P3 VIADD R9, R9, 0x1 ;  /* 0x0000000109093836 */ /* 0x000fe20000000000 */
[----:B------:R-:W-:Y:S01]  /*1c90*/  ISETP.NE.AND P3, PT, RZ, UR14, PT ;  /* 0x0000000eff007c0c */ /* 0x000fe2000bf65270 */
[----:B------:R-:W-:Y:S01]  /*1ca0*/  @P0 VIADD R3, R3, 0x1 ;  /* 0x0000000103030836 */ /* 0x000fe20000000000 */
[----:B------:R-:W-:Y:S01]  /*1cb0*/  IADD3 R4, P0, PT, R4, UR6, RZ ;  /* 0x0000000604047c10 */ /* 0x000fe2000ff1e0ff */
[----:B------:R-:W-:Y:S01]  /*1cc0*/  @!P5 IMAD.MOV R9, RZ, RZ, -R9 ;  /* 0x000000ffff09d224 */ /* 0x000fe200078e0a09 */
[C---:B------:R-:W-:Y:S02]  /*1cd0*/  SEL R6, R11.reuse, R6, !P3 ;  /* 0x000000060b067207 */ /* 0x040fe40005800000 */
[C---:B------:R-:W-:Y:S01]  /*1ce0*/  SEL R7, R11.reuse, R10, !P3 ;  /* 0x0000000a0b077207 */ /* 0x040fe20005800000 */
[----:B------:R-:W-:Y:S01]  /*1cf0*/  @!P4 IMAD.MOV R3, RZ, RZ, -R3 ;  /* 0x000000ffff03c224 */ /* 0x000fe200078e0a03 */
[----:B------:R-:W-:Y:S01]  /*1d00*/  SEL R10, R11, R9, !P3 ;  /* 0x000000090b0a7207 */ /* 0x000fe20005800000 */
[----:B------:R-:W-:Y:S01]  /*1d10*/  IMAD.X R5, RZ, RZ, R5, P0 ;  /* 0x000000ffff057224 */ /* 0x000fe200000e0605 */
[----:B------:R-:W-:-:S02]  /*1d20*/  PRMT R6, R6, 0x5410, R7 ;  /* 0x0000541006067816 */ /* 0x000fc40000000007 */
[----:B------:R-:W-:Y:S02]  /*1d30*/  SEL R3, R11, R3, !P3 ;  /* 0x000000030b037207 */ /* 0x000fe40005800000 */
[----:B------:R-:W-:Y:S02]  /*1d40*/  IADD3.X R9, PT, PT, R16, UR9, RZ, P2, !PT ;  /* 0x0000000910097c10 */ /* 0x000fe400097fe4ff */
[----:B------:R-:W-:Y:S01]  /*1d50*/  PRMT R7, R10, 0x5410, R3 ;  /* 0x000054100a077816 */ /* 0x000fe20000000003 */
[C---:B------:R-:W-:Y:S01]  /*1d60*/  IMAD.SHL.U32 R3, R4.reuse, 0x4, RZ ;  /* 0x0000000404037824 */ /* 0x040fe200078e00ff */
[----:B------:R-:W-:-:S03]  /*1d70*/  LOP3.LUT P0, RZ, R4, 0xffffc000, RZ, 0xc0, !PT ;  /* 0xffffc00004ff7812 */ /* 0x000fc6000780c0ff */
[----:B------:R0:W-:Y:S01]  /*1d80*/  STG.E.64 desc[UR18][R8.64], R6 ;  /* 0x0000000608007986 */ /* 0x0001e2000c101b12 */
[----:B------:R-:W-:Y:S02]  /*1d90*/  ISETP.LT.U32.AND P1, PT, R3, UR15, PT ;  /* 0x0000000f03007c0c */ /* 0x000fe4000bf21070 */
[----:B------:R-:W-:Y:S02]  /*1da0*/  SHF.L.U64.HI R3, R4, 0x2, R5 ;  /* 0x0000000204037819 */ /* 0x000fe40000010205 */
[----:B------:R-:W-:Y:S02]  /*1db0*/  LOP3.LUT P0, RZ, R5, 0x3fffffff, RZ, 0xc0, P0 ;  /* 0x3fffffff05ff7812 */ /* 0x000fe4000000c0ff */
[----:B------:R-:W-:-:S13]  /*1dc0*/  ISETP.LT.AND.EX P1, PT, R3, UR4, PT, P1 ;  /* 0x0000000403007c0c */ /* 0x000fda000bf21310 */
[----:B0-----:R-:W-:Y:S05]  /*1dd0*/  @!P0 BRA P1, `(.L_x_3367) ;  /* 0xfffffff800a88947 */ /* 0x001fea000083ffff */
[----:B------:R-:W-:Y:S05]  /*1de0*/  EXIT ;  /* 0x000000000000794d */ /* 0x000fea0003800000 */
        .weak           $__internal_78_$__cuda_sm20_div_u16
        .type           $__internal_78_$__cuda_sm20_div_u16,@function
        .size           $__internal_78_$__cuda_sm20_div_u16,(.L_x_4307 - $__internal_78_$__cuda_sm20_div_u16)
$__internal_78_$__cuda_sm20_div_u16:
        /* <DEDUP_REMOVED lines=19> */
[----:B------:R-:W-:Y:S05]  /*1f20*/  RET.REL.NODEC R2 `(_ZN2at6native61_GLOBAL__N__44eb8e94_28_ForeachBinaryOpScalarList_cu_dda10a6925multi_tensor_apply_kernelINS1_28TensorListScalarListMetadataIsLi2EEENS1_25BinaryOpScalarListFunctorIsLi2ELi1ELi1EEEJSt7dividesIsEEEEvT_T0_DpT1_) ;  /* 0xffffffe002347950 */ /* 0x000fea0003c3ffff */
.L_x_3368:
        /* <DEDUP_REMOVED lines=13> */
.L_x_4307:


//--------------------- .text._ZN2at6native61_GLOBAL__N__44eb8e94_28_ForeachBinaryOpScalarList_cu_dda10a6925multi_tensor_apply_kernelINS1_28TensorListScalarListMetadataIlLi2EEENS1_25BinaryOpScalarListFunctorIlLi2ELi1ELi1EEEJSt7dividesIlEEEEvT_T0_DpT1_ --------------------------
	.section	.text._ZN2at6native61_GLOBAL__N__44eb8e94_28_ForeachBinaryOpScalarList_cu_dda10a6925multi_tensor_apply_kernelINS1_28TensorListScalarListMetadataIlLi2EEENS1_25BinaryOpScalarListFunctorIlLi2ELi1ELi1EEEJSt7dividesIlEEEEvT_T0_DpT1_,"ax",@progbits
	.align	128
.text._ZN2at6native61_GLOBAL__N__44eb8e94_28_ForeachBinaryOpScalarList_cu_dda10a6925multi_tensor_apply_kernelINS1_28TensorListScalarListMetadataIlLi2EEENS1_25BinaryOpScalarListFunctorIlLi2ELi1ELi1EEEJSt7dividesIlEEEEvT_T0_DpT1_:
        .type           _ZN2at6native61_GLOBAL__N__44eb8e94_28_ForeachBinaryOpScalarList_cu_dda10a6925multi_tensor_apply_kernelINS1_28TensorListScalarListMetadataIlLi2EEENS1_25BinaryOpScalarListFunctorIlLi2ELi1ELi1EEEJSt7dividesIlEEEEvT_T0_DpT1_,@function
        .size           _ZN2at6native61_GLOBAL__N__44eb8e94_28_ForeachBinaryOpScalarList_cu_dda10a6925multi_tensor_apply_kernelINS1_28TensorListScalarListMetadataIlLi2EEENS1_25BinaryOpScalarListFunctorIlLi2ELi1ELi1EEEJSt7dividesIlEEEEvT_T0_DpT1_,(.L_x_4309 - _ZN2at6native61_GLOBAL__N__44eb8e94_28_ForeachBinaryOpScalarList_cu_dda10a6925multi_tensor_apply_kernelINS1_28TensorListScalarListMetadataIlLi2EEENS1_25BinaryOpScalarListFunctorIlLi2ELi1ELi1EEEJSt7dividesIlEEEEvT_T0_DpT1_)
        .other          _ZN2at6native61_GLOBAL__N__44eb8e94_28_ForeachBinaryOpScalarList_cu_dda10a6925multi_tensor_apply_kernelINS1_28TensorListScalarListMetadataIlLi2EEENS1_25BinaryOpScalarListFunctorIlLi2ELi1ELi1EEEJSt7dividesIlEEEEvT_T0_DpT1_,@"STO_CUDA_ENTRY STV_DEFAULT"
_ZN2at6native61_GLOBAL__N__44eb8e94_28_ForeachBinaryOpScalarList_cu_dda10a6925multi_tensor_apply_kernelINS1_28TensorListScalarListMetadataIlLi2EEENS1_25BinaryOpScalarListFunctorIlLi2ELi1ELi1EEEJSt7dividesIlEEEEvT_T0_DpT1_:
        /* <DEDUP_REMOVED lines=40> */
[----:B------:R-:W-:Y:S05]  /*0280*/  CALL.REL.NOINC `($__internal_80_$__cuda_sm20_div_u16) ;  /* 0x0000003400247944 */ /* 0x000fea0003c00000 */
        /* <DEDUP_REMOVED lines=10> */
.L_x_3395:
        /* <DEDUP_REMOVED lines=11> */
[----:B------:R-:W-:Y:S02]  /*03e0*/  ISETP.GE.AND.EX P5, PT, R8, UR21, PT, P5 ;  /* 0x0000001508007c0c */ /* 0x000fe4000bfa6350 */
[----:B------:R-:W-:Y:S01]  /*03f0*/  ISETP.GE.U32.AND P2, PT, R9, UR20, PT ;  /* 0x0000001409007c0c */ /* 0x000fe2000bf46070 */
[----:B------:R-:W-:Y:S01]  /*0400*/  IMAD.X R2, RZ, RZ, R4, P3 ;  /* 0x000000ffff027224 */ /* 0x000fe200018e0604 */
[----:B------:R-:W-:-:S02]  /*0410*/  ISETP.GE.U32.AND P1, PT, R3, UR20, PT ;  /* 0x0000001403007c0c */ /* 0x000fc4000bf26070 */
[C---:B------:R-:W-:Y:S02]  /*0420*/  @!P4 LEA R22, P0, R13.reuse, UR8, 0x3 ;  /* 0x000000080d16cc11 */ /* 0x040fe4000f8018ff */
[----:B------:R-:W-:Y:S02]  /*0430*/  ISETP.GE.AND.EX P2, PT, R4, UR21, PT, P2 ;  /* 0x0000001504007c0c */ /* 0x000fe4000bf46320 */
[----:B------:R-:W-:Y:S02]  /*0440*/  @!P4 LEA.HI.X R23, R13, UR9, R10, 0x3, P0 ;  /* 0x000000090d17cc11 */ /* 0x000fe400080f1c0a */
[----:B------:R-:W-:-:S03]  /*0450*/  ISETP.GE.AND.EX P1, PT, R2, UR21, PT, P1 ;  /* 0x0000001502007c0c */ /* 0x000fc6000bf26310 */
[----:B------:R-:W2:Y:S01]  /*0460*/  @!P4 LDG.E.64 R6, desc[UR18][R22.64] ;  /* 0x000000121606c981 */ /* 0x000ea2000c1e1b00 */
[C---:B------:R-:W-:Y:S02]  /*0470*/  @!P5 LEA R20, P0, R11.reuse, UR8, 0x3 ;  /* 0x000000080b14dc11 */ /* 0x040fe4000f8018ff */
[----:B------:R-:W-:Y:S02]  /*0480*/  CS2R R28, SRZ ;  /* 0x00000000001c7805 */ /* 0x000fe4000001ff00 */
[----:B------:R-:W-:Y:S02]  /*0490*/  CS2R R14, SRZ ;  /* 0x00000000000e7805 */ /* 0x000fe4000001ff00 */
[----:B------:R-:W-:Y:S02]  /*04a0*/  CS2R R32, SRZ ;  /* 0x0000000000207805 */ /* 0x000fe4000001ff00 */
[----:B------:R-:W-:Y:S02]  /*04b0*/  @!P5 LEA.HI.X R21, R11, UR9, R8, 0x3, P0 ;  /* 0x000000090b15dc11 */ /* 0x000fe400080f1c08 */
[----:B------:R-:W-:-:S02]  /*04c0*/  @!P2 LEA R18, P3, R9, UR8, 0x3 ;  /* 0x000000080912ac11 */ /* 0x000fc4000f8618ff */
[----:B------:R-:W-:Y:S01]  /*04d0*/  @!P1 LEA R16, P0, R3, UR8, 0x3 ;  /* 0x0000000803109c11 */ /* 0x000fe2000f8018ff */
[----:B------:R0:W5:Y:S01]  /*04e0*/  @!P5 LDG.E.64 R28, desc[UR18][R20.64] ;  /* 0x00000012141cd981 */ /* 0x000162000c1e1b00 */
[----:B------:R-:W-:Y:S02]  /*04f0*/  @!P2 LEA.HI.X R19, R9, UR9, R4, 0x3, P3 ;  /* 0x000000090913ac11 */ /* 0x000fe400098f1c04 */
[----:B------:R-:W-:-:S03]  /*0500*/  @!P1 LEA.HI.X R17, R3, UR9, R2, 0x3, P0 ;  /* 0x0000000903119c11 */ /* 0x000fc600080f1c02 */
[----:B------:R0:W5:Y:S04]  /*0510*/  @!P2 LDG.E.64 R14, desc[UR18][R18.64] ;  /* 0x00000012120ea981 */ /* 0x000168000c1e1b00 */
[----:B------:R0:W5:Y:S01]  /*0520*/  @!P1 LDG.E.64 R32, desc[UR18][R16.64] ;  /* 0x0000001210209981 */ /* 0x000162000c1e1b00 */
[----:B------:R-:W-:Y:S01]  /*0530*/  BSSY.RECONVERGENT B0, `(.L_x_3371) ;  /* 0x0000021000007945 */ /* 0x000fe20003800200 */
[----:B--2---:R-:W-:-:S04]  /*0540*/  LOP3.LUT R0, R7, UR13, RZ, 0xfc, !PT ;  /* 0x0000000d07007c12 */ /* 0x004fc8000f8efcff */
[----:B------:R-:W-:-:S13]  /*0550*/  ISETP.NE.U32.AND P0, PT, R0, RZ, PT ;  /* 0x000000ff0000720c */ /* 0x000fda0003f05070 */
[----:B0-----:R-:W-:Y:S05]  /*0560*/  @P0 BRA `(.L_x_3372) ;  /* 0x0000000000500947 */ /* 0x001fea0003800000 */
[----:B------:R-:W0:Y:S01]  /*0570*/  I2F.U32.RP R0, UR12 ;  /* 0x0000000c00007d06 */ /* 0x000e220008209000 */
[----:B------:R-:W-:Y:S01]  /*0580*/  IADD3 R5, PT, PT, RZ, -UR12, RZ ;  /* 0x8000000cff057c10 */ /* 0x000fe2000fffe0ff */
[----:B------:R-:W-:Y:S01]  /*0590*/  HFMA2 R31, -RZ, RZ, 0, 0 ;  /* 0x00000000ff1f7431 */ /* 0x000fe200000001ff */
[----:B------:R-:W-:-:S05]  /*05a0*/  ISETP.NE.U32.AND P6, PT, RZ, UR12, PT ;  /* 0x0000000cff007c0c */ /* 0x000fca000bfc5070 */
[----:B0-----:R-:W0:Y:S02]  /*05b0*/  MUFU.RCP R0, R0 ;  /* 0x0000000000007308 */ /* 0x001e240000001000 */
[----:B0-----:R-:W-:-:S06]  /*05c0*/  VIADD R16, R0, 0xffffffe ;  /* 0x0ffffffe00107836 */ /* 0x001fcc0000000000 */
[----:B------:R0:W1:Y:S02]  /*05d0*/  F2I.FTZ.U32.TRUNC.NTZ R17, R16 ;  /* 0x0000001000117305 */ /* 0x000064000021f000 */
[----:B0-----:R-:W-:Y:S02]  /*05e0*/  IMAD.MOV.U32 R16, RZ, RZ, RZ ;  /* 0x000000ffff107224 */ /* 0x001fe400078e00ff */
[----:B-1----:R-:W-:-:S04]  /*05f0*/  IMAD R5, R5, R17, RZ ;  /* 0x0000001105057224 */ /* 0x002fc800078e02ff */
[----:B------:R-:W-:-:S06]  /*0600*/  IMAD.HI.U32 R17, R17, R5, R16 ;  /* 0x0000000511117227 */ /* 0x000fcc00078e0010 */
[----:B------:R-:W-:-:S04]  /*0610*/  IMAD.HI.U32 R30, R17, R6, RZ ;  /* 0x00000006111e7227 */ /* 0x000fc800078e00ff */
[----:B------:R-:W-:-:S04]  /*0620*/  IMAD.MOV R5, RZ, RZ, -R30 ;  /* 0x000000ffff057224 */ /* 0x000fc800078e0a1e */
[----:B------:R-:W-:-:S05]  /*0630*/  IMAD R6, R5, UR12, R6 ;  /* 0x0000000c05067c24 */ /* 0x000fca000f8e0206 */
[----:B------:R-:W-:-:S13]  /*0640*/  ISETP.GE.U32.AND P0, PT, R6, UR12, PT ;  /* 0x0000000c06007c0c */ /* 0x000fda000bf06070 */
[----:B------:R-:W-:Y:S02]  /*0650*/  @P0 VIADD R6, R6, -UR12 ;  /* 0x8000000c06060c36 */ /* 0x000fe40008000000 */
[----:B------:R-:W-:-:S03]  /*0660*/  @P0 VIADD R30, R30, 0x1 ;  /* 0x000000011e1e0836 */ /* 0x000fc60000000000 */
[----:B------:R-:W-:-:S13]  /*0670*/  ISETP.GE.U32.AND P3, PT, R6, UR12, PT ;  /* 0x0000000c06007c0c */ /* 0x000fda000bf66070 */
[----:B------:R-:W-:Y:S01]  /*0680*/  @P3 VIADD R30, R30, 0x1 ;  /* 0x000000011e1e3836 */ /* 0x000fe20000000000 */
[----:B------:R-:W-:Y:S01]  /*0690*/  @!P6 LOP3.LUT R30, RZ, UR12, RZ, 0x33, !PT ;  /* 0x0000000cff1eec12 */ /* 0x000fe2000f8e33ff */
[----:B------:R-:W-:Y:S06]  /*06a0*/  BRA `(.L_x_3373) ;  /* 0x0000000000247947 */ /* 0x000fec0003800000 */
.L_x_3372:
[----:B------:R-:W-:Y:S01]  /*06b0*/  IMAD.U32 R16, RZ, RZ, UR12 ;  /* 0x0000000cff107e24 */ /* 0x000fe2000f8e00ff */
[----:B------:R-:W-:Y:S01]  /*06c0*/  MOV R16, 0x720 ;  /* 0x0000072000107802 */ /* 0x000fe20000000f00 */
[----:B------:R-:W-:Y:S02]  /*06d0*/  IMAD.U32 R22, RZ, RZ, UR12 ;  /* 0x0000000cff167e24 */ /* 0x000fe4000f8e00ff */
[----:B------:R-:W-:Y:S02]  /*06e0*/  IMAD.U32 R23, RZ, RZ, UR13 ;  /* 0x0000000dff177e24 */ /* 0x000fe4000f8e00ff */
[----:B------:R-:W-:Y:S02]  /*06f0*/  IMAD.U32 R17, RZ, RZ, UR13 ;  /* 0x0000000dff117e24 */ /* 0x000fe4000f8e00ff */
[----:B------:R-:W-:-:S07]  /*0700*/  IMAD.MOV.U32 R5, RZ, RZ, R7 ;  /* 0x000000ffff057224 */ /* 0x000fce00078e0007 */
[----:B-----5:R-:W-:Y:S05]  /*0710*/  CALL.REL.NOINC `($__internal_79_$__cuda_sm20_div_s64) ;  /* 0x0000002800a47944 */ /* 0x020fea0003c00000 */
[----:B------:R-:W-:Y:S01]  /*0720*/  MOV R30, R18 ;  /* 0x00000012001e7202 */ /* 0x000fe20000000f00 */
[----:B------:R-:W-:-:S07]  /*0730*/  IMAD.MOV.U32 R31, RZ, RZ, R19 ;  /* 0x000000ffff1f7224 */ /* 0x000fce00078e0013 */
.L_x_3373:
[----:B------:R-:W-:Y:S05]  /*0740*/  BSYNC.RECONVERGENT B0 ;  /* 0x0000000000007941 */ /* 0x000fea0003800200 */
.L_x_3371:
[----:B-----5:R-:W-:Y:S01]  /*0750*/  LOP3.LUT R0, R29, UR13, RZ, 0xfc, !PT ;  /* 0x0000000d1d007c12 */ /* 0x020fe2000f8efcff */
[----:B------:R-:W-:Y:S03]  /*0760*/  BSSY.RECONVERGENT B0, `(.L_x_3374) ;  /* 0x0000022000007945 */ /* 0x000fe60003800200 */
[----:B------:R-:W-:-:S13]  /*0770*/  ISETP.NE.U32.AND P0, PT, R0, RZ, PT ;  /* 0x000000ff0000720c */ /* 0x000fda0003f05070 */
[----:B------:R-:W-:Y:S05]  /*0780*/  @P0 BRA `(.L_x_3375) ;  /* 0x0000000000540947 */ /* 0x000fea0003800000 */
[----:B------:R-:W0:Y:S01]  /*0790*/  I2F.U32.RP R16, UR12 ;  /* 0x0000000c00107d06 */ /* 0x000e220008209000 */
[----:B------:R-:W-:Y:S01]  /*07a0*/  IMAD R5, RZ, RZ, -UR12 ;  /* 0x8000000cff057e24 */ /* 0x000fe2000f8e02ff */
[----:B------:R-:W-:Y:S01]  /*07b0*/  ISETP.NE.U32.AND P6, PT, RZ, UR12, PT ;  /* 0x0000000cff007c0c */ /* 0x000fe2000bfc5070 */
[----:B------:R-:W-:-:S05]  /*07c0*/  IMAD.MOV.U32 R29, RZ, RZ, RZ ;  /* 0x000000ffff1d7224 */ /* 0x000fca00078e00ff */
        /* <DEDUP_REMOVED lines=10> */
[----:B------:R-:W-:Y:S01]  /*0870*/  @P0 IADD3 R28, PT, PT, R28, -UR12, RZ ;  /* 0x8000000c1c1c0c10 */ /* 0x000fe2000fffe0ff */
[----:B------:R-:W-:-:S03]  /*0880*/  @P0 VIADD R0, R0, 0x1 ;  /* 0x0000000100000836 */ /* 0x000fc60000000000 */
[----:B------:R-:W-:-:S13]  /*0890*/  ISETP.GE.U32.AND P3, PT, R28, UR12, PT ;  /* 0x0000000c1c007c0c */ /* 0x000fda000bf66070 */
[----:B------:R-:W-:Y:S01]  /*08a0*/  @P3 VIADD R0, R0, 0x1 ;  /* 0x0000000100003836 */ /* 0x000fe20000000000 */
[----:B------:R-:W-:-:S05]  /*08b0*/  @!P6 LOP3.LUT R0, RZ, UR12, RZ, 0x33, !PT ;  /* 0x0000000cff00ec12 */ /* 0x000fca000f8e33ff */
[----:B------:R-:W-:Y:S01]  /*08c0*/  IMAD.MOV.U32 R28, RZ, RZ, R0 ;  /* 0x000000ffff1c7224 */ /* 0x000fe200078e0000 */
[----:B------:R-:W-:Y:S06]  /*08d0*/  BRA `(.L_x_3376) ;  /* 0x0000000000287947 */ /* 0x000fec0003800000 */
.L_x_3375:
[----:B------:R-:W-:Y:S01]  /*08e0*/  IMAD.U32 R16, RZ, RZ, UR12 ;  /* 0x0000000cff107e24 */ /* 0x000fe2000f8e00ff */
[----:B------:R-:W-:Y:S01]  /*08f0*/  MOV R23, UR13 ;  /* 0x0000000d00177c02 */ /* 0x000fe20008000f00 */
[----:B------:R-:W-:Y:S01]  /*0900*/  IMAD.U32 R22, RZ, RZ, UR12 ;  /* 0x0000000cff167e24 */ /* 0x000fe2000f8e00ff */
[----:B------:R-:W-:Y:S01]  /*0910*/  MOV R16, 0x960 ;  /* 0x0000096000107802 */ /* 0x000fe20000000f00 */
[----:B------:R-:W-:Y:S02]  /*0920*/  IMAD.U32 R17, RZ, RZ, UR13 ;  /* 0x0000000dff117e24 */ /* 0x000fe4000f8e00ff */
[----:B------:R-:W-:Y:S02]  /*0930*/  IMAD.MOV.U32 R6, RZ, RZ, R28 ;  /* 0x000000ffff067224 */ /* 0x000fe400078e001c */
[----:B------:R-:W-:-:S07]  /*0940*/  IMAD.MOV.U32 R5, RZ, RZ, R29 ;  /* 0x000000ffff057224 */ /* 0x000fce00078e001d */
[----:B------:R-:W-:Y:S05]  /*0950*/  CALL.REL.NOINC `($__internal_79_$__cuda_sm20_div_s64) ;  /* 0x0000002800147944 */ /* 0x000fea0003c00000 */
[----:B------:R-:W-:Y:S01]  /*0960*/  IMAD.MOV.U32 R28, RZ, RZ, R18 ;  /* 0x000000ffff1c7224 */ /* 0x000fe200078e0012 */
[----:B------:R-:W-:-:S07]  /*0970*/  MOV R29, R19 ;  /* 0x00000013001d7202 */ /* 0x000fce0000000f00 */
.L_x_3376:
[----:B------:R-:W-:Y:S05]  /*0980*/  BSYNC.RECONVERGENT B0 ;  /* 0x0000000000007941 */ /* 0x000fea0003800200 */
.L_x_3374:
[----:B------:R-:W-:Y:S01]  /*0990*/  LOP3.LUT R0, R15, UR13, RZ, 0xfc, !PT ;  /* 0x0000000d0f007c12 */ /* 0x000fe2000f8efcff */
[----:B------:R-:W-:Y:S03]  /*09a0*/  BSSY.RECONVERGENT B0, `(.L_x_3377) ;  /* 0x0000022000007945 */ /* 0x000fe60003800200 */
[----:B------:R-:W-:-:S13]  /*09b0*/  ISETP.NE.U32.AND P0, PT, R0, RZ, PT ;  /* 0x000000ff0000720c */ /* 0x000fda0003f05070 */
[----:B------:R-:W-:Y:S05]  /*09c0*/  @P0 BRA `(.L_x_3378) ;  /* 0x0000000000540947 */ /* 0x000fea0003800000 */
[----:B------:R-:W0:Y:S01]  /*09d0*/  I2F.U32.RP R15, UR12 ;  /* 0x0000000c000f7d06 */ /* 0x000e220008209000 */
[----:B------:R-:W-:Y:S01]  /*09e0*/  IMAD R5, RZ, RZ, -UR12 ;  /* 0x8000000cff057e24 */ /* 0x000fe2000f8e02ff */
[----:B------:R-:W-:-:S06]  /*09f0*/  ISETP.NE.U32.AND P6, PT, RZ, UR12, PT ;  /* 0x0000000cff007c0c */ /* 0x000fcc000bfc5070 */
[----:B0-----:R-:W0:Y:S02]  /*0a00*/  MUFU.RCP R15, R15 ;  /* 0x0000000f000f7308 */ /* 0x001e240000001000 */
[----:B0-----:R-:W-:Y:S02]  /*0a10*/  VIADD R6, R15, 0xffffffe ;  /* 0x0ffffffe0f067836 */ /* 0x001fe40000000000 */
[----:B------:R-:W-:-:S04]  /*0a20*/  IMAD.MOV.U32 R15, RZ, RZ, RZ ;  /* 0x000000ffff0f7224 */ /* 0x000fc800078e00ff */
        /* <DEDUP_REMOVED lines=8> */
[----:B------:R-:W-:Y:S01]  /*0ab0*/  @P0 VIADD R14, R14, -UR12 ;  /* 0x8000000c0e0e0c36 */ /* 0x000fe20008000000 */
[----:B------:R-:W-:-:S04]  /*0ac0*/  @P0 IADD3 R0, PT, PT, R0, 0x1, RZ ;  /* 0x0000000100000810 */ /* 0x000fc80007ffe0ff */
[----:B------:R-:W-:-:S13]  /*0ad0*/  ISETP.GE.U32.AND P3, PT, R14, UR12, PT ;  /* 0x0000000c0e007c0c */ /* 0x000fda000bf66070 */
[----:B------:R-:W-:Y:S01]  /*0ae0*/  @P3 VIADD R0, R0, 0x1 ;  /* 0x0000000100003836 */ /* 0x000fe20000000000 */
[----:B------:R-:W-:-:S05]  /*0af0*/  @!P6 LOP3.LUT R0, RZ, UR12, RZ, 0x33, !PT ;  /* 0x0000000cff00ec12 */ /* 0x000fca000f8e33ff */
[----:B------:R-:W-:Y:S01]  /*0b00*/  IMAD.MOV.U32 R14, RZ, RZ, R0 ;  /* 0x000000ffff0e7224 */ /* 0x000fe200078e0000 */
[----:B------:R-:W-:Y:S06]  /*0b10*/  BRA `(.L_x_3379) ;  /* 0x0000000000287947 */ /* 0x000fec0003800000 */
.L_x_3378:
[----:B------:R-:W-:Y:S01]  /*0b20*/  MOV R16, UR12 ;  /* 0x0000000c00107c02 */ /* 0x000fe20008000f00 */
[----:B------:R-:W-:Y:S01]  /*0b30*/  IMAD.U32 R22, RZ, RZ, UR12 ;  /* 0x0000000cff167e24 */ /* 0x000fe2000f8e00ff */
[----:B------:R-:W-:Y:S01]  /*0b40*/  MOV R16, 0xba0 ;  /* 0x00000ba000107802 */ /* 0x000fe20000000f00 */
[----:B------:R-:W-:Y:S02]  /*0b50*/  IMAD.U32 R23, RZ, RZ, UR13 ;  /* 0x0000000dff177e24 */ /* 0x000fe4000f8e00ff */
[----:B------:R-:W-:Y:S02]  /*0b60*/  IMAD.U32 R17, RZ, RZ, UR13 ;  /* 0x0000000dff117e24 */ /* 0x000fe4000f8e00ff */
[----:B------:R-:W-:Y:S02]  /*0b70*/  IMAD.MOV.U32 R6, RZ, RZ, R14 ;  /* 0x000000ffff067224 */ /* 0x000fe400078e000e */
[----:B------:R-:W-:-:S07]  /*0b80*/  IMAD.MOV.U32 R5, RZ, RZ, R15 ;  /* 0x000000ffff057224 */ /* 0x000fce00078e000f */
[----:B------:R-:W-:Y:S05]  /*0b90*/  CALL.REL.NOINC `($__internal_79_$__cuda_sm20_div_s64) ;  /* 0x0000002400847944 */ /* 0x000fea0003c00000 */
[----:B------:R-:W-:Y:S02]  /*0ba0*/  IMAD.MOV.U32 R14, RZ, RZ, R18 ;  /* 0x000000ffff0e7224 */ /* 0x000fe400078e0012 */
[----:B------:R-:W-:-:S07]  /*0bb0*/  IMAD.MOV.U32 R15, RZ, RZ, R19 ;  /* 0x000000ffff0f7224 */ /* 0x000fce00078e0013 */
.L_x_3379:
[----:B------:R-:W-:Y:S05]  /*0bc0*/  BSYNC.RECONVERGENT B0 ;  /* 0x0000000000007941 */ /* 0x000fea0003800200 */
.L_x_3377:
[----:B------:R-:W-:Y:S01]  /*0bd0*/  LOP3.LUT R0, R33, UR13, RZ, 0xfc, !PT ;  /* 0x0000000d21007c12 */ /* 0x000fe2000f8efcff */
        /* <DEDUP_REMOVED lines=8> */
[----:B0-----:R-:W-:-:S06]  /*0c60*/  IADD3 R6, PT, PT, R0, 0xffffffe, RZ ;  /* 0x0ffffffe00067810 */ /* 0x001fcc0007ffe0ff */
        /* <DEDUP_REMOVED lines=11> */
[----:B------:R-:W-:Y:S02]  /*0d20*/  @P3 IADD3 R18, PT, PT, R18, 0x1, RZ ;  /* 0x0000000112123810 */ /* 0x000fe40007ffe0ff */
[----:B------:R-:W-:Y:S01]  /*0d30*/  @!P6 LOP3.LUT R18, RZ, UR12, RZ, 0x33, !PT ;  /* 0x0000000cff12ec12 */ /* 0x000fe2000f8e33ff */
[----:B------:R-:W-:Y:S06]  /*0d40*/  BRA `(.L_x_3382) ;  /* 0x0000000000207947 */ /* 0x000fec0003800000 */
.L_x_3381:
[----:B------:R-:W-:Y:S01]  /*0d50*/  IMAD.U32 R16, RZ, RZ, UR12 ;  /* 0x0000000cff107e24 */ /* 0x000fe2000f8e00ff */
[----:B------:R-:W-:Y:S01]  /*0d60*/  MOV R6, R32 ;  /* 0x0000002000067202 */ /* 0x000fe20000000f00 */
[----:B------:R-:W-:Y:S01]  /*0d70*/  IMAD.U32 R22, RZ, RZ, UR12 ;  /* 0x0000000cff167e24 */ /* 0x000fe2000f8e00ff */
[----:B------:R-:W-:Y:S01]  /*0d80*/  MOV R16, 0xdd0 ;  /* 0x00000dd000107802 */ /* 0x000fe20000000f00 */
[----:B------:R-:W-:Y:S02]  /*0d90*/  IMAD.U32 R23, RZ, RZ, UR13 ;  /* 0x0000000dff177e24 */ /* 0x000fe4000f8e00ff */
[----:B------:R-:W-:Y:S02]  /*0da0*/  IMAD.U32 R17, RZ, RZ, UR13 ;  /* 0x0000000dff117e24 */ /* 0x000fe4000f8e00ff */
[----:B------:R-:W-:-:S07]  /*0db0*/  IMAD.MOV.U32 R5, RZ, RZ, R33 ;  /* 0x000000ffff057224 */ /* 0x000fce00078e0021 */
[----:B------:R-:W-:Y:S05]  /*0dc0*/  CALL.REL.NOINC `($__internal_79_$__cuda_sm20_div_s64) ;  /* 0x0000002000f87944 */ /* 0x000fea0003c00000 */
.L_x_3382:
[----:B------:R-:W-:Y:S05]  /*0dd0*/  BSYNC.RECONVERGENT B0 ;  /* 0x0000000000007941 */ /* 0x000fea0003800200 */
.L_x_3380:
[----:B------:R-:W-:Y:S02]  /*0de0*/  @!P4 LEA R20, P6, R13, UR10, 0x3 ;  /* 0x0000000a0d14cc11 */ /* 0x000fe4000f8c18ff */
[----:B------:R-:W-:Y:S02]  /*0df0*/  @!P2 LEA R16, P3, R9, UR10, 0x3 ;  /* 0x0000000a0910ac11 */ /* 0x000fe4000f8618ff */
[----:B------:R-:W-:Y:S02]  /*0e00*/  @!P4 LEA.HI.X R21, R13, UR11, R10, 0x3, P6 ;  /* 0x0000000b0d15cc11 */ /* 0x000fe4000b0f1c0a */
[----:B------:R-:W-:Y:S02]  /*0e10*/  @!P1 LEA R6, P0, R3, UR10, 0x3 ;  /* 0x0000000a03069c11 */ /* 0x000fe4000f8018ff */
[----:B------:R-:W-:Y:S01]  /*0e20*/  IADD3 R0, P6, PT, R13, UR16, RZ ;  /* 0x000000100d007c10 */ /* 0x000fe2000ffde0ff */
[----:B------:R0:W-:Y:S01]  /*0e30*/  @!P4 STG.E.64 desc[UR18][R20.64], R30 ;  /* 0x0000001e1400c986 */ /* 0x0001e2000c101b12 */
[----:B------:R-:W-:-:S02]  /*0e40*/  @!P2 LEA.HI.X R17, R9, UR11, R4, 0x3, P3 ;  /* 0x0000000b0911ac11 */ /* 0x000fc400098f1c04 */
[----:B------:R-:W-:Y:S02]  /*0e50*/  @!P5 LEA R22, P3, R11, UR10, 0x3 ;  /* 0x0000000a0b16dc11 */ /* 0x000fe4000f8618ff */
[----:B------:R-:W-:Y:S01]  /*0e60*/  @!P1 LEA.HI.X R7, R3, UR11, R2, 0x3, P0 ;  /* 0x0000000b03079c11 */ /* 0x000fe200080f1c02 */
[----:B------:R-:W-:Y:S01]  /*0e70*/  IMAD.X R3, RZ, RZ, R10, P6 ;  /* 0x000000ffff037224 */ /* 0x000fe200030e060a */
[----:B------:R-:W-:Y:S02]  /*0e80*/  ISETP.GE.U32.AND P0, PT, R0, UR20, PT ;  /* 0x0000001400007c0c */ /* 0x000fe4000bf06070 */
[C---:B------:R-:W-:Y:S02]  /*0e90*/  @!P5 LEA.HI.X R23, R11.reuse, UR11, R8, 0x3, P3 ;  /* 0x0000000b0b17dc11 */ /* 0x040fe400098f1c08 */
[----:B------:R-:W-:Y:S02]  /*0ea0*/  IADD3 R11, P3, PT, R11, UR16, RZ ;  /* 0x000000100b0b7c10 */ /* 0x000fe4000ff7e0ff */
[----:B------:R-:W-:-:S02]  /*0eb0*/  ISETP.GE.AND.EX P0, PT, R3, UR21, PT, P0 ;  /* 0x0000001503007c0c */ /* 0x000fc4000bf06300 */
[----:B0-----:R-:W-:Y:S02]  /*0ec0*/  CS2R R20, SRZ ;  /* 0x0000000000147805 */ /* 0x001fe4000001ff00 */
[C---:B------:R-:W-:Y:S01]  /*0ed0*/  ISETP.GE.U32.AND P4, PT, R11.reuse, UR20, PT ;  /* 0x000000140b007c0c */ /* 0x040fe2000bf86070 */
[----:B------:R-:W-:Y:S01]  /*0ee0*/  IMAD.X R8, RZ, RZ, R8, P3 ;  /* 0x000000ffff087224 */ /* 0x000fe200018e0608 */
[----:B------:R-:W-:Y:S01]  /*0ef0*/  IADD3 R2, P3, PT, R11, UR17, RZ ;  /* 0x000000110b027c10 */ /* 0x000fe2000ff7e0ff */
[----:B------:R0:W-:Y:S03]  /*0f00*/  @!P5 STG.E.64 desc[UR18][R22.64], R28 ;  /* 0x0000001c1600d986 */ /* 0x0001e6000c101b12 */
[----:B------:R-:W-:Y:S01]  /*0f10*/  IADD3 R9, P6, PT, R2, UR17, RZ ;  /* 0x0000001102097c10 */ /* 0x000fe2000ffde0ff */
[----:B------:R-:W-:Y:S01]  /*0f20*/  IMAD.X R13, RZ, RZ, R8, P3 ;  /* 0x000000ffff0d7224 */ /* 0x000fe200018e0608 */
[----:B------:R-:W-:Y:S01]  /*0f30*/  ISETP.GE.AND.EX P4, PT, R8, UR21, PT, P4 ;  /* 0x0000001508007c0c */ /* 0x000fe2000bf86340 */
[----:B------:R1:W-:Y:S01]  /*0f40*/  @!P2 STG.E.64 desc[UR18][R16.64], R14 ;  /* 0x0000000e1000a986 */ /* 0x0003e2000c101b12 */
[----:B------:R-:W-:Y:S01]  /*0f50*/  ISETP.GE.U32.AND P5, PT, R2, UR20, PT ;  /* 0x0000001402007c0c */ /* 0x000fe2000bfa6070 */
[----:B------:R-:W-:Y:S01]  /*0f60*/  IMAD.X R4, RZ, RZ, R13, P6 ;  /* 0x000000ffff047224 */ /* 0x000fe200030e060d */
[----:B------:R-:W-:Y:S01]  /*0f70*/  @!P0 LEA R30, P6, R0, UR8, 0x3 ;  /* 0x00000008001e8c11 */ /* 0x000fe2000f8c18ff */
[----:B------:R1:W-:Y:S01]  /*0f80*/  @!P1 STG.E.64 desc[UR18][R6.64], R18 ;  /* 0x0000001206009986 */ /* 0x0003e2000c101b12 */
[----:B------:R-:W-:-:S02]  /*0f90*/  ISETP.GE.U32.AND P3, PT, R9, UR20, PT ;  /* 0x0000001409007c0c */ /* 0x000fc4000bf66070 */
[----:B------:R-:W-:Y:S02]  /*0fa0*/  @!P0 LEA.HI.X R31, R0, UR9, R3, 0x3, P6 ;  /* 0x00000009001f8c11 */ /* 0x000fe4000b0f1c03 */
[----:B------:R-:W-:Y:S02]  /*0fb0*/  ISETP.GE.AND.EX P5, PT, R13, UR21, PT, P5 ;  /* 0x000000150d007c0c */ /* 0x000fe4000bfa6350 */
[----:B------:R-:W-:Y:S01]  /*0fc0*/  ISETP.GE.AND.EX P3, PT, R4, UR21, PT, P3 ;  /* 0x0000001504007c0c */ /* 0x000fe2000bf66330 */
[----:B------:R-:W2:Y:S01]  /*0fd0*/  @!P0 LDG.E.64 R20, desc[UR18][R30.64] ;  /* 0x000000121e148981 */ /* 0x000ea2000c1e1b00 */
[----:B------:R-:W-:Y:S02]  /*0fe0*/  @!P4 LEA R26, P1, R11, UR8, 0x3 ;  /* 0x000000080b1acc11 */ /* 0x000fe4000f8218ff */
[----:B------:R-:W-:Y:S02]  /*0ff0*/  CS2R R32, SRZ ;  /* 0x0000000000207805 */ /* 0x000fe4000001ff00 */
[----:B0-----:R-:W-:-:S02]  /*1000*/  CS2R R28, SRZ ;  /* 0x00000000001c7805 */ /* 0x001fc4000001ff00 */
[----:B------:R-:W-:Y:S02]  /*1010*/  CS2R R34, SRZ ;  /* 0x0000000000227805 */ /* 0x000fe4000001ff00 */
[----:B------:R-:W-:Y:S02]  /*1020*/  @!P4 LEA.HI.X R27, R11, UR9, R8, 0x3, P1 ;  /* 0x000000090b1bcc11 */ /* 0x000fe400088f1c08 */
[----:B------:R-:W-:-:S03]  /*1030*/  @!P5 LEA R24, P2, R2, UR8, 0x3 ;  /* 0x000000080218dc11 */ /* 0x000fc6000f8418ff */
[----:B------:R1:W5:Y:S01]  /*1040*/  @!P4 LDG.E.64 R28, desc[UR18][R26.64] ;  /* 0x000000121a1cc981 */ /* 0x000362000c1e1b00 */
[C---:B------:R-:W-:Y:S02]  /*1050*/  @!P3 LEA R22, P1, R9.reuse, UR8, 0x3 ;  /* 0x000000080916bc11 */ /* 0x040fe4000f8218ff */
[----:B------:R-:W-:Y:S02]  /*1060*/  @!P5 LEA.HI.X R25, R2, UR9, R13, 0x3, P2 ;  /* 0x000000090219dc11 */ /* 0x000fe400090f1c0d */
[----:B------:R-:W-:-:S03]  /*1070*/  @!P3 LEA.HI.X R23, R9, UR9, R4, 0x3, P1 ;  /* 0x000000090917bc11 */ /* 0x000fc600088f1c04 */
[----:B------:R1:W5:Y:S04]  /*1080*/  @!P5 LDG.E.64 R34, desc[UR18][R24.64] ;  /* 0x000000121822d981 */ /* 0x000368000c1e1b00 */
[----:B------:R1:W5:Y:S01]  /*1090*/  @!P3 LDG.E.64 R32, desc[UR18][R22.64] ;  /* 0x000000121620b981 */ /* 0x000362000c1e1b00 */
[----:B------:R-:W-:Y:S01]  /*10a0*/  BSSY.RECONVERGENT B0, `(.L_x_3383) ;  /* 0x0000022000007945 */ /* 0x000fe20003800200 */
[----:B--2---:R-:W-:-:S04]  /*10b0*/  LOP3.LUT R5, R21, UR13, RZ, 0xfc, !PT ;  /* 0x0000000d15057c12 */ /* 0x004fc8000f8efcff */
[----:B------:R-:W-:-:S13]  /*10c0*/  ISETP.NE.U32.AND P1, PT, R5, RZ, PT ;  /* 0x000000ff0500720c */ /* 0x000fda0003f25070 */
[----:B-1----:R-:W-:Y:S05]  /*10d0*/  @P1 BRA `(.L_x_3384) ;  /* 0x0000000000501947 */ /* 0x002fea0003800000 */
        /* <DEDUP_REMOVED lines=20> */
.L_x_3384:
[----:B------:R-:W-:Y:S01]  /*1220*/  IMAD.U32 R16, RZ, RZ, UR12 ;  /* 0x0000000cff107e24 */ /* 0x000fe2000f8e00ff */
[----:B------:R-:W-:Y:S01]  /*1230*/  MOV R6, R20 ;  /* 0x0000001400067202 */ /* 0x000fe20000000f00 */
[----:B------:R-:W-:Y:S01]  /*1240*/  IMAD.U32 R22, RZ, RZ, UR12 ;  /* 0x0000000cff167e24 */ /* 0x000fe2000f8e00ff */
[----:B------:R-:W-:Y:S01]  /*1250*/  MOV R16, 0x12a0 ;  /* 0x000012a000107802 */ /* 0x000fe20000000f00 */
[----:B------:R-:W-:Y:S02]  /*1260*/  IMAD.U32 R23, RZ, RZ, UR13 ;  /* 0x0000000dff177e24 */ /* 0x000fe4000f8e00ff */
[----:B------:R-:W-:Y:S02]  /*1270*/  IMAD.U32 R17, RZ, RZ, UR13 ;  /* 0x0000000dff117e24 */ /* 0x000fe4000f8e00ff */
[----:B------:R-:W-:-:S07]  /*1280*/  IMAD.MOV.U32 R5, RZ, RZ, R21 ;  /* 0x000000ffff057224 */ /* 0x000fce00078e0015 */
[----:B-----5:R-:W-:Y:S05]  /*1290*/  CALL.REL.NOINC `($__internal_79_$__cuda_sm20_div_s64) ;  /* 0x0000001c00c47944 */ /* 0x020fea0003c00000 */
[----:B------:R-:W-:Y:S02]  /*12a0*/  IMAD.MOV.U32 R30, RZ, RZ, R18 ;  /* 0x000000ffff1e7224 */ /* 0x000fe400078e0012 */
[----:B------:R-:W-:-:S07]  /*12b0*/  IMAD.MOV.U32 R31, RZ, RZ, R19 ;  /* 0x000000ffff1f7224 */ /* 0x000fce00078e0013 */
.L_x_3385:
[----:B------:R-:W-:Y:S05]  /*12c0*/  BSYNC.RECONVERGENT B0 ;  /* 0x0000000000007941 */ /* 0x000fea0003800200 */
.L_x_3383:
[----:B-----5:R-:W-:Y:S01]  /*12d0*/  LOP3.LUT R5, R29, UR13, RZ, 0xfc, !PT ;  /* 0x0000000d1d057c12 */ /* 0x020fe2000f8efcff */
[----:B------:R-:W-:Y:S03]  /*12e0*/  BSSY.RECONVERGENT B0, `(.L_x_3386) ;  /* 0x0000022000007945 */ /* 0x000fe60003800200 */
[----:B------:R-:W-:-:S13]  /*12f0*/  ISETP.NE.U32.AND P1, PT, R5, RZ, PT ;  /* 0x000000ff0500720c */ /* 0x000fda0003f25070 */
[----:B------:R-:W-:Y:S05]  /*1300*/  @P1 BRA `(.L_x_3387) ;  /* 0x0000000000541947 */ /* 0x000fea0003800000 */
[----:B------:R-:W0:Y:S01]  /*1310*/  I2F.U32.RP R10, UR12 ;  /* 0x0000000c000a7d06 */ /* 0x000e220008209000 */
[----:B------:R-:W-:Y:S01]  /*1320*/  IMAD R5, RZ, RZ, -UR12 ;  /* 0x8000000cff057e24 */ /* 0x000fe2000f8e02ff */
[----:B------:R-:W-:Y:S02]  /*1330*/  ISETP.NE.U32.AND P3, PT, RZ, UR12, PT ;  /* 0x0000000cff007c0c */ /* 0x000fe4000bf65070 */
[----:B------:R-:W-:-:S04]  /*1340*/  MOV R29, RZ ;  /* 0x000000ff001d7202 */ /* 0x000fc80000000f00 */
[----:B0-----:R-:W0:Y:S02]  /*1350*/  MUFU.RCP R10, R10 ;  /* 0x0000000a000a7308 */ /* 0x001e240000001000 */
[----:B0-----:R-:W-:-:S06]  /*1360*/  VIADD R6, R10, 0xffffffe ;  /* 0x0ffffffe0a067836 */ /* 0x001fcc0000000000 */
[----:B------:R0:W1:Y:S02]  /*1370*/  F2I.FTZ.U32.TRUNC.NTZ R7, R6 ;  /* 0x0000000600077305 */ /* 0x000064000021f000 */
[----:B0-----:R-:W-:Y:S02]  /*1380*/  HFMA2 R6, -RZ, RZ, 0, 0 ;  /* 0x00000000ff067431 */ /* 0x001fe400000001ff */
        /* <DEDUP_REMOVED lines=10> */
[----:B------:R-:W-:-:S05]  /*1430*/  @!P3 LOP3.LUT R5, RZ, UR12, RZ, 0x33, !PT ;  /* 0x0000000cff05bc12 */ /* 0x000fca000f8e33ff */
[----:B------:R-:W-:Y:S01]  /*1440*/  IMAD.MOV.U32 R28, RZ, RZ, R5 ;  /* 0x000000ffff1c7224 */ /* 0x000fe200078e0005 */
[----:B------:R-:W-:Y:S06]  /*1450*/  BRA `(.L_x_3388) ;  /* 0x0000000000287947 */ /* 0x000fec0003800000 */
.L_x_3387:
        /* <DEDUP_REMOVED lines=8> */
[----:B------:R-:W-:Y:S02]  /*14e0*/  IMAD.MOV.U32 R28, RZ, RZ, R18 ;  /* 0x000000ffff1c7224 */ /* 0x000fe400078e0012 */
[----:B------:R-:W-:-:S07]  /*14f0*/  IMAD.MOV.U32 R29, RZ, RZ, R19 ;  /* 0x000000ffff1d7224 */ /* 0x000fce00078e0013 */
.L_x_3388:
[----:B------:R-:W-:Y:S05]  /*1500*/  BSYNC.RECONVERGENT B0 ;  /* 0x0000000000007941 */ /* 0x000fea0003800200 */
.L_x_3386:
        /* <DEDUP_REMOVED lines=14> */
[----:B------:R-:W-:-:S05]  /*15f0*/  IMAD.HI.U32 R14, R5, R34, RZ ;  /* 0x00000022050e7227 */ /* 0x000fca00078e00ff */
[----:B------:R-:W-:-:S05]  /*1600*/  IADD3 R5, PT, PT, -R14, RZ, RZ ;  /* 0x000000ff0e057210 */ /* 0x000fca0007ffe1ff */
        /* <DEDUP_REMOVED lines=8> */
.L_x_3390:
        /* <DEDUP_REMOVED lines=10> */
.L_x_3391:
[----:B------:R-:W-:Y:S05]  /*1730*/  BSYNC.RECONVERGENT B0 ;  /* 0x0000000000007941 */ /* 0x000fea0003800200 */
.L_x_3389:
        /* <DEDUP_REMOVED lines=22> */
[----:B------:R-:W-:Y:S01]  /*18a0*/  @!P3 LOP3.LUT R18, RZ, UR12, RZ, 0x33, !PT ;  /* 0x0000000cff12bc12 */ /* 0x000fe2000f8e33ff */
[----:B------:R-:W-:Y:S06]  /*18b0*/  BRA `(.L_x_3394) ;  /* 0x0000000000207947 */ /* 0x000fec0003800000 */
.L_x_3393:
        /* <DEDUP_REMOVED lines=8> */
.L_x_3394:
[----:B------:R-:W-:Y:S05]  /*1940*/  BSYNC.RECONVERGENT B0 ;  /* 0x0000000000007941 */ /* 0x000fea0003800200 */
.L_x_3392:
[----:B------:R-:W-:Y:S01]  /*1950*/  ISETP.GE.U32.AND P1, PT, R9, UR20, PT ;  /* 0x0000001409007c0c */ /* 0x000fe2000bf26070 */
[----:B------:R-:W-:Y:S01]  /*1960*/  ULOP3.LUT UR15, UR14, 0xffff, URZ, 0xc0, !UPT ;  /* 0x0000ffff0e0f7892 */ /* 0x000fe2000f8ec0ff */
[----:B------:R-:W-:Y:S01]  /*1970*/  @!P0 LEA R6, P2, R0, UR10, 0x3 ;  /* 0x0000000a00068c11 */ /* 0x000fe2000f8418ff */
[----:B------:R-:W-:Y:S01]  /*1980*/  UIADD3 UR4, UP0, UPT, UR4, 0x2, URZ ;  /* 0x0000000204047890 */ /* 0x000fe2000ff1e0ff */
[----:B------:R-:W-:Y:S01]  /*1990*/  ISETP.GE.AND.EX P1, PT, R4, UR21, PT, P1 ;  /* 0x0000001504007c0c */ /* 0x000fe2000bf26310 */
[----:B------:R-:W-:Y:S01]  /*19a0*/  UIADD3 UR15, UPT, UPT, UR15, 0x1, URZ ;  /* 0x000000010f0f7890 */ /* 0x000fe2000fffe0ff */
[C---:B------:R-:W-:Y:S01]  /*19b0*/  @!P4 LEA R10, P3, R11.reuse, UR10, 0x3 ;  /* 0x0000000a0b0acc11 */ /* 0x040fe2000f8618ff */
[----:B------:R-:W-:Y:S01]  /*19c0*/  UIADD3.X UR5, UPT, UPT, URZ, UR5, URZ, UP0, !UPT ;  /* 0x00000005ff057290 */ /* 0x000fe200087fe4ff */
[----:B------:R-:W-:Y:S01]  /*19d0*/  @!P0 LEA.HI.X R7, R0, UR11, R3, 0x3, P2 ;  /* 0x0000000b00078c11 */ /* 0x000fe200090f1c03 */
[----:B------:R-:W-:Y:S01]  /*19e0*/  ULOP3.LUT UR15, UR15, 0x1fffe, URZ, 0xc0, !UPT ;  /* 0x0001fffe0f0f7892 */ /* 0x000fe2000f8ec0ff */
[C---:B------:R-:W-:Y:S01]  /*19f0*/  @!P5 LEA R16, P2, R2.reuse, UR10, 0x3 ;  /* 0x0000000a0210dc11 */ /* 0x040fe2000f8418ff */
[----:B------:R-:W-:Y:S01]  /*1a00*/  ULEA UR6, UP1, UR16, UR6, 0x1 ;  /* 0x0000000610067291 */ /* 0x000fe2000f8208ff */
[----:B------:R-:W-:Y:S01]  /*1a10*/  @!P4 LEA.HI.X R11, R11, UR11, R8, 0x3, P3 ;  /* 0x0000000b0b0bcc11 */ /* 0x000fe200098f1c08 */
[----:B------:R1:W-:Y:S01]  /*1a20*/  @!P0 STG.E.64 desc[UR18][R6.64], R30 ;  /* 0x0000001e06008986 */ /* 0x0003e2000c101b12 */
[----:B------:R-:W-:Y:S01]  /*1a30*/  @!P5 LEA.HI.X R17, R2, UR11, R13, 0x3, P2 ;  /* 0x0000000b0211dc11 */ /* 0x000fe200090f1c0d */
[----:B------:R-:W-:-:S02]  /*1a40*/  UISETP.NE.U32.AND UP0, UPT, UR4, UR15, UPT ;  /* 0x0000000f0400728c */ /* 0x000fc4000bf05070 */
[C---:B------:R-:W-:Y:S01]  /*1a50*/  @!P1 LEA R8, P3, R9.reuse, UR10, 0x3 ;  /* 0x0000000a09089c11 */ /* 0x040fe2000f8618ff */
[----:B------:R1:W-:Y:S01]  /*1a60*/  @!P4 STG.E.64 desc[UR18][R10.64], R28 ;  /* 0x0000001c0a00c986 */ /* 0x0003e2000c101b12 */
[----:B------:R-:W-:Y:S02]  /*1a70*/  UISETP.NE.AND.EX UP0, UPT, UR5, URZ, UPT, UP0 ;  /* 0x000000ff0500728c */ /* 0x000fe4000bf05300 */
[----:B------:R-:W-:Y:S01]  /*1a80*/  @!P1 LEA.HI.X R9, R9, UR11, R4, 0x3, P3 ;  /* 0x0000000b09099c11 */ /* 0x000fe200098f1c04 */
[----:B------:R1:W-:Y:S01]  /*1a90*/  @!P5 STG.E.64 desc[UR18][R16.64], R14 ;  /* 0x0000000e1000d986 */ /* 0x0003e2000c101b12 */
[----:B------:R-:W-:-:S03]  /*1aa0*/  ULEA.HI.X UR7, UR16, UR7, URZ, 0x1, UP1 ;  /* 0x0000000710077291 */ /* 0x000fc600088f0cff */
[----:B------:R1:W-:Y:S02]  /*1ab0*/  @!P1 STG.E.64 desc[UR18][R8.64], R18 ;  /* 0x0000001208009986 */ /* 0x0003e4000c101b12 */
[----:B------:R-:W-:Y:S07]  /*1ac0*/  BRA.U UP0, `(.L_x_3395) ;  /* 0xffffffe900187547 */ /* 0x000fee000b83ffff */
.L_x_3370:
[----:B------:R-:W-:-:S04]  /*1ad0*/  ULOP3.LUT UR15, UR14, 0x1, URZ, 0xc0, !UPT ;  /* 0x000000010e0f7892 */ /* 0x000fc8000f8ec0ff */
[----:B------:R-:W-:-:S06]  /*1ae0*/  UISETP.NE.U32.AND UP0, UPT, UR15, 0x1, UPT ;  /* 0x000000010f00788c */ /* 0x000fcc000bf05070 */
[----:B------:R-:W-:-:S13]  /*1af0*/  PLOP3.LUT P0, PT, PT, PT, UP0, 0x80, 0x8 ;  /* 0x000000000008781c */ /* 0x000fda0003f0f008 */
        /* <DEDUP_REMOVED lines=13> */
[----:B------:R-:W-:-:S02]  /*1bd0*/  ISETP.GE.U32.AND P2, PT, R9, UR20, PT ;  /* 0x0000001409007c0c */ /* 0x000fc4000bf46070 */
[----:B------:R-:W-:Y:S02]  /*1be0*/  ISETP.GE.U32.AND P3, PT, R3, UR20, PT ;  /* 0x0000001403007c0c */ /* 0x000fe4000bf66070 */
[C---:B------:R-:W-:Y:S02]  /*1bf0*/  @!P0 LEA R22, P4, R13.reuse, UR8, 0x3 ;  /* 0x000000080d168c11 */ /* 0x040fe4000f8818ff */
[----:B------:R-:W-:Y:S02]  /*1c00*/  IADD3.X R0, PT, PT, RZ, R2, RZ, P5, !PT ;  /* 0x00000002ff007210 */ /* 0x000fe40002ffe4ff */
[----:B------:R-:W-:Y:S02]  /*1c10*/  @!P0 LEA.HI.X R23, R13, UR9, R8, 0x3, P4 ;  /* 0x000000090d178c11 */ /* 0x000fe4000a0f1c08 */
[----:B------:R-:W-:Y:S02]  /*1c20*/  ISETP.GE.AND.EX P2, PT, R2, UR21, PT, P2 ;  /* 0x0000001502007c0c */ /* 0x000fe4000bf46320 */
[----:B------:R-:W-:Y:S01]  /*1c30*/  ISETP.GE.AND.EX P3, PT, R0, UR21, PT, P3 ;  /* 0x0000001500007c0c */ /* 0x000fe2000bf66330 */
[----:B------:R-:W2:Y:S01]  /*1c40*/  @!P0 LDG.E.64 R6, desc[UR18][R22.64] ;  /* 0x0000001216068981 */ /* 0x000ea2000c1e1b00 */
[----:B------:R-:W-:-:S02]  /*1c50*/  @!P1 LEA R20, P0, R11, UR8, 0x3 ;  /* 0x000000080b149c11 */ /* 0x000fc4000f8018ff */
[----:B------:R-:W-:Y:S02]  /*1c60*/  CS2R R28, SRZ ;  /* 0x00000000001c7805 */ /* 0x000fe4000001ff00 */
[----:B------:R-:W-:Y:S02]  /*1c70*/  CS2R R14, SRZ ;  /* 0x00000000000e7805 */ /* 0x000fe4000001ff00 */
[----:B------:R-:W-:Y:S02]  /*1c80*/  CS2R R32, SRZ ;  /* 0x0000000000207805 */ /* 0x000fe4000001ff00 */
[----:B------:R-:W-:Y:S02]  /*1c90*/  @!P1 LEA.HI.X R21, R11, UR9, R4, 0x3, P0 ;  /* 0x000000090b159c11 */ /* 0x000fe400080f1c04 */
[----:B------:R-:W-:-:S03]  /*1ca0*/  @!P2 LEA R16, P4, R9, UR8, 0x3 ;  /* 0x000000080910ac11 */ /* 0x000fc6000f8818ff */
[----:B------:R0:W5:Y:S01]  /*1cb0*/  @!P1 LDG.E.64 R28, desc[UR18][R20.64] ;  /* 0x00000012141c9981 */ /* 0x000162000c1e1b00 */
[----:B------:R-:W-:Y:S02]  /*1cc0*/  @!P3 LEA R18, P0, R3, UR8, 0x3 ;  /* 0x000000080312bc11 */ /* 0x000fe4000f8018ff */
        /* <DEDUP_REMOVED lines=28> */
.L_x_3397:
[----:B------:R-:W-:Y:S01]  /*1e90*/  IMAD.U32 R16, RZ, RZ, UR12 ;  /* 0x0000000cff107e24 */ /* 0x000fe2000f8e00ff */
[----:B------:R-:W-:Y:S01]  /*1ea0*/  MOV R17, UR13 ;  /* 0x0000000d00117c02 */ /* 0x000fe20008000f00 */
[----:B------:R-:W-:Y:S01]  /*1eb0*/  IMAD.U32 R22, RZ, RZ, UR12 ;  /* 0x0000000cff167e24 */ /* 0x000fe2000f8e00ff */
[----:B------:R-:W-:Y:S01]  /*1ec0*/  MOV R16, 0x1f00 ;  /* 0x00001f0000107802 */ /* 0x000fe20000000f00 */
[----:B------:R-:W-:Y:S02]  /*1ed0*/  IMAD.U32 R23, RZ, RZ, UR13 ;  /* 0x0000000dff177e24 */ /* 0x000fe4000f8e00ff */
[----:B------:R-:W-:-:S07]  /*1ee0*/  IMAD.MOV.U32 R5, RZ, RZ, R7 ;  /* 0x000000ffff057224 */ /* 0x000fce00078e0007 */
[----:B-----5:R-:W-:Y:S05]  /*1ef0*/  CALL.REL.NOINC `($__internal_79_$__cuda_sm20_div_s64) ;  /* 0x0000001000ac7944 */ /* 0x020fea0003c00000 */
[----:B------:R-:W-:Y:S02]  /*1f00*/  IMAD.MOV.U32 R30, RZ, RZ, R18 ;  /* 0x000000ffff1e7224 */ /* 0x000fe400078e0012 */
[----:B------:R-:W-:-:S07]  /*1f10*/  IMAD.MOV.U32 R31, RZ, RZ, R19 ;  /* 0x000000ffff1f7224 */ /* 0x000fce00078e0013 */
.L_x_3398:
[----:B------:R-:W-:Y:S05]  /*1f20*/  BSYNC.RECONVERGENT B0 ;  /* 0x0000000000007941 */ /* 0x000fea0003800200 */
.L_x_3396:
        /* <DEDUP_REMOVED lines=22> */
[----:B------:R-:W-:-:S04]  /*2090*/  @!P2 LOP3.LUT R5, RZ, UR12, RZ, 0x33, !PT ;  /* 0x0000000cff05ac12 */ /* 0x000fc8000f8e33ff */
[----:B------:R-:W-:Y:S01]  /*20a0*/  MOV R28, R5 ;  /* 0x00000005001c7202 */ /* 0x000fe20000000f00 */
[----:B------:R-:W-:Y:S06]  /*20b0*/  BRA `(.L_x_3401) ;  /* 0x0000000000287947 */ /* 0x000fec0003800000 */
.L_x_3400:
        /* <DEDUP_REMOVED lines=8> */
[----:B------:R-:W-:Y:S02]  /*2140*/  IMAD.MOV.U32 R28, RZ, RZ, R18 ;  /* 0x000000ffff1c7224 */ /* 0x000fe400078e0012 */
[----:B------:R-:W-:-:S07]  /*2150*/  IMAD.MOV.U32 R29, RZ, RZ, R19 ;  /* 0x000000ffff1d7224 */ /* 0x000fce00078e0013 */
.L_x_3401:
[----:B------:R-:W-:Y:S05]  /*2160*/  BSYNC.RECONVERGENT B0 ;  /* 0x0000000000007941 */ /* 0x000fea0003800200 */
.L_x_3399:
        /* <DEDUP_REMOVED lines=25> */
.L_x_3403:
        /* <DEDUP_REMOVED lines=8> */
[----:B------:R-:W-:Y:S01]  /*2380*/  MOV R14, R18 ;  /* 0x00000012000e7202 */ /* 0x000fe20000000f00 */
[----:B------:R-:W-:-:S07]  /*2390*/  IMAD.MOV.U32 R15, RZ, RZ, R19 ;  /* 0x000000ffff0f7224 */ /* 0x000fce00078e0013 */
.L_x_3404:
[----:B------:R-:W-:Y:S05]  /*23a0*/  BSYNC.RECONVERGENT B0 ;  /* 0x0000000000007941 */ /* 0x000fea0003800200 */
.L_x_3402:
        /* <DEDUP_REMOVED lines=24> */
.L_x_3406:
[----:B------:R-:W-:Y:S01]  /*2530*/  IMAD.U32 R16, RZ, RZ, UR12 ;  /* 0x0000000cff107e24 */ /* 0x000fe2000f8e00ff */
[----:B------:R-:W-:Y:S01]  /*2540*/  MOV R22, UR12 ;  /* 0x0000000c00167c02 */ /* 0x000fe20008000f00 */
[----:B------:R-:W-:Y:S01]  /*2550*/  IMAD.U32 R23, RZ, RZ, UR13 ;  /* 0x0000000dff177e24 */ /* 0x000fe2000f8e00ff */
[----:B------:R-:W-:Y:S01]  /*2560*/  MOV R5, R33 ;  /* 0x0000002100057202 */ /* 0x000fe20000000f00 */
[----:B------:R-:W-:Y:S01]  /*2570*/  IMAD.U32 R17, RZ, RZ, UR13 ;  /* 0x0000000dff117e24 */ /* 0x000fe2000f8e00ff */
[----:B------:R-:W-:Y:S01]  /*2580*/  MOV R16, 0x25b0 ;  /* 0x000025b000107802 */ /* 0x000fe20000000f00 */
[----:B------:R-:W-:-:S07]  /*2590*/  IMAD.MOV.U32 R6, RZ, RZ, R32 ;  /* 0x000000ffff067224 */ /* 0x000fce00078e0020 */
[----:B------:R-:W-:Y:S05]  /*25a0*/  CALL.REL.NOINC `($__internal_79_$__cuda_sm20_div_s64) ;  /* 0x0000000c00007944 */ /* 0x000fea0003c00000 */
.L_x_3407:
[----:B------:R-:W-:Y:S05]  /*25b0*/  BSYNC.RECONVERGENT B0 ;  /* 0x0000000000007941 */ /* 0x000fea0003800200 */
.L_x_3405:
[----:B------:R-:W-:Y:S02]  /*25c0*/  ISETP.GE.U32.AND P1, PT, R13, UR20, PT ;  /* 0x000000140d007c0c */ /* 0x000fe4000bf26070 */
[----:B------:R-:W-:Y:S02]  /*25d0*/  ISETP.GE.U32.AND P0, PT, R11, UR20, PT ;  /* 0x000000140b007c0c */ /* 0x000fe4000bf06070 */
[----:B------:R-:W-:Y:S02]  /*25e0*/  ISETP.GE.AND.EX P1, PT, R8, UR21, PT, P1 ;  /* 0x0000001508007c0c */ /* 0x000fe4000bf26310 */
[----:B------:R-:W-:Y:S02]  /*25f0*/  ISETP.GE.U32.AND P2, PT, R9, UR20, PT ;  /* 0x0000001409007c0c */ /* 0x000fe4000bf46070 */
[----:B------:R-:W-:Y:S02]  /*2600*/  ISETP.GE.AND.EX P0, PT, R4, UR21, PT, P0 ;  /* 0x0000001504007c0c */ /* 0x000fe4000bf06300 */
[----:B------:R-:W-:-:S07]  /*2610*/  ISETP.GE.AND.EX P2, PT, R2, UR21, PT, P2 ;  /* 0x0000001502007c0c */ /* 0x000fce000bf46320 */
[----:B------:R-:W-:-:S04]  /*2620*/  @!P1 LEA R6, P3, R13, UR10, 0x3 ;  /* 0x0000000a0d069c11 */ /* 0x000fc8000f8618ff */
[----:B------:R-:W-:Y:S02]  /*2630*/  @!P1 LEA.HI.X R7, R13, UR11, R8, 0x3, P3 ;  /* 0x0000000b0d079c11 */ /* 0x000fe400098f1c08 */
[----:B------:R-:W-:Y:S02]  /*2640*/  ISETP.GE.U32.AND P3, PT, R3, UR20, PT ;  /* 0x0000001403007c0c */ /* 0x000fe4000bf66070 */
[----:B------:R-:W-:Y:S01]  /*2650*/  @!P0 LEA R10, P4, R11, UR10, 0x3 ;  /* 0x0000000a0b0a8c11 */ /* 0x000fe2000f8818ff */
[----:B------:R0:W-:Y:S01]  /*2660*/  @!P1 STG.E.64 desc[UR18][R6.64], R30 ;  /* 0x0000001e06009986 */ /* 0x0001e2000c101b12 */
[----:B------:R-:W-:Y:S02]  /*2670*/  ISETP.GE.AND.EX P3, PT, R0, UR21, PT, P3 ;  /* 0x0000001500007c0c */ /* 0x000fe4000bf66330 */
[----:B------:R-:W-:Y:S02]  /*2680*/  @!P2 LEA R12, P5, R9, UR10, 0x3 ;  /* 0x0000000a090cac11 */ /* 0x000fe4000f8a18ff */
[----:B------:R-:W-:-:S02]  /*2690*/  @!P0 LEA.HI.X R11, R11, UR11, R4, 0x3, P4 ;  /* 0x0000000b0b0b8c11 */ /* 0x000fc4000a0f1c04 */
[----:B------:R-:W-:-:S03]  /*26a0*/  @!P2 LEA.HI.X R13, R9, UR11, R2, 0x3, P5 ;  /* 0x0000000b090dac11 */ /* 0x000fc6000a8f1c02 */
[----:B------:R0:W-:Y:S04]  /*26b0*/  @!P0 STG.E.64 desc[UR18][R10.64], R28 ;  /* 0x0000001c0a008986 */ /* 0x0001e8000c101b12 */
[----:B------:R0:W-:Y:S01]  /*26c0*/  @!P2 STG.E.64 desc[UR18][R12.64], R14 ;  /* 0x0000000e0c00a986 */ /* 0x0001e2000c101b12 */
[----:B------:R-:W-:Y:S05]  /*26d0*/  @P3 EXIT ;  /* 0x000000000000394d */ /* 0x000fea0003800000 */
[----:B------:R-:W-:-:S04]  /*26e0*/  LEA R2, P0, R3, UR10, 0x3 ;  /* 0x0000000a03027c11 */ /* 0x000fc8000f8018ff */
[----:B------:R-:W-:-:S05]  /*26f0*/  LEA.HI.X R3, R3, UR11, R0, 0x3, P0 ;  /* 0x0000000b03037c11 */ /* 0x000fca00080f1c00 */
[----:B------:R-:W-:Y:S01]  /*2700*/  STG.E.64 desc[UR18][R2.64], R18 ;  /* 0x0000001202007986 */ /* 0x000fe2000c101b12 */
[----:B------:R-:W-:Y:S05]  /*2710*/  EXIT ;  /* 0x000000000000794d */ /* 0x000fea0003800000 */
.L_x_3369:
[----:B------:R-:W1:Y:S02]  /*2720*/  S2R R0, SR_TID.X ;  /* 0x0000000000007919 */ /* 0x000e640000002100 */
[----:B-1----:R-:W-:-:S03]  /*2730*/  IMAD.WIDE.U32 R2, R0, 0x4, RZ ;  /* 0x0000000400027825 */ /* 0x002fc600078e00ff */
[----:B------:R-:W-:-:S04]  /*2740*/  ISETP.GE.U32.AND P0, PT, R2, UR22, PT ;  /* 0x0000001602007c0c */ /* 0x000fc8000bf06070 */
[----:B------:R-:W-:-:S13]  /*2750*/  ISETP.GE.AND.EX P0, PT, R3, UR4, PT, P0 ;  /* 0x0000000403007c0c */ /* 0x000fda000bf06300 */
[----:B0-----:R-:W-:Y:S05]  /*2760*/  @P0 EXIT ;  /* 0x000000000000094d */ /* 0x001fea0003800000 */
[----:B------:R-:W-:Y:S01]  /*2770*/  IMAD.MOV.U32 R3, RZ, RZ, RZ ;  /* 0x000000ffff037224 */ /* 0x000fe200078e00ff */
[----:B------:R-:W0:Y:S06]  /*2780*/  LDCU UR5, c[0x0][0x360] ;  /* 0x00006c00ff0577ac */ /* 0x000e2c0008000800 */
.L_x_3420:
[C---:B------:R-:W-:Y:S01]  /*2790*/  IMAD.SHL.U32 R2, R0.reuse, 0x20, RZ ;  /* 0x0000002000027824 */ /* 0x040fe200078e00ff */
[----:B------:R-:W-:-:S04]  /*27a0*/  SHF.L.U64.HI R4, R0, 0x5, R3 ;  /* 0x0000000500047819 */ /* 0x000fc80000010203 */
[----:B------:R-:W-:-:S04]  /*27b0*/  IADD3 R8, P0, PT, R2, UR8, RZ ;  /* 0x0000000802087c10 */ /* 0x000fc8000ff1e0ff */
[----:B------:R-:W-:-:S06]  /*27c0*/  IADD3.X R9, PT, PT, R4, UR9, RZ, P0, !PT ;  /* 0x0000000904097c10 */ /* 0x000fcc00087fe4ff */
[----:B------:R-:W2:Y:S01]  /*27d0*/  LDG.E.ENL2.256 R8, R12, desc[UR18][R8.64] ;  /* 0xfe000012080c797e */ /* 0x000ea20008121908 */
[----:B------:R-:W-:Y:S01]  /*27e0*/  BSSY.RECONVERGENT B0, `(.L_x_3408) ;  /* 0x0000023000007945 */ /* 0x000fe20003800200 */
[----:B--2---:R-:W-:-:S04]  /*27f0*/  LOP3.LUT R5, R13, UR13, RZ, 0xfc, !PT ;  /* 0x0000000d0d057c12 */ /* 0x004fc8000f8efcff */
[----:B------:R-:W-:-:S13]  /*2800*/  ISETP.NE.U32.AND P0, PT, R5, RZ, PT ;  /* 0x000000ff0500720c */ /* 0x000fda0003f05070 */
[----:B------:R-:W-:Y:S05]  /*2810*/  @P0 BRA `(.L_x_3409) ;  /* 0x0000000000540947 */ /* 0x000fea0003800000 */
[----:B------:R-:W1:Y:S01]  /*2820*/  I2F.U32.RP R13, UR12 ;  /* 0x0000000c000d7d06 */ /* 0x000e620008209000 */
[----:B------:R-:W-:Y:S01]  /*2830*/  IMAD R5, RZ, RZ, -UR12 ;  /* 0x8000000cff057e24 */ /* 0x000fe2000f8e02ff */
[----:B------:R-:W-:-:S06]  /*2840*/  ISETP.NE.U32.AND P2, PT, RZ, UR12, PT ;  /* 0x0000000cff007c0c */ /* 0x000fcc000bf45070 */
[----:B-1----:R-:W1:Y:S02]  /*2850*/  MUFU.RCP R13, R13 ;  /* 0x0000000d000d7308 */ /* 0x002e640000001000 */
[----:B-1----:R-:W-:Y:S02]  /*2860*/  VIADD R6, R13, 0xffffffe ;  /* 0x0ffffffe0d067836 */ /* 0x002fe40000000000 */
[----:B------:R-:W-:-:S04]  /*2870*/  IMAD.MOV.U32 R13, RZ, RZ, RZ ;  /* 0x000000ffff0d7224 */ /* 0x000fc800078e00ff */
[----:B------:R1:W2:Y:S02]  /*2880*/  F2I.FTZ.U32.TRUNC.NTZ R7, R6 ;  /* 0x0000000600077305 */ /* 0x0002a4000021f000 */
[----:B-1----:R-:W-:Y:S02]  /*2890*/  HFMA2 R6, -RZ, RZ, 0, 0 ;  /* 0x00000000ff067431 */ /* 0x002fe400000001ff */
[----:B--2---:R-:W-:-:S04]  /*28a0*/  IMAD R5, R5, R7, RZ ;  /* 0x0000000705057224 */ /* 0x004fc800078e02ff */
        /* <DEDUP_REMOVED lines=12> */
.L_x_3409:
[----:B------:R-:W-:Y:S01]  /*2970*/  IMAD.U32 R16, RZ, RZ, UR12 ;  /* 0x0000000cff107e24 */ /* 0x000fe2000f8e00ff */
[----:B------:R-:W-:Y:S01]  /*2980*/  MOV R17, UR13 ;  /* 0x0000000d00117c02 */ /* 0x000fe20008000f00 */
[----:B------:R-:W-:Y:S01]  /*2990*/  IMAD.U32 R22, RZ, RZ, UR12 ;  /* 0x0000000cff167e24 */ /* 0x000fe2000f8e00ff */
[----:B------:R-:W-:Y:S01]  /*29a0*/  MOV R16, 0x29f0 ;  /* 0x000029f000107802 */ /* 0x000fe20000000f00 */
[----:B------:R-:W-:Y:S02]  /*29b0*/  IMAD.U32 R23, RZ, RZ, UR13 ;  /* 0x0000000dff177e24 */ /* 0x000fe4000f8e00ff */
[----:B------:R-:W-:Y:S02]  /*29c0*/  IMAD.MOV.U32 R6, RZ, RZ, R12 ;  /* 0x000000ffff067224 */ /* 0x000fe400078e000c */
[----:B------:R-:W-:-:S07]  /*29d0*/  IMAD.MOV.U32 R5, RZ, RZ, R13 ;  /* 0x000000ffff057224 */ /* 0x000fce00078e000d */
[----:B0-----:R-:W-:Y:S05]  /*29e0*/  CALL.REL.NOINC `($__internal_79_$__cuda_sm20_div_s64) ;  /* 0x0000000400f07944 */ /* 0x001fea0003c00000 */
[----:B------:R-:W-:Y:S02]  /*29f0*/  IMAD.MOV.U32 R12, RZ, RZ, R18 ;  /* 0x000000ffff0c7224 */ /* 0x000fe400078e0012 */
[----:B------:R-:W-:-:S07]  /*2a00*/  IMAD.MOV.U32 R13, RZ, RZ, R19 ;  /* 0x000000ffff0d7224 */ /* 0x000fce00078e0013 */
.L_x_3410:
[----:B0-----:R-:W-:Y:S05]  /*2a10*/  BSYNC.RECONVERGENT B0 ;  /* 0x0000000000007941 */ /* 0x001fea0003800200 */
.L_x_3408:
        /* <DEDUP_REMOVED lines=8> */
[----:B0-----:R-:W-:Y:S01]  /*2aa0*/  IADD3 R6, PT, PT, R15, 0xffffffe, RZ ;  /* 0x0ffffffe0f067810 */ /* 0x001fe20007ffe0ff */
[----:B------:R-:W-:-:S05]  /*2ab0*/  IMAD.MOV.U32 R15, RZ, RZ, RZ ;  /* 0x000000ffff0f7224 */ /* 0x000fca00078e00ff */
        /* <DEDUP_REMOVED lines=15> */
.L_x_3412:
        /* <DEDUP_REMOVED lines=10> */
.L_x_3413:
[----:B------:R-:W-:Y:S05]  /*2c50*/  BSYNC.RECONVERGENT B0 ;  /* 0x0000000000007941 */ /* 0x000fea0003800200 */
.L_x_3411:
        /* <DEDUP_REMOVED lines=9> */
[----:B------:R-:W-:-:S04]  /*2cf0*/  HFMA2 R9, -RZ, RZ, 0, 0 ;  /* 0x00000000ff097431 */ /* 0x000fc800000001ff */
        /* <DEDUP_REMOVED lines=15> */
.L_x_3415:
        /* <DEDUP_REMOVED lines=10> */
.L_x_3416:
[----:B------:R-:W-:Y:S05]  /*2e90*/  BSYNC.RECONVERGENT B0 ;  /* 0x0000000000007941 */ /* 0x000fea0003800200 */
.L_x_3414:
[----:B------:R-:W-:Y:S01]  /*2ea0*/  LOP3.LUT R5, R11, UR13, RZ, 0xfc, !PT ;  /* 0x0000000d0b057c12 */ /* 0x000fe2000f8efcff */
[----:B------:R-:W-:Y:S03]  /*2eb0*/  BSSY.RECONVERGENT B0, `(.L_x_3417) ;  /* 0x0000022000007945 */ /* 0x000fe60003800200 */
[----:B------:R-:W-:-:S13]  /*2ec0*/  ISETP.NE.U32.AND P0, PT, R5, RZ, PT ;  /* 0x000000ff0500720c */ /* 0x000fda0003f05070 */
[----:B------:R-:W-:Y:S05]  /*2ed0*/  @P0 BRA `(.L_x_3418) ;  /* 0x0000000000540947 */ /* 0x000fea0003800000 */
[----:B------:R-:W0:Y:S01]  /*2ee0*/  I2F.U32.RP R11, UR12 ;  /* 0x0000000c000b7d06 */ /* 0x000e220008209000 */
[----:B------:R-:W-:Y:S02]  /*2ef0*/  IADD3 R5, PT, PT, RZ, -UR12, RZ ;  /* 0x8000000cff057c10 */ /* 0x000fe4000fffe0ff */
[----:B------:R-:W-:-:S05]  /*2f00*/  ISETP.NE.U32.AND P2, PT, RZ, UR12, PT ;  /* 0x0000000cff007c0c */ /* 0x000fca000bf45070 */
        /* <DEDUP_REMOVED lines=15> */
[----:B------:R-:W-:-:S05]  /*3000*/  @!P2 LOP3.LUT R5, RZ, UR12, RZ, 0x33, !PT ;  /* 0x0000000cff05ac12 */ /* 0x000fca000f8e33ff */
[----:B------:R-:W-:Y:S01]  /*3010*/  IMAD.MOV.U32 R10, RZ, RZ, R5 ;  /* 0x000000ffff0a7224 */ /* 0x000fe200078e0005 */
[----:B------:R-:W-:Y:S06]  /*3020*/  BRA `(.L_x_3419) ;  /* 0x0000000000287947 */ /* 0x000fec0003800000 */
.L_x_3418:
        /* <DEDUP_REMOVED lines=8> */
[----:B------:R-:W-:Y:S01]  /*30b0*/  IMAD.MOV.U32 R10, RZ, RZ, R18 ;  /* 0x000000ffff0a7224 */ /* 0x000fe200078e0012 */
[----:B------:R-:W-:-:S07]  /*30c0*/  MOV R11, R19 ;  /* 0x00000013000b7202 */ /* 0x000fce0000000f00 */
.L_x_3419:
[----:B------:R-:W-:Y:S05]  /*30d0*/  BSYNC.RECONVERGENT B0 ;  /* 0x0000000000007941 */ /* 0x000fea0003800200 */
.L_x_3417:
        /* <DEDUP_REMOVED lines=13> */
        .weak           $__internal_79_$__cuda_sm20_div_s64
        .type           $__internal_79_$__cuda_sm20_div_s64,@function
        .size           $__internal_79_$__cuda_sm20_div_s64,($__internal_80_$__cuda_sm20_div_u16 - $__internal_79_$__cuda_sm20_div_s64)
$__internal_79_$__cuda_sm20_div_s64:
[-C--:B------:R-:W-:Y:S02]  /*31b0*/  IADD3 R19, P6, PT, RZ, -R22.reuse, RZ ;  /* 0x80000016ff137210 */ /* 0x080fe40007fde0ff */
[----:B------:R-:W-:Y:S02]  /*31c0*/  ISETP.GE.AND P3, PT, R17, RZ, PT ;  /* 0x000000ff1100720c */ /* 0x000fe40003f66270 */
[----:B------:R-:W-:Y:S01]  /*31d0*/  P2R R20, PR, RZ, 0x1 ;  /* 0x00000001ff147803 */ /* 0x000fe20000000000 */
[----:B------:R-:W-:Y:S01]  /*31e0*/  IMAD.X R24, RZ, RZ, ~R17, P6 ;  /* 0x000000ffff187224 */ /* 0x000fe200030e0e11 */
[----:B------:R-:W-:Y:S02]  /*31f0*/  SEL R18, R19, R22, !P3 ;  /* 0x0000001613127207 */ /* 0x000fe40005800000 */
[----:B------:R-:W-:Y:S02]  /*3200*/  ISETP.NE.U32.AND P0, PT, R22, RZ, PT ;  /* 0x000000ff1600720c */ /* 0x000fe40003f05070 */
[----:B------:R-:W-:-:S04]  /*3210*/  SEL R19, R24, R17, !P3 ;  /* 0x0000001118137207 */ /* 0x000fc80005800000 */
[----:B------:R-:W0:Y:S08]  /*3220*/  I2F.U64.RP R23, R18 ;  /* 0x0000001200177312 */ /* 0x000e300000309000 */
[----:B0-----:R-:W0:Y:S02]  /*3230*/  MUFU.RCP R7, R23 ;  /* 0x0000001700077308 */ /* 0x001e240000001000 */
[----:B0-----:R-:W-:-:S06]  /*3240*/  VIADD R7, R7, 0x1ffffffe ;  /* 0x1ffffffe07077836 */ /* 0x001fcc0000000000 */
[----:B------:R0:W1:Y:S02]  /*3250*/  F2I.U64.TRUNC R26, R7 ;  /* 0x00000007001a7311 */ /* 0x000064000020d800 */
[----:B0-----:R-:W-:Y:S01]  /*3260*/  P2R R7, PR, RZ, 0x1 ;  /* 0x00000001ff077803 */ /* 0x001fe20000000000 */
[----:B-1----:R-:W-:-:S04]  /*3270*/  IMAD.WIDE.U32 R24, R26, R18, RZ ;  /* 0x000000121a187225 */ /* 0x002fc800078e00ff */
[C---:B------:R-:W-:Y:S01]  /*3280*/  IMAD R21, R26.reuse, R19, R25 ;  /* 0x000000131a157224 */ /* 0x040fe200078e0219 */
[----:B------:R-:W-:Y:S01]  /*3290*/  IADD3 R24, P3, PT, RZ, -R24, RZ ;  /* 0x80000018ff187210 */ /* 0x000fe20007f7e0ff */
[----:B------:R-:W-:Y:S02]  /*32a0*/  IMAD.MOV.U32 R37, RZ, RZ, R26 ;  /* 0x000000ffff257224 */ /* 0x000fe400078e001a */
[----:B------:R-:W-:Y:S02]  /*32b0*/  IMAD R21, R27, R18, R21 ;  /* 0x000000121b157224 */ /* 0x000fe400078e0215 */
[----:B------:R-:W-:-:S03]  /*32c0*/  IMAD.HI.U32 R36, R26, R24, RZ ;  /* 0x000000181a247227 */ /* 0x000fc600078e00ff */
[----:B------:R-:W-:-:S05]  /*32d0*/  IADD3.X R21, PT, PT, RZ, ~R21, RZ, P3, !PT ;  /* 0x80000015ff157210 */ /* 0x000fca0001ffe4ff */
[----:B------:R-:W-:-:S04]  /*32e0*/  IMAD.WIDE.U32 R22, P3, R26, R21, R36 ;  /* 0x000000151a167225 */ /* 0x000fc80007860024 */
[----:B------:R-:W-:-:S04]  /*32f0*/  IMAD.HI.U32 R24, P6, R27, R24, R22 ;  /* 0x000000181b187227 */ /* 0x000fc800078c0016 */
[----:B------:R-:W-:-:S04]  /*3300*/  IMAD.HI.U32 R22, R27, R21, RZ ;  /* 0x000000151b167227 */ /* 0x000fc800078e00ff */
[----:B------:R-:W-:Y:S02]  /*3310*/  IMAD R21, R27, R21, RZ ;  /* 0x000000151b157224 */ /* 0x000fe400078e02ff */
[----:B------:R-:W-:-:S03]  /*3320*/  IMAD.X R22, R22, 0x1, R27, P3 ;  /* 0x0000000116167824 */ /* 0x000fc600018e061b */
[----:B------:R-:W-:-:S04]  /*3330*/  IADD3 R23, P3, PT, R21, R24, RZ ;  /* 0x0000001815177210 */ /* 0x000fc80007f7e0ff */
[----:B------:R-:W-:Y:S01]  /*3340*/  IADD3.X R25, PT, PT, RZ, RZ, R22, P3, P6 ;  /* 0x000000ffff197210 */ /* 0x000fe20001fec416 */
[----:B------:R-:W-:-:S04]  /*3350*/  IMAD.WIDE.U32 R26, R23, R18, RZ ;  /* 0x00000012171a7225 */ /* 0x000fc800078e00ff */
[----:B------:R-:W-:Y:S01]  /*3360*/  IMAD R24, R23, R19, R27 ;  /* 0x0000001317187224 */ /* 0x000fe200078e021b */
[----:B------:R-:W-:-:S03]  /*3370*/  IADD3 R26, P3, PT, RZ, -R26, RZ ;  /* 0x8000001aff1a7210 */ /* 0x000fc60007f7e0ff */
[----:B------:R-:W-:Y:S02]  /*3380*/  IMAD R24, R25, R18, R24 ;  /* 0x0000001219187224 */ /* 0x000fe400078e0218 */
[----:B------:R-:W-:-:S04]  /*3390*/  IMAD.HI.U32 R22, R23, R26, RZ ;  /* 0x0000001a17167227 */ /* 0x000fc800078e00ff */
[----:B------:R-:W-:-:S04]  /*33a0*/  IMAD.X R24, RZ, RZ, ~R24, P3 ;  /* 0x000000ffff187224 */ /* 0x000fc800018e0e18 */
[----:B------:R-:W-:-:S04]  /*33b0*/  IMAD.WIDE.U32 R36, P3, R23, R24, R22 ;  /* 0x0000001817247225 */ /* 0x000fc80007860016 */
[----:B------:R-:W-:-:S04]  /*33c0*/  IMAD.HI.U32 R22, R25, R24, RZ ;  /* 0x0000001819167227 */ /* 0x000fc800078e00ff */
[----:B------:R-:W-:Y:S01]  /*33d0*/  IMAD.X R22, R22, 0x1, R25, P3 ;  /* 0x0000000116167824 */ /* 0x000fe200018e0619 */
[----:B------:R-:W-:Y:S01]  /*33e0*/  IADD3 R23, P3, PT, RZ, -R6, RZ ;  /* 0x80000006ff177210 */ /* 0x000fe20007f7e0ff */
[----:B------:R-:W-:-:S03]  /*33f0*/  IMAD.HI.U32 R21, P6, R25, R26, R36 ;  /* 0x0000001a19157227 */ /* 0x000fc600078c0024 */
[----:B------:R-:W-:Y:S01]  /*3400*/  IADD3.X R26, PT, PT, RZ, ~R5, RZ, P3, !PT ;  /* 0x80000005ff1a7210 */ /* 0x000fe20001ffe4ff */
[----:B------:R-:W-:Y:S01]  /*3410*/  IMAD R24, R25, R24, RZ ;  /* 0x0000001819187224 */ /* 0x000fe200078e02ff */
[----:B------:R-:W-:Y:S01]  /*3420*/  ISETP.GE.AND P3, PT, R5, RZ, PT ;  /* 0x000000ff0500720c */ /* 0x000fe20003f66270 */
[----:B------:R-:W-:-:S03]  /*3430*/  IMAD.MOV.U32 R25, RZ, RZ, RZ ;  /* 0x000000ffff197224 */ /* 0x000fc600078e00ff */
[----:B------:R-:W-:Y:S02]  /*3440*/  SEL R23, R23, R6, !P3 ;  /* 0x0000000617177207 */ /* 0x000fe40005800000 */
[----:B------:R-:W-:Y:S02]  /*3450*/  SEL R26, R26, R5, !P3 ;  /* 0x000000051a1a7207 */ /* 0x000fe40005800000 */
[----:B------:R-:W-:Y:S02]  /*3460*/  IADD3 R21, P3, PT, R24, R21, RZ ;  /* 0x0000001518157210 */ /* 0x000fe40007f7e0ff */
[----:B------:R-:W-:-:S03]  /*3470*/  LOP3.LUT R5, R17, R5, RZ, 0x3c, !PT ;  /* 0x0000000511057212 */ /* 0x000fc600078e3cff */
[----:B------:R-:W-:-:S04]  /*3480*/  IMAD.HI.U32 R24, R21, R23, RZ ;  /* 0x0000001715187227 */ /* 0x000fc800078e00ff */
[----:B------:R-:W-:Y:S01]  /*3490*/  IMAD.WIDE.U32 R24, R21, R26, R24 ;  /* 0x0000001a15187225 */ /* 0x000fe200078e0018 */
[----:B------:R-:W-:-:S05]  /*34a0*/  IADD3.X R21, PT, PT, RZ, RZ, R22, P3, P6 ;  /* 0x000000ffff157210 */ /* 0x000fca0001fec416 */
[----:B------:R-:W-:-:S04]  /*34b0*/  IMAD.HI.U32 R22, P6, R21, R23, R24 ;  /* 0x0000001715167227 */ /* 0x000fc800078c0018 */
[CC--:B------:R-:W-:Y:S02]  /*34c0*/  IMAD R25, R21.reuse, R26.reuse, RZ ;  /* 0x0000001a15197224 */ /* 0x0c0fe400078e02ff */
[----:B------:R-:W-:-:S03]  /*34d0*/  IMAD.HI.U32 R6, R21, R26, RZ ;  /* 0x0000001a15067227 */ /* 0x000fc600078e00ff */
[----:B------:R-:W-:Y:S01]  /*34e0*/  IADD3 R25, P3, PT, R25, R22, RZ ;  /* 0x0000001619197210 */ /* 0x000fe20007f7e0ff */
[----:B------:R-:W-:-:S04]  /*34f0*/  IMAD.X R6, RZ, RZ, R6, P6 ;  /* 0x000000ffff067224 */ /* 0x000fc800030e0606 */
[----:B------:R-:W-:-:S04]  /*3500*/  IMAD.WIDE.U32 R36, R25, R18, RZ ;  /* 0x0000001219247225 */ /* 0x000fc800078e00ff */
[----:B------:R-:W-:Y:S01]  /*3510*/  IMAD.X R21, RZ, RZ, R6, P3 ;  /* 0x000000ffff157224 */ /* 0x000fe200018e0606 */
[----:B------:R-:W-:Y:S01]  /*3520*/  IADD3 R23, P3, PT, -R36, R23, RZ ;  /* 0x0000001724177210 */ /* 0x000fe20007f7e1ff */
[----:B------:R-:W-:-:S03]  /*3530*/  IMAD R6, R25, R19, R37 ;  /* 0x0000001319067224 */ /* 0x000fc600078e0225 */
[-C--:B------:R-:W-:Y:S01]  /*3540*/  ISETP.GE.U32.AND P0, PT, R23, R18.reuse, PT ;  /* 0x000000121700720c */ /* 0x080fe20003f06070 */
[-C--:B------:R-:W-:Y:S01]  /*3550*/  IMAD R27, R21, R18.reuse, R6 ;  /* 0x00000012151b7224 */ /* 0x080fe200078e0206 */
[----:B------:R-:W-:-:S03]  /*3560*/  IADD3 R6, P6, PT, R23, -R18, RZ ;  /* 0x8000001217067210 */ /* 0x000fc60007fde0ff */
[----:B------:R-:W-:-:S05]  /*3570*/  IMAD.X R27, R26, 0x1, ~R27, P3 ;  /* 0x000000011a1b7824 */ /* 0x000fca00018e0e1b */
[----:B------:R-:W-:-:S04]  /*3580*/  ISETP.GE.U32.AND.EX P3, PT, R27, R19, PT, P0 ;  /* 0x000000131b00720c */ /* 0x000fc80003f66100 */
[----:B------:R-:W-:Y:S02]  /*3590*/  SEL R23, R6, R23, P3 ;  /* 0x0000001706177207 */ /* 0x000fe40001800000 */
[----:B------:R-:W-:Y:S02]  /*35a0*/  IADD3.X R6, PT, PT, R27, ~R19, RZ, P6, !PT ;  /* 0x800000131b067210 */ /* 0x000fe400037fe4ff */
[----:B------:R-:W-:Y:S02]  /*35b0*/  IADD3 R22, P6, PT, R25, 0x1, RZ ;  /* 0x0000000119167810 */ /* 0x000fe40007fde0ff */
[----:B------:R-:W-:Y:S02]  /*35c0*/  SEL R27, R6, R27, P3 ;  /* 0x0000001b061b7207 */ /* 0x000fe40001800000 */
[----:B------:R-:W-:Y:S01]  /*35d0*/  SEL R22, R22, R25, P3 ;  /* 0x0000001916167207 */ /* 0x000fe20001800000 */
[----:B------:R-:W-:Y:S01]  /*35e0*/  IMAD.X R24, RZ, RZ, R21, P6 ;  /* 0x000000ffff187224 */ /* 0x000fe200030e0615 */
[----:B------:R-:W-:-:S04]  /*35f0*/  ISETP.GE.U32.AND P0, PT, R23, R18, PT ;  /* 0x000000121700720c */ /* 0x000fc80003f06070 */
[----:B------:R-:W-:Y:S02]  /*3600*/  SEL R24, R24, R21, P3 ;  /* 0x0000001518187207 */ /* 0x000fe40001800000 */
[----:B------:R-:W-:Y:S02]  /*3610*/  IADD3 R21, P6, PT, R22, 0x1, RZ ;  /* 0x0000000116157810 */ /* 0x000fe40007fde0ff */
[----:B------:R-:W-:Y:S02]  /*3620*/  ISETP.GE.U32.AND.EX P3, PT, R27, R19, PT, P0 ;  /* 0x000000131b00720c */ /* 0x000fe40003f66100 */
[----:B------:R-:W-:Y:S01]  /*3630*/  ISETP.NE.AND P0, PT, R20, RZ, PT ;  /* 0x000000ff1400720c */ /* 0x000fe20003f05270 */
[----:B------:R-:W-:Y:S01]  /*3640*/  IMAD.X R19, RZ, RZ, R24, P6 ;  /* 0x000000ffff137224 */ /* 0x000fe200030e0618 */
[----:B------:R-:W-:Y:S02]  /*3650*/  SEL R21, R21, R22, P3 ;  /* 0x0000001615157207 */ /* 0x000fe40001800000 */
[----:B------:R-:W-:-:S02]  /*3660*/  ISETP.GE.AND P6, PT, R5, RZ, PT ;  /* 0x000000ff0500720c */ /* 0x000fc40003fc6270 */
[----:B------:R-:W-:Y:S02]  /*3670*/  SEL R19, R19, R24, P3 ;  /* 0x0000001813137207 */ /* 0x000fe40001800000 */
[----:B------:R-:W-:-:S04]  /*3680*/  IADD3 R18, P3, PT, RZ, -R21, RZ ;  /* 0x80000015ff127210 */ /* 0x000fc80007f7e0ff */
[----:B------:R-:W-:Y:S01]  /*3690*/  SEL R18, R18, R21, !P6 ;  /* 0x0000001512127207 */ /* 0x000fe20007000000 */
[----:B------:R-:W-:Y:S01]  /*36a0*/  IMAD.X R6, RZ, RZ, ~R19, P3 ;  /* 0x000000ffff067224 */ /* 0x000fe200018e0e13 */
[----:B------:R-:W-:-:S04]  /*36b0*/  ISETP.NE.AND P3, PT, R7, RZ, PT ;  /* 0x000000ff0700720c */ /* 0x000fc80003f65270 */
[----:B------:R-:W-:Y:S01]  /*36c0*/  ISETP.NE.AND.EX P3, PT, R17, RZ, PT, P3 ;  /* 0x000000ff1100720c */ /* 0x000fe20003f65330 */
[----:B------:R-:W-:Y:S01]  /*36d0*/  IMAD.MOV.U32 R17, RZ, RZ, 0x0 ;  /* 0x00000000ff117424 */ /* 0x000fe200078e00ff */
[----:B------:R-:W-:Y:S02]  /*36e0*/  SEL R6, R6, R19, !P6 ;  /* 0x0000001306067207 */ /* 0x000fe40007000000 */
[----:B------:R-:W-:Y:S02]  /*36f0*/  SEL R18, R18, 0xffffffff, P3 ;  /* 0xffffffff12127807 */ /* 0x000fe40001800000 */
[----:B------:R-:W-:Y:S01]  /*3700*/  SEL R19, R6, 0xffffffff, P3 ;  /* 0xffffffff06137807 */ /* 0x000fe20001800000 */
[----:B------:R-:W-:Y:S06]  /*3710*/  RET.REL.NODEC R16 `(_ZN2at6native61_GLOBAL__N__44eb8e94_28_ForeachBinaryOpScalarList_cu_dda10a6925multi_tensor_apply_kernelINS1_28TensorListScalarListMetadataIlLi2EEENS1_25BinaryOpScalarListFunctorIlLi2ELi1ELi1EEEJSt7dividesIlEEEEvT_T0_DpT1_) ;  /* 0xffffffc810387950 */ /* 0x000fec0003c3ffff */
        .weak           $__internal_80_$__cuda_sm20_div_u16
        .type           $__internal_80_$__cuda_sm20_div_u16,@function
        .size           $__internal_80_$__cuda_sm20_div_u16,(.L_x_4309 - $__internal_80_$__cuda_sm20_div_u16)
$__internal_80_$__cuda_sm20_div_u16:
[----:B------:R-:W0:Y:S01]  /*3720*/  I2F.U16 R0, UR14 ;  /* 0x0000000e00007d06 */ /* 0x000e220008101000 */
[----:B------:R-:W-:Y:S01]  /*3730*/  HFMA2 R2, -RZ, RZ, 15, 0 ;  /* 0x4b800000ff027431 */ /* 0x000fe200000001ff */
        /* <DEDUP_REMOVED lines=17> */
[----:B------:R-:W-:Y:S05]  /*3850*/  RET.REL.NODEC R2 `(_ZN2at6native61_GLOBAL__N__44eb8e94_28_ForeachBinaryOpScalarList_cu_dda10a6925multi_tensor_apply_kernelINS1_28TensorListScalarListMetadataIlLi2EEENS1_25BinaryOpScalarListFunctorIlLi2ELi1ELi1EEEJSt7dividesIlEEEEvT_T0_DpT1_) ;  /* 0xffffffc402e87950 */ /* 0x000fea0003c3ffff */
.L_x_3421:
        /* <DEDUP_REMOVED lines=10> */
.L_x_4309:


//--------------------- .text._ZN2at6native61_GLOBAL__N__44eb8e94_28_ForeachBinaryOpScalarList_cu_dda10a6925multi_tensor_apply_kernelINS1_28TensorListScalarListMetadataIiLi2EEENS1_25BinaryOpScalarListFunctorIiLi2ELi1ELi1EEEJSt7dividesIiEEEEvT_T0_DpT1_ --------------------------
	.section	.text._ZN2at6native61_GLOBAL__N__44eb8e94_28_ForeachBinaryOpScalarList_cu_dda10a6925multi_tensor_apply_kernelINS1_28TensorListScalarListMetadataIiLi2EEENS1_25BinaryOpScalarListFunctorIiLi2ELi1ELi1EEEJSt7dividesIiEEEEvT_T0_DpT1_,"ax",@progbits
	.align	128
.text._ZN2at6native61_GLOBAL__N__44eb8e94_28_ForeachBinaryOpScalarList_cu_dda10a6925multi_tensor_apply_kernelINS1_28TensorListScalarListMetadataIiLi2EEENS1_25BinaryOpScalarListFunctorIiLi2ELi1ELi1EEEJSt7dividesIiEEEEvT_T0_DpT1_:
        .type           _ZN2at6native61_GLOBAL__N__44eb8e94_28_ForeachBinaryOpScalarList_cu_dda10a6925multi_tensor_apply_kernelINS1_28TensorListScalarListMetadataIiLi2EEENS1_25BinaryOpScalarListFunctorIiLi2ELi1ELi1EEEJSt7dividesIiEEEEvT_T0_DpT1_,@function
        .size           _ZN2at6native61_GLOBAL__N__44eb8e94_28_ForeachBinaryOpScalarList_cu_dda10a6925multi_tensor_apply_kernelINS1_28TensorListScalarListMetadataIiLi2EEENS1_25BinaryOpScalarListFunctorIiLi2ELi1ELi1EEEJSt7dividesIiEEEEvT_T0_DpT1_,(.L_x_4312 - _ZN2at6native61_GLOBAL__N__44eb8e94_28_ForeachBinaryOpScalarList_cu_dda10a6925multi_tensor_apply_kernelINS1_28TensorListScalarListMetadataIiLi2EEENS1_25BinaryOpScalarListFunctorIiLi2ELi1ELi1EEEJSt7dividesIiEEEEvT_T0_DpT1_)
        .other          _ZN2at6native61_GLOBAL__N__44eb8e94_28_ForeachBinaryOpScalarList_cu_dda10a6925multi_tensor_apply_kernelINS1_28TensorListScalarListMetadataIiLi2EEENS1_25BinaryOpScalarListFunctorIiLi2ELi1ELi1EEEJSt7dividesIiEEEEvT_T0_DpT1_,@"STO_CUDA_ENTRY STV_DEFAULT"
_ZN2at6native61_GLOBAL__N__44eb8e94_28_ForeachBinaryOpScalarList_cu_dda10a6925multi_tensor_apply_kernelINS1_28TensorListScalarListMetadataIiLi2EEENS1_25BinaryOpScalarListFunctorIiLi2ELi1ELi1EEEJSt7dividesIiEEEEvT_T0_DpT1_:
        /* <DEDUP_REMOVED lines=40> */
[----:B--2---:R-:W-:Y:S05]  /*0280*/  CALL.REL.NOINC `($__internal_81_$__cuda_sm20_div_u16) ;  /* 0x00000020006c7944 */ /* 0x004fea0003c00000 */
        /* <DEDUP_REMOVED lines=13> */
.L_x_3440:
[----:B0-----:R-:W-:Y:S01]  /*0360*/  IADD3 R21, P0, PT, R20, UR6, RZ ;  /* 0x0000000614157c10 */ /* 0x001fe2000ff1e0ff */
[----:B------:R-:W-:Y:S02]  /*0370*/  IMAD.MOV.U32 R26, RZ, RZ, RZ ;  /* 0x000000ffff1a7224 */ /* 0x000fe400078e00ff */
[----:B-1----:R-:W-:Y:S01]  /*0380*/  IMAD.MOV.U32 R4, RZ, RZ, RZ ;  /* 0x000000ffff047224 */ /* 0x002fe200078e00ff */
[C---:B------:R-:W-:Y:S01]  /*0390*/  ISETP.GE.U32.AND P4, PT, R21.reuse, R23, PT ;  /* 0x000000171500720c */ /* 0x040fe20003f86070 */
[----:B------:R-:W-:Y:S01]  /*03a0*/  IMAD.X R11, RZ, RZ, UR7, P0 ;  /* 0x00000007ff0b7e24 */ /* 0x000fe200080e06ff */
[----:B------:R-:W-:-:S04]  /*03b0*/  IADD3 R10, P0, PT, R21, UR14, RZ ;  /* 0x0000000e150a7c10 */ /* 0x000fc8000ff1e0ff */
[-C--:B------:R-:W-:Y:S01]  /*03c0*/  ISETP.GE.AND.EX P4, PT, R11, R22.reuse, PT, P4 ;  /* 0x000000160b00720c */ /* 0x080fe20003f86340 */
[----:B------:R-:W-:Y:S01]  /*03d0*/  IMAD.X R9, RZ, RZ, R11, P0 ;  /* 0x000000ffff097224 */ /* 0x000fe200000e060b */
[C---:B------:R-:W-:Y:S02]  /*03e0*/  IADD3 R8, P0, PT, R10.reuse, UR14, RZ ;  /* 0x0000000e0a087c10 */ /* 0x040fe4000ff1e0ff */
[-C--:B------:R-:W-:Y:S02]  /*03f0*/  ISETP.GE.U32.AND P2, PT, R10, R23.reuse, PT ;  /* 0x000000170a00720c */ /* 0x080fe40003f46070 */
[C---:B-----5:R-:W-:Y:S01]  /*0400*/  IADD3 R6, P5, PT, R8.reuse, UR14, RZ ;  /* 0x0000000e08067c10 */ /* 0x060fe2000ffbe0ff */
[----:B------:R-:W-:Y:S01]  /*0410*/  IMAD.X R7, RZ, RZ, R9, P0 ;  /* 0x000000ffff077224 */ /* 0x000fe200000e0609 */
[----:B------:R-:W-:Y:S02]  /*0420*/  ISETP.GE.AND.EX P2, PT, R9, R22, PT, P2 ;  /* 0x000000160900720c */ /* 0x000fe40003f46320 */
[-C--:B------:R-:W-:Y:S01]  /*0430*/  ISETP.GE.U32.AND P3, PT, R8, R23.reuse, PT ;  /* 0x000000170800720c */ /* 0x080fe20003f66070 */
[----:B--23--:R-:W-:Y:S01]  /*0440*/  IMAD.X R5, RZ, RZ, R7, P5 ;  /* 0x000000ffff057224 */ /* 0x00cfe200028e0607 */
[----:B------:R-:W-:-:S02]  /*0450*/  ISETP.GE.U32.AND P1, PT, R6, R23, PT ;  /* 0x000000170600720c */ /* 0x000fc40003f26070 */
[-C--:B------:R-:W-:Y:S02]  /*0460*/  ISETP.GE.AND.EX P3, PT, R7, R22.reuse, PT, P3 ;  /* 0x000000160700720c */ /* 0x080fe40003f66330 */
[----:B------:R-:W-:Y:S02]  /*0470*/  ISETP.GE.AND.EX P1, PT, R5, R22, PT, P1 ;  /* 0x000000160500720c */ /* 0x000fe40003f26310 */
[----:B------:R-:W-:-:S04]  /*0480*/  @!P4 LEA R18, P0, R21, R12, 0x2 ;  /* 0x0000000c1512c211 */ /* 0x000fc800078010ff */
[----:B------:R-:W-:Y:S02]  /*0490*/  @!P4 LEA.HI.X R19, R21, R13, R11, 0x2, P0 ;  /* 0x0000000d1513c211 */ /* 0x000fe400000f140b */
[----:B------:R-:W-:-:S03]  /*04a0*/  @!P2 LEA R28, P0, R10, R12, 0x2 ;  /* 0x0000000c0a1ca211 */ /* 0x000fc600078010ff */
[----:B------:R0:W5:Y:S01]  /*04b0*/  @!P4 LDG.E R26, desc[UR12][R18.64] ;  /* 0x0000000c121ac981 */ /* 0x000162000c1e1900 */
[-C--:B------:R-:W-:Y:S02]  /*04c0*/  @!P2 LEA.HI.X R29, R10, R13.reuse, R9, 0x2, P0 ;  /* 0x0000000d0a1da211 */ /* 0x080fe400000f1409 */
[-C--:B------:R-:W-:Y:S01]  /*04d0*/  @!P3 LEA R16, P0, R8, R12.reuse, 0x2 ;  /* 0x0000000c0810b211 */ /* 0x080fe200078010ff */
[----:B----4-:R-:W-:Y:S02]  /*04e0*/  IMAD.MOV.U32 R2, RZ, RZ, RZ ;  /* 0x000000ffff027224 */ /* 0x010fe400078e00ff */
[----:B------:R-:W-:Y:S01]  /*04f0*/  IMAD.MOV.U32 R24, RZ, RZ, RZ ;  /* 0x000000ffff187224 */ /* 0x000fe200078e00ff */
[----:B0-----:R-:W-:Y:S01]  /*0500*/  @!P1 LEA R18, P6, R6, R12, 0x2 ;  /* 0x0000000c06129211 */ /* 0x001fe200078c10ff */
[----:B------:R0:W5:Y:S01]  /*0510*/  @!P2 LDG.E R4, desc[UR12][R28.64] ;  /* 0x0000000c1c04a981 */ /* 0x000162000c1e1900 */
[-C--:B------:R-:W-:Y:S02]  /*0520*/  @!P3 LEA.HI.X R17, R8, R13.reuse, R7, 0x2, P0 ;  /* 0x0000000d0811b211 */ /* 0x080fe400000f1407 */
[----:B------:R-:W-:-:S03]  /*0530*/  @!P1 LEA.HI.X R19, R6, R13, R5, 0x2, P6 ;  /* 0x0000000d06139211 */ /* 0x000fc600030f1405 */
[----:B------:R0:W5:Y:S04]  /*0540*/  @!P3 LDG.E R2, desc[UR12][R16.64] ;  /* 0x0000000c1002b981 */ /* 0x000168000c1e1900 */
[----:B------:R0:W5:Y:S01]  /*0550*/  @!P1 LDG.E R24, desc[UR12][R18.64] ;  /* 0x0000000c12189981 */ /* 0x000162000c1e1900 */
[----:B------:R-:W-:Y:S01]  /*0560*/  IADD3 R3, P5, PT, R21, UR10, RZ ;  /* 0x0000000a15037c10 */ /* 0x000fe2000ffbe0ff */
[----:B------:R-:W-:Y:S03]  /*0570*/  BSSY.RECONVERGENT B0, `(.L_x_3424) ;  /* 0x0000022000007945 */ /* 0x000fe60003800200 */
[----:B------:R-:W-:Y:S01]  /*0580*/  ISETP.GE.U32.AND P0, PT, R3, R23, PT ;  /* 0x000000170300720c */ /* 0x000fe20003f06070 */
[----:B------:R-:W-:Y:S01]  /*0590*/  IMAD.X R0, RZ, RZ, R11, P5 ;  /* 0x000000ffff007224 */ /* 0x000fe200028e060b */
[----:B------:R-:W-:-:S04]  /*05a0*/  IADD3 R27, P5, PT, R10, UR10, RZ ;  /* 0x0000000a0a1b7c10 */ /* 0x000fc8000ffbe0ff */
[----:B------:R-:W-:Y:S01]  /*05b0*/  ISETP.GE.AND.EX P0, PT, R0, R22, PT, P0 ;  /* 0x000000160000720c */ /* 0x000fe20003f06300 */
[----:B0-----:R-:W-:-:S12]  /*05c0*/  @P4 BRA `(.L_x_3425) ;  /* 0x0000000000704947 */ /* 0x001fd80003800000 */
[----:B------:R-:W-:Y:S01]  /*05d0*/  IABS R18, R25 ;  /* 0x0000001900127213 */ /* 0x000fe20000000000 */
[----:B------:R-:W-:-:S03]  /*05e0*/  IMAD.MOV.U32 R16, RZ, RZ, RZ ;  /* 0x000000ffff107224 */ /* 0x000fc600078e00ff */
[----:B------:R-:W0:Y:S08]  /*05f0*/  I2F.RP R19, R18 ;  /* 0x0000001200137306 */ /* 0x000e300000209400 */
[----:B0-----:R-:W0:Y:S02]  /*0600*/  MUFU.RCP R19, R19 ;  /* 0x0000001300137308 */ /* 0x001e240000001000 */
[----:B0-----:R-:W-:-:S06]  /*0610*/  VIADD R28, R19, 0xffffffe ;  /* 0x0ffffffe131c7836 */ /* 0x001fcc0000000000 */
[----:B------:R-:W0:Y:S02]  /*0620*/  F2I.FTZ.U32.TRUNC.NTZ R17, R28 ;  /* 0x0000001c00117305 */ /* 0x000e24000021f000 */
[----:B0-----:R-:W-:-:S04]  /*0630*/  IMAD.MOV R29, RZ, RZ, -R17 ;  /* 0x000000ffff1d7224 */ /* 0x001fc800078e0a11 */
[----:B------:R-:W-:-:S04]  /*0640*/  IMAD R29, R29, R18, RZ ;  /* 0x000000121d1d7224 */ /* 0x000fc800078e02ff */
[----:B------:R-:W-:Y:S01]  /*0650*/  IMAD.HI.U32 R17, R17, R29, R16 ;  /* 0x0000001d11117227 */ /* 0x000fe200078e0010 */
[----:B-----5:R-:W-:Y:S02]  /*0660*/  IABS R16, R26 ;  /* 0x0000001a00107213 */ /* 0x020fe40000000000 */
[-C--:B------:R-:W-:Y:S02]  /*0670*/  IABS R29, R25.reuse ;  /* 0x00000019001d7213 */ /* 0x080fe40000000000 */
[----:B------:R-:W-:Y:S01]  /*0680*/  LOP3.LUT R26, R26, R25, RZ, 0x3c, !PT ;  /* 0x000000191a1a7212 */ /* 0x000fe200078e3cff */
[----:B------:R-:W-:-:S04]  /*0690*/  IMAD.HI.U32 R17, R17, R16, RZ ;  /* 0x0000001011117227 */ /* 0x000fc800078e00ff */
[----:B------:R-:W-:-:S04]  /*06a0*/  IMAD.MOV R19, RZ, RZ, -R29 ;  /* 0x000000ffff137224 */ /* 0x000fc800078e0a1d */
[----:B------:R-:W-:-:S05]  /*06b0*/  IMAD R19, R17, R19, R16 ;  /* 0x0000001311137224 */ /* 0x000fca00078e0210 */
[----:B------:R-:W-:-:S13]  /*06c0*/  ISETP.GT.U32.AND P4, PT, R18, R19, PT ;  /* 0x000000131200720c */ /* 0x000fda0003f84070 */
[----:B------:R-:W-:Y:S02]  /*06d0*/  @!P4 IMAD.IADD R19, R19, 0x1, -R18 ;  /* 0x000000011313c824 */ /* 0x000fe400078e0a12 */
[----:B------:R-:W-:Y:S01]  /*06e0*/  @!P4 VIADD R17, R17, 0x1 ;  /* 0x000000011111c836 */ /* 0x000fe20000000000 */
[----:B------:R-:W-:Y:S02]  /*06f0*/  ISETP.GE.AND P4, PT, R26, RZ, PT ;  /* 0x000000ff1a00720c */ /* 0x000fe40003f86270 */
[----:B------:R-:W-:-:S13]  /*0700*/  ISETP.GE.U32.AND P6, PT, R19, R18, PT ;  /* 0x000000121300720c */ /* 0x000fda0003fc6070 */
[----:B------:R-:W-:Y:S01]  /*0710*/  @P6 VIADD R17, R17, 0x1 ;  /* 0x0000000111116836 */ /* 0x000fe20000000000 */
[----:B------:R-:W-:-:S03]  /*0720*/  ISETP.NE.AND P6, PT, R25, RZ, PT ;  /* 0x000000ff1900720c */ /* 0x000fc60003fc5270 */
[----:B------:R-:W-:-:S04]  /*0730*/  IMAD.MOV.U32 R19, RZ, RZ, R17 ;  /* 0x000000ffff137224 */ /* 0x000fc800078e0011 */
[----:B------:R-:W-:Y:S01]  /*0740*/  @!P4 IMAD.MOV R19, RZ, RZ, -R19 ;  /* 0x000000ffff13c224 */ /* 0x000fe200078e0a13 */
[----:B------:R-:W-:-:S04]  /*0750*/  LEA R16, P4, R21, R14, 0x2 ;  /* 0x0000000e15107211 */ /* 0x000fc800078810ff */
[----:B------:R-:W-:Y:S02]  /*0760*/  LEA.HI.X R17, R21, R15, R11, 0x2, P4 ;  /* 0x0000000f15117211 */ /* 0x000fe400020f140b */
[----:B------:R-:W-:-:S05]  /*0770*/  @!P6 LOP3.LUT R19, RZ, R25, RZ, 0x33, !PT ;  /* 0x00000019ff13e212 */ /* 0x000fca00078e33ff */
[----:B------:R0:W-:Y:S02]  /*0780*/  STG.E desc[UR12][R16.64], R19 ;  /* 0x0000001310007986 */ /* 0x0001e4000c10190c */
.L_x_3425:
[----:B------:R-:W-:Y:S05]  /*0790*/  BSYNC.RECONVERGENT B0 ;  /* 0x0000000000007941 */ /* 0x000fea0003800200 */
.L_x_3424:
[----:B------:R-:W-:Y:S01]  /*07a0*/  BSSY.RECONVERGENT B0, `(.L_x_3426) ;  /* 0x0000020000007945 */ /* 0x000fe20003800200 */
[----:B0-----:R-:W-:Y:S01]  /*07b0*/  IADD3 R19, P4, PT, R27, UR14, RZ ;  /* 0x0000000e1b137c10 */ /* 0x001fe2000ff9e0ff */
[----:B------:R-:W-:Y:S02]  /*07c0*/  IMAD.X R21, RZ, RZ, R9, P5 ;  /* 0x000000ffff157224 */ /* 0x000fe400028e0609 */
[----:B------:R-:W-:Y:S10]  /*07d0*/  @P2 BRA `(.L_x_3427) ;  /* 0x0000000000702947 */ /* 0x000ff40003800000 */
[-C--:B------:R-:W-:Y:S02]  /*07e0*/  IABS R11, R25.reuse ;  /* 0x00000019000b7213 */ /* 0x080fe40000000000 */
[----:B------:R-:W-:Y:S02]  /*07f0*/  IABS R28, R25 ;  /* 0x00000019001c7213 */ /* 0x000fe40000000000 */
[----:B------:R-:W0:Y:S08]  /*0800*/  I2F.RP R18, R11 ;  /* 0x0000000b00127306 */ /* 0x000e300000209400 */
[----:B0-----:R-:W0:Y:S02]  /*0810*/  MUFU.RCP R18, R18 ;  /* 0x0000001200127308 */ /* 0x001e240000001000 */
[----:B0-----:R-:W-:-:S02]  /*0820*/  VIADD R16, R18, 0xffffffe ;  /* 0x0ffffffe12107836 */ /* 0x001fc40000000000 */
[----:B------:R-:W-:-:S04]  /*0830*/  IMAD.MOV R18, RZ, RZ, -R28 ;  /* 0x000000ffff127224 */ /* 0x000fc800078e0a1c */
[----:B------:R0:W1:Y:S02]  /*0840*/  F2I.FTZ.U32.TRUNC.NTZ R17, R16 ;  /* 0x0000001000117305 */ /* 0x000064000021f000 */
[----:B0-----:R-:W-:Y:S02]  /*0850*/  IMAD.MOV.U32 R16, RZ, RZ, RZ ;  /* 0x000000ffff107224 */ /* 0x001fe400078e00ff */
[----:B-1---5:R-:W-:-:S04]  /*0860*/  IMAD.MOV R26, RZ, RZ, -R17 ;  /* 0x000000ffff1a7224 */ /* 0x022fc800078e0a11 */
[----:B------:R-:W-:-:S04]  /*0870*/  IMAD R29, R26, R11, RZ ;  /* 0x0000000b1a1d7224 */ /* 0x000fc800078e02ff */
[----:B------:R-:W-:Y:S01]  /*0880*/  IMAD.HI.U32 R26, R17, R29, R16 ;  /* 0x0000001d111a7227 */ /* 0x000fe200078e0010 */
[----:B------:R-:W-:Y:S02]  /*0890*/  IABS R17, R4 ;  /* 0x0000000400117213 */ /* 0x000fe40000000000 */
[----:B------:R-:W-:-:S03]  /*08a0*/  LOP3.LUT R4, R4, R25, RZ, 0x3c, !PT ;  /* 0x0000001904047212 */ /* 0x000fc600078e3cff */
[----:B------:R-:W-:Y:S01]  /*08b0*/  IMAD.HI.U32 R16, R26, R17, RZ ;  /* 0x000000111a107227 */ /* 0x000fe200078e00ff */
[----:B------:R-:W-:-:S03]  /*08c0*/  ISETP.GE.AND P5, PT, R4, RZ, PT ;  /* 0x000000ff0400720c */ /* 0x000fc60003fa6270 */
[----:B------:R-:W-:-:S05]  /*08d0*/  IMAD R18, R16, R18, R17 ;  /* 0x0000001210127224 */ /* 0x000fca00078e0211 */
[----:B------:R-:W-:-:S13]  /*08e0*/  ISETP.GT.U32.AND P6, PT, R11, R18, PT ;  /* 0x000000120b00720c */ /* 0x000fda0003fc4070 */
[----:B------:R-:W-:Y:S02]  /*08f0*/  @!P6 IMAD.IADD R18, R18, 0x1, -R11 ;  /* 0x000000011212e824 */ /* 0x000fe400078e0a0b */
[----:B------:R-:W-:Y:S01]  /*0900*/  @!P6 VIADD R16, R16, 0x1 ;  /* 0x000000011010e836 */ /* 0x000fe20000000000 */
[----:B------:R-:W-:Y:S02]  /*0910*/  ISETP.NE.AND P6, PT, R25, RZ, PT ;  /* 0x000000ff1900720c */ /* 0x000fe40003fc5270 */
[----:B------:R-:W-:-:S13]  /*0920*/  ISETP.GE.U32.AND P2, PT, R18, R11, PT ;  /* 0x0000000b1200720c */ /* 0x000fda0003f46070 */
[----:B------:R-:W-:-:S04]  /*0930*/  @P2 VIADD R16, R16, 0x1 ;  /* 0x0000000110102836 */ /* 0x000fc80000000000 */
[----:B------:R-:W-:Y:S01]  /*0940*/  IMAD.MOV.U32 R11, RZ, RZ, R16 ;  /* 0x000000ffff0b7224 */ /* 0x000fe200078e0010 */
[----:B------:R-:W-:-:S03]  /*0950*/  LEA R16, P2, R10, R14, 0x2 ;  /* 0x0000000e0a107211 */ /* 0x000fc600078410ff */
[----:B------:R-:W-:Y:S01]  /*0960*/  @!P5 IMAD.MOV R11, RZ, RZ, -R11 ;  /* 0x000000ffff0bd224 */ /* 0x000fe200078e0a0b */
[----:B------:R-:W-:Y:S02]  /*0970*/  LEA.HI.X R17, R10, R15, R9, 0x2, P2 ;  /* 0x0000000f0a117211 */ /* 0x000fe400010f1409 */
[----:B------:R-:W-:-:S05]  /*0980*/  @!P6 LOP3.LUT R11, RZ, R25, RZ, 0x33, !PT ;  /* 0x00000019ff0be212 */ /* 0x000fca00078e33ff */
[----:B------:R0:W-:Y:S02]  /*0990*/  STG.E desc[UR12][R16.64], R11 ;  /* 0x0000000b10007986 */ /* 0x0001e4000c10190c */
.L_x_3427:
[----:B------:R-:W-:Y:S05]  /*09a0*/  BSYNC.RECONVERGENT B0 ;  /* 0x0000000000007941 */ /* 0x000fea0003800200 */
.L_x_3426:
[----:B------:R-:W-:Y:S04]  /*09b0*/  BSSY.RECONVERGENT B0, `(.L_x_3428) ;  /* 0x000001d000007945 */ /* 0x000fe80003800200 */
[----:B------:R-:W-:Y:S05]  /*09c0*/  @P3 BRA `(.L_x_3429) ;  /* 0x00000000006c3947 */ /* 0x000fea0003800000 */
[-C--:B-----5:R-:W-:Y:S01]  /*09d0*/  IABS R4, R25.reuse ;  /* 0x0000001900047213 */ /* 0x0a0fe20000000000 */
[----:B------:R-:W-:Y:S01]  /*09e0*/  IMAD.MOV.U32 R10, RZ, RZ, RZ ;  /* 0x000000ffff0a7224 */ /* 0x000fe200078e00ff */
[----:B0-----:R-:W-:Y:S02]  /*09f0*/  IABS R16, R25 ;  /* 0x0000001900107213 */ /* 0x001fe40000000000 */
[----:B------:R-:W0:Y:S03]  /*0a00*/  I2F.RP R9, R4 ;  /* 0x0000000400097306 */ /* 0x000e260000209400 */
[----:B------:R-:W-:-:S05]  /*0a10*/  IMAD.MOV R16, RZ, RZ, -R16 ;  /* 0x000000ffff107224 */ /* 0x000fca00078e0a10 */
[----:B0-----:R-:W0:Y:S02]  /*0a20*/  MUFU.RCP R9, R9 ;  /* 0x0000000900097308 */ /* 0x001e240000001000 */
[----:B0-----:R-:W-:-:S06]  /*0a30*/  VIADD R11, R9, 0xffffffe ;  /* 0x0ffffffe090b7836 */ /* 0x001fcc0000000000 */
[----:B------:R-:W0:Y:S02]  /*0a40*/  F2I.FTZ.U32.TRUNC.NTZ R11, R11 ;  /* 0x0000000b000b7305 */ /* 0x000e24000021f000 */
[----:B0-----:R-:W-:-:S04]  /*0a50*/  IMAD.MOV R17, RZ, RZ, -R11 ;  /* 0x000000ffff117224 */ /* 0x001fc800078e0a0b */
        /* <DEDUP_REMOVED lines=12> */
[----:B------:R-:W-:Y:S01]  /*0b20*/  @P3 VIADD R9, R9, 0x1 ;  /* 0x0000000109093836 */ /* 0x000fe20000000000 */
[----:B------:R-:W-:-:S03]  /*0b30*/  LEA R10, P3, R8, R14, 0x2 ;  /* 0x0000000e080a7211 */ /* 0x000fc600078610ff */
[----:B------:R-:W-:Y:S01]  /*0b40*/  @!P2 IMAD.MOV R9, RZ, RZ, -R9 ;  /* 0x000000ffff09a224 */ /* 0x000fe200078e0a09 */
[----:B------:R-:W-:Y:S02]  /*0b50*/  LEA.HI.X R11, R8, R15, R7, 0x2, P3 ;  /* 0x0000000f080b7211 */ /* 0x000fe400018f1407 */
[----:B------:R-:W-:-:S05]  /*0b60*/  @!P5 LOP3.LUT R9, RZ, R25, RZ, 0x33, !PT ;  /* 0x00000019ff09d212 */ /* 0x000fca00078e33ff */
[----:B------:R1:W-:Y:S02]  /*0b70*/  STG.E desc[UR12][R10.64], R9 ;  /* 0x000000090a007986 */ /* 0x0003e4000c10190c */
.L_x_3429:
[----:B------:R-:W-:Y:S05]  /*0b80*/  BSYNC.RECONVERGENT B0 ;  /* 0x0000000000007941 */ /* 0x000fea0003800200 */
.L_x_3428:
[----:B------:R-:W-:Y:S01]  /*0b90*/  IADD3 R7, P5, PT, R19, UR14, RZ ;  /* 0x0000000e13077c10 */ /* 0x000fe2000ffbe0ff */
[----:B0-----:R-:W-:Y:S01]  /*0ba0*/  IMAD.X R17, RZ, RZ, R21, P4 ;  /* 0x000000ffff117224 */ /* 0x001fe200020e0615 */
[-C--:B------:R-:W-:Y:S01]  /*0bb0*/  ISETP.GE.U32.AND P2, PT, R27, R23.reuse, PT ;  /* 0x000000171b00720c */ /* 0x080fe20003f46070 */
[----:B------:R-:W-:Y:S01]  /*0bc0*/  BSSY.RECONVERGENT B0, `(.L_x_3430) ;  /* 0x0000025000007945 */ /* 0x000fe20003800200 */
[-C--:B------:R-:W-:Y:S01]  /*0bd0*/  ISETP.GE.U32.AND P4, PT, R19, R23.reuse, PT ;  /* 0x000000171300720c */ /* 0x080fe20003f86070 */
[----:B------:R-:W-:Y:S01]  /*0be0*/  IMAD.X R29, RZ, RZ, R17, P5 ;  /* 0x000000ffff1d7224 */ /* 0x000fe200028e0611 */
[----:B------:R-:W-:Y:S02]  /*0bf0*/  ISETP.GE.U32.AND P3, PT, R7, R23, PT ;  /* 0x000000170700720c */ /* 0x000fe40003f66070 */
[----:B------:R-:W-:Y:S02]  /*0c00*/  ISETP.GE.AND.EX P2, PT, R21, R22, PT, P2 ;  /* 0x000000161500720c */ /* 0x000fe40003f46320 */
[----:B-----5:R-:W-:-:S02]  /*0c10*/  @!P0 LEA R4, P5, R3, R12, 0x2 ;  /* 0x0000000c03048211 */ /* 0x020fc400078a10ff */
[-C--:B------:R-:W-:Y:S02]  /*0c20*/  ISETP.GE.AND.EX P4, PT, R17, R22.reuse, PT, P4 ;  /* 0x000000161100720c */ /* 0x080fe40003f86340 */
[----:B------:R-:W-:Y:S01]  /*0c30*/  ISETP.GE.AND.EX P3, PT, R29, R22, PT, P3 ;  /* 0x000000161d00720c */ /* 0x000fe20003f66330 */
[----:B------:R-:W-:-:S12]  /*0c40*/  @P1 BRA `(.L_x_3431) ;  /* 0x0000000000701947 */ /* 0x000fd80003800000 */
[----:B------:R-:W-:-:S04]  /*0c50*/  IABS R2, R25 ;  /* 0x0000001900027213 */ /* 0x000fc80000000000 */
[----:B-1----:R-:W0:Y:S08]  /*0c60*/  I2F.RP R10, R2 ;  /* 0x00000002000a7306 */ /* 0x002e300000209400 */
[----:B0-----:R-:W0:Y:S02]  /*0c70*/  MUFU.RCP R10, R10 ;  /* 0x0000000a000a7308 */ /* 0x001e240000001000 */
[----:B0-----:R-:W-:-:S06]  /*0c80*/  VIADD R8, R10, 0xffffffe ;  /* 0x0ffffffe0a087836 */ /* 0x001fcc0000000000 */
[----:B------:R0:W1:Y:S02]  /*0c90*/  F2I.FTZ.U32.TRUNC.NTZ R9, R8 ;  /* 0x0000000800097305 */ /* 0x000064000021f000 */
[----:B0-----:R-:W-:Y:S02]  /*0ca0*/  IMAD.MOV.U32 R8, RZ, RZ, RZ ;  /* 0x000000ffff087224 */ /* 0x001fe400078e00ff */
[----:B-1----:R-:W-:-:S04]  /*0cb0*/  IMAD.MOV R11, RZ, RZ, -R9 ;  /* 0x000000ffff0b7224 */ /* 0x002fc800078e0a09 */
[----:B------:R-:W-:-:S04]  /*0cc0*/  IMAD R11, R11, R2, RZ ;  /* 0x000000020b0b7224 */ /* 0x000fc800078e02ff */
[----:B------:R-:W-:Y:S01]  /*0cd0*/  IMAD.HI.U32 R16, R9, R11, R8 ;  /* 0x0000000b09107227 */ /* 0x000fe200078e0008 */
[----:B------:R-:W-:Y:S02]  /*0ce0*/  IABS R9, R24 ;  /* 0x0000001800097213 */ /* 0x000fe40000000000 */
        /* <DEDUP_REMOVED lines=18> */
.L_x_3431:
[----:B------:R-:W-:Y:S05]  /*0e10*/  BSYNC.RECONVERGENT B0 ;  /* 0x0000000000007941 */ /* 0x000fea0003800200 */
.L_x_3430:
[----:B------:R-:W-:Y:S01]  /*0e20*/  IMAD.MOV.U32 R2, RZ, RZ, RZ ;  /* 0x000000ffff027224 */ /* 0x000fe200078e00ff */
[-C--:B------:R-:W-:Y:S01]  /*0e30*/  @!P0 LEA.HI.X R5, R3, R13.reuse, R0, 0x2, P5 ;  /* 0x0000000d03058211 */ /* 0x080fe200028f1400 */
[----:B------:R-:W-:Y:S01]  /*0e40*/  IMAD.MOV.U32 R6, RZ, RZ, RZ ;  /* 0x000000ffff067224 */ /* 0x000fe200078e00ff */
[-C--:B0-----:R-:W-:Y:S02]  /*0e50*/  @!P2 LEA R8, P1, R27, R12.reuse, 0x2 ;  /* 0x0000000c1b08a211 */ /* 0x081fe400078210ff */
[----:B-1----:R-:W-:Y:S01]  /*0e60*/  @!P3 LEA R10, P5, R7, R12, 0x2 ;  /* 0x0000000c070ab211 */ /* 0x002fe200078a10ff */
[----:B------:R0:W5:Y:S01]  /*0e70*/  @!P0 LDG.E R2, desc[UR12][R4.64] ;  /* 0x0000000c04028981 */ /* 0x000162000c1e1900 */
[-C--:B------:R-:W-:Y:S01]  /*0e80*/  @!P2 LEA.HI.X R9, R27, R13.reuse, R21, 0x2, P1 ;  /* 0x0000000d1b09a211 */ /* 0x080fe200008f1415 */
[----:B------:R-:W-:Y:S01]  /*0e90*/  IMAD.MOV.U32 R16, RZ, RZ, RZ ;  /* 0x000000ffff107224 */ /* 0x000fe200078e00ff */
[----:B------:R-:W-:Y:S01]  /*0ea0*/  @!P3 LEA.HI.X R11, R7, R13, R29, 0x2, P5 ;  /* 0x0000000d070bb211 */ /* 0x000fe200028f141d */
[----:B------:R-:W-:-:S02]  /*0eb0*/  IMAD.MOV.U32 R18, RZ, RZ, RZ ;  /* 0x000000ffff127224 */ /* 0x000fc400078e00ff */
[----:B------:R1:W5:Y:S01]  /*0ec0*/  @!P2 LDG.E R6, desc[UR12][R8.64] ;  /* 0x0000000c0806a981 */ /* 0x000362000c1e1900 */
[----:B0-----:R-:W-:-:S03]  /*0ed0*/  @!P4 LEA R4, P1, R19, R12, 0x2 ;  /* 0x0000000c1304c211 */ /* 0x001fc600078210ff */
[----:B------:R1:W5:Y:S01]  /*0ee0*/  @!P3 LDG.E R18, desc[UR12][R10.64] ;  /* 0x0000000c0a12b981 */ /* 0x000362000c1e1900 */
[----:B------:R-:W-:-:S05]  /*0ef0*/  @!P4 LEA.HI.X R5, R19, R13, R17, 0x2, P1 ;  /* 0x0000000d1305c211 */ /* 0x000fca00008f1411 */
[----:B------:R1:W5:Y:S01]  /*0f00*/  @!P4 LDG.E R16, desc[UR12][R4.64] ;  /* 0x0000000c0410c981 */ /* 0x000362000c1e1900 */
[----:B------:R-:W-:Y:S04]  /*0f10*/  BSSY.RECONVERGENT B0, `(.L_x_3432) ;  /* 0x000001d000007945 */ /* 0x000fe80003800200 */
[----:B------:R-:W-:Y:S05]  /*0f20*/  @P0 BRA `(.L_x_3433) ;  /* 0x00000000006c0947 */ /* 0x000fea0003800000 */
[----:B-1----:R-:W-:-:S04]  /*0f30*/  IABS R8, R25 ;  /* 0x0000001900087213 */ /* 0x002fc80000000000 */
[----:B------:R-:W0:Y:S08]  /*0f40*/  I2F.RP R9, R8 ;  /* 0x0000000800097306 */ /* 0x000e300000209400 */
[----:B0-----:R-:W0:Y:S02]  /*0f50*/  MUFU.RCP R9, R9 ;  /* 0x0000000900097308 */ /* 0x001e240000001000 */
[----:B0-----:R-:W-:-:S06]  /*0f60*/  VIADD R4, R9, 0xffffffe ;  /* 0x0ffffffe09047836 */ /* 0x001fcc0000000000 */
[----:B------:R0:W1:Y:S02]  /*0f70*/  F2I.FTZ.U32.TRUNC.NTZ R5, R4 ;  /* 0x0000000400057305 */ /* 0x000064000021f000 */
[----:B0-----:R-:W-:Y:S02]  /*0f80*/  IMAD.MOV.U32 R4, RZ, RZ, RZ ;  /* 0x000000ffff047224 */ /* 0x001fe400078e00ff */
[----:B-1----:R-:W-:-:S04]  /*0f90*/  IMAD.MOV R11, RZ, RZ, -R5 ;  /* 0x000000ffff0b7224 */ /* 0x002fc800078e0a05 */
[----:B------:R-:W-:-:S04]  /*0fa0*/  IMAD R11, R11, R8, RZ ;  /* 0x000000080b0b7224 */ /* 0x000fc800078e02ff */
[----:B------:R-:W-:Y:S01]  /*0fb0*/  IMAD.HI.U32 R10, R5, R11, R4 ;  /* 0x0000000b050a7227 */ /* 0x000fe200078e0004 */
[----:B-----5:R-:W-:Y:S02]  /*0fc0*/  IABS R5, R2 ;  /* 0x0000000200057213 */ /* 0x020fe40000000000 */
[-C--:B------:R-:W-:Y:S02]  /*0fd0*/  IABS R11, R25.reuse ;  /* 0x00000019000b7213 */ /* 0x080fe40000000000 */
[----:B------:R-:W-:Y:S01]  /*0fe0*/  LOP3.LUT R2, R2, R25, RZ, 0x3c, !PT ;  /* 0x0000001902027212 */ /* 0x000fe200078e3cff */
[----:B------:R-:W-:-:S03]  /*0ff0*/  IMAD.HI.U32 R4, R10, R5, RZ ;  /* 0x000000050a047227 */ /* 0x000fc600078e00ff */
[----:B------:R-:W-:Y:S01]  /*1000*/  ISETP.GE.AND P0, PT, R2, RZ, PT ;  /* 0x000000ff0200720c */ /* 0x000fe20003f06270 */
[----:B------:R-:W-:-:S04]  /*1010*/  IMAD.MOV R9, RZ, RZ, -R11 ;  /* 0x000000ffff097224 */ /* 0x000fc800078e0a0b */
        /* <DEDUP_REMOVED lines=12> */
.L_x_3433:
[----:B------:R-:W-:Y:S05]  /*10e0*/  BSYNC.RECONVERGENT B0 ;  /* 0x0000000000007941 */ /* 0x000fea0003800200 */
.L_x_3432:
[----:B------:R-:W-:Y:S04]  /*10f0*/  BSSY.RECONVERGENT B0, `(.L_x_3434) ;  /* 0x000001e000007945 */ /* 0x000fe80003800200 */
[----:B------:R-:W-:Y:S05]  /*1100*/  @P2 BRA `(.L_x_3435) ;  /* 0x0000000000702947 */ /* 0x000fea0003800000 */
[-C--:B------:R-:W-:Y:S02]  /*1110*/  IABS R0, R25.reuse ;  /* 0x0000001900007213 */ /* 0x080fe40000000000 */
[----:B-1---5:R-:W-:Y:S02]  /*1120*/  IABS R5, R6 ;  /* 0x0000000600057213 */ /* 0x022fe40000000000 */
[----:B0-----:R-:W0:Y:S01]  /*1130*/  I2F.RP R4, R0 ;  /* 0x0000000000047306 */ /* 0x001e220000209400 */
[-C--:B------:R-:W-:Y:S02]  /*1140*/  IABS R10, R25.reuse ;  /* 0x00000019000a7213 */ /* 0x080fe40000000000 */
[----:B------:R-:W-:-:S04]  /*1150*/  LOP3.LUT R6, R6, R25, RZ, 0x3c, !PT ;  /* 0x0000001906067212 */ /* 0x000fc800078e3cff */
[----:B------:R-:W-:Y:S01]  /*1160*/  ISETP.GE.AND P2, PT, R6, RZ, PT ;  /* 0x000000ff0600720c */ /* 0x000fe20003f46270 */
[----:B0-----:R-:W0:Y:S02]  /*1170*/  MUFU.RCP R4, R4 ;  /* 0x0000000400047308 */ /* 0x001e240000001000 */
[----:B0-----:R-:W-:-:S06]  /*1180*/  VIADD R2, R4, 0xffffffe ;  /* 0x0ffffffe04027836 */ /* 0x001fcc0000000000 */
[----:B------:R0:W1:Y:S02]  /*1190*/  F2I.FTZ.U32.TRUNC.NTZ R3, R2 ;  /* 0x0000000200037305 */ /* 0x000064000021f000 */
[----:B0-----:R-:W-:Y:S02]  /*11a0*/  IMAD.MOV.U32 R2, RZ, RZ, RZ ;  /* 0x000000ffff027224 */ /* 0x001fe400078e00ff */
[----:B-1----:R-:W-:-:S04]  /*11b0*/  IMAD.MOV R9, RZ, RZ, -R3 ;  /* 0x000000ffff097224 */ /* 0x002fc800078e0a03 */
[----:B------:R-:W-:-:S04]  /*11c0*/  IMAD R9, R9, R0, RZ ;  /* 0x0000000009097224 */ /* 0x000fc800078e02ff */
[----:B------:R-:W-:-:S04]  /*11d0*/  IMAD.HI.U32 R8, R3, R9, R2 ;  /* 0x0000000903087227 */ /* 0x000fc800078e0002 */
[----:B------:R-:W-:Y:S02]  /*11e0*/  IMAD.MOV R3, RZ, RZ, -R10 ;  /* 0x000000ffff037224 */ /* 0x000fe400078e0a0a */
[----:B------:R-:W-:-:S04]  /*11f0*/  IMAD.HI.U32 R2, R8, R5, RZ ;  /* 0x0000000508027227 */ /* 0x000fc800078e00ff */
        /* <DEDUP_REMOVED lines=13> */
.L_x_3435:
[----:B------:R-:W-:Y:S05]  /*12d0*/  BSYNC.RECONVERGENT B0 ;  /* 0x0000000000007941 */ /* 0x000fea0003800200 */
.L_x_3434:
[----:B------:R-:W-:Y:S04]  /*12e0*/  BSSY.RECONVERGENT B0, `(.L_x_3436) ;  /* 0x000001e000007945 */ /* 0x000fe80003800200 */
[----:B------:R-:W-:Y:S05]  /*12f0*/  @P4 BRA `(.L_x_3437) ;  /* 0x0000000000704947 */ /* 0x000fea0003800000 */
[-C--:B------:R-:W-:Y:S02]  /*1300*/  IABS R0, R25.reuse ;  /* 0x0000001900007213 */ /* 0x080fe40000000000 */
[----:B-12--5:R-:W-:Y:S02]  /*1310*/  IABS R5, R16 ;  /* 0x0000001000057213 */ /* 0x026fe40000000000 */
        /* <DEDUP_REMOVED lines=26> */
.L_x_3437:
[----:B------:R-:W-:Y:S05]  /*14c0*/  BSYNC.RECONVERGENT B0 ;  /* 0x0000000000007941 */ /* 0x000fea0003800200 */
.L_x_3436:
[----:B------:R-:W-:Y:S04]  /*14d0*/  BSSY.RECONVERGENT B0, `(.L_x_3438) ;  /* 0x000001d000007945 */ /* 0x000fe80003800200 */
[----:B------:R-:W-:Y:S05]  /*14e0*/  @P3 BRA `(.L_x_3439) ;  /* 0x00000000006c3947 */ /* 0x000fea0003800000 */
[-C--:B-1----:R-:W-:Y:S02]  /*14f0*/  IABS R9, R25.reuse ;  /* 0x0000001900097213 */ /* 0x082fe40000000000 */
[----:B--23-5:R-:W-:Y:S02]  /*1500*/  IABS R5, R18 ;  /* 0x0000001200057213 */ /* 0x02cfe40000000000 */
[----:B------:R-:W1:Y:S01]  /*1510*/  I2F.RP R0, R9 ;  /* 0x0000000900007306 */ /* 0x000e620000209400 */
[-C--:B------:R-:W-:Y:S02]  /*1520*/  IABS R6, R25.reuse ;  /* 0x0000001900067213 */ /* 0x080fe40000000000 */
[----:B------:R-:W-:-:S04]  /*1530*/  LOP3.LUT R18, R18, R25, RZ, 0x3c, !PT ;  /* 0x0000001912127212 */ /* 0x000fc800078e3cff */
[----:B------:R-:W-:Y:S01]  /*1540*/  ISETP.GE.AND P2, PT, R18, RZ, PT ;  /* 0x000000ff1200720c */ /* 0x000fe20003f46270 */
[----:B-1----:R-:W0:Y:S02]  /*1550*/  MUFU.RCP R0, R0 ;  /* 0x0000000000007308 */ /* 0x002e240000001000 */
        /* <DEDUP_REMOVED lines=20> */
.L_x_3439:
[----:B------:R-:W-:Y:S05]  /*16a0*/  BSYNC.RECONVERGENT B0 ;  /* 0x0000000000007941 */ /* 0x000fea0003800200 */
.L_x_3438:
[----:B------:R-:W-:Y:S02]  /*16b0*/  UIADD3 UR4, UP0, UPT, UR4, 0x2, URZ ;  /* 0x0000000204047890 */ /* 0x000fe4000ff1e0ff */
[----:B------:R-:W-:Y:S02]  /*16c0*/  ULEA UR6, UP1, UR10, UR6, 0x1 ;  /* 0x000000060a067291 */ /* 0x000fe4000f8208ff */
[----:B------:R-:W-:Y:S02]  /*16d0*/  UIADD3.X UR5, UPT, UPT, URZ, UR5, URZ, UP0, !UPT ;  /* 0x00000005ff057290 */ /* 0x000fe400087fe4ff */
[----:B------:R-:W-:Y:S02]  /*16e0*/  UISETP.NE.U32.AND UP0, UPT, UR4, UR9, UPT ;  /* 0x000000090400728c */ /* 0x000fe4000bf05070 */
[----:B------:R-:W-:Y:S02]  /*16f0*/  ULEA.HI.X UR7, UR10, UR7, URZ, 0x1, UP1 ;  /* 0x000000070a077291 */ /* 0x000fe400088f0cff */
[----:B------:R-:W-:-:S09]  /*1700*/  UISETP.NE.AND.EX UP0, UPT, UR5, URZ, UPT, UP0 ;  /* 0x000000ff0500728c */ /* 0x000fd2000bf05300 */
[----:B------:R-:W-:Y:S05]  /*1710*/  BRA.U UP0, `(.L_x_3440) ;  /* 0xffffffed00107547 */ /* 0x000fea000b83ffff */
.L_x_3423:
[----:B------:R-:W-:-:S04]  /*1720*/  ULOP3.LUT UR11, UR8, 0x1, URZ, 0xc0, !UPT ;  /* 0x00000001080b7892 */ /* 0x000fc8000f8ec0ff */
[----:B------:R-:W-:-:S06]  /*1730*/  UISETP.NE.U32.AND UP0, UPT, UR11, 0x1, UPT ;  /* 0x000000010b00788c */ /* 0x000fcc000bf05070 */
[----:B------:R-:W-:-:S13]  /*1740*/  PLOP3.LUT P0, PT, PT, PT, UP0, 0x80, 0x8 ;  /* 0x000000000008781c */ /* 0x000fda0003f0f008 */
[----:B------:R-:W-:Y:S05]  /*1750*/  @!P0 EXIT ;  /* 0x000000000000894d */ /* 0x000fea0003800000 */
[----:B0-----:R-:W-:Y:S01]  /*1760*/  IADD3 R29, P1, PT, R20, UR6, RZ ;  /* 0x00000006141d7c10 */ /* 0x001fe2000ff3e0ff */
[----:B-----5:R-:W-:-:S03]  /*1770*/  IMAD.MOV.U32 R16, RZ, RZ, RZ ;  /* 0x000000ffff107224 */ /* 0x020fc600078e00ff */
[----:B------:R-:W-:Y:S01]  /*1780*/  ISETP.GE.U32.AND P0, PT, R29, R23, PT ;  /* 0x000000171d00720c */ /* 0x000fe20003f06070 */
[----:B------:R-:W-:-:S05]  /*1790*/  IMAD.X R27, RZ, RZ, UR7, P1 ;  /* 0x00000007ff1b7e24 */ /* 0x000fca00088e06ff */
[----:B------:R-:W-:-:S13]  /*17a0*/  ISETP.GE.AND.EX P0, PT, R27, R22, PT, P0 ;  /* 0x000000161b00720c */ /* 0x000fda0003f06300 */
[----:B--234-:R-:W-:-:S04]  /*17b0*/  @!P0 LEA R2, P1, R29, R12, 0x2 ;  /* 0x0000000c1d028211 */ /* 0x01cfc800078210ff */
[----:B------:R-:W-:-:S05]  /*17c0*/  @!P0 LEA.HI.X R3, R29, R13, R27, 0x2, P1 ;  /* 0x0000000d1d038211 */ /* 0x000fca00008f141b */
[----:B------:R0:W2:Y:S01]  /*17d0*/  @!P0 LDG.E R16, desc[UR12][R2.64] ;  /* 0x0000000c02108981 */ /* 0x0000a2000c1e1900 */
[----:B-1----:R-:W-:Y:S01]  /*17e0*/  IADD3 R9, P2, PT, R29, UR14, RZ ;  /* 0x0000000e1d097c10 */ /* 0x002fe2000ff5e0ff */
[----:B------:R-:W-:-:S03]  /*17f0*/  IMAD.MOV.U32 R0, RZ, RZ, RZ ;  /* 0x000000ffff007224 */ /* 0x000fc600078e00ff */
[C---:B------:R-:W-:Y:S01]  /*1800*/  ISETP.GE.U32.AND P1, PT, R9.reuse, R23, PT ;  /* 0x000000170900720c */ /* 0x040fe20003f26070 */
[----:B------:R-:W-:Y:S01]  /*1810*/  IMAD.X R11, RZ, RZ, R27, P2 ;  /* 0x000000ffff0b7224 */ /* 0x000fe200010e061b */
[----:B------:R-:W-:-:S04]  /*1820*/  IADD3 R17, P3, PT, R9, UR14, RZ ;  /* 0x0000000e09117c10 */ /* 0x000fc8000ff7e0ff */
[----:B------:R-:W-:Y:S01]  /*1830*/  ISETP.GE.AND.EX P1, PT, R11, R22, PT, P1 ;  /* 0x000000160b00720c */ /* 0x000fe20003f26310 */
[----:B------:R-:W-:Y:S01]  /*1840*/  IMAD.X R19, RZ, RZ, R11, P3 ;  /* 0x000000ffff137224 */ /* 0x000fe200018e060b */
[----:B------:R-:W-:-:S04]  /*1850*/  ISETP.GE.U32.AND P2, PT, R17, R23, PT ;  /* 0x000000171100720c */ /* 0x000fc80003f46070 */
[----:B------:R-:W-:-:S07]  /*1860*/  ISETP.GE.AND.EX P2, PT, R19, R22, PT, P2 ;  /* 0x000000161300720c */ /* 0x000fce0003f46320 */
[----:B------:R-:W-:-:S04]  /*1870*/  @!P1 LEA R4, P3, R9, R12, 0x2 ;  /* 0x0000000c09049211 */ /* 0x000fc800078610ff */
[----:B------:R-:W-:-:S05]  /*1880*/  @!P1 LEA.HI.X R5, R9, R13, R11, 0x2, P3 ;  /* 0x0000000d09059211 */ /* 0x000fca00018f140b */
[----:B------:R1:W3:Y:S01]  /*1890*/  @!P1 LDG.E R0, desc[UR12][R4.64] ;  /* 0x0000000c04009981 */ /* 0x0002e2000c1e1900 */
[C---:B------:R-:W-:Y:S01]  /*18a0*/  IADD3 R7, P5, PT, R17.reuse, UR14, RZ ;  /* 0x0000000e11077c10 */ /* 0x040fe2000ffbe0ff */
[----:B------:R-:W-:Y:S01]  /*18b0*/  IMAD.MOV.U32 R6, RZ, RZ, RZ ;  /* 0x000000ffff067224 */ /* 0x000fe200078e00ff */
[----:B0-----:R-:W-:Y:S02]  /*18c0*/  @!P2 LEA R2, P4, R17, R12, 0x2 ;  /* 0x0000000c1102a211 */ /* 0x001fe400078810ff */
[----:B------:R-:W-:Y:S01]  /*18d0*/  ISETP.GE.U32.AND P3, PT, R7, R23, PT ;  /* 0x000000170700720c */ /* 0x000fe20003f66070 */
[--C-:B------:R-:W-:Y:S01]  /*18e0*/  IMAD.X R21, RZ, RZ, R19.reuse, P5 ;  /* 0x000000ffff157224 */ /* 0x100fe200028e0613 */
[----:B------:R-:W-:-:S04]  /*18f0*/  @!P2 LEA.HI.X R3, R17, R13, R19, 0x2, P4 ;  /* 0x0000000d1103a211 */ /* 0x000fc800020f1413 */
[----:B------:R-:W-:Y:S01]  /*1900*/  ISETP.GE.AND.EX P3, PT, R21, R22, PT, P3 ;  /* 0x000000161500720c */ /* 0x000fe20003f66330 */
[----:B------:R0:W4:Y:S01]  /*1910*/  @!P2 LDG.E R6, desc[UR12][R2.64] ;  /* 0x0000000c0206a981 */ /* 0x000122000c1e1900 */
[----:B------:R-:W-:-:S11]  /*1920*/  IMAD.MOV.U32 R8, RZ, RZ, RZ ;  /* 0x000000ffff087224 */ /* 0x000fd600078e00ff */
[----:B------:R-:W-:-:S04]  /*1930*/  @!P3 LEA R12, P4, R7, R12, 0x2 ;  /* 0x0000000c070cb211 */ /* 0x000fc800078810ff */
[----:B------:R-:W-:-:S05]  /*1940*/  @!P3 LEA.HI.X R13, R7, R13, R21, 0x2, P4 ;  /* 0x0000000d070db211 */ /* 0x000fca00020f1415 */
[----:B------:R0:W4:Y:S01]  /*1950*/  @!P3 LDG.E R8, desc[UR12][R12.64] ;  /* 0x0000000c0c08b981 */ /* 0x000122000c1e1900 */
[-C--:B------:R-:W-:Y:S01]  /*1960*/  IABS R10, R25.reuse ;  /* 0x00000019000a7213 */ /* 0x080fe20000000000 */
[----:B-1----:R-:W-:Y:S01]  /*1970*/  IMAD.MOV.U32 R4, RZ, RZ, RZ ;  /* 0x000000ffff047224 */ /* 0x002fe200078e00ff */
[----:B------:R-:W-:Y:S02]  /*1980*/  IABS R22, R25 ;  /* 0x0000001900167213 */ /* 0x000fe40000000000 */
        /* <DEDUP_REMOVED lines=8> */
[----:B--2---:R-:W-:-:S05]  /*1a10*/  IABS R2, R16 ;  /* 0x0000001000027213 */ /* 0x004fca0000000000 */
[----:B------:R-:W-:-:S04]  /*1a20*/  IMAD.MOV.U32 R4, RZ, RZ, R2 ;  /* 0x000000ffff047224 */ /* 0x000fc800078e0002 */
[----:B------:R-:W-:-:S04]  /*1a30*/  IMAD.HI.U32 R2, R13, R4, RZ ;  /* 0x000000040d027227 */ /* 0x000fc800078e00ff */
[----:B------:R-:W-:Y:S01]  /*1a40*/  IMAD R3, R2, R5, R4 ;  /* 0x0000000502037224 */ /* 0x000fe200078e0204 */
[----:B------:R-:W-:-:S04]  /*1a50*/  LOP3.LUT R4, RZ, R25, RZ, 0x33, !PT ;  /* 0x00000019ff047212 */ /* 0x000fc800078e33ff */
[----:B------:R-:W-:-:S13]  /*1a60*/  ISETP.GT.U32.AND P6, PT, R10, R3, PT ;  /* 0x000000030a00720c */ /* 0x000fda0003fc4070 */
[----:B------:R-:W-:Y:S01]  /*1a70*/  @!P6 IMAD.IADD R3, R3, 0x1, -R10 ;  /* 0x000000010303e824 */ /* 0x000fe200078e0a0a */
[----:B---3--:R-:W-:Y:S01]  /*1a80*/  IABS R18, R0 ;  /* 0x0000000000127213 */ /* 0x008fe20000000000 */
[----:B------:R-:W-:Y:S01]  /*1a90*/  @!P6 VIADD R2, R2, 0x1 ;  /* 0x000000010202e836 */ /* 0x000fe20000000000 */
[-C--:B------:R-:W-:Y:S02]  /*1aa0*/  LOP3.LUT R0, R0, R25.reuse, RZ, 0x3c, !PT ;  /* 0x0000001900007212 */ /* 0x080fe400078e3cff */
[----:B------:R-:W-:Y:S02]  /*1ab0*/  ISETP.GE.U32.AND P4, PT, R3, R10, PT ;  /* 0x0000000a0300720c */ /* 0x000fe40003f86070 */
[----:B------:R-:W-:Y:S01]  /*1ac0*/  LOP3.LUT R3, R16, R25, RZ, 0x3c, !PT ;  /* 0x0000001910037212 */ /* 0x000fe200078e3cff */
[----:B------:R-:W-:-:S03]  /*1ad0*/  IMAD.HI.U32 R16, R13, R18, RZ ;  /* 0x000000120d107227 */ /* 0x000fc600078e00ff */
[----:B------:R-:W-:Y:S01]  /*1ae0*/  ISETP.GE.AND P5, PT, R3, RZ, PT ;  /* 0x000000ff0300720c */ /* 0x000fe20003fa6270 */
[----:B------:R-:W-:Y:S01]  /*1af0*/  IMAD R18, R16, R5, R18 ;  /* 0x0000000510127224 */ /* 0x000fe200078e0212 */
[----:B----4-:R-:W-:Y:S02]  /*1b00*/  IABS R20, R6 ;  /* 0x0000000600147213 */ /* 0x010fe40000000000 */
[----:B------:R-:W-:Y:S02]  /*1b10*/  LOP3.LUT R6, R6, R25, RZ, 0x3c, !PT ;  /* 0x0000001906067212 */ /* 0x000fe400078e3cff */
[----:B------:R-:W-:Y:S01]  /*1b20*/  ISETP.GT.U32.AND P6, PT, R10, R18, PT ;  /* 0x000000120a00720c */ /* 0x000fe20003fc4070 */
[----:B------:R-:W-:Y:S01]  /*1b30*/  @P4 VIADD R2, R2, 0x1 ;  /* 0x0000000102024836 */ /* 0x000fe20000000000 */
[----:B------:R-:W-:Y:S01]  /*1b40*/  ISETP.NE.AND P4, PT, R25, RZ, PT ;  /* 0x000000ff1900720c */ /* 0x000fe20003f85270 */
[----:B------:R-:W-:-:S04]  /*1b50*/  IMAD.HI.U32 R12, R13, R20, RZ ;  /* 0x000000140d0c7227 */ /* 0x000fc800078e00ff */
[----:B------:R-:W-:-:S04]  /*1b60*/  IMAD.MOV.U32 R23, RZ, RZ, R2 ;  /* 0x000000ffff177224 */ /* 0x000fc800078e0002 */
[----:B------:R-:W-:Y:S01]  /*1b70*/  @!P5 IMAD.MOV R23, RZ, RZ, -R23 ;  /* 0x000000ffff17d224 */ /* 0x000fe200078e0a17 */
[C---:B------:R-:W-:Y:S01]  /*1b80*/  @!P0 LEA R2, P5, R29.reuse, R14, 0x2 ;  /* 0x0000000e1d028211 */ /* 0x040fe200078a10ff */
[----:B------:R-:W-:Y:S02]  /*1b90*/  @!P6 IMAD.IADD R18, R18, 0x1, -R10 ;  /* 0x000000011212e824 */ /* 0x000fe400078e0a0a */
[----:B------:R-:W-:Y:S01]  /*1ba0*/  @!P6 VIADD R16, R16, 0x1 ;  /* 0x000000011010e836 */ /* 0x000fe20000000000 */
[----:B------:R-:W-:Y:S01]  /*1bb0*/  @!P0 LEA.HI.X R3, R29, R15, R27, 0x2, P5 ;  /* 0x0000000f1d038211 */ /* 0x000fe200028f141b */
[----:B------:R-:W-:Y:S01]  /*1bc0*/  IMAD R27, R12, R5, R20 ;  /* 0x000000050c1b7224 */ /* 0x000fe200078e0214 */
[----:B------:R-:W-:Y:S02]  /*1bd0*/  SEL R23, R4, R23, !P4 ;  /* 0x0000001704177207 */ /* 0x000fe40006000000 */
[----:B------:R-:W-:Y:S02]  /*1be0*/  ISETP.GE.AND P6, PT, R0, RZ, PT ;  /* 0x000000ff0000720c */ /* 0x000fe40003fc6270 */
[----:B------:R-:W-:Y:S01]  /*1bf0*/  ISETP.GT.U32.AND P5, PT, R10, R27, PT ;  /* 0x0000001b0a00720c */ /* 0x000fe20003fa4070 */
[----:B------:R0:W-:Y:S01]  /*1c00*/  @!P0 STG.E desc[UR12][R2.64], R23 ;  /* 0x0000001702008986 */ /* 0x0001e2000c10190c */
[----:B------:R-:W-:-:S02]  /*1c10*/  ISETP.GE.U32.AND P0, PT, R18, R10, PT ;  /* 0x0000000a1200720c */ /* 0x000fc40003f06070 */
[----:B------:R-:W-:Y:S02]  /*1c20*/  IABS R18, R8 ;  /* 0x0000000800127213 */ /* 0x000fe40000000000 */
[----:B------:R-:W-:-:S03]  /*1c30*/  LOP3.LUT R8, R8, R25, RZ, 0x3c, !PT ;  /* 0x0000001908087212 */ /* 0x000fc600078e3cff */
[----:B------:R-:W-:-:S04]  /*1c40*/  IMAD.HI.U32 R0, R13, R18, RZ ;  /* 0x000000120d007227 */ /* 0x000fc800078e00ff */
[----:B------:R-:W-:Y:S02]  /*1c50*/  @!P5 IMAD.IADD R27, R27, 0x1, -R10 ;  /* 0x000000011b1bd824 */ /* 0x000fe400078e0a0a */
[----:B------:R-:W-:Y:S02]  /*1c60*/  @P0 VIADD R16, R16, 0x1 ;  /* 0x0000000110100836 */ /* 0x000fe40000000000 */
[----:B------:R-:W-:Y:S01]  /*1c70*/  IMAD R13, R0, R5, R18 ;  /* 0x00000005000d7224 */ /* 0x000fe200078e0212 */
[----:B------:R-:W-:Y:S01]  /*1c80*/  ISETP.GE.U32.AND P0, PT, R27, R10, PT ;  /* 0x0000000a1b00720c */ /* 0x000fe20003f06070 */
[----:B------:R-:W-:Y:S02]  /*1c90*/  @!P6 IMAD.MOV R16, RZ, RZ, -R16 ;  /* 0x000000ffff10e224 */ /* 0x000fe400078e0a10 */
[----:B------:R-:W-:Y:S01]  /*1ca0*/  @!P5 VIADD R12, R12, 0x1 ;  /* 0x000000010c0cd836 */ /* 0x000fe20000000000 */
[----:B------:R-:W-:Y:S02]  /*1cb0*/  ISETP.GT.U32.AND P6, PT, R10, R13, PT ;  /* 0x0000000d0a00720c */ /* 0x000fe40003fc4070 */
[----:B------:R-:W-:-:S07]  /*1cc0*/  ISETP.GE.AND P5, PT, R6, RZ, PT ;  /* 0x000000ff0600720c */ /* 0x000fce0003fa6270 */
[----:B------:R-:W-:Y:S01]  /*1cd0*/  @P0 VIADD R12, R12, 0x1 ;  /* 0x000000010c0c0836 */ /* 0x000fe20000000000 */
[----:B0-----:R-:W-:-:S03]  /*1ce0*/  @!P1 LEA R2, P0, R9, R14, 0x2 ;  /* 0x0000000e09029211 */ /* 0x001fc600078010ff */
[----:B------:R-:W-:Y:S01]  /*1cf0*/  @!P6 IMAD.IADD R13, R13, 0x1, -R10 ;  /* 0x000000010d0de824 */ /* 0x000fe200078e0a0a */
[-C--:B------:R-:W-:Y:S01]  /*1d00*/  @!P1 LEA.HI.X R3, R9, R15.reuse, R11, 0x2, P0 ;  /* 0x0000000f09039211 */ /* 0x080fe200000f140b */
[----:B------:R-:W-:Y:S01]  /*1d10*/  IMAD.MOV.U32 R5, RZ, RZ, R12 ;  /* 0x000000ffff057224 */ /* 0x000fe200078e000c */
[----:B------:R-:W-:Y:S01]  /*1d20*/  SEL R9, R4, R16, !P4 ;  /* 0x0000001004097207 */ /* 0x000fe20006000000 */
[----:B------:R-:W-:Y:S01]  /*1d30*/  @!P6 VIADD R0, R0, 0x1 ;  /* 0x000000010000e836 */ /* 0x000fe20000000000 */
[----:B------:R-:W-:Y:S01]  /*1d40*/  ISETP.GE.U32.AND P0, PT, R13, R10, PT ;  /* 0x0000000a0d00720c */ /* 0x000fe20003f06070 */
[----:B------:R-:W-:Y:S01]  /*1d50*/  @!P5 IMAD.MOV R5, RZ, RZ, -R5 ;  /* 0x000000ffff05d224 */ /* 0x000fe200078e0a05 */
[C---:B------:R-:W-:Y:S01]  /*1d60*/  @!P2 LEA R12, P5, R17.reuse, R14, 0x2 ;  /* 0x0000000e110ca211 */ /* 0x040fe200078a10ff */
[----:B------:R0:W-:Y:S01]  /*1d70*/  @!P1 STG.E desc[UR12][R2.64], R9 ;  /* 0x0000000902009986 */ /* 0x0001e2000c10190c */
[----:B------:R-:W-:Y:S02]  /*1d80*/  ISETP.GE.AND P1, PT, R8, RZ, PT ;  /* 0x000000ff0800720c */ /* 0x000fe40003f26270 */
[----:B------:R-:W-:-:S02]  /*1d90*/  @!P2 LEA.HI.X R13, R17, R15, R19, 0x2, P5 ;  /* 0x0000000f110da211 */ /* 0x000fc400028f1413 */
[----:B------:R-:W-:-:S05]  /*1da0*/  SEL R5, R4, R5, !P4 ;  /* 0x0000000504057207 */ /* 0x000fca0006000000 */
[----:B------:R0:W-:Y:S01]  /*1db0*/  @!P2 STG.E desc[UR12][R12.64], R5 ;  /* 0x000000050c00a986 */ /* 0x0001e2000c10190c */
[----:B------:R-:W-:Y:S01]  /*1dc0*/  @P0 VIADD R0, R0, 0x1 ;  /* 0x0000000100000836 */ /* 0x000fe20000000000 */
[----:B------:R-:W-:Y:S06]  /*1dd0*/  @P3 EXIT ;  /* 0x000000000000394d */ /* 0x000fec0003800000 */
[----:B------:R-:W-:Y:S01]  /*1de0*/  @!P1 IMAD.MOV R0, RZ, RZ, -R0 ;  /* 0x000000ffff009224 */ /* 0x000fe200078e0a00 */
[----:B0-----:R-:W-:-:S04]  /*1df0*/  LEA R2, P0, R7, R14, 0x2 ;  /* 0x0000000e07027211 */ /* 0x001fc800078010ff */
[----:B------:R-:W-:Y:S02]  /*1e00*/  LEA.HI.X R3, R7, R15, R21, 0x2, P0 ;  /* 0x0000000f07037211 */ /* 0x000fe400000f1415 */
[----:B------:R-:W-:-:S05]  /*1e10*/  SEL R5, R4, R0, !P4 ;  /* 0x0000000004057207 */ /* 0x000fca0006000000 */
[----:B------:R-:W-:Y:S01]  /*1e20*/  STG.E desc[UR12][R2.64], R5 ;  /* 0x0000000502007986 */ /* 0x000fe2000c10190c */
[----:B------:R-:W-:Y:S05]  /*1e30*/  EXIT ;  /* 0x000000000000794d */ /* 0x000fea0003800000 */
.L_x_3422:
[----:B------:R-:W0:Y:S02]  /*1e40*/  S2R R11, SR_TID.X ;  /* 0x00000000000b7919 */ /* 0x000e240000002100 */
[----:B0-----:R-:W-:-:S03]  /*1e50*/  IMAD.WIDE.U32 R2, R11, 0x4, RZ ;  /* 0x000000040b027825 */ /* 0x001fc600078e00ff */
[----:B------:R-:W-:-:S04]  /*1e60*/  ISETP.GE.U32.AND P0, PT, R2, R23, PT ;  /* 0x000000170200720c */ /* 0x000fc80003f06070 */
[----:B------:R-:W-:-:S13]  /*1e70*/  ISETP.GE.AND.EX P0, PT, R3, R22, PT, P0 ;  /* 0x000000160300720c */ /* 0x000fda0003f06300 */
[----:B------:R-:W-:Y:S05]  /*1e80*/  @P0 EXIT ;  /* 0x000000000000094d */ /* 0x000fea0003800000 */
[----:B--2---:R-:W-:Y:S01]  /*1e90*/  IABS R9, R25 ;  /* 0x0000001900097213 */ /* 0x004fe20000000000 */
[----:B------:R-:W-:Y:S01]  /*1ea0*/  IMAD.MOV.U32 R8, RZ, RZ, RZ ;  /* 0x000000ffff087224 */ /* 0x000fe200078e00ff */
[----:B------:R-:W0:Y:S02]  /*1eb0*/  LDCU UR4, c[0x0][0x360] ;  /* 0x00006c00ff0477ac */ /* 0x000e240008000800 */
[----:B------:R-:W1:Y:S08]  /*1ec0*/  I2F.RP R4, R9 ;  /* 0x0000000900047306 */ /* 0x000e700000209400 */
[----:B-1----:R-:W1:Y:S02]  /*1ed0*/  MUFU.RCP R4, R4 ;  /* 0x0000000400047308 */ /* 0x002e640000001000 */
[----:B-1----:R-:W-:-:S06]  /*1ee0*/  VIADD R2, R4, 0xffffffe ;  /* 0x0ffffffe04027836 */ /* 0x002fcc0000000000 */
[----:B------:R1:W2:Y:S02]  /*1ef0*/  F2I.FTZ.U32.TRUNC.NTZ R3, R2 ;  /* 0x0000000200037305 */ /* 0x0002a4000021f000 */
[----:B-1----:R-:W-:Y:S02]  /*1f00*/  IMAD.MOV.U32 R2, RZ, RZ, RZ ;  /* 0x000000ffff027224 */ /* 0x002fe400078e00ff */
[----:B--2---:R-:W-:-:S04]  /*1f10*/  IMAD.MOV R0, RZ, RZ, -R3 ;  /* 0x000000ffff007224 */ /* 0x004fc800078e0a03 */
[----:B------:R-:W-:-:S04]  /*1f20*/  IMAD R5, R0, R9, RZ ;  /* 0x0000000900057224 */ /* 0x000fc800078e02ff */
[----:B0-----:R-:W-:-:S07]  /*1f30*/  IMAD.HI.U32 R0, R3, R5, R2 ;  /* 0x0000000503007227 */ /* 0x001fce00078e0002 */
.L_x_3441:
[C---:B------:R-:W-:Y:S01]  /*1f40*/  IMAD.SHL.U32 R19, R11.reuse, 0x10, RZ ;  /* 0x000000100b137824 */ /* 0x040fe200078e00ff */
[----:B------:R-:W-:-:S04]  /*1f50*/  SHF.L.U64.HI R17, R11, 0x4, R8 ;  /* 0x000000040b117819 */ /* 0x000fc80000010208 */
[----:B------:R-:W-:-:S05]  /*1f60*/  IADD3 R4, P0, PT, R12, R19, RZ ;  /* 0x000000130c047210 */ /* 0x000fca0007f1e0ff */
[----:B------:R-:W-:-:S06]  /*1f70*/  IMAD.X R5, R13, 0x1, R17, P0 ;  /* 0x000000010d057824 */ /* 0x000fcc00000e0611 */
[----:B------:R-:W2:Y:S01]  /*1f80*/  LDG.E.128 R4, desc[UR12][R4.64] ;  /* 0x0000000c04047981 */ /* 0x000ea2000c1e1d00 */
[-C--:B------:R-:W-:Y:S02]  /*1f90*/  IABS R21, R25.reuse ;  /* 0x0000001900157213 */ /* 0x080fe40000000000 */
[----:B------:R-:W-:Y:S02]  /*1fa0*/  IABS R10, R25 ;  /* 0x00000019000a7213 */ /* 0x000fe40000000000 */
[----:B------:R-:W0:Y:S03]  /*1fb0*/  I2F.RP R18, R21 ;  /* 0x0000001500127306 */ /* 0x000e260000209400 */
[----:B------:R-:W-:-:S05]  /*1fc0*/  IMAD.MOV R27, RZ, RZ, -R10 ;  /* 0x000000ffff1b7224 */ /* 0x000fca00078e0a0a */
[----:B0-----:R-:W0:Y:S02]  /*1fd0*/  MUFU.RCP R18, R18 ;  /* 0x0000001200127308 */ /* 0x001e240000001000 */
[----:B0-----:R-:W-:-:S06]  /*1fe0*/  VIADD R2, R18, 0xffffffe ;  /* 0x0ffffffe12027836 */ /* 0x001fcc0000000000 */
[----:B------:R0:W1:Y:S02]  /*1ff0*/  F2I.FTZ.U32.TRUNC.NTZ R3, R2 ;  /* 0x0000000200037305 */ /* 0x000064000021f000 */
[----:B0-----:R-:W-:Y:S01]  /*2000*/  IMAD.MOV.U32 R2, RZ, RZ, RZ ;  /* 0x000000ffff027224 */ /* 0x001fe200078e00ff */
[----:B--2---:R-:W-:Y:S02]  /*2010*/  IABS R29, R4 ;  /* 0x00000004001d7213 */ /* 0x004fe40000000000 */
[----:B------:R-:W-:Y:S02]  /*2020*/  IABS R26, R7 ;  /* 0x00000007001a7213 */ /* 0x000fe40000000000 */
[----:B------:R-:W-:Y:S01]  /*2030*/  LOP3.LUT R4, R4, R25, RZ, 0x3c, !PT ;  /* 0x0000001904047212 */ /* 0x000fe200078e3cff */
[----:B------:R-:W-:Y:S01]  /*2040*/  IMAD.HI.U32 R10, R0, R29, RZ ;  /* 0x0000001d000a7227 */ /* 0x000fe200078e00ff */
[----:B------:R-:W-:-:S03]  /*2050*/  LOP3.LUT R7, R7, R25, RZ, 0x3c, !PT ;  /* 0x0000001907077212 */ /* 0x000fc600078e3cff */
[----:B------:R-:W-:Y:S02]  /*2060*/  IMAD R16, R10, R27, R29 ;  /* 0x0000001b0a107224 */ /* 0x000fe400078e021d */
[----:B-1----:R-:W-:-:S03]  /*2070*/  IMAD.MOV R0, RZ, RZ, -R3 ;  /* 0x000000ffff007224 */ /* 0x002fc600078e0a03 */
[----:B------:R-:W-:Y:S01]  /*2080*/  ISETP.GT.U32.AND P3, PT, R9, R16, PT ;  /* 0x000000100900720c */ /* 0x000fe20003f64070 */
[----:B------:R-:W-:-:S04]  /*2090*/  IMAD R29, R0, R21, RZ ;  /* 0x00000015001d7224 */ /* 0x000fc800078e02ff */
[----:B------:R-:W-:Y:S01]  /*20a0*/  IMAD.HI.U32 R0, R3, R29, R2 ;  /* 0x0000001d03007227 */ /* 0x000fe200078e0002 */
[----:B------:R-:W-:Y:S02]  /*20b0*/  IABS R3, R5 ;  /* 0x0000000500037213 */ /* 0x000fe40000000000 */
[----:B------:R-:W-:Y:S02]  /*20c0*/  IABS R29, R6 ;  /* 0x00000006001d7213 */ /* 0x000fe40000000000 */
[----:B------:R-:W-:Y:S01]  /*20d0*/  LOP3.LUT R5, R5, R25, RZ, 0x3c, !PT ;  /* 0x0000001905057212 */ /* 0x000fe200078e3cff */
[----:B------:R-:W-:Y:S01]  /*20e0*/  IMAD.HI.U32 R20, R0, R3, RZ ;  /* 0x0000000300147227 */ /* 0x000fe200078e00ff */
[----:B------:R-:W-:-:S03]  /*20f0*/  LOP3.LUT R6, R6, R25, RZ, 0x3c, !PT ;  /* 0x0000001906067212 */ /* 0x000fc600078e3cff */
[----:B------:R-:W-:Y:S02]  /*2100*/  @!P3 IMAD.IADD R16, R16, 0x1, -R21 ;  /* 0x000000011010b824 */ /* 0x000fe400078e0a15 */
[----:B------:R-:W-:Y:S02]  /*2110*/  IMAD R2, R20, R27, R3 ;  /* 0x0000001b14027224 */ /* 0x000fe400078e0203 */
[----:B------:R-:W-:Y:S01]  /*2120*/  IMAD.HI.U32 R18, R0, R29, RZ ;  /* 0x0000001d00127227 */ /* 0x000fe200078e00ff */
[----:B------:R-:W-:-:S03]  /*2130*/  ISETP.GE.U32.AND P1, PT, R16, R9, PT ;  /* 0x000000091000720c */ /* 0x000fc60003f26070 */
[----:B------:R-:W-:Y:S02]  /*2140*/  IMAD.MOV.U32 R9, RZ, RZ, R21 ;  /* 0x000000ffff097224 */ /* 0x000fe400078e0015 */
[----:B------:R-:W-:-:S03]  /*2150*/  IMAD.HI.U32 R16, R0, R26, RZ ;  /* 0x0000001a00107227 */ /* 0x000fc600078e00ff */
[C---:B------:R-:W-:Y:S01]  /*2160*/  ISETP.GT.U32.AND P2, PT, R9.reuse, R2, PT ;  /* 0x000000020900720c */ /* 0x040fe20003f44070 */
[-C--:B------:R-:W-:Y:S02]  /*2170*/  IMAD R24, R18, R27.reuse, R29 ;  /* 0x0000001b12187224 */ /* 0x080fe400078e021d */
[----:B------:R-:W-:Y:S02]  /*2180*/  IMAD R26, R16, R27, R26 ;  /* 0x0000001b101a7224 */ /* 0x000fe400078e021a */
[----:B------:R-:W-:Y:S01]  /*2190*/  @!P3 VIADD R10, R10, 0x1 ;  /* 0x000000010a0ab836 */ /* 0x000fe20000000000 */
[C---:B------:R-:W-:Y:S02]  /*21a0*/  ISETP.GT.U32.AND P5, PT, R9.reuse, R24, PT ;  /* 0x000000180900720c */ /* 0x040fe40003fa4070 */
[----:B------:R-:W-:Y:S01]  /*21b0*/  ISETP.GT.U32.AND P0, PT, R9, R26, PT ;  /* 0x0000001a0900720c */ /* 0x000fe20003f04070 */
[----:B------:R-:W-:Y:S01]  /*21c0*/  @P1 VIADD R10, R10, 0x1 ;  /* 0x000000010a0a1836 */ /* 0x000fe20000000000 */
[----:B------:R-:W-:-:S03]  /*21d0*/  ISETP.GE.AND P1, PT, R5, RZ, PT ;  /* 0x000000ff0500720c */ /* 0x000fc60003f26270 */
[--C-:B------:R-:W-:Y:S02]  /*21e0*/  @!P2 IMAD.IADD R2, R2, 0x1, -R21.reuse ;  /* 0x000000010202a824 */ /* 0x100fe400078e0a15 */
[----:B------:R-:W-:Y:S01]  /*21f0*/  @!P2 VIADD R20, R20, 0x1 ;  /* 0x000000011414a836 */ /* 0x000fe20000000000 */
[----:B------:R-:W-:Y:S02]  /*2200*/  ISETP.GE.AND P2, PT, R4, RZ, PT ;  /* 0x000000ff0400720c */ /* 0x000fe40003f46270 */
[-C--:B------:R-:W-:Y:S01]  /*2210*/  ISETP.GE.U32.AND P6, PT, R2, R9.reuse, PT ;  /* 0x000000090200720c */ /* 0x080fe20003fc6070 */
[--C-:B------:R-:W-:Y:S02]  /*2220*/  @!P5 IMAD.IADD R24, R24, 0x1, -R21.reuse ;  /* 0x000000011818d824 */ /* 0x100fe400078e0a15 */
[----:B------:R-:W-:Y:S02]  /*2230*/  @!P0 IMAD.IADD R26, R26, 0x1, -R21 ;  /* 0x000000011a1a8824 */ /* 0x000fe400078e0a15 */
[----:B------:R-:W-:Y:S01]  /*2240*/  @!P5 VIADD R18, R18, 0x1 ;  /* 0x000000011212d836 */ /* 0x000fe20000000000 */
[-C--:B------:R-:W-:Y:S01]  /*2250*/  ISETP.GE.U32.AND P4, PT, R24, R9.reuse, PT ;  /* 0x000000091800720c */ /* 0x080fe20003f86070 */
[----:B------:R-:W-:Y:S01]  /*2260*/  @!P0 VIADD R16, R16, 0x1 ;  /* 0x0000000110108836 */ /* 0x000fe20000000000 */
[----:B------:R-:W-:-:S02]  /*2270*/  ISETP.GE.U32.AND P3, PT, R26, R9, PT ;  /* 0x000000091a00720c */ /* 0x000fc40003f66070 */
[----:B------:R-:W-:Y:S01]  /*2280*/  ISETP.GE.AND P5, PT, R7, RZ, PT ;  /* 0x000000ff0700720c */ /* 0x000fe20003fa6270 */
[----:B------:R-:W-:Y:S01]  /*2290*/  @!P2 IMAD.MOV R10, RZ, RZ, -R10 ;  /* 0x000000ffff0aa224 */ /* 0x000fe200078e0a0a */
[----:B------:R-:W-:Y:S01]  /*22a0*/  ISETP.NE.AND P0, PT, R25, RZ, PT ;  /* 0x000000ff1900720c */ /* 0x000fe20003f05270 */
[----:B------:R-:W-:Y:S01]  /*22b0*/  @P6 VIADD R20, R20, 0x1 ;  /* 0x0000000114146836 */ /* 0x000fe20000000000 */
[----:B------:R-:W-:Y:S02]  /*22c0*/  ISETP.GE.AND P6, PT, R6, RZ, PT ;  /* 0x000000ff0600720c */ /* 0x000fe40003fc6270 */
[----:B------:R-:W-:Y:S01]  /*22d0*/  LOP3.LUT R7, RZ, R25, RZ, 0x33, !PT ;  /* 0x00000019ff077212 */ /* 0x000fe200078e33ff */
[----:B------:R-:W-:Y:S02]  /*22e0*/  @!P1 IMAD.MOV R20, RZ, RZ, -R20 ;  /* 0x000000ffff149224 */ /* 0x000fe400078e0a14 */
[----:B------:R-:W-:Y:S01]  /*22f0*/  @P4 VIADD R18, R18, 0x1 ;  /* 0x0000000112124836 */ /* 0x000fe20000000000 */
[C---:B------:R-:W-:Y:S01]  /*2300*/  SEL R4, R7.reuse, R10, !P0 ;  /* 0x0000000a07047207 */ /* 0x040fe20004000000 */
[----:B------:R-:W-:Y:S01]  /*2310*/  @P3 VIADD R16, R16, 0x1 ;  /* 0x0000000110103836 */ /* 0x000fe20000000000 */
[----:B------:R-:W-:-:S02]  /*2320*/  SEL R5, R7, R20, !P0 ;  /* 0x0000001407057207 */ /* 0x000fc40004000000 */
[----:B------:R-:W-:Y:S01]  /*2330*/  IADD3 R2, P4, PT, R14, R19, RZ ;  /* 0x000000130e027210 */ /* 0x000fe20007f9e0ff */
[----:B------:R-:W-:Y:S02]  /*2340*/  @!P5 IMAD.MOV R16, RZ, RZ, -R16 ;  /* 0x000000ffff10d224 */ /* 0x000fe400078e0a10 */
[----:B------:R-:W-:Y:S02]  /*2350*/  @!P6 IMAD.MOV R18, RZ, RZ, -R18 ;  /* 0x000000ffff12e224 */ /* 0x000fe400078e0a12 */
[----:B------:R-:W-:-:S03]  /*2360*/  IMAD.X R3, R15, 0x1, R17, P4 ;  /* 0x000000010f037824 */ /* 0x000fc600020e0611 */
[C---:B------:R-:W-:Y:S02]  /*2370*/  SEL R6, R7.reuse, R18, !P0 ;  /* 0x0000001207067207 */ /* 0x040fe40004000000 */
[----:B------:R-:W-:Y:S02]  /*2380*/  SEL R7, R7, R16, !P0 ;  /* 0x0000001007077207 */ /* 0x000fe40004000000 */
[----:B------:R-:W-:-:S03]  /*2390*/  IADD3 R11, P0, PT, R11, UR4, RZ ;  /* 0x000000040b0b7c10 */ /* 0x000fc6000ff1e0ff */
[----:B------:R0:W-:Y:S02]  /*23a0*/  STG.E.128 desc[UR12][R2.64], R4 ;  /* 0x0000000402007986 */ /* 0x0001e4000c101d0c */
[C---:B------:R-:W-:Y:S02]  /*23b0*/  IMAD.SHL.U32 R10, R11.reuse, 0x4, RZ ;  /* 0x000000040b0a7824 */ /* 0x040fe400078e00ff */
[----:B------:R-:W-:Y:S01]  /*23c0*/  IMAD.X R8, RZ, RZ, R8, P0 ;  /* 0x000000ffff087224 */ /* 0x000fe200000e0608 */
[C---:B------:R-:W-:Y:S02]  /*23d0*/  LOP3.LUT P0, RZ, R11.reuse, 0xffffc000, RZ, 0xc0, !PT ;  /* 0xffffc0000bff7812 */ /* 0x040fe4000780c0ff */
[----:B------:R-:W-:Y:S02]  /*23e0*/  ISETP.LT.U32.AND P1, PT, R10, R23, PT ;  /* 0x000000170a00720c */ /* 0x000fe40003f21070 */
[----:B------:R-:W-:Y:S02]  /*23f0*/  SHF.L.U64.HI R17, R11, 0x2, R8 ;  /* 0x000000020b117819 */ /* 0x000fe40000010208 */
[----:B------:R-:W-:-:S02]  /*2400*/  LOP3.LUT P0, RZ, R8, 0x3fffffff, RZ, 0xc0, P0 ;  /* 0x3fffffff08ff7812 */ /* 0x000fc4000000c0ff */
[----:B------:R-:W-:-:S13]  /*2410*/  ISETP.LT.AND.EX P1, PT, R17, R22, PT, P1 ;  /* 0x000000161100720c */ /* 0x000fda0003f21310 */
[----:B0-----:R-:W-:Y:S05]  /*2420*/  @!P0 BRA P1, `(.L_x_3441) ;  /* 0xfffffff800c48947 */ /* 0x001fea000083ffff */
[----:B------:R-:W-:Y:S05]  /*2430*/  EXIT ;  /* 0x000000000000794d */ /* 0x000fea0003800000 */
        .weak           $__internal_81_$__cuda_sm20_div_u16
        .type           $__internal_81_$__cuda_sm20_div_u16,@function
        .size           $__internal_81_$__cuda_sm20_div_u16,(.L_x_4312 - $__internal_81_$__cuda_sm20_div_u16)
$__internal_81_$__cuda_sm20_div_u16:
        /* <DEDUP_REMOVED lines=19> */
[----:B------:R-:W-:Y:S05]  /*2570*/  RET.REL.NODEC R2 `(_ZN2at6native61_GLOBAL__N__44eb8e94_28_ForeachBinaryOpScalarList_cu_dda10a6925multi_tensor_apply_kernelINS1_28TensorListScalarListMetadataIiLi2EEENS1_25BinaryOpScalarListFunctorIiLi2ELi1ELi1EEEJSt7dividesIiEEEEvT_T0_DpT1_) ;  /* 0xffffffd802a07950 */ /* 0x000fea0003c3ffff */
.L_x_3442:
        /* <DEDUP_REMOVED lines=16> */
.L_x_4312:


//--------------------- .text._ZN2at6native61_GLOBAL__N__44eb8e94_28_ForeachBinaryOpScalarList_cu_dda10a6925multi_tensor_apply_kernelINS1_28TensorListScalarListMetadataIaLi2EEENS1_25BinaryOpScalarListFunctorIaLi2ELi1ELi1EEEJSt7dividesIaEEEEvT_T0_DpT1_ --------------------------
	.section	.text._ZN2at6native61_GLOBAL__N__44eb8e94_28_ForeachBinaryOpScalarList_cu_dda10a6925multi_tensor_apply_kernelINS1_28TensorListScalarListMetadataIaLi2EEENS1_25BinaryOpScalarListFunctorIaLi2ELi1ELi1EEEJSt7dividesIaEEEEvT_T0_DpT1_,"ax",@progbits
	.align	128
.text._ZN2at6native61_GLOBAL__N__44eb8e94_28_ForeachBinaryOpScalarList_cu_dda10a6925multi_tensor_apply_kernelINS1_28TensorListScalarListMetadataIaLi2EEENS1_25BinaryOpScalarListFunctorIaLi2ELi1ELi1EEEJSt7dividesIaEEEEvT_T0_DpT1_:
        .type           _ZN2at6native61_GLOBAL__N__44eb8e94_28_ForeachBinaryOpScalarList_cu_dda10a6925multi_tensor_apply_kernelINS1_28TensorListScalarListMetadataIaLi2EEENS1_25BinaryOpScalarListFunctorIaLi2ELi1ELi1EEEJSt7dividesIaEEEEvT_T0_DpT1_,@function
        .size           _ZN2at6native61_GLOBAL__N__44eb8e94_28_ForeachBinaryOpScalarList_cu_dda10a6925multi_tensor_apply_kernelINS1_28TensorListScalarListMetadataIaLi2EEENS1_25BinaryOpScalarListFunctorIaLi2ELi1ELi1EEEJSt7dividesIaEEEEvT_T0_DpT1_,(.L_x_4314 - _ZN2at6native61_GLOBAL__N__44eb8e94_28_ForeachBinaryOpScalarList_cu_dda10a6925multi_tensor_apply_kernelINS1_28TensorListScalarListMetadataIaLi2EEENS1_25BinaryOpScalarListFunctorIaLi2ELi1ELi1EEEJSt7dividesIaEEEEvT_T0_DpT1_)
        .other          _ZN2at6native61_GLOBAL__N__44eb8e94_28_ForeachBinaryOpScalarList_cu_dda10a6925multi_tensor_apply_kernelINS1_28TensorListScalarListMetadataIaLi2EEENS1_25BinaryOpScalarListFunctorIaLi2ELi1ELi1EEEJSt7dividesIaEEEEvT_T0_DpT1_,@"STO_CUDA_ENTRY STV_DEFAULT"
_ZN2at6native61_GLOBAL__N__44eb8e94_28_ForeachBinaryOpScalarList_cu_dda10a6925multi_tensor_apply_kernelINS1_28TensorListScalarListMetadataIaLi2EEENS1_25BinaryOpScalarListFunctorIaLi2ELi1ELi1EEEJSt7dividesIaEEEEvT_T0_DpT1_:
        /* <DEDUP_REMOVED lines=12> */
[----:B--2---:R-:W-:-:S03]  /*00c0*/  UIMAD.WIDE UR4, UR5, 0x10000, URZ ;  /* 0x00010000050478a5 */ /* 0x004fc6000f8e02ff */
[----:B------:R-:W2:Y:S01]  /*00d0*/  LDCU.S8 UR7, c[0x0][UR7+0x980] ;  /* 0x00013000070777ac */ /* 0x000ea20008000200 */
        /* <DEDUP_REMOVED lines=8> */
[----:B-12---:R-:W-:Y:S05]  /*0160*/  BRA.U !UP0, `(.L_x_3443) ;  /* 0x0000001508ac7547 */ /* 0x006fea000b800000 */
        /* <DEDUP_REMOVED lines=19> */
[----:B------:R-:W-:Y:S05]  /*02a0*/  CALL.REL.NOINC `($__internal_83_$__cuda_sm20_div_u16) ;  /* 0x00000018009c7944 */ /* 0x000fea0003c00000 */
        /* <DEDUP_REMOVED lines=36> */
[----:B------:R-:W-:-:S02]  /*04f0*/  UIADD3 UR39, UP4, UPT, UR4, UR16, URZ ;  /* 0x0000001004277290 */ /* 0x000fc4000ff9e0ff */
[----:B------:R-:W-:Y:S02]  /*0500*/  UIADD3.X UR46, UPT, UPT, UR5, UR23, URZ, UP0, !UPT ;  /* 0x00000017052e7290 */ /* 0x000fe400087fe4ff */
[----:B------:R-:W-:Y:S02]  /*0510*/  UIADD3.X UR22, UPT, UPT, UR11, UR23, URZ, UP6, !UPT ;  /* 0x000000170b167290 */ /* 0x000fe4000b7fe4ff */
[----:B------:R-:W-:Y:S02]  /*0520*/  UIADD3.X UR43, UPT, UPT, UR5, UR21, URZ, UP5, !UPT ;  /* 0x00000015052b7290 */ /* 0x000fe4000affe4ff */
        /* <DEDUP_REMOVED lines=19> */
.L_x_3461:
[----:B------:R-:W-:Y:S01]  /*0660*/  IMAD.U32 R3, RZ, RZ, UR34 ;  /* 0x00000022ff037e24 */ /* 0x000fe2000f8e00ff */
[C---:B------:R-:W-:Y:S02]  /*0670*/  IADD3 R2, P2, PT, R4.reuse, UR34, RZ ;  /* 0x0000002204027c10 */ /* 0x040fe4000ff5e0ff */
[----:B------:R-:W-:Y:S02]  /*0680*/  ISETP.GE.U32.AND P0, PT, R4, UR33, PT ;  /* 0x0000002104007c0c */ /* 0x000fe4000bf06070 */
[----:B------:R-:W-:Y:S01]  /*0690*/  IADD3 R0, P3, P5, R3, UR34, R4 ;  /* 0x0000002203007c10 */ /* 0x000fe2000fd7e004 */
[--C-:B------:R-:W-:Y:S01]  /*06a0*/  IMAD.X R6, RZ, RZ, R5.reuse, P2 ;  /* 0x000000ffff067224 */ /* 0x100fe200010e0605 */
[----:B------:R-:W-:Y:S02]  /*06b0*/  ISETP.GE.U32.AND P1, PT, R2, UR33, PT ;  /* 0x0000002102007c0c */ /* 0x000fe4000bf26070 */
[----:B------:R-:W-:Y:S02]  /*06c0*/  IADD3 R2, P4, PT, R0, UR34, RZ ;  /* 0x0000002200027c10 */ /* 0x000fe4000ff9e0ff */
[----:B------:R-:W-:-:S02]  /*06d0*/  IADD3.X R3, PT, PT, RZ, RZ, R5, P3, P5 ;  /* 0x000000ffff037210 */ /* 0x000fc40001fea405 */
[----:B------:R-:W-:Y:S02]  /*06e0*/  ISETP.GE.U32.AND P2, PT, R0, UR33, PT ;  /* 0x0000002100007c0c */ /* 0x000fe4000bf46070 */
[----:B------:R-:W-:Y:S01]  /*06f0*/  ISETP.GE.AND.EX P0, PT, R5, UR32, PT, P0 ;  /* 0x0000002005007c0c */ /* 0x000fe2000bf06300 */
[----:B------:R-:W-:Y:S01]  /*0700*/  IMAD.X R0, RZ, RZ, R3, P4 ;  /* 0x000000ffff007224 */ /* 0x000fe200020e0603 */
[----:B------:R-:W-:Y:S02]  /*0710*/  ISETP.GE.AND.EX P1, PT, R6, UR32, PT, P1 ;  /* 0x0000002006007c0c */ /* 0x000fe4000bf26310 */
[----:B------:R-:W-:Y:S02]  /*0720*/  ISETP.GE.U32.AND P3, PT, R2, UR33, PT ;  /* 0x0000002102007c0c */ /* 0x000fe4000bf66070 */
[----:B------:R-:W-:Y:S02]  /*0730*/  ISETP.GE.AND.EX P2, PT, R3, UR32, PT, P2 ;  /* 0x0000002003007c0c */ /* 0x000fe4000bf46320 */
[----:B------:R-:W-:-:S02]  /*0740*/  ISETP.GE.AND.EX P3, PT, R0, UR32, PT, P3 ;  /* 0x0000002000007c0c */ /* 0x000fc4000bf66330 */
[----:B------:R-:W-:-:S03]  /*0750*/  PRMT R14, RZ, 0x7610, R14 ;  /* 0x00007610ff0e7816 */ /* 0x000fc6000000000e */
[C---:B------:R-:W-:Y:S02]  /*0760*/  @!P0 IADD3 R6, P4, PT, R4.reuse, UR31, RZ ;  /* 0x0000001f04068c10 */ /* 0x040fe4000ff9e0ff */
[C---:B------:R-:W-:Y:S02]  /*0770*/  @!P1 IADD3 R8, P5, PT, R4.reuse, UR10, RZ ;  /* 0x0000000a04089c10 */ /* 0x040fe4000ffbe0ff */
[C---:B------:R-:W-:Y:S02]  /*0780*/  @!P0 IADD3.X R7, PT, PT, R5.reuse, UR8, RZ, P4, !PT ;  /* 0x0000000805078c10 */ /* 0x040fe4000a7fe4ff */
[----:B------:R-:W-:Y:S02]  /*0790*/  @!P1 IADD3.X R9, PT, PT, R5, UR11, RZ, P5, !PT ;  /* 0x0000000b05099c10 */ /* 0x000fe4000affe4ff */
[C---:B------:R-:W-:Y:S01]  /*07a0*/  @!P2 IADD3 R10, P4, PT, R4.reuse, UR45, RZ ;  /* 0x0000002d040aac10 */ /* 0x040fe2000ff9e0ff */
[----:B------:R0:W5:Y:S01]  /*07b0*/  @!P0 LDG.E.S8 R14, desc[UR28][R6.64] ;  /* 0x0000001c060e8981 */ /* 0x000162000c1e1300 */
[----:B------:R-:W-:-:S02]  /*07c0*/  @!P3 IADD3 R12, P5, PT, R4, UR42, RZ ;  /* 0x0000002a040cbc10 */ /* 0x000fc4000ffbe0ff */
[----:B------:R-:W-:Y:S02]  /*07d0*/  PRMT R0, RZ, 0x7610, R0 ;  /* 0x00007610ff007816 */ /* 0x000fe40000000000 */
[----:B------:R-:W-:Y:S02]  /*07e0*/  PRMT R3, RZ, 0x7610, R3 ;  /* 0x00007610ff037816 */ /* 0x000fe40000000003 */
[----:B------:R-:W-:Y:S02]  /*07f0*/  PRMT R2, RZ, 0x7610, R2 ;  /* 0x00007610ff027816 */ /* 0x000fe40000000002 */
[C---:B------:R-:W-:Y:S02]  /*0800*/  @!P2 IADD3.X R11, PT, PT, R5.reuse, UR46, RZ, P4, !PT ;  /* 0x0000002e050bac10 */ /* 0x040fe4000a7fe4ff */
[----:B------:R-:W-:Y:S01]  /*0810*/  @!P3 IADD3.X R13, PT, PT, R5, UR43, RZ, P5, !PT ;  /* 0x0000002b050dbc10 */ /* 0x000fe2000affe4ff */
[----:B------:R0:W5:Y:S04]  /*0820*/  @!P1 LDG.E.S8 R3, desc[UR28][R8.64] ;  /* 0x0000001c08039981 */ /* 0x000168000c1e1300 */
[----:B------:R0:W5:Y:S04]  /*0830*/  @!P2 LDG.E.S8 R0, desc[UR28][R10.64] ;  /* 0x0000001c0a00a981 */ /* 0x000168000c1e1300 */
[----:B------:R0:W5:Y:S01]  /*0840*/  @!P3 LDG.E.S8 R2, desc[UR28][R12.64] ;  /* 0x0000001c0c02b981 */ /* 0x000162000c1e1300 */
[----:B------:R-:W-:Y:S01]  /*0850*/  UIADD3 UR25, UP0, UPT, UR25, -0x2, URZ ;  /* 0xfffffffe19197890 */ /* 0x000fe2000ff1e0ff */
[----:B------:R-:W-:Y:S03]  /*0860*/  BSSY.RECONVERGENT B0, `(.L_x_3445) ;  /* 0x000000c000007945 */ /* 0x000fe60003800200 */
[----:B------:R-:W-:-:S02]  /*0870*/  UIADD3.X UR6, UPT, UPT, UR6, -0x1, URZ, UP0, !UPT ;  /* 0xffffffff06067890 */ /* 0x000fc400087fe4ff */
[----:B------:R-:W-:-:S04]  /*0880*/  UISETP.NE.U32.AND UP0, UPT, UR25, URZ, UPT ;  /* 0x000000ff1900728c */ /* 0x000fc8000bf05070 */
[----:B------:R-:W-:Y:S01]  /*0890*/  UISETP.NE.AND.EX UP0, UPT, UR6, URZ, UPT, UP0 ;  /* 0x000000ff0600728c */ /* 0x000fe2000bf05300 */
[----:B0-----:R-:W-:Y:S10]  /*08a0*/  @P0 BRA `(.L_x_3446) ;  /* 0x00000000001c0947 */ /* 0x001ff40003800000 */
[----:B-----5:R-:W-:Y:S01]  /*08b0*/  PRMT R11, R14, 0x9910, RZ ;  /* 0x000099100e0b7816 */ /* 0x020fe200000000ff */
[----:B------:R-:W-:Y:S01]  /*08c0*/  IMAD.U32 R12, RZ, RZ, UR7 ;  /* 0x00000007ff0c7e24 */ /* 0x000fe2000f8e00ff */
[----:B------:R-:W-:-:S07]  /*08d0*/  MOV R14, 0x8f0 ;  /* 0x000008f0000e7802 */ /* 0x000fce0000000f00 */
[----:B------:R-:W-:Y:S05]  /*08e0*/  CALL.REL.NOINC `($__internal_82_$__cuda_sm20_div_s16) ;  /* 0x0000001000a47944 */ /* 0x000fea0003c00000 */
[----:B------:R-:W-:-:S04]  /*08f0*/  IADD3 R6, P0, PT, R4, UR30, RZ ;  /* 0x0000001e04067c10 */ /* 0x000fc8000ff1e0ff */
[----:B------:R-:W-:-:S05]  /*0900*/  IADD3.X R7, PT, PT, R5, UR9, RZ, P0, !PT ;  /* 0x0000000905077c10 */ /* 0x000fca00087fe4ff */
[----:B------:R0:W-:Y:S04]  /*0910*/  STG.E.U8 desc[UR28][R6.64], R11 ;  /* 0x0000000b06007986 */ /* 0x0001e8000c10111c */
.L_x_3446:
[----:B------:R-:W-:Y:S05]  /*0920*/  BSYNC.RECONVERGENT B0 ;  /* 0x0000000000007941 */ /* 0x000fea0003800200 */
.L_x_3445:
[----:B0-----:R-:W-:Y:S01]  /*0930*/  IADD3 R6, P1, PT, R4, UR34, RZ ;  /* 0x0000002204067c10 */ /* 0x001fe2000ff3e0ff */
[----:B------:R-:W-:Y:S03]  /*0940*/  BSSY.RECONVERGENT B0, `(.L_x_3447) ;  /* 0x000000c000007945 */ /* 0x000fe60003800200 */
[----:B------:R-:W-:Y:S01]  /*0950*/  ISETP.GE.U32.AND P0, PT, R6, UR33, PT ;  /* 0x0000002106007c0c */ /* 0x000fe2000bf06070 */
[----:B------:R-:W-:-:S05]  /*0960*/  IMAD.X R6, RZ, RZ, R5, P1 ;  /* 0x000000ffff067224 */ /* 0x000fca00008e0605 */
[----:B------:R-:W-:-:S13]  /*0970*/  ISETP.GE.AND.EX P0, PT, R6, UR32, PT, P0 ;  /* 0x0000002006007c0c */ /* 0x000fda000bf06300 */
[----:B------:R-:W-:Y:S05]  /*0980*/  @P0 BRA `(.L_x_3448) ;  /* 0x00000000001c0947 */ /* 0x000fea0003800000 */
[----:B-----5:R-:W-:Y:S01]  /*0990*/  PRMT R11, R3, 0x9910, RZ ;  /* 0x00009910030b7816 */ /* 0x020fe200000000ff */
[----:B------:R-:W-:Y:S01]  /*09a0*/  IMAD.U32 R12, RZ, RZ, UR7 ;  /* 0x00000007ff0c7e24 */ /* 0x000fe2000f8e00ff */
[----:B------:R-:W-:-:S07]  /*09b0*/  MOV R14, 0x9d0 ;  /* 0x000009d0000e7802 */ /* 0x000fce0000000f00 */
[----:B------:R-:W-:Y:S05]  /*09c0*/  CALL.REL.NOINC `($__internal_82_$__cuda_sm20_div_s16) ;  /* 0x00000010006c7944 */ /* 0x000fea0003c00000 */
[----:B------:R-:W-:-:S04]  /*09d0*/  IADD3 R6, P0, PT, R4, UR19, RZ ;  /* 0x0000001304067c10 */ /* 0x000fc8000ff1e0ff */
[----:B------:R-:W-:-:S05]  /*09e0*/  IADD3.X R7, PT, PT, R5, UR12, RZ, P0, !PT ;  /* 0x0000000c05077c10 */ /* 0x000fca00087fe4ff */
[----:B------:R0:W-:Y:S04]  /*09f0*/  STG.E.U8 desc[UR28][R6.64], R11 ;  /* 0x0000000b06007986 */ /* 0x0001e8000c10111c */
.L_x_3448:
[----:B------:R-:W-:Y:S05]  /*0a00*/  BSYNC.RECONVERGENT B0 ;  /* 0x0000000000007941 */ /* 0x000fea0003800200 */
.L_x_3447:
[----:B-----5:R-:W-:Y:S01]  /*0a10*/  IMAD.U32 R3, RZ, RZ, UR34 ;  /* 0x00000022ff037e24 */ /* 0x020fe2000f8e00ff */
[----:B------:R-:W-:Y:S04]  /*0a20*/  BSSY.RECONVERGENT B0, `(.L_x_3449) ;  /* 0x000000d000007945 */ /* 0x000fe80003800200 */
[----:B------:R-:W-:-:S04]  /*0a30*/  IADD3 R3, P1, P2, R3, UR34, R4 ;  /* 0x0000002203037c10 */ /* 0x000fc8000fa3e004 */
[----:B------:R-:W-:Y:S02]  /*0a40*/  ISETP.GE.U32.AND P0, PT, R3, UR33, PT ;  /* 0x0000002103007c0c */ /* 0x000fe4000bf06070 */
[----:B------:R-:W-:-:S04]  /*0a50*/  IADD3.X R3, PT, PT, RZ, RZ, R5, P1, P2 ;  /* 0x000000ffff037210 */ /* 0x000fc80000fe4405 */
[----:B------:R-:W-:-:S13]  /*0a60*/  ISETP.GE.AND.EX P0, PT, R3, UR32, PT, P0 ;  /* 0x0000002003007c0c */ /* 0x000fda000bf06300 */
[----:B------:R-:W-:Y:S05]  /*0a70*/  @P0 BRA `(.L_x_3450) ;  /* 0x00000000001c0947 */ /* 0x000fea0003800000 */
[----:B0-----:R-:W-:Y:S01]  /*0a80*/  PRMT R11, R0, 0x9910, RZ ;  /* 0x00009910000b7816 */ /* 0x001fe200000000ff */
[----:B------:R-:W-:Y:S01]  /*0a90*/  IMAD.U32 R12, RZ, RZ, UR7 ;  /* 0x00000007ff0c7e24 */ /* 0x000fe2000f8e00ff */
[----:B------:R-:W-:-:S07]  /*0aa0*/  MOV R14, 0xac0 ;  /* 0x00000ac0000e7802 */ /* 0x000fce0000000f00 */
[----:B------:R-:W-:Y:S05]  /*0ab0*/  CALL.REL.NOINC `($__internal_82_$__cuda_sm20_div_s16) ;  /* 0x0000001000307944 */ /* 0x000fea0003c00000 */
[----:B------:R-:W-:-:S04]  /*0ac0*/  IADD3 R6, P0, PT, R4, UR44, RZ ;  /* 0x0000002c04067c10 */ /* 0x000fc8000ff1e0ff */
[----:B------:R-:W-:-:S05]  /*0ad0*/  IADD3.X R7, PT, PT, R5, UR22, RZ, P0, !PT ;  /* 0x0000001605077c10 */ /* 0x000fca00087fe4ff */
[----:B------:R1:W-:Y:S04]  /*0ae0*/  STG.E.U8 desc[UR28][R6.64], R11 ;  /* 0x0000000b06007986 */ /* 0x0003e8000c10111c */
.L_x_3450:
[----:B------:R-:W-:Y:S05]  /*0af0*/  BSYNC.RECONVERGENT B0 ;  /* 0x0000000000007941 */ /* 0x000fea0003800200 */
.L_x_3449:
[----:B------:R-:W-:Y:S01]  /*0b00*/  IMAD.U32 R3, RZ, RZ, UR34 ;  /* 0x00000022ff037e24 */ /* 0x000fe2000f8e00ff */
[----:B------:R-:W-:Y:S04]  /*0b10*/  BSSY.RECONVERGENT B0, `(.L_x_3451) ;  /* 0x000000f000007945 */ /* 0x000fe80003800200 */
[----:B------:R-:W-:-:S04]  /*0b20*/  IADD3 R0, P0, P1, R3, UR34, R4 ;  /* 0x0000002203007c10 */ /* 0x000fc8000f91e004 */
[----:B------:R-:W-:Y:S02]  /*0b30*/  IADD3 R3, P2, PT, R0, UR34, RZ ;  /* 0x0000002200037c10 */ /* 0x000fe4000ff5e0ff */
[----:B------:R-:W-:Y:S02]  /*0b40*/  IADD3.X R0, PT, PT, RZ, RZ, R5, P0, P1 ;  /* 0x000000ffff007210 */ /* 0x000fe400007e2405 */
[----:B------:R-:W-:-:S03]  /*0b50*/  ISETP.GE.U32.AND P0, PT, R3, UR33, PT ;  /* 0x0000002103007c0c */ /* 0x000fc6000bf06070 */
[----:B------:R-:W-:-:S05]  /*0b60*/  IMAD.X R0, RZ, RZ, R0, P2 ;  /* 0x000000ffff007224 */ /* 0x000fca00010e0600 */
[----:B------:R-:W-:-:S13]  /*0b70*/  ISETP.GE.AND.EX P0, PT, R0, UR32, PT, P0 ;  /* 0x0000002000007c0c */ /* 0x000fda000bf06300 */
[----:B------:R-:W-:Y:S05]  /*0b80*/  @P0 BRA `(.L_x_3452) ;  /* 0x00000000001c0947 */ /* 0x000fea0003800000 */
[----:B01----:R-:W-:Y:S01]  /*0b90*/  PRMT R11, R2, 0x9910, RZ ;  /* 0x00009910020b7816 */ /* 0x003fe200000000ff */
[----:B------:R-:W-:Y:S01]  /*0ba0*/  IMAD.U32 R12, RZ, RZ, UR7 ;  /* 0x00000007ff0c7e24 */ /* 0x000fe2000f8e00ff */
[----:B------:R-:W-:-:S07]  /*0bb0*/  MOV R14, 0xbd0 ;  /* 0x00000bd0000e7802 */ /* 0x000fce0000000f00 */
[----:B------:R-:W-:Y:S05]  /*0bc0*/  CALL.REL.NOINC `($__internal_82_$__cuda_sm20_div_s16) ;  /* 0x0000000c00ec7944 */ /* 0x000fea0003c00000 */
[----:B------:R-:W-:-:S04]  /*0bd0*/  IADD3 R2, P0, PT, R4, UR41, RZ ;  /* 0x0000002904027c10 */ /* 0x000fc8000ff1e0ff */
[----:B------:R-:W-:-:S05]  /*0be0*/  IADD3.X R3, PT, PT, R5, UR20, RZ, P0, !PT ;  /* 0x0000001405037c10 */ /* 0x000fca00087fe4ff */
[----:B------:R2:W-:Y:S04]  /*0bf0*/  STG.E.U8 desc[UR28][R2.64], R11 ;  /* 0x0000000b02007986 */ /* 0x0005e8000c10111c */
.L_x_3452:
[----:B------:R-:W-:Y:S05]  /*0c00*/  BSYNC.RECONVERGENT B0 ;  /* 0x0000000000007941 */ /* 0x000fea0003800200 */
.L_x_3451:
[----:B--2---:R-:W-:Y:S01]  /*0c10*/  IMAD.U32 R3, RZ, RZ, UR34 ;  /* 0x00000022ff037e24 */ /* 0x004fe2000f8e00ff */
[----:B------:R-:W-:Y:S01]  /*0c20*/  PRMT R14, RZ, 0x7610, R14 ;  /* 0x00007610ff0e7816 */ /* 0x000fe2000000000e */
[----:B01----:R-:W-:-:S03]  /*0c30*/  IMAD.U32 R7, RZ, RZ, UR34 ;  /* 0x00000022ff077e24 */ /* 0x003fc6000f8e00ff */
[----:B------:R-:W-:-:S04]  /*0c40*/  IADD3 R0, P2, P3, R3, UR34, R4 ;  /* 0x0000002203007c10 */ /* 0x000fc8000fb5e004 */
[----:B------:R-:W-:Y:S02]  /*0c50*/  IADD3 R0, P0, P1, R7, UR34, R0 ;  /* 0x0000002207007c10 */ /* 0x000fe4000f91e000 */
[----:B------:R-:W-:Y:S02]  /*0c60*/  IADD3.X R2, PT, PT, RZ, RZ, R5, P2, P3 ;  /* 0x000000ffff027210 */ /* 0x000fe400017e6405 */
[C---:B------:R-:W-:Y:S02]  /*0c70*/  IADD3 R6, P2, PT, R0.reuse, UR34, RZ ;  /* 0x0000002200067c10 */ /* 0x040fe4000ff5e0ff */
[----:B------:R-:W-:Y:S02]  /*0c80*/  IADD3.X R2, PT, PT, RZ, RZ, R2, P0, P1 ;  /* 0x000000ffff027210 */ /* 0x000fe400007e2402 */
[----:B------:R-:W-:Y:S02]  /*0c90*/  ISETP.GE.U32.AND P0, PT, R0, UR33, PT ;  /* 0x0000002100007c0c */ /* 0x000fe4000bf06070 */
[----:B------:R-:W-:-:S02]  /*0ca0*/  IADD3 R0, P3, P5, R3, UR34, R0 ;  /* 0x0000002203007c10 */ /* 0x000fc4000fd7e000 */
[----:B------:R-:W-:Y:S01]  /*0cb0*/  ISETP.GE.U32.AND P1, PT, R6, UR33, PT ;  /* 0x0000002106007c0c */ /* 0x000fe2000bf26070 */
[--C-:B------:R-:W-:Y:S01]  /*0cc0*/  IMAD.X R6, RZ, RZ, R2.reuse, P2 ;  /* 0x000000ffff067224 */ /* 0x100fe200010e0602 */
[----:B------:R-:W-:Y:S02]  /*0cd0*/  ISETP.GE.AND.EX P0, PT, R2, UR32, PT, P0 ;  /* 0x0000002002007c0c */ /* 0x000fe4000bf06300 */
[C---:B------:R-:W-:Y:S02]  /*0ce0*/  IADD3 R3, P4, PT, R0.reuse, UR34, RZ ;  /* 0x0000002200037c10 */ /* 0x040fe4000ff9e0ff */
[----:B------:R-:W-:Y:S02]  /*0cf0*/  IADD3.X R2, PT, PT, RZ, RZ, R2, P3, P5 ;  /* 0x000000ffff027210 */ /* 0x000fe40001fea402 */
[----:B------:R-:W-:Y:S02]  /*0d00*/  ISETP.GE.U32.AND P2, PT, R0, UR33, PT ;  /* 0x0000002100007c0c */ /* 0x000fe4000bf46070 */
[----:B------:R-:W-:Y:S01]  /*0d10*/  ISETP.GE.AND.EX P1, PT, R6, UR32, PT, P1 ;  /* 0x0000002006007c0c */ /* 0x000fe2000bf26310 */
[----:B------:R-:W-:Y:S01]  /*0d20*/  IMAD.X R0, RZ, RZ, R2, P4 ;  /* 0x000000ffff007224 */ /* 0x000fe200020e0602 */
[----:B------:R-:W-:-:S02]  /*0d30*/  ISETP.GE.U32.AND P3, PT, R3, UR33, PT ;  /* 0x0000002103007c0c */ /* 0x000fc4000bf66070 */
[----:B------:R-:W-:Y:S02]  /*0d40*/  ISETP.GE.AND.EX P2, PT, R2, UR32, PT, P2 ;  /* 0x0000002002007c0c */ /* 0x000fe4000bf46320 */
[----:B------:R-:W-:Y:S02]  /*0d50*/  ISETP.GE.AND.EX P3, PT, R0, UR32, PT, P3 ;  /* 0x0000002000007c0c */ /* 0x000fe4000bf66330 */
[----:B------:R-:W-:-:S04]  /*0d60*/  @!P0 IADD3 R6, P4, PT, R4, UR47, RZ ;  /* 0x0000002f04068c10 */ /* 0x000fc8000ff9e0ff */
[----:B------:R-:W-:Y:S02]  /*0d70*/  @!P0 IADD3.X R7, PT, PT, R5, UR48, RZ, P4, !PT ;  /* 0x0000003005078c10 */ /* 0x000fe4000a7fe4ff */
[----:B------:R-:W-:-:S03]  /*0d80*/  @!P1 IADD3 R8, P5, PT, R4, UR39, RZ ;  /* 0x0000002704089c10 */ /* 0x000fc6000ffbe0ff */
[C---:B------:R-:W-:Y:S01]  /*0d90*/  @!P2 IADD3 R10, P4, PT, R4.reuse, UR36, RZ ;  /* 0x00000024040aac10 */ /* 0x040fe2000ff9e0ff */
[----:B------:R0:W5:Y:S01]  /*0da0*/  @!P0 LDG.E.S8 R14, desc[UR28][R6.64] ;  /* 0x0000001c060e8981 */ /* 0x000162000c1e1300 */
[----:B------:R-:W-:Y:S02]  /*0db0*/  @!P1 IADD3.X R9, PT, PT, R5, UR40, RZ, P5, !PT ;  /* 0x0000002805099c10 */ /* 0x000fe4000affe4ff */
[----:B------:R-:W-:Y:S02]  /*0dc0*/  @!P3 IADD3 R12, P5, PT, R4, UR23, RZ ;  /* 0x00000017040cbc10 */ /* 0x000fe4000ffbe0ff */
[----:B------:R-:W-:Y:S02]  /*0dd0*/  PRMT R0, RZ, 0x7610, R0 ;  /* 0x00007610ff007816 */ /* 0x000fe40000000000 */
[----:B------:R-:W-:Y:S02]  /*0de0*/  PRMT R2, RZ, 0x7610, R2 ;  /* 0x00007610ff027816 */ /* 0x000fe40000000002 */
[----:B------:R-:W-:-:S02]  /*0df0*/  PRMT R3, RZ, 0x7610, R3 ;  /* 0x00007610ff037816 */ /* 0x000fc40000000003 */
[C---:B------:R-:W-:Y:S01]  /*0e00*/  @!P2 IADD3.X R11, PT, PT, R5.reuse, UR37, RZ, P4, !PT ;  /* 0x00000025050bac10 */ /* 0x040fe2000a7fe4ff */
[----:B------:R0:W5:Y:S01]  /*0e10*/  @!P1 LDG.E.S8 R0, desc[UR28][R8.64] ;  /* 0x0000001c08009981 */ /* 0x000162000c1e1300 */
[----:B------:R-:W-:-:S03]  /*0e20*/  @!P3 IADD3.X R13, PT, PT, R5, UR17, RZ, P5, !PT ;  /* 0x00000011050dbc10 */ /* 0x000fc6000affe4ff */
[----:B------:R0:W5:Y:S04]  /*0e30*/  @!P2 LDG.E.S8 R3, desc[UR28][R10.64] ;  /* 0x0000001c0a03a981 */ /* 0x000168000c1e1300 */
[----:B------:R0:W5:Y:S01]  /*0e40*/  @!P3 LDG.E.S8 R2, desc[UR28][R12.64] ;  /* 0x0000001c0c02b981 */ /* 0x000162000c1e1300 */
[----:B------:R-:W-:Y:S04]  /*0e50*/  BSSY.RECONVERGENT B0, `(.L_x_3453) ;  /* 0x0000009000007945 */ /* 0x000fe80003800200 */
[----:B------:R-:W-:Y:S05]  /*0e60*/  @P0 BRA `(.L_x_3454) ;  /* 0x00000000001c0947 */ /* 0x000fea0003800000 */
[----:B0----5:R-:W-:Y:S01]  /*0e70*/  PRMT R11, R14, 0x9910, RZ ;  /* 0x000099100e0b7816 */ /* 0x021fe200000000ff */
[----:B------:R-:W-:Y:S01]  /*0e80*/  IMAD.U32 R12, RZ, RZ, UR7 ;  /* 0x00000007ff0c7e24 */ /* 0x000fe2000f8e00ff */
[----:B------:R-:W-:-:S07]  /*0e90*/  MOV R14, 0xeb0 ;  /* 0x00000eb0000e7802 */ /* 0x000fce0000000f00 */
[----:B------:R-:W-:Y:S05]  /*0ea0*/  CALL.REL.NOINC `($__internal_82_$__cuda_sm20_div_s16) ;  /* 0x0000000c00347944 */ /* 0x000fea0003c00000 */
[----:B------:R-:W-:-:S04]  /*0eb0*/  IADD3 R6, P0, PT, R4, UR26, RZ ;  /* 0x0000001a04067c10 */ /* 0x000fc8000ff1e0ff */
[----:B------:R-:W-:-:S05]  /*0ec0*/  IADD3.X R7, PT, PT, R5, UR27, RZ, P0, !PT ;  /* 0x0000001b05077c10 */ /* 0x000fca00087fe4ff */
[----:B------:R1:W-:Y:S04]  /*0ed0*/  STG.E.U8 desc[UR28][R6.64], R11 ;  /* 0x0000000b06007986 */ /* 0x0003e8000c10111c */
.L_x_3454:
[----:B------:R-:W-:Y:S05]  /*0ee0*/  BSYNC.RECONVERGENT B0 ;  /* 0x0000000000007941 */ /* 0x000fea0003800200 */
.L_x_3453:
[----:B01----:R-:W-:Y:S01]  /*0ef0*/  IMAD.U32 R7, RZ, RZ, UR34 ;  /* 0x00000022ff077e24 */ /* 0x003fe2000f8e00ff */
[----:B------:R-:W-:Y:S01]  /*0f00*/  BSSY.RECONVERGENT B0, `(.L_x_3455) ;  /* 0x0000012000007945 */ /* 0x000fe20003800200 */
[----:B------:R-:W-:-:S03]  /*0f10*/  IMAD.U32 R9, RZ, RZ, UR34 ;  /* 0x00000022ff097e24 */ /* 0x000fc6000f8e00ff */
[----:B------:R-:W-:-:S04]  /*0f20*/  IADD3 R6, P0, P1, R7, UR34, R4 ;  /* 0x0000002207067c10 */ /* 0x000fc8000f91e004 */
[----:B------:R-:W-:Y:S02]  /*0f30*/  IADD3 R7, P2, P3, R9, UR34, R6 ;  /* 0x0000002209077c10 */ /* 0x000fe4000fb5e006 */
[----:B------:R-:W-:Y:S02]  /*0f40*/  IADD3.X R6, PT, PT, RZ, RZ, R5, P0, P1 ;  /* 0x000000ffff067210 */ /* 0x000fe400007e2405 */
[----:B------:R-:W-:Y:S02]  /*0f50*/  IADD3 R7, P1, PT, R7, UR34, RZ ;  /* 0x0000002207077c10 */ /* 0x000fe4000ff3e0ff */
[----:B------:R-:W-:Y:S02]  /*0f60*/  IADD3.X R6, PT, PT, RZ, RZ, R6, P2, P3 ;  /* 0x000000ffff067210 */ /* 0x000fe400017e6406 */
[----:B------:R-:W-:-:S03]  /*0f70*/  ISETP.GE.U32.AND P0, PT, R7, UR33, PT ;  /* 0x0000002107007c0c */ /* 0x000fc6000bf06070 */
        /* <DEDUP_REMOVED lines=10> */
.L_x_3456:
[----:B------:R-:W-:Y:S05]  /*1020*/  BSYNC.RECONVERGENT B0 ;  /* 0x0000000000007941 */ /* 0x000fea0003800200 */
.L_x_3455:
[----:B0-----:R-:W-:Y:S01]  /*1030*/  IMAD.U32 R7, RZ, RZ, UR34 ;  /* 0x00000022ff077e24 */ /* 0x001fe2000f8e00ff */
[----:B------:R-:W-:Y:S01]  /*1040*/  BSSY.RECONVERGENT B0, `(.L_x_3457) ;  /* 0x0000012000007945 */ /* 0x000fe20003800200 */
[----:B------:R-:W-:-:S03]  /*1050*/  IMAD.U32 R9, RZ, RZ, UR34 ;  /* 0x00000022ff097e24 */ /* 0x000fc6000f8e00ff */
[----:B-----5:R-:W-:-:S04]  /*1060*/  IADD3 R0, P0, P1, R7, UR34, R4 ;  /* 0x0000002207007c10 */ /* 0x020fc8000f91e004 */
[----:B------:R-:W-:Y:S02]  /*1070*/  IADD3 R6, P2, P3, R9, UR34, R0 ;  /* 0x0000002209067c10 */ /* 0x000fe4000fb5e000 */
[----:B------:R-:W-:Y:S02]  /*1080*/  IADD3.X R0, PT, PT, RZ, RZ, R5, P0, P1 ;  /* 0x000000ffff007210 */ /* 0x000fe400007e2405 */
[----:B------:R-:W-:Y:S02]  /*1090*/  IADD3 R6, P1, P4, R7, UR34, R6 ;  /* 0x0000002207067c10 */ /* 0x000fe4000fc3e006 */
[----:B------:R-:W-:Y:S02]  /*10a0*/  IADD3.X R0, PT, PT, RZ, RZ, R0, P2, P3 ;  /* 0x000000ffff007210 */ /* 0x000fe400017e6400 */
[----:B------:R-:W-:Y:S02]  /*10b0*/  ISETP.GE.U32.AND P0, PT, R6, UR33, PT ;  /* 0x0000002106007c0c */ /* 0x000fe4000bf06070 */
[----:B------:R-:W-:-:S04]  /*10c0*/  IADD3.X R0, PT, PT, RZ, RZ, R0, P1, P4 ;  /* 0x000000ffff007210 */ /* 0x000fc80000fe8400 */
[----:B------:R-:W-:-:S13]  /*10d0*/  ISETP.GE.AND.EX P0, PT, R0, UR32, PT, P0 ;  /* 0x0000002000007c0c */ /* 0x000fda000bf06300 */
[----:B------:R-:W-:Y:S05]  /*10e0*/  @P0 BRA `(.L_x_3458) ;  /* 0x00000000001c0947 */ /* 0x000fea0003800000 */
[----:B------:R-:W-:Y:S01]  /*10f0*/  PRMT R11, R3, 0x9910, RZ ;  /* 0x00009910030b7816 */ /* 0x000fe200000000ff */
[----:B------:R-:W-:Y:S01]  /*1100*/  IMAD.U32 R12, RZ, RZ, UR7 ;  /* 0x00000007ff0c7e24 */ /* 0x000fe2000f8e00ff */
[----:B------:R-:W-:-:S07]  /*1110*/  MOV R14, 0x1130 ;  /* 0x00001130000e7802 */ /* 0x000fce0000000f00 */
[----:B------:R-:W-:Y:S05]  /*1120*/  CALL.REL.NOINC `($__internal_82_$__cuda_sm20_div_s16) ;  /* 0x0000000800947944 */ /* 0x000fea0003c00000 */
[----:B------:R-:W-:-:S04]  /*1130*/  IADD3 R6, P0, PT, R4, UR35, RZ ;  /* 0x0000002304067c10 */ /* 0x000fc8000ff1e0ff */
[----:B------:R-:W-:-:S05]  /*1140*/  IADD3.X R7, PT, PT, R5, UR14, RZ, P0, !PT ;  /* 0x0000000e05077c10 */ /* 0x000fca00087fe4ff */
[----:B------:R0:W-:Y:S04]  /*1150*/  STG.E.U8 desc[UR28][R6.64], R11 ;  /* 0x0000000b06007986 */ /* 0x0001e8000c10111c */
.L_x_3458:
[----:B------:R-:W-:Y:S05]  /*1160*/  BSYNC.RECONVERGENT B0 ;  /* 0x0000000000007941 */ /* 0x000fea0003800200 */
.L_x_3457:
[----:B------:R-:W-:Y:S01]  /*1170*/  IMAD.U32 R3, RZ, RZ, UR34 ;  /* 0x00000022ff037e24 */ /* 0x000fe2000f8e00ff */
[----:B------:R-:W-:Y:S01]  /*1180*/  BSSY.RECONVERGENT B0, `(.L_x_3459) ;  /* 0x0000015000007945 */ /* 0x000fe20003800200 */
[----:B0-----:R-:W-:Y:S02]  /*1190*/  IMAD.U32 R7, RZ, RZ, UR34 ;  /* 0x00000022ff077e24 */ /* 0x001fe4000f8e00ff */
[----:B------:R-:W-:Y:S01]  /*11a0*/  IMAD.U32 R6, RZ, RZ, UR34 ;  /* 0x00000022ff067e24 */ /* 0x000fe2000f8e00ff */
[----:B------:R-:W-:-:S04]  /*11b0*/  IADD3 R0, P0, P1, R3, UR34, R4 ;  /* 0x0000002203007c10 */ /* 0x000fc8000f91e004 */
[----:B------:R-:W-:Y:S02]  /*11c0*/  IADD3 R3, P2, P3, R7, UR34, R0 ;  /* 0x0000002207037c10 */ /* 0x000fe4000fb5e000 */
[----:B------:R-:W-:Y:S02]  /*11d0*/  IADD3.X R0, PT, PT, RZ, RZ, R5, P0, P1 ;  /* 0x000000ffff007210 */ /* 0x000fe400007e2405 */
[----:B------:R-:W-:Y:S02]  /*11e0*/  IADD3 R3, P0, P1, R6, UR34, R3 ;  /* 0x0000002206037c10 */ /* 0x000fe4000f91e003 */
[----:B------:R-:W-:Y:S02]  /*11f0*/  IADD3.X R0, PT, PT, RZ, RZ, R0, P2, P3 ;  /* 0x000000ffff007210 */ /* 0x000fe400017e6400 */
[----:B------:R-:W-:Y:S02]  /*1200*/  IADD3 R3, P2, PT, R3, UR34, RZ ;  /* 0x0000002203037c10 */ /* 0x000fe4000ff5e0ff */
[----:B------:R-:W-:-:S02]  /*1210*/  IADD3.X R0, PT, PT, RZ, RZ, R0, P0, P1 ;  /* 0x000000ffff007210 */ /* 0x000fc400007e2400 */
[----:B------:R-:W-:-:S03]  /*1220*/  ISETP.GE.U32.AND P0, PT, R3, UR33, PT ;  /* 0x0000002103007c0c */ /* 0x000fc6000bf06070 */
[----:B------:R-:W-:-:S05]  /*1230*/  IMAD.X R0, RZ, RZ, R0, P2 ;  /* 0x000000ffff007224 */ /* 0x000fca00010e0600 */
        /* <DEDUP_REMOVED lines=9> */
.L_x_3460:
[----:B------:R-:W-:Y:S05]  /*12d0*/  BSYNC.RECONVERGENT B0 ;  /* 0x0000000000007941 */ /* 0x000fea0003800200 */
.L_x_3459:
[----:B0-----:R-:W-:Y:S01]  /*12e0*/  IMAD.U32 R3, RZ, RZ, UR34 ;  /* 0x00000022ff037e24 */ /* 0x001fe2000f8e00ff */
[----:B------:R-:W-:-:S03]  /*12f0*/  UIMAD.WIDE.U32 UR4, UR34, 0x8, UR4 ;  /* 0x00000008220478a5 */ /* 0x000fc6000f8e0004 */
[----:B------:R-:W-:Y:S01]  /*1300*/  IMAD.WIDE.U32 R4, R3, 0x8, R4 ;  /* 0x0000000803047825 */ /* 0x000fe200078e0004 */
[----:B------:R-:W-:Y:S08]  /*1310*/  BRA.U UP0, `(.L_x_3461) ;  /* 0xfffffff100d07547 */ /* 0x000ff0000b83ffff */
.L_x_3444:
        /* <DEDUP_REMOVED lines=11> */
[C---:B------:R-:W-:Y:S01]  /*13d0*/  IADD3 R4, P2, PT, R3.reuse, UR6, RZ ;  /* 0x0000000603047c10 */ /* 0x040fe2000ff5e0ff */
[----:B------:R-:W-:Y:S01]  /*13e0*/  IMAD.X R5, RZ, RZ, R2, P1 ;  /* 0x000000ffff057224 */ /* 0x000fe200008e0602 */
[----:B------:R-:W-:Y:S02]  /*13f0*/  ISETP.GE.U32.AND P1, PT, R3, UR33, PT ;  /* 0x0000002103007c0c */ /* 0x000fe4000bf26070 */
[----:B------:R-:W-:Y:S01]  /*1400*/  IADD3 R6, P4, PT, R4, UR6, RZ ;  /* 0x0000000604067c10 */ /* 0x000fe2000ff9e0ff */
[----:B------:R-:W-:Y:S01]  /*1410*/  IMAD.X R7, RZ, RZ, R5, P2 ;  /* 0x000000ffff077224 */ /* 0x000fe200010e0605 */
[----:B------:R-:W-:Y:S02]  /*1420*/  ISETP.GE.AND.EX P0, PT, R2, UR32, PT, P0 ;  /* 0x0000002002007c0c */ /* 0x000fe4000bf06300 */
[----:B------:R-:W-:Y:S01]  /*1430*/  ISETP.GE.AND.EX P1, PT, R5, UR32, PT, P1 ;  /* 0x0000002005007c0c */ /* 0x000fe2000bf26310 */
[----:B------:R-:W-:Y:S01]  /*1440*/  IMAD.X R8, RZ, RZ, R7, P4 ;  /* 0x000000ffff087224 */ /* 0x000fe200020e0607 */
[----:B------:R-:W-:-:S02]  /*1450*/  ISETP.GE.U32.AND P2, PT, R4, UR33, PT ;  /* 0x0000002104007c0c */ /* 0x000fc4000bf46070 */
[----:B------:R-:W-:Y:S02]  /*1460*/  ISETP.GE.U32.AND P3, PT, R6, UR33, PT ;  /* 0x0000002106007c0c */ /* 0x000fe4000bf66070 */
[----:B------:R-:W-:Y:S02]  /*1470*/  ISETP.GE.AND.EX P2, PT, R7, UR32, PT, P2 ;  /* 0x0000002007007c0c */ /* 0x000fe4000bf46320 */
[----:B------:R-:W-:-:S03]  /*1480*/  ISETP.GE.AND.EX P3, PT, R8, UR32, PT, P3 ;  /* 0x0000002008007c0c */ /* 0x000fc6000bf66330 */
[----:B------:R-:W-:Y:S02]  /*1490*/  @!P0 IADD3 R12, P4, PT, R0, UR31, RZ ;  /* 0x0000001f000c8c10 */ /* 0x000fe4000ff9e0ff */
[----:B------:R-:W-:Y:S02]  /*14a0*/  @!P1 IADD3 R16, P5, PT, R3, UR31, RZ ;  /* 0x0000001f03109c10 */ /* 0x000fe4000ffbe0ff */
[----:B------:R-:W-:Y:S02]  /*14b0*/  @!P0 IADD3.X R13, PT, PT, R2, UR8, RZ, P4, !PT ;  /* 0x00000008020d8c10 */ /* 0x000fe4000a7fe4ff */
[----:B------:R-:W-:Y:S02]  /*14c0*/  @!P1 IADD3.X R17, PT, PT, R5, UR8, RZ, P5, !PT ;  /* 0x0000000805119c10 */ /* 0x000fe4000affe4ff */
[----:B------:R-:W-:Y:S01]  /*14d0*/  @!P2 IADD3 R18, P4, PT, R4, UR31, RZ ;  /* 0x0000001f0412ac10 */ /* 0x000fe2000ff9e0ff */
[----:B------:R0:W2:Y:S01]  /*14e0*/  @!P0 LDG.E.S8 R11, desc[UR28][R12.64] ;  /* 0x0000001c0c0b8981 */ /* 0x0000a2000c1e1300 */
[----:B------:R-:W-:-:S02]  /*14f0*/  @!P3 IADD3 R20, P5, PT, R6, UR31, RZ ;  /* 0x0000001f0614bc10 */ /* 0x000fc4000ffbe0ff */
[----:B------:R-:W-:Y:S02]  /*1500*/  PRMT R10, RZ, 0x7610, R10 ;  /* 0x00007610ff0a7816 */ /* 0x000fe4000000000a */
[----:B------:R-:W-:Y:S02]  /*1510*/  PRMT R15, RZ, 0x7610, R15 ;  /* 0x00007610ff0f7816 */ /* 0x000fe4000000000f */
[----:B------:R-:W-:Y:S02]  /*1520*/  PRMT R9, RZ, 0x7610, R9 ;  /* 0x00007610ff097816 */ /* 0x000fe40000000009 */
[----:B------:R-:W-:Y:S01]  /*1530*/  @!P2 IADD3.X R19, PT, PT, R7, UR8, RZ, P4, !PT ;  /* 0x000000080713ac10 */ /* 0x000fe2000a7fe4ff */
[----:B------:R1:W5:Y:S01]  /*1540*/  @!P1 LDG.E.S8 R10, desc[UR28][R16.64] ;  /* 0x0000001c100a9981 */ /* 0x000362000c1e1300 */
[----:B------:R-:W-:-:S03]  /*1550*/  @!P3 IADD3.X R21, PT, PT, R8, UR8, RZ, P5, !PT ;  /* 0x000000080815bc10 */ /* 0x000fc6000affe4ff */
[----:B------:R1:W5:Y:S04]  /*1560*/  @!P2 LDG.E.S8 R15, desc[UR28][R18.64] ;  /* 0x0000001c120fa981 */ /* 0x000368000c1e1300 */
[----:B------:R1:W5:Y:S01]  /*1570*/  @!P3 LDG.E.S8 R9, desc[UR28][R20.64] ;  /* 0x0000001c1409b981 */ /* 0x000362000c1e1300 */
[----:B0-----:R-:W-:Y:S01]  /*1580*/  IMAD.U32 R12, RZ, RZ, UR7 ;  /* 0x00000007ff0c7e24 */ /* 0x001fe2000f8e00ff */
[----:B------:R-:W-:Y:S02]  /*1590*/  MOV R14, 0x15c0 ;  /* 0x000015c0000e7802 */ /* 0x000fe40000000f00 */
[----:B-12---:R-:W-:-:S07]  /*15a0*/  PRMT R11, R11, 0x9910, RZ ;  /* 0x000099100b0b7816 */ /* 0x006fce00000000ff */
[----:B-----5:R-:W-:Y:S05]  /*15b0*/  CALL.REL.NOINC `($__internal_82_$__cuda_sm20_div_s16) ;  /* 0x0000000400707944 */ /* 0x020fea0003c00000 */
[----:B------:R-:W-:Y:S01]  /*15c0*/  PRMT R13, R10, 0x9910, RZ ;  /* 0x000099100a0d7816 */ /* 0x000fe200000000ff */
[----:B------:R-:W-:Y:S01]  /*15d0*/  IMAD.MOV.U32 R10, RZ, RZ, R11 ;  /* 0x000000ffff0a7224 */ /* 0x000fe200078e000b */
[----:B------:R-:W-:Y:S01]  /*15e0*/  MOV R14, 0x1620 ;  /* 0x00001620000e7802 */ /* 0x000fe20000000f00 */
[----:B------:R-:W-:Y:S02]  /*15f0*/  IMAD.U32 R12, RZ, RZ, UR7 ;  /* 0x00000007ff0c7e24 */ /* 0x000fe4000f8e00ff */
[----:B------:R-:W-:-:S07]  /*1600*/  IMAD.MOV.U32 R11, RZ, RZ, R13 ;  /* 0x000000ffff0b7224 */ /* 0x000fce00078e000d */
[----:B------:R-:W-:Y:S05]  /*1610*/  CALL.REL.NOINC `($__internal_82_$__cuda_sm20_div_s16) ;  /* 0x0000000400587944 */ /* 0x000fea0003c00000 */
        /* <DEDUP_REMOVED lines=12> */
[----:B------:R-:W-:Y:S02]  /*16e0*/  ISETP.GE.U32.AND P1, PT, R3, UR33, PT ;  /* 0x0000002103007c0c */ /* 0x000fe4000bf26070 */
[----:B------:R-:W-:Y:S02]  /*16f0*/  ISETP.GE.U32.AND P2, PT, R4, UR33, PT ;  /* 0x0000002104007c0c */ /* 0x000fe4000bf46070 */
[----:B------:R-:W-:Y:S02]  /*1700*/  ISETP.GE.AND.EX P1, PT, R5, UR32, PT, P1 ;  /* 0x0000002005007c0c */ /* 0x000fe4000bf26310 */
[----:B------:R-:W-:Y:S02]  /*1710*/  ISETP.GE.AND.EX P2, PT, R7, UR32, PT, P2 ;  /* 0x0000002007007c0c */ /* 0x000fe4000bf46320 */
[----:B------:R-:W-:-:S04]  /*1720*/  @!P0 IADD3 R12, P3, PT, R0, UR30, RZ ;  /* 0x0000001e000c8c10 */ /* 0x000fc8000ff7e0ff */
[----:B------:R-:W-:Y:S02]  /*1730*/  @!P0 IADD3.X R13, PT, PT, R2, UR9, RZ, P3, !PT ;  /* 0x00000009020d8c10 */ /* 0x000fe40009ffe4ff */
[----:B------:R-:W-:-:S03]  /*1740*/  ISETP.GE.U32.AND P3, PT, R6, UR33, PT ;  /* 0x0000002106007c0c */ /* 0x000fc6000bf66070 */
[----:B------:R-:W-:Y:S01]  /*1750*/  @!P1 IADD3 R2, P4, PT, R3, UR30, RZ ;  /* 0x0000001e03029c10 */ /* 0x000fe2000ff9e0ff */
[----:B------:R0:W-:Y:S01]  /*1760*/  @!P0 STG.E.U8 desc[UR28][R12.64], R10 ;  /* 0x0000000a0c008986 */ /* 0x0001e2000c10111c */
[----:B------:R-:W-:Y:S02]  /*1770*/  ISETP.GE.AND.EX P3, PT, R8, UR32, PT, P3 ;  /* 0x0000002008007c0c */ /* 0x000fe4000bf66330 */
[----:B------:R-:W-:Y:S02]  /*1780*/  @!P2 IADD3 R4, P5, PT, R4, UR30, RZ ;  /* 0x0000001e0404ac10 */ /* 0x000fe4000ffbe0ff */
[----:B------:R-:W-:Y:S02]  /*1790*/  @!P1 IADD3.X R3, PT, PT, R5, UR9, RZ, P4, !PT ;  /* 0x0000000905039c10 */ /* 0x000fe4000a7fe4ff */
[----:B------:R-:W-:-:S03]  /*17a0*/  @!P2 IADD3.X R5, PT, PT, R7, UR9, RZ, P5, !PT ;  /* 0x000000090705ac10 */ /* 0x000fc6000affe4ff */
[----:B------:R0:W-:Y:S04]  /*17b0*/  @!P1 STG.E.U8 desc[UR28][R2.64], R15 ;  /* 0x0000000f02009986 */ /* 0x0001e8000c10111c */
[----:B------:R0:W-:Y:S01]  /*17c0*/  @!P2 STG.E.U8 desc[UR28][R4.64], R9 ;  /* 0x000000090400a986 */ /* 0x0001e2000c10111c */
[----:B------:R-:W-:Y:S05]  /*17d0*/  @P3 EXIT ;  /* 0x000000000000394d */ /* 0x000fea0003800000 */
[----:B------:R-:W-:-:S04]  /*17e0*/  IADD3 R6, P0, PT, R6, UR30, RZ ;  /* 0x0000001e06067c10 */ /* 0x000fc8000ff1e0ff */
[----:B------:R-:W-:-:S05]  /*17f0*/  IADD3.X R7, PT, PT, R8, UR9, RZ, P0, !PT ;  /* 0x0000000908077c10 */ /* 0x000fca00087fe4ff */
[----:B------:R-:W-:Y:S01]  /*1800*/  STG.E.U8 desc[UR28][R6.64], R11 ;  /* 0x0000000b06007986 */ /* 0x000fe2000c10111c */
[----:B------:R-:W-:Y:S05]  /*1810*/  EXIT ;  /* 0x000000000000794d */ /* 0x000fea0003800000 */
.L_x_3443:
[----:B------:R-:W0:Y:S02]  /*1820*/  S2R R0, SR_TID.X ;  /* 0x0000000000007919 */ /* 0x000e240000002100 */
[----:B0-----:R-:W-:-:S03]  /*1830*/  IMAD.WIDE.U32 R2, R0, 0x4, RZ ;  /* 0x0000000400027825 */ /* 0x001fc600078e00ff */
[----:B------:R-:W-:-:S04]  /*1840*/  ISETP.GE.U32.AND P0, PT, R2, UR14, PT ;  /* 0x0000000e02007c0c */ /* 0x000fc8000bf06070 */
[----:B------:R-:W-:-:S13]  /*1850*/  ISETP.GE.AND.EX P0, PT, R3, UR5, PT, P0 ;  /* 0x0000000503007c0c */ /* 0x000fda000bf06300 */
[----:B------:R-:W-:Y:S05]  /*1860*/  @P0 EXIT ;  /* 0x000000000000094d */ /* 0x000fea0003800000 */
[----:B------:R-:W-:Y:S01]  /*1870*/  IMAD.MOV.U32 R3, RZ, RZ, RZ ;  /* 0x000000ffff037224 */ /* 0x000fe200078e00ff */
[----:B------:R-:W0:Y:S06]  /*1880*/  LDCU UR4, c[0x0][0x360] ;  /* 0x00006c00ff0477ac */ /* 0x000e2c0008000800 */
.L_x_3462:
[C---:B------:R-:W-:Y:S01]  /*1890*/  IMAD.SHL.U32 R2, R0.reuse, 0x4, RZ ;  /* 0x0000000400027824 */ /* 0x040fe200078e00ff */
[----:B------:R-:W-:-:S04]  /*18a0*/  SHF.L.U64.HI R4, R0, 0x2, R3 ;  /* 0x0000000200047819 */ /* 0x000fc80000010203 */
[----:B------:R-:W-:-:S04]  /*18b0*/  IADD3 R6, P0, PT, R2, UR31, RZ ;  /* 0x0000001f02067c10 */ /* 0x000fc8000ff1e0ff */
[----:B------:R-:W-:-:S06]  /*18c0*/  IADD3.X R7, PT, PT, R4, UR8, RZ, P0, !PT ;  /* 0x0000000804077c10 */ /* 0x000fcc00087fe4ff */
[----:B------:R-:W2:Y:S01]  /*18d0*/  LDG.E R7, desc[UR28][R6.64] ;  /* 0x0000001c06077981 */ /* 0x000ea2000c1e1900 */
[----:B------:R-:W-:Y:S01]  /*18e0*/  IMAD.U32 R12, RZ, RZ, UR7 ;  /* 0x00000007ff0c7e24 */ /* 0x000fe2000f8e00ff */
[----:B------:R-:W-:Y:S02]  /*18f0*/  MOV R14, 0x1920 ;  /* 0x00001920000e7802 */ /* 0x000fe40000000f00 */
[----:B--2---:R-:W-:-:S07]  /*1900*/  SGXT R11, R7, 0x8 ;  /* 0x00000008070b781a */ /* 0x004fce0000000200 */
[----:B0-----:R-:W-:Y:S05]  /*1910*/  CALL.REL.NOINC `($__internal_82_$__cuda_sm20_div_s16) ;  /* 0x0000000000987944 */ /* 0x001fea0003c00000 */
[----:B------:R-:W-:Y:S01]  /*1920*/  SHF.R.S32.HI R6, RZ, 0x8, R7 ;  /* 0x00000008ff067819 */ /* 0x000fe20000011407 */
[----:B------:R-:W-:Y:S01]  /*1930*/  IMAD.MOV.U32 R5, RZ, RZ, R11 ;  /* 0x000000ffff057224 */ /* 0x000fe200078e000b */
[----:B------:R-:W-:Y:S01]  /*1940*/  MOV R14, 0x1980 ;  /* 0x00001980000e7802 */ /* 0x000fe20000000f00 */
[----:B------:R-:W-:Y:S01]  /*1950*/  IMAD.U32 R12, RZ, RZ, UR7 ;  /* 0x00000007ff0c7e24 */ /* 0x000fe2000f8e00ff */
[----:B------:R-:W-:-:S07]  /*1960*/  SGXT R11, R6, 0x8 ;  /* 0x00000008060b781a */ /* 0x000fce0000000200 */
[----:B------:R-:W-:Y:S05]  /*1970*/  CALL.REL.NOINC `($__internal_82_$__cuda_sm20_div_s16) ;  /* 0x0000000000807944 */ /* 0x000fea0003c00000 */
        /* <DEDUP_REMOVED lines=12> */
[----:B------:R-:W-:Y:S02]  /*1a40*/  LOP3.LUT R8, R11, 0xffff, RZ, 0xc0, !PT ;  /* 0x0000ffff0b087812 */ /* 0x000fe400078ec0ff */
[----:B------:R-:W-:Y:S02]  /*1a50*/  LOP3.LUT R7, R7, 0xffff, RZ, 0xc0, !PT ;  /* 0x0000ffff07077812 */ /* 0x000fe400078ec0ff */
[----:B------:R-:W-:Y:S02]  /*1a60*/  LOP3.LUT R9, R6, 0xffff, RZ, 0xc0, !PT ;  /* 0x0000ffff06097812 */ /* 0x000fe400078ec0ff */
[----:B------:R-:W-:Y:S02]  /*1a70*/  IADD3 R6, P0, PT, R2, UR30, RZ ;  /* 0x0000001e02067c10 */ /* 0x000fe4000ff1e0ff */
[----:B------:R-:W-:Y:S02]  /*1a80*/  LOP3.LUT R10, R5, 0xffff, RZ, 0xc0, !PT ;  /* 0x0000ffff050a7812 */ /* 0x000fe400078ec0ff */
[----:B------:R-:W-:-:S02]  /*1a90*/  PRMT R8, R7, 0x3340, R8 ;  /* 0x0000334007087816 */ /* 0x000fc40000000008 */
[----:B------:R-:W-:Y:S02]  /*1aa0*/  IADD3.X R7, PT, PT, R4, UR9, RZ, P0, !PT ;  /* 0x0000000904077c10 */ /* 0x000fe400087fe4ff */
[----:B------:R-:W-:Y:S02]  /*1ab0*/  IADD3 R0, P0, PT, R0, UR4, RZ ;  /* 0x0000000400007c10 */ /* 0x000fe4000ff1e0ff */
[----:B------:R-:W-:-:S03]  /*1ac0*/  PRMT R9, R10, 0x3340, R9 ;  /* 0x000033400a097816 */ /* 0x000fc60000000009 */
[C---:B------:R-:W-:Y:S01]  /*1ad0*/  IMAD.SHL.U32 R2, R0.reuse, 0x4, RZ ;  /* 0x0000000400027824 */ /* 0x040fe200078e00ff */
[----:B------:R-:W-:Y:S01]  /*1ae0*/  PRMT R9, R9, 0x5410, R8 ;  /* 0x0000541009097816 */ /* 0x000fe20000000008 */
[----:B------:R-:W-:Y:S01]  /*1af0*/  IMAD.X R3, RZ, RZ, R3, P0 ;  /* 0x000000ffff037224 */ /* 0x000fe200000e0603 */
[----:B------:R-:W-:Y:S02]  /*1b00*/  LOP3.LUT P0, RZ, R0, 0xffffc000, RZ, 0xc0, !PT ;  /* 0xffffc00000ff7812 */ /* 0x000fe4000780c0ff */
[----:B------:R-:W-:Y:S01]  /*1b10*/  ISETP.LT.U32.AND P1, PT, R2, UR14, PT ;  /* 0x0000000e02007c0c */ /* 0x000fe2000bf21070 */
[----:B------:R1:W-:Y:S01]  /*1b20*/  STG.E desc[UR28][R6.64], R9 ;  /* 0x0000000906007986 */ /* 0x0003e2000c10191c */
[----:B------:R-:W-:Y:S02]  /*1b30*/  SHF.L.U64.HI R2, R0, 0x2, R3 ;  /* 0x0000000200027819 */ /* 0x000fe40000010203 */
[----:B------:R-:W-:Y:S02]  /*1b40*/  LOP3.LUT P0, RZ, R3, 0x3fffffff, RZ, 0xc0, P0 ;  /* 0x3fffffff03ff7812 */ /* 0x000fe4000000c0ff */
[----:B------:R-:W-:-:S13]  /*1b50*/  ISETP.LT.AND.EX P1, PT, R2, UR5, PT, P1 ;  /* 0x0000000502007c0c */ /* 0x000fda000bf21310 */
[----:B-1----:R-:W-:Y:S05]  /*1b60*/  @!P0 BRA P1, `(.L_x_3462) ;  /* 0xfffffffc00488947 */ /* 0x002fea000083ffff */
[----:B------:R-:W-:Y:S05]  /*1b70*/  EXIT ;  /* 0x000000000000794d */ /* 0x000fea0003800000 */
        .weak           $__internal_82_$__cuda_sm20_div_s16
        .type           $__internal_82_$__cuda_sm20_div_s16,@function
        .size           $__internal_82_$__cuda_sm20_div_s16,($__internal_83_$__cuda_sm20_div_u16 - $__internal_82_$__cuda_sm20_div_s16)
$__internal_82_$__cuda_sm20_div_s16:
[----:B------:R-:W-:Y:S02]  /*1b80*/  IABS R13, R12 ;  /* 0x0000000c000d7213 */ /* 0x000fe40000000000 */
[-C--:B------:R-:W-:Y:S02]  /*1b90*/  IABS R17, R11.reuse ;  /* 0x0000000b00117213 */ /* 0x080fe40000000000 */
[----:B------:R-:W-:Y:S01]  /*1ba0*/  LOP3.LUT R11, R12, R11, RZ, 0x3c, !PT ;  /* 0x0000000b0c0b7212 */ /* 0x000fe200078e3cff */
[----:B------:R-:W-:Y:S02]  /*1bb0*/  IMAD.MOV.U32 R18, RZ, RZ, R13 ;  /* 0x000000ffff127224 */ /* 0x000fe400078e000d */
[----:B------:R-:W-:Y:S01]  /*1bc0*/  IMAD.MOV.U32 R13, RZ, RZ, 0x4b800000 ;  /* 0x4b800000ff0d7424 */ /* 0x000fe200078e00ff */
[----:B------:R-:W-:Y:S01]  /*1bd0*/  I2F.U16.RZ R17, R17 ;  /* 0x0000001100117306 */ /* 0x000fe2000010d000 */
[----:B------:R-:W-:-:S07]  /*1be0*/  SHF.R.U32.HI R11, RZ, 0x1f, R11 ;  /* 0x0000001fff0b7819 */ /* 0x000fce000001160b */
[----:B------:R-:W0:Y:S02]  /*1bf0*/  I2F.U16 R16, R18 ;  /* 0x0000001200107306 */ /* 0x000e240000101000 */
[C---:B0-----:R-:W-:Y:S02]  /*1c00*/  FSETP.GEU.AND P2, PT, |R16|.reuse, 1.175494350822287508e-38, PT ;  /* 0x008000001000780b */ /* 0x041fe40003f4e200 */
[----:B------:R-:W-:Y:S02]  /*1c10*/  FSETP.GT.AND P1, PT, |R16|, 8.50705917302346158658e+37, PT ;  /* 0x7e8000001000780b */ /* 0x000fe40003f24200 */
[----:B------:R-:W-:-:S04]  /*1c20*/  FSEL R13, R13, 1, !P2 ;  /* 0x3f8000000d0d7808 */ /* 0x000fc80005000000 */
[----:B------:R-:W-:Y:S02]  /*1c30*/  FSEL R13, R13, 0.25, !P1 ;  /* 0x3e8000000d0d7808 */ /* 0x000fe40004800000 */
[----:B------:R-:W-:Y:S01]  /*1c40*/  ISETP.NE.AND P1, PT, R12, RZ, PT ;  /* 0x000000ff0c00720c */ /* 0x000fe20003f25270 */
[----:B------:R-:W-:Y:S02]  /*1c50*/  IMAD.MOV R12, RZ, RZ, -R11 ;  /* 0x000000ffff0c7224 */ /* 0x000fe400078e0a0b */
[----:B------:R-:W-:-:S06]  /*1c60*/  FMUL R16, R16, R13 ;  /* 0x0000000d10107220 */ /* 0x000fcc0000400000 */
[----:B------:R-:W0:Y:S02]  /*1c70*/  MUFU.RCP R16, R16 ;  /* 0x0000001000107308 */ /* 0x000e240000001000 */
[----:B0-----:R-:W-:-:S04]  /*1c80*/  FMUL R13, R13, R16 ;  /* 0x000000100d0d7220 */ /* 0x001fc80000400000 */
[----:B------:R-:W-:-:S04]  /*1c90*/  VIADD R18, R13, 0x2 ;  /* 0x000000020d127836 */ /* 0x000fc80000000000 */
[----:B------:R-:W-:-:S04]  /*1ca0*/  FMUL.RZ R18, R17, R18 ;  /* 0x0000001211127220 */ /* 0x000fc8000040c000 */
[----:B------:R-:W0:Y:S02]  /*1cb0*/  F2I.U32.TRUNC.NTZ R13, R18 ;  /* 0x00000012000d7305 */ /* 0x000e24000020f000 */
[----:B0-----:R-:W-:Y:S01]  /*1cc0*/  LOP3.LUT R12, R12, 0xffff, R13, 0x78, !PT ;  /* 0x0000ffff0c0c7812 */ /* 0x001fe200078e780d */
[----:B------:R-:W-:-:S04]  /*1cd0*/  IMAD.MOV.U32 R13, RZ, RZ, 0x0 ;  /* 0x00000000ff0d7424 */ /* 0x000fc800078e00ff */
[----:B------:R-:W-:Y:S02]  /*1ce0*/  IMAD.IADD R11, R11, 0x1, R12 ;  /* 0x000000010b0b7824 */ /* 0x000fe400078e020c */
[----:B------:R-:W-:Y:S02]  /*1cf0*/  IMAD.MOV.U32 R12, RZ, RZ, R14 ;  /* 0x000000ffff0c7224 */ /* 0x000fe400078e000e */
[----:B------:R-:W-:Y:S02]  /*1d00*/  @!P1 IMAD.MOV.U32 R11, RZ, RZ, -0x1 ;  /* 0xffffffffff0b9424 */ /* 0x000fe400078e00ff */
[----:B------:R-:W-:Y:S05]  /*1d10*/  RET.REL.NODEC R12 `(_ZN2at6native61_GLOBAL__N__44eb8e94_28_ForeachBinaryOpScalarList_cu_dda10a6925multi_tensor_apply_kernelINS1_28TensorListScalarListMetadataIaLi2EEENS1_25BinaryOpScalarListFunctorIaLi2ELi1ELi1EEEJSt7dividesIaEEEEvT_T0_DpT1_) ;  /* 0xffffffe00cb87950 */ /* 0x000fea0003c3ffff */
        .weak           $__internal_83_$__cuda_sm20_div_u16
        .type           $__internal_83_$__cuda_sm20_div_u16,@function
        .size           $__internal_83_$__cuda_sm20_div_u16,(.L_x_4314 - $__internal_83_$__cuda_sm20_div_u16)
$__internal_83_$__cuda_sm20_div_u16:
        /* <DEDUP_REMOVED lines=19> */
[----:B------:R-:W-:Y:S05]  /*1e50*/  RET.REL.NODEC R2 `(_ZN2at6native61_GLOBAL__N__44eb8e94_28_ForeachBinaryOpScalarList_cu_dda10a6925multi_tensor_apply_kernelINS1_28TensorListScalarListMetadataIaLi2EEENS1_25BinaryOpScalarListFunctorIaLi2ELi1ELi1EEEJSt7dividesIaEEEEvT_T0_DpT1_) ;  /* 0xffffffe002687950 */ /* 0x000fea0003c3ffff */
.L_x_3463:
        /* <DEDUP_REMOVED lines=10> */
.L_x_4314:


//--------------------- .text._ZN2at6native61_GLOBAL__N__44eb8e94_28_ForeachBinaryOpScalarList_cu_dda10a6925multi_tensor_apply_kernelINS1_28TensorListScalarListMetadataIhLi2EEENS1_25BinaryOpScalarListFunctorIhLi2ELi1ELi1EEEJSt7dividesIhEEEEvT_T0_DpT1_ --------------------------
	.section	.text._ZN2at6native61_GLOBAL__N__44eb8e94_28_ForeachBinaryOpScalarList_cu_dda10a6925multi_tensor_apply_kernelINS1_28TensorListScalarListMetadataIhLi2EEENS1_25BinaryOpScalarListFunctorIhLi2ELi1ELi1EEEJSt7dividesIhEEEEvT_T0_DpT1_,"ax",@progbits
	.align	128
.text._ZN2at6native61_GLOBAL__N__44eb8e94_28_ForeachBinaryOpScalarList_cu_dda10a6925multi_tensor_apply_kernelINS1_28TensorListScalarListMetadataIhLi2EEENS1_25BinaryOpScalarListFunctorIhLi2ELi1ELi1EEEJSt7dividesIhEEEEvT_T0_DpT1_:
        .type           _ZN2at6native61_GLOBAL__N__44eb8e94_28_ForeachBinaryOpScalarList_cu_dda10a6925multi_tensor_apply_kernelINS1_28TensorListScalarListMetadataIhLi2EEENS1_25BinaryOpScalarListFunctorIhLi2ELi1ELi1EEEJSt7dividesIhEEEEvT_T0_DpT1_,@function
        .size           _ZN2at6native61_GLOBAL__N__44eb8e94_28_ForeachBinaryOpScalarList_cu_dda10a6925multi_tensor_apply_kernelINS1_28TensorListScalarListMetadataIhLi2EEENS1_25BinaryOpScalarListFunctorIhLi2ELi1ELi1EEEJSt7dividesIhEEEEvT_T0_DpT1_,(.L_x_4317 - _ZN2at6native61_GLOBAL__N__44eb8e94_28_ForeachBinaryOpScalarList_cu_dda10a6925multi_tensor_apply_kernelINS1_28TensorListScalarListMetadataIhLi2EEENS1_25BinaryOpScalarListFunctorIhLi2ELi1ELi1EEEJSt7dividesIhEEEEvT_T0_DpT1_)
        .other          _ZN2at6native61_GLOBAL__N__44eb8e94_28_ForeachBinaryOpScalarList_cu_dda10a6925multi_tensor_apply_kernelINS1_28TensorListScalarListMetadataIhLi2EEENS1_25BinaryOpScalarListFunctorIhLi2ELi1ELi1EEEJSt7dividesIhEEEEvT_T0_DpT1_,@"STO_CUDA_ENTRY STV_DEFAULT"
_ZN2at6native61_GLOBAL__N__44eb8e94_28_ForeachBinaryOpScalarList_cu_dda10a6925multi_tensor_apply_kernelINS1_28TensorListScalarListMetadataIhLi2EEENS1_25BinaryOpScalarListFunctorIhLi2ELi1ELi1EEEJSt7dividesIhEEEEvT_T0_DpT1_:
        /* <DEDUP_REMOVED lines=17> */
[----:B------:R-:W-:Y:S01]  /*0110*/  ULOP3.LUT UR6, UR26, UR8, UR27, 0xfe, !UPT ;  /* 0x000000081a067292 */ /* 0x000fe2000f8efe1b */
[----:B------:R-:W0:Y:S03]  /*0120*/  LDCU.U8 UR10, c[0x0][UR13+0x980] ;  /* 0x000130000d0a77ac */ /* 0x000e260008000000 */
[----:B------:R-:W-:-:S02]  /*0130*/  ULOP3.LUT UP0, URZ, UR6, 0x3, URZ, 0xc0, !UPT ;  /* 0x0000000306ff7892 */ /* 0x000fc4000f80c0ff */
        /* <DEDUP_REMOVED lines=17> */
[----:B------:R-:W-:Y:S01]  /*0250*/  USEL UR7, UR29, UR6, UP0 ;  /* 0x000000061d077287 */ /* 0x000fe20008000000 */
[----:B------:R-:W-:Y:S01]  /*0260*/  IMAD.U32 R8, RZ, RZ, UR11 ;  /* 0x0000000bff087e24 */ /* 0x000fe2000f8e00ff */
[----:B------:R-:W-:Y:S02]  /*0270*/  USEL UR8, UR28, URZ, UP0 ;  /* 0x000000ff1c087287 */ /* 0x000fe40008000000 */
[----:B------:R-:W-:-:S04]  /*0280*/  UIADD3 UR7, UP1, UPT, UR7, -0x1, URZ ;  /* 0xffffffff07077890 */ /* 0x000fc8000ff3e0ff */
[----:B------:R-:W-:Y:S02]  /*0290*/  ULOP3.LUT UR10, UR7, 0xffff, URZ, 0xc0, !UPT ;  /* 0x0000ffff070a7892 */ /* 0x000fe4000f8ec0ff */
[----:B------:R-:W-:-:S04]  /*02a0*/  UIADD3.X UR8, UPT, UPT, UR8, -0x1, URZ, UP1, !UPT ;  /* 0xffffffff08087890 */ /* 0x000fc80008ffe4ff */
[----:B------:R-:W-:-:S08]  /*02b0*/  IMAD.U32 R9, RZ, RZ, UR10 ;  /* 0x0000000aff097e24 */ /* 0x000fd0000f8e00ff */
[----:B------:R-:W-:Y:S05]  /*02c0*/  CALL.REL.NOINC `($__internal_84_$__cuda_sm20_div_u16) ;  /* 0x0000001800e87944 */ /* 0x000fea0003c00000 */
[----:B------:R-:W-:Y:S01]  /*02d0*/  UISETP.GE.U32.AND UP0, UPT, UR7, UR6, UPT ;  /* 0x000000060700728c */ /* 0x000fe2000bf06070 */
[----:B------:R-:W-:Y:S01]  /*02e0*/  IMAD.MOV.U32 R2, RZ, RZ, R19 ;  /* 0x000000ffff027224 */ /* 0x000fe200078e0013 */
[----:B------:R-:W-:Y:S02]  /*02f0*/  CS2R R14, SRZ ;  /* 0x00000000000e7805 */ /* 0x000fe4000001ff00 */
[----:B------:R-:W-:-:S09]  /*0300*/  UISETP.GE.U32.AND.EX UP0, UPT, UR8, URZ, UPT, UP0 ;  /* 0x000000ff0800728c */ /* 0x000fd2000bf06100 */
[----:B------:R-:W-:Y:S05]  /*0310*/  BRA.U !UP0, `(.L_x_3465) ;  /* 0x0000001108b47547 */ /* 0x000fea000b800000 */
[----:B------:R-:W0:Y:S01]  /*0320*/  S2UR UR30, SR_CTAID.X ;  /* 0x00000000001e79c3 */ /* 0x000e220000002500 */
[----:B------:R-:W1:Y:S01]  /*0330*/  LDCU UR31, c[0x0][0x360] ;  /* 0x00006c00ff1f77ac */ /* 0x000e620008000800 */
[----:B------:R-:W2:Y:S01]  /*0340*/  S2R R12, SR_TID.X ;  /* 0x00000000000c7919 */ /* 0x000ea20000002100 */
[----:B------:R-:W-:Y:S01]  /*0350*/  LOP3.LUT R0, R19, 0xffff, RZ, 0xc0, !PT ;  /* 0x0000ffff13007812 */ /* 0x000fe200078ec0ff */
[----:B------:R-:W-:Y:S01]  /*0360*/  BSSY.RECONVERGENT B0, `(.L_x_3465) ;  /* 0x0000128000007945 */ /* 0x000fe20003800200 */
[----:B------:R-:W-:Y:S01]  /*0370*/  IMAD.MOV.U32 R3, RZ, RZ, RZ ;  /* 0x000000ffff037224 */ /* 0x000fe200078e00ff */
[----:B------:R-:W-:Y:S01]  /*0380*/  CS2R R14, SRZ ;  /* 0x00000000000e7805 */ /* 0x000fe2000001ff00 */
[----:B------:R-:W-:Y:S02]  /*0390*/  IMAD.MOV.U32 R13, RZ, RZ, RZ ;  /* 0x000000ffff0d7224 */ /* 0x000fe400078e00ff */
[----:B------:R-:W-:-:S05]  /*03a0*/  VIADD R0, R0, 0x1 ;  /* 0x0000000100007836 */ /* 0x000fca0000000000 */
[----:B------:R-:W-:Y:S01]  /*03b0*/  LOP3.LUT R4, R0, 0x1fffe, RZ, 0xc0, !PT ;  /* 0x0001fffe00047812 */ /* 0x000fe200078ec0ff */
        /* <DEDUP_REMOVED lines=12> */
[----:B------:R-:W-:-:S02]  /*0480*/  UIMAD.WIDE.U32 UR16, UR31, 0x5, UR18 ;  /* 0x000000051f1078a5 */ /* 0x000fc4000f8e0012 */
[----:B----4-:R-:W-:Y:S02]  /*0490*/  UIADD3 UR12, UP1, UPT, UR8, UR12, URZ ;  /* 0x0000000c080c7290 */ /* 0x010fe4000ff3e0ff */
[----:B------:R-:W-:Y:S02]  /*04a0*/  UIADD3 UR34, UP5, UPT, UR6, UR22, URZ ;  /* 0x0000001606227290 */ /* 0x000fe4000ffbe0ff */
[----:B------:R-:W-:Y:S02]  /*04b0*/  UIADD3 UR33, UP3, UPT, UR8, UR22, URZ ;  /* 0x0000001608217290 */ /* 0x000fe4000ff7e0ff */
[----:B------:R-:W-:Y:S02]  /*04c0*/  UIADD3 UR36, UP0, UPT, UR6, UR20, URZ ;  /* 0x0000001406247290 */ /* 0x000fe4000ff1e0ff */
[----:B------:R-:W-:Y:S02]  /*04d0*/  UIADD3 UR35, UP6, UPT, UR8, UR20, URZ ;  /* 0x0000001408237290 */ /* 0x000fe4000ffde0ff */
[----:B------:R-:W-:-:S02]  /*04e0*/  UIADD3.X UR22, UPT, UPT, UR7, UR13, URZ, UP4, !UPT ;  /* 0x0000000d07167290 */ /* 0x000fc4000a7fe4ff */
[----:B------:R-:W-:Y:S02]  /*04f0*/  UIMAD.WIDE.U32 UR14, UR31, 0x6, UR18 ;  /* 0x000000061f0e78a5 */ /* 0x000fe4000f8e0012 */
[----:B------:R-:W-:Y:S02]  /*0500*/  UIMAD.WIDE.U32 UR10, UR31, 0x7, UR18 ;  /* 0x000000071f0a78a5 */ /* 0x000fe4000f8e0012 */
        /* <DEDUP_REMOVED lines=9> */
[----:B------:R-:W-:-:S02]  /*05a0*/  UIADD3.X UR42, UPT, UPT, UR7, UR17, URZ, UP4, !UPT ;  /* 0x00000011072a7290 */ /* 0x000fc4000a7fe4ff */
[----:B------:R-:W-:Y:S02]  /*05b0*/  UIADD3 UR41, UP5, UPT, UR6, UR10, URZ ;  /* 0x0000000a06297290 */ /* 0x000fe4000ffbe0ff */
[----:B------:R-:W-:Y:S02]  /*05c0*/  UIADD3.X UR14, UPT, UPT, UR9, UR23, URZ, UP3, !UPT ;  /* 0x00000017090e7290 */ /* 0x000fe40009ffe4ff */
[----:B------:R-:W-:Y:S02]  /*05d0*/  UIADD3.X UR19, UPT, UPT, URZ, UR19, URZ, UP2, !UPT ;  /* 0x00000013ff137290 */ /* 0x000fe400097fe4ff */
[----:B------:R-:W-:Y:S02]  /*05e0*/  UIADD3.X UR17, UPT, UPT, UR9, UR17, URZ, UP1, !UPT ;  /* 0x0000001109117290 */ /* 0x000fe40008ffe4ff */
[----:B------:R-:W-:Y:S02]  /*05f0*/  UIADD3 UR23, UP3, UPT, UR8, UR10, URZ ;  /* 0x0000000a08177290 */ /* 0x000fe4000ff7e0ff */
[----:B------:R-:W-:-:S02]  /*0600*/  UIADD3 UR43, UP2, UPT, UR8, UR18, URZ ;  /* 0x00000012082b7290 */ /* 0x000fc4000ff5e0ff */
[----:B------:R-:W-:Y:S02]  /*0610*/  UIADD3 UR6, UP1, UPT, UR6, UR18, URZ ;  /* 0x0000001206067290 */ /* 0x000fe4000ff3e0ff */
[----:B------:R-:W-:Y:S02]  /*0620*/  UIADD3.X UR18, UPT, UPT, UR7, UR15, URZ, UP0, !UPT ;  /* 0x0000000f07127290 */ /* 0x000fe400087fe4ff */
[----:B------:R-:W-:Y:S02]  /*0630*/  UIADD3.X UR44, UPT, UPT, UR7, UR11, URZ, UP5, !UPT ;  /* 0x0000000b072c7290 */ /* 0x000fe4000affe4ff */
[----:B------:R-:W-:Y:S02]  /*0640*/  UIADD3.X UR15, UPT, UPT, UR9, UR15, URZ, UP6, !UPT ;  /* 0x0000000f090f7290 */ /* 0x000fe4000b7fe4ff */
[----:B------:R-:W-:Y:S02]  /*0650*/  UIADD3.X UR10, UPT, UPT, UR9, UR11, URZ, UP3, !UPT ;  /* 0x0000000b090a7290 */ /* 0x000fe40009ffe4ff */
[----:B------:R-:W-:-:S02]  /*0660*/  UIADD3.X UR8, UPT, UPT, UR9, UR19, URZ, UP2, !UPT ;  /* 0x0000001309087290 */ /* 0x000fc400097fe4ff */
[----:B--2---:R-:W-:-:S12]  /*0670*/  UIADD3.X UR7, UPT, UPT, UR7, UR19, URZ, UP1, !UPT ;  /* 0x0000001307077290 */ /* 0x004fd80008ffe4ff */
.L_x_3482:
[----:B------:R-:W-:Y:S01]  /*0680*/  IMAD.U32 R5, RZ, RZ, UR31 ;  /* 0x0000001fff057e24 */ /* 0x000fe2000f8e00ff */
[C---:B------:R-:W-:Y:S02]  /*0690*/  IADD3 R6, P2, PT, R12.reuse, UR31, RZ ;  /* 0x0000001f0c067c10 */ /* 0x040fe4000ff5e0ff */
[----:B------:R-:W-:Y:S02]  /*06a0*/  ISETP.GE.U32.AND P1, PT, R12, UR29, PT ;  /* 0x0000001d0c007c0c */ /* 0x000fe4000bf26070 */
[----:B------:R-:W-:Y:S01]  /*06b0*/  IADD3 R0, P3, P5, R5, UR31, R12 ;  /* 0x0000001f05007c10 */ /* 0x000fe2000fd7e00c */
[----:B------:R-:W-:Y:S01]  /*06c0*/  IMAD.X R7, RZ, RZ, R13, P2 ;  /* 0x000000ffff077224 */ /* 0x000fe200010e060d */
[----:B------:R-:W-:Y:S02]  /*06d0*/  ISETP.GE.U32.AND P0, PT, R6, UR29, PT ;  /* 0x0000001d06007c0c */ /* 0x000fe4000bf06070 */
[----:B------:R-:W-:Y:S02]  /*06e0*/  ISETP.GE.AND.EX P1, PT, R13, UR28, PT, P1 ;  /* 0x0000001c0d007c0c */ /* 0x000fe4000bf26310 */
[----:B------:R-:W-:-:S02]  /*06f0*/  IADD3 R5, P4, PT, R0, UR31, RZ ;  /* 0x0000001f00057c10 */ /* 0x000fc4000ff9e0ff */
[----:B------:R-:W-:Y:S02]  /*0700*/  IADD3.X R6, PT, PT, RZ, RZ, R13, P3, P5 ;  /* 0x000000ffff067210 */ /* 0x000fe40001fea40d */
[----:B------:R-:W-:Y:S02]  /*0710*/  ISETP.GE.U32.AND P2, PT, R0, UR29, PT ;  /* 0x0000001d00007c0c */ /* 0x000fe4000bf46070 */
[----:B------:R-:W-:Y:S01]  /*0720*/  ISETP.GE.AND.EX P0, PT, R7, UR28, PT, P0 ;  /* 0x0000001c07007c0c */ /* 0x000fe2000bf06300 */
[----:B------:R-:W-:Y:S01]  /*0730*/  IMAD.X R0, RZ, RZ, R6, P4 ;  /* 0x000000ffff007224 */ /* 0x000fe200020e0606 */
[----:B------:R-:W-:Y:S02]  /*0740*/  ISETP.GE.U32.AND P3, PT, R5, UR29, PT ;  /* 0x0000001d05007c0c */ /* 0x000fe4000bf66070 */
[----:B------:R-:W-:Y:S02]  /*0750*/  ISETP.GE.AND.EX P2, PT, R6, UR28, PT, P2 ;  /* 0x0000001c06007c0c */ /* 0x000fe4000bf46320 */
[----:B------:R-:W-:-:S02]  /*0760*/  ISETP.GE.AND.EX P3, PT, R0, UR28, PT, P3 ;  /* 0x0000001c00007c0c */ /* 0x000fc4000bf66330 */
[C---:B------:R-:W-:Y:S02]  /*0770*/  @!P1 IADD3 R8, P4, PT, R12.reuse, UR26, RZ ;  /* 0x0000001a0c089c10 */ /* 0x040fe4000ff9e0ff */
[----:B------:R-:W-:Y:S02]  /*0780*/  PRMT R0, RZ, 0x7610, R0 ;  /* 0x00007610ff007816 */ /* 0x000fe40000000000 */
[----:B------:R-:W-:Y:S02]  /*0790*/  @!P1 IADD3.X R9, PT, PT, R13, UR4, RZ, P4, !PT ;  /* 0x000000040d099c10 */ /* 0x000fe4000a7fe4ff */
[----:B------:R-:W-:-:S03]  /*07a0*/  @!P0 IADD3 R10, P4, PT, R12, UR6, RZ ;  /* 0x000000060c0a8c10 */ /* 0x000fc6000ff9e0ff */
[C---:B012---:R-:W-:Y:S01]  /*07b0*/  @!P2 IADD3 R16, P5, PT, R12.reuse, UR36, RZ ;  /* 0x000000240c10ac10 */ /* 0x047fe2000ffbe0ff */
[----:B------:R0:W5:Y:S01]  /*07c0*/  @!P1 LDG.E.U8 R0, desc[UR24][R8.64] ;  /* 0x0000001808009981 */ /* 0x000162000c1e1100 */
[C---:B------:R-:W-:Y:S02]  /*07d0*/  @!P0 IADD3.X R11, PT, PT, R13.reuse, UR7, RZ, P4, !PT ;  /* 0x000000070d0b8c10 */ /* 0x040fe4000a7fe4ff */
[----:B------:R-:W-:Y:S02]  /*07e0*/  @!P3 IADD3 R18, P4, PT, R12, UR34, RZ ;  /* 0x000000220c12bc10 */ /* 0x000fe4000ff9e0ff */
[----:B------:R-:W-:Y:S02]  /*07f0*/  PRMT R7, RZ, 0x7610, R7 ;  /* 0x00007610ff077816 */ /* 0x000fe40000000007 */
[----:B------:R-:W-:Y:S02]  /*0800*/  PRMT R6, RZ, 0x7610, R6 ;  /* 0x00007610ff067816 */ /* 0x000fe40000000006 */
[----:B------:R-:W-:-:S02]  /*0810*/  @!P2 IADD3.X R17, PT, PT, R13, UR38, RZ, P5, !PT ;  /* 0x000000260d11ac10 */ /* 0x000fc4000affe4ff */
[----:B------:R-:W-:Y:S02]  /*0820*/  @!P3 IADD3.X R19, PT, PT, R13, UR40, RZ, P4, !PT ;  /* 0x000000280d13bc10 */ /* 0x000fe4000a7fe4ff */
[----:B------:R-:W-:Y:S01]  /*0830*/  PRMT R5, RZ, 0x7610, R5 ;  /* 0x00007610ff057816 */ /* 0x000fe20000000005 */
[----:B------:R0:W5:Y:S04]  /*0840*/  @!P2 LDG.E.U8 R7, desc[UR24][R16.64] ;  /* 0x000000181007a981 */ /* 0x000168000c1e1100 */
[----:B------:R0:W5:Y:S04]  /*0850*/  @!P3 LDG.E.U8 R6, desc[UR24][R18.64] ;  /* 0x000000181206b981 */ /* 0x000168000c1e1100 */
[----:B------:R0:W5:Y:S01]  /*0860*/  @!P0 LDG.E.U8 R5, desc[UR24][R10.64] ;  /* 0x000000180a058981 */ /* 0x000162000c1e1100 */
[----:B------:R-:W-:Y:S01]  /*0870*/  IADD3 R4, P0, PT, R4, -0x2, RZ ;  /* 0xfffffffe04047810 */ /* 0x000fe20007f1e0ff */
[----:B------:R-:W-:Y:S03]  /*0880*/  BSSY.RECONVERGENT B1, `(.L_x_3466) ;  /* 0x0000011000017945 */ /* 0x000fe60003800200 */
[----:B------:R-:W-:-:S02]  /*0890*/  IADD3.X R3, PT, PT, R3, -0x1, RZ, P0, !PT ;  /* 0xffffffff03037810 */ /* 0x000fc400007fe4ff */
[----:B------:R-:W-:-:S04]  /*08a0*/  ISETP.NE.U32.AND P0, PT, R4, RZ, PT ;  /* 0x000000ff0400720c */ /* 0x000fc80003f05070 */
[----:B------:R-:W-:Y:S01]  /*08b0*/  ISETP.NE.AND.EX P0, PT, R3, RZ, PT, P0 ;  /* 0x000000ff0300720c */ /* 0x000fe20003f05300 */
[----:B0-----:R-:W-:-:S12]  /*08c0*/  @P1 BRA `(.L_x_3467) ;  /* 0x0000000000301947 */ /* 0x001fd80003800000 */
[----:B------:R-:W0:Y:S01]  /*08d0*/  LDCU.U8 UR9, c[0x0][UR30+0x9c0] ;  /* 0x000138001e0977ac */ /* 0x000e220008000000 */
[----:B------:R-:W-:Y:S02]  /*08e0*/  IADD3 R16, P1, PT, R12, UR27, RZ ;  /* 0x0000001b0c107c10 */ /* 0x000fe4000ff3e0ff */
[----:B-----5:R-:W-:Y:S02]  /*08f0*/  LOP3.LUT R9, R0, 0xff, RZ, 0xc0, !PT ;  /* 0x000000ff00097812 */ /* 0x020fe400078ec0ff */
[----:B------:R-:W-:Y:S02]  /*0900*/  IADD3.X R17, PT, PT, R13, UR5, RZ, P1, !PT ;  /* 0x000000050d117c10 */ /* 0x000fe40008ffe4ff */
[----:B------:R-:W-:Y:S01]  /*0910*/  MOV R0, 0x980 ;  /* 0x0000098000007802 */ /* 0x000fe20000000f00 */
[----:B0-----:R-:W-:Y:S02]  /*0920*/  ULOP3.LUT UR11, UR9, 0xff, URZ, 0xc0, !UPT ;  /* 0x000000ff090b7892 */ /* 0x001fe4000f8ec0ff */
[----:B------:R-:W-:-:S04]  /*0930*/  USHF.L.U32 UR9, UR9, 0x3, URZ ;  /* 0x0000000309097899 */ /* 0x000fc800080006ff */
[----:B------:R-:W-:-:S12]  /*0940*/  UIMAD UR9, UR11, -0x7, UR9 ;  /* 0xfffffff90b0978a4 */ /* 0x000fd8000f8e0209 */
[----:B------:R-:W0:Y:S02]  /*0950*/  LDCU.U8 UR9, c[0x0][UR9+0x980] ;  /* 0x00013000090977ac */ /* 0x000e240008000000 */
[----:B0-----:R-:W-:-:S07]  /*0960*/  IMAD.U32 R8, RZ, RZ, UR9 ;  /* 0x00000009ff087e24 */ /* 0x001fce000f8e00ff */
[----:B------:R-:W-:Y:S05]  /*0970*/  CALL.REL.NOINC `($__internal_84_$__cuda_sm20_div_u16) ;  /* 0x00000014003c7944 */ /* 0x000fea0003c00000 */
[----:B------:R0:W-:Y:S02]  /*0980*/  STG.E.U8 desc[UR24][R16.64], R19 ;  /* 0x0000001310007986 */ /* 0x0001e4000c101118 */
.L_x_3467:
[----:B------:R-:W-:Y:S05]  /*0990*/  BSYNC.RECONVERGENT B1 ;  /* 0x0000000000017941 */ /* 0x000fea0003800200 */
.L_x_3466:
[----:B-----5:R-:W-:Y:S01]  /*09a0*/  IADD3 R0, P2, PT, R12, UR31, RZ ;  /* 0x0000001f0c007c10 */ /* 0x020fe2000ff5e0ff */
[----:B------:R-:W-:Y:S03]  /*09b0*/  BSSY.RECONVERGENT B1, `(.L_x_3468) ;  /* 0x0000011000017945 */ /* 0x000fe60003800200 */
[----:B------:R-:W-:Y:S01]  /*09c0*/  ISETP.GE.U32.AND P1, PT, R0, UR29, PT ;  /* 0x0000001d00007c0c */ /* 0x000fe2000bf26070 */
[----:B------:R-:W-:-:S05]  /*09d0*/  IMAD.X R0, RZ, RZ, R13, P2 ;  /* 0x000000ffff007224 */ /* 0x000fca00010e060d */
[----:B------:R-:W-:-:S13]  /*09e0*/  ISETP.GE.AND.EX P1, PT, R0, UR28, PT, P1 ;  /* 0x0000001c00007c0c */ /* 0x000fda000bf26310 */
[----:B------:R-:W-:Y:S05]  /*09f0*/  @P1 BRA `(.L_x_3469) ;  /* 0x0000000000301947 */ /* 0x000fea0003800000 */
[----:B------:R-:W1:Y:S01]  /*0a00*/  LDCU.U8 UR9, c[0x0][UR30+0x9c0] ;  /* 0x000138001e0977ac */ /* 0x000e620008000000 */
[----:B0-----:R-:W-:Y:S02]  /*0a10*/  IADD3 R16, P1, PT, R12, UR43, RZ ;  /* 0x0000002b0c107c10 */ /* 0x001fe4000ff3e0ff */
[----:B------:R-:W-:Y:S02]  /*0a20*/  LOP3.LUT R9, R5, 0xff, RZ, 0xc0, !PT ;  /* 0x000000ff05097812 */ /* 0x000fe400078ec0ff */
[----:B------:R-:W-:Y:S02]  /*0a30*/  IADD3.X R17, PT, PT, R13, UR8, RZ, P1, !PT ;  /* 0x000000080d117c10 */ /* 0x000fe40008ffe4ff */
[----:B------:R-:W-:Y:S01]  /*0a40*/  MOV R0, 0xab0 ;  /* 0x00000ab000007802 */ /* 0x000fe20000000f00 */
[----:B-1----:R-:W-:Y:S02]  /*0a50*/  ULOP3.LUT UR11, UR9, 0xff, URZ, 0xc0, !UPT ;  /* 0x000000ff090b7892 */ /* 0x002fe4000f8ec0ff */
[----:B------:R-:W-:-:S04]  /*0a60*/  USHF.L.U32 UR9, UR9, 0x3, URZ ;  /* 0x0000000309097899 */ /* 0x000fc800080006ff */
[----:B------:R-:W-:-:S12]  /*0a70*/  UIMAD UR9, UR11, -0x7, UR9 ;  /* 0xfffffff90b0978a4 */ /* 0x000fd8000f8e0209 */
[----:B------:R-:W0:Y:S02]  /*0a80*/  LDCU.U8 UR9, c[0x0][UR9+0x980] ;  /* 0x00013000090977ac */ /* 0x000e240008000000 */
[----:B0-----:R-:W-:-:S07]  /*0a90*/  IMAD.U32 R8, RZ, RZ, UR9 ;  /* 0x00000009ff087e24 */ /* 0x001fce000f8e00ff */
[----:B------:R-:W-:Y:S05]  /*0aa0*/  CALL.REL.NOINC `($__internal_84_$__cuda_sm20_div_u16) ;  /* 0x0000001000f07944 */ /* 0x000fea0003c00000 */
[----:B------:R1:W-:Y:S02]  /*0ab0*/  STG.E.U8 desc[UR24][R16.64], R19 ;  /* 0x0000001310007986 */ /* 0x0003e4000c101118 */
.L_x_3469:
[----:B------:R-:W-:Y:S05]  /*0ac0*/  BSYNC.RECONVERGENT B1 ;  /* 0x0000000000017941 */ /* 0x000fea0003800200 */
.L_x_3468:
[----:B------:R-:W-:Y:S01]  /*0ad0*/  IMAD.U32 R5, RZ, RZ, UR31 ;  /* 0x0000001fff057e24 */ /* 0x000fe2000f8e00ff */
[----:B------:R-:W-:Y:S04]  /*0ae0*/  BSSY.RECONVERGENT B1, `(.L_x_3470) ;  /* 0x0000012000017945 */ /* 0x000fe80003800200 */
[----:B------:R-:W-:-:S04]  /*0af0*/  IADD3 R0, P2, P3, R5, UR31, R12 ;  /* 0x0000001f05007c10 */ /* 0x000fc8000fb5e00c */
[----:B------:R-:W-:Y:S02]  /*0b00*/  ISETP.GE.U32.AND P1, PT, R0, UR29, PT ;  /* 0x0000001d00007c0c */ /* 0x000fe4000bf26070 */
[----:B------:R-:W-:-:S04]  /*0b10*/  IADD3.X R0, PT, PT, RZ, RZ, R13, P2, P3 ;  /* 0x000000ffff007210 */ /* 0x000fc800017e640d */
[----:B------:R-:W-:-:S13]  /*0b20*/  ISETP.GE.AND.EX P1, PT, R0, UR28, PT, P1 ;  /* 0x0000001c00007c0c */ /* 0x000fda000bf26310 */
[----:B------:R-:W-:Y:S05]  /*0b30*/  @P1 BRA `(.L_x_3471) ;  /* 0x0000000000301947 */ /* 0x000fea0003800000 */
[----:B------:R-:W2:Y:S01]  /*0b40*/  LDCU.U8 UR9, c[0x0][UR30+0x9c0] ;  /* 0x000138001e0977ac */ /* 0x000ea20008000000 */
[----:B01----:R-:W-:Y:S02]  /*0b50*/  IADD3 R16, P1, PT, R12, UR35, RZ ;  /* 0x000000230c107c10 */ /* 0x003fe4000ff3e0ff */
[----:B------:R-:W-:Y:S02]  /*0b60*/  LOP3.LUT R9, R7, 0xff, RZ, 0xc0, !PT ;  /* 0x000000ff07097812 */ /* 0x000fe400078ec0ff */
[----:B------:R-:W-:Y:S02]  /*0b70*/  IADD3.X R17, PT, PT, R13, UR16, RZ, P1, !PT ;  /* 0x000000100d117c10 */ /* 0x000fe40008ffe4ff */
[----:B------:R-:W-:Y:S01]  /*0b80*/  MOV R0, 0xbf0 ;  /* 0x00000bf000007802 */ /* 0x000fe20000000f00 */
[----:B--2---:R-:W-:Y:S02]  /*0b90*/  ULOP3.LUT UR11, UR9, 0xff, URZ, 0xc0, !UPT ;  /* 0x000000ff090b7892 */ /* 0x004fe4000f8ec0ff */
[----:B------:R-:W-:-:S04]  /*0ba0*/  USHF.L.U32 UR9, UR9, 0x3, URZ ;  /* 0x0000000309097899 */ /* 0x000fc800080006ff */
[----:B------:R-:W-:-:S12]  /*0bb0*/  UIMAD UR9, UR11, -0x7, UR9 ;  /* 0xfffffff90b0978a4 */ /* 0x000fd8000f8e0209 */
[----:B------:R-:W0:Y:S02]  /*0bc0*/  LDCU.U8 UR9, c[0x0][UR9+0x980] ;  /* 0x00013000090977ac */ /* 0x000e240008000000 */
[----:B0-----:R-:W-:-:S07]  /*0bd0*/  IMAD.U32 R8, RZ, RZ, UR9 ;  /* 0x00000009ff087e24 */ /* 0x001fce000f8e00ff */
[----:B------:R-:W-:Y:S05]  /*0be0*/  CALL.REL.NOINC `($__internal_84_$__cuda_sm20_div_u16) ;  /* 0x0000001000a07944 */ /* 0x000fea0003c00000 */
[----:B------:R2:W-:Y:S02]  /*0bf0*/  STG.E.U8 desc[UR24][R16.64], R19 ;  /* 0x0000001310007986 */ /* 0x0005e4000c101118 */
.L_x_3471:
[----:B------:R-:W-:Y:S05]  /*0c00*/  BSYNC.RECONVERGENT B1 ;  /* 0x0000000000017941 */ /* 0x000fea0003800200 */
.L_x_3470:
        /* <DEDUP_REMOVED lines=9> */
[----:B------:R-:W3:Y:S01]  /*0ca0*/  LDCU.U8 UR9, c[0x0][UR30+0x9c0] ;  /* 0x000138001e0977ac */ /* 0x000ee20008000000 */
[----:B012---:R-:W-:Y:S02]  /*0cb0*/  IADD3 R16, P1, PT, R12, UR33, RZ ;  /* 0x000000210c107c10 */ /* 0x007fe4000ff3e0ff */
[----:B------:R-:W-:Y:S02]  /*0cc0*/  LOP3.LUT R9, R6, 0xff, RZ, 0xc0, !PT ;  /* 0x000000ff06097812 */ /* 0x000fe400078ec0ff */
[----:B------:R-:W-:Y:S02]  /*0cd0*/  IADD3.X R17, PT, PT, R13, UR14, RZ, P1, !PT ;  /* 0x0000000e0d117c10 */ /* 0x000fe40008ffe4ff */
[----:B------:R-:W-:Y:S01]  /*0ce0*/  MOV R0, 0xd50 ;  /* 0x00000d5000007802 */ /* 0x000fe20000000f00 */
[----:B---3--:R-:W-:Y:S02]  /*0cf0*/  ULOP3.LUT UR11, UR9, 0xff, URZ, 0xc0, !UPT ;  /* 0x000000ff090b7892 */ /* 0x008fe4000f8ec0ff */
[----:B------:R-:W-:-:S04]  /*0d00*/  USHF.L.U32 UR9, UR9, 0x3, URZ ;  /* 0x0000000309097899 */ /* 0x000fc800080006ff */
[----:B------:R-:W-:-:S12]  /*0d10*/  UIMAD UR9, UR11, -0x7, UR9 ;  /* 0xfffffff90b0978a4 */ /* 0x000fd8000f8e0209 */
[----:B------:R-:W0:Y:S02]  /*0d20*/  LDCU.U8 UR9, c[0x0][UR9+0x980] ;  /* 0x00013000090977ac */ /* 0x000e240008000000 */
[----:B0-----:R-:W-:-:S07]  /*0d30*/  IMAD.U32 R8, RZ, RZ, UR9 ;  /* 0x00000009ff087e24 */ /* 0x001fce000f8e00ff */
[----:B------:R-:W-:Y:S05]  /*0d40*/  CALL.REL.NOINC `($__internal_84_$__cuda_sm20_div_u16) ;  /* 0x0000001000487944 */ /* 0x000fea0003c00000 */
[----:B------:R3:W-:Y:S02]  /*0d50*/  STG.E.U8 desc[UR24][R16.64], R19 ;  /* 0x0000001310007986 */ /* 0x0007e4000c101118 */
.L_x_3473:
[----:B------:R-:W-:Y:S05]  /*0d60*/  BSYNC.RECONVERGENT B1 ;  /* 0x0000000000017941 */ /* 0x000fea0003800200 */
.L_x_3472:
[----:B------:R-:W-:Y:S02]  /*0d70*/  IMAD.U32 R5, RZ, RZ, UR31 ;  /* 0x0000001fff057e24 */ /* 0x000fe4000f8e00ff */
[----:B------:R-:W-:-:S03]  /*0d80*/  IMAD.U32 R7, RZ, RZ, UR31 ;  /* 0x0000001fff077e24 */ /* 0x000fc6000f8e00ff */
[----:B------:R-:W-:-:S04]  /*0d90*/  IADD3 R0, P3, P4, R5, UR31, R12 ;  /* 0x0000001f05007c10 */ /* 0x000fc8000fc7e00c */
[C---:B------:R-:W-:Y:S02]  /*0da0*/  IADD3 R0, P1, P2, R7.reuse, UR31, R0 ;  /* 0x0000001f07007c10 */ /* 0x040fe4000fa3e000 */
[----:B------:R-:W-:Y:S02]  /*0db0*/  IADD3.X R5, PT, PT, RZ, RZ, R13, P3, P4 ;  /* 0x000000ffff057210 */ /* 0x000fe40001fe840d */
[C---:B------:R-:W-:Y:S02]  /*0dc0*/  IADD3 R6, P3, PT, R0.reuse, UR31, RZ ;  /* 0x0000001f00067c10 */ /* 0x040fe4000ff7e0ff */
[----:B------:R-:W-:Y:S02]  /*0dd0*/  IADD3.X R5, PT, PT, RZ, RZ, R5, P1, P2 ;  /* 0x000000ffff057210 */ /* 0x000fe40000fe4405 */
[----:B------:R-:W-:Y:S02]  /*0de0*/  ISETP.GE.U32.AND P1, PT, R0, UR29, PT ;  /* 0x0000001d00007c0c */ /* 0x000fe4000bf26070 */
[----:B------:R-:W-:Y:S01]  /*0df0*/  IADD3 R0, P4, P6, R7, UR31, R0 ;  /* 0x0000001f07007c10 */ /* 0x000fe2000fe9e000 */
[----:B------:R-:W-:Y:S01]  /*0e00*/  IMAD.X R7, RZ, RZ, R5, P3 ;  /* 0x000000ffff077224 */ /* 0x000fe200018e0605 */
[----:B------:R-:W-:-:S02]  /*0e10*/  ISETP.GE.AND.EX P1, PT, R5, UR28, PT, P1 ;  /* 0x0000001c05007c0c */ /* 0x000fc4000bf26310 */
[----:B------:R-:W-:Y:S02]  /*0e20*/  ISETP.GE.U32.AND P2, PT, R6, UR29, PT ;  /* 0x0000001d06007c0c */ /* 0x000fe4000bf46070 */
        /* <DEDUP_REMOVED lines=8> */
[C---:B------:R-:W-:Y:S02]  /*0eb0*/  @!P1 IADD3 R8, P5, PT, R12.reuse, UR32, RZ ;  /* 0x000000200c089c10 */ /* 0x040fe4000ffbe0ff */
[----:B------:R-:W-:Y:S02]  /*0ec0*/  PRMT R0, RZ, 0x7610, R0 ;  /* 0x00007610ff007816 */ /* 0x000fe40000000000 */
[----:B------:R-:W-:Y:S02]  /*0ed0*/  @!P1 IADD3.X R9, PT, PT, R13, UR22, RZ, P5, !PT ;  /* 0x000000160d099c10 */ /* 0x000fe4000affe4ff */
[----:B------:R-:W-:-:S03]  /*0ee0*/  @!P2 IADD3 R10, P6, PT, R12, UR20, RZ ;  /* 0x000000140c0aac10 */ /* 0x000fc6000ffde0ff */
[C---:B0123--:R-:W-:Y:S01]  /*0ef0*/  @!P3 IADD3 R16, P5, PT, R12.reuse, UR37, RZ ;  /* 0x000000250c10bc10 */ /* 0x04ffe2000ffbe0ff */
[----:B------:R0:W5:Y:S01]  /*0f00*/  @!P1 LDG.E.U8 R0, desc[UR24][R8.64] ;  /* 0x0000001808009981 */ /* 0x000162000c1e1100 */
[----:B------:R-:W-:Y:S02]  /*0f10*/  @!P2 IADD3.X R11, PT, PT, R13, UR42, RZ, P6, !PT ;  /* 0x0000002a0d0bac10 */ /* 0x000fe4000b7fe4ff */
[----:B------:R-:W-:Y:S02]  /*0f20*/  @!P4 IADD3 R18, P6, PT, R12, UR41, RZ ;  /* 0x000000290c12cc10 */ /* 0x000fe4000ffde0ff */
[----:B------:R-:W-:Y:S02]  /*0f30*/  PRMT R5, RZ, 0x7610, R5 ;  /* 0x00007610ff057816 */ /* 0x000fe40000000005 */
[----:B------:R-:W-:Y:S02]  /*0f40*/  PRMT R6, RZ, 0x7610, R6 ;  /* 0x00007610ff067816 */ /* 0x000fe40000000006 */
[----:B------:R-:W-:-:S02]  /*0f50*/  PRMT R7, RZ, 0x7610, R7 ;  /* 0x00007610ff077816 */ /* 0x000fc40000000007 */
[C---:B------:R-:W-:Y:S01]  /*0f60*/  @!P3 IADD3.X R17, PT, PT, R13.reuse, UR18, RZ, P5, !PT ;  /* 0x000000120d11bc10 */ /* 0x040fe2000affe4ff */
[----:B------:R0:W5:Y:S01]  /*0f70*/  @!P2 LDG.E.U8 R5, desc[UR24][R10.64] ;  /* 0x000000180a05a981 */ /* 0x000162000c1e1100 */
[----:B------:R-:W-:-:S03]  /*0f80*/  @!P4 IADD3.X R19, PT, PT, R13, UR44, RZ, P6, !PT ;  /* 0x0000002c0d13cc10 */ /* 0x000fc6000b7fe4ff */
[----:B------:R0:W5:Y:S04]  /*0f90*/  @!P3 LDG.E.U8 R6, desc[UR24][R16.64] ;  /* 0x000000181006b981 */ /* 0x000168000c1e1100 */
[----:B------:R0:W5:Y:S01]  /*0fa0*/  @!P4 LDG.E.U8 R7, desc[UR24][R18.64] ;  /* 0x000000181207c981 */ /* 0x000162000c1e1100 */
[----:B------:R-:W-:Y:S04]  /*0fb0*/  BSSY.RECONVERGENT B1, `(.L_x_3474) ;  /* 0x000000e000017945 */ /* 0x000fe80003800200 */
[----:B------:R-:W-:Y:S05]  /*0fc0*/  @P1 BRA `(.L_x_3475) ;  /* 0x0000000000301947 */ /* 0x000fea0003800000 */
[----:B------:R-:W1:Y:S01]  /*0fd0*/  LDCU.U8 UR9, c[0x0][UR30+0x9c0] ;  /* 0x000138001e0977ac */ /* 0x000e620008000000 */
[----:B0-----:R-:W-:Y:S02]  /*0fe0*/  IADD3 R16, P1, PT, R12, UR12, RZ ;  /* 0x0000000c0c107c10 */ /* 0x001fe4000ff3e0ff */
[----:B-----5:R-:W-:Y:S02]  /*0ff0*/  LOP3.LUT R9, R0, 0xff, RZ, 0xc0, !PT ;  /* 0x000000ff00097812 */ /* 0x020fe400078ec0ff */
        /* <DEDUP_REMOVED lines=9> */
.L_x_3475:
[----:B------:R-:W-:Y:S05]  /*1090*/  BSYNC.RECONVERGENT B1 ;  /* 0x0000000000017941 */ /* 0x000fea0003800200 */
.L_x_3474:
[----:B0-----:R-:W-:Y:S01]  /*10a0*/  IMAD.U32 R9, RZ, RZ, UR31 ;  /* 0x0000001fff097e24 */ /* 0x001fe2000f8e00ff */
[----:B------:R-:W-:Y:S01]  /*10b0*/  BSSY.RECONVERGENT B1, `(.L_x_3476) ;  /* 0x0000017000017945 */ /* 0x000fe20003800200 */
[----:B------:R-:W-:-:S03]  /*10c0*/  IMAD.U32 R11, RZ, RZ, UR31 ;  /* 0x0000001fff0b7e24 */ /* 0x000fc6000f8e00ff */
[----:B-----5:R-:W-:-:S04]  /*10d0*/  IADD3 R0, P1, P2, R9, UR31, R12 ;  /* 0x0000001f09007c10 */ /* 0x020fc8000fa3e00c */
        /* <DEDUP_REMOVED lines=8> */
[----:B------:R-:W0:Y:S01]  /*1160*/  LDCU.U8 UR9, c[0x0][UR30+0x9c0] ;  /* 0x000138001e0977ac */ /* 0x000e220008000000 */
[----:B-1----:R-:W-:Y:S02]  /*1170*/  IADD3 R16, P1, PT, R12, UR39, RZ ;  /* 0x000000270c107c10 */ /* 0x002fe4000ff3e0ff */
[----:B------:R-:W-:Y:S02]  /*1180*/  LOP3.LUT R9, R5, 0xff, RZ, 0xc0, !PT ;  /* 0x000000ff05097812 */ /* 0x000fe400078ec0ff */
        /* <DEDUP_REMOVED lines=9> */
.L_x_3477:
[----:B------:R-:W-:Y:S05]  /*1220*/  BSYNC.RECONVERGENT B1 ;  /* 0x0000000000017941 */ /* 0x000fea0003800200 */
.L_x_3476:
[----:B------:R-:W-:Y:S01]  /*1230*/  IMAD.U32 R5, RZ, RZ, UR31 ;  /* 0x0000001fff057e24 */ /* 0x000fe2000f8e00ff */
[----:B------:R-:W-:Y:S01]  /*1240*/  BSSY.RECONVERGENT B1, `(.L_x_3478) ;  /* 0x0000018000017945 */ /* 0x000fe20003800200 */
[----:B------:R-:W-:Y:S02]  /*1250*/  IMAD.U32 R9, RZ, RZ, UR31 ;  /* 0x0000001fff097e24 */ /* 0x000fe4000f8e00ff */
[----:B------:R-:W-:Y:S01]  /*1260*/  IMAD.U32 R8, RZ, RZ, UR31 ;  /* 0x0000001fff087e24 */ /* 0x000fe2000f8e00ff */
[----:B------:R-:W-:-:S04]  /*1270*/  IADD3 R0, P1, P2, R5, UR31, R12 ;  /* 0x0000001f05007c10 */ /* 0x000fc8000fa3e00c */
        /* <DEDUP_REMOVED lines=20> */
.L_x_3479:
[----:B------:R-:W-:Y:S05]  /*13c0*/  BSYNC.RECONVERGENT B1 ;  /* 0x0000000000017941 */ /* 0x000fea0003800200 */
.L_x_3478:
        /* <DEDUP_REMOVED lines=15> */
[----:B------:R-:W3:Y:S01]  /*14c0*/  LDCU.U8 UR9, c[0x0][UR30+0x9c0] ;  /* 0x000138001e0977ac */ /* 0x000ee20008000000 */
[----:B------:R-:W-:Y:S02]  /*14d0*/  IADD3 R6, P1, PT, R12, UR23, RZ ;  /* 0x000000170c067c10 */ /* 0x000fe4000ff3e0ff */
[----:B------:R-:W-:Y:S02]  /*14e0*/  LOP3.LUT R9, R7, 0xff, RZ, 0xc0, !PT ;  /* 0x000000ff07097812 */ /* 0x000fe400078ec0ff */
[----:B------:R-:W-:Y:S02]  /*14f0*/  IADD3.X R7, PT, PT, R13, UR10, RZ, P1, !PT ;  /* 0x0000000a0d077c10 */ /* 0x000fe40008ffe4ff */
[----:B------:R-:W-:Y:S01]  /*1500*/  MOV R0, 0x1570 ;  /* 0x0000157000007802 */ /* 0x000fe20000000f00 */
[----:B---3--:R-:W-:Y:S02]  /*1510*/  ULOP3.LUT UR11, UR9, 0xff, URZ, 0xc0, !UPT ;  /* 0x000000ff090b7892 */ /* 0x008fe4000f8ec0ff */
[----:B------:R-:W-:-:S04]  /*1520*/  USHF.L.U32 UR9, UR9, 0x3, URZ ;  /* 0x0000000309097899 */ /* 0x000fc800080006ff */
[----:B------:R-:W-:-:S12]  /*1530*/  UIMAD UR9, UR11, -0x7, UR9 ;  /* 0xfffffff90b0978a4 */ /* 0x000fd8000f8e0209 */
[----:B------:R-:W3:Y:S02]  /*1540*/  LDCU.U8 UR9, c[0x0][UR9+0x980] ;  /* 0x00013000090977ac */ /* 0x000ee40008000000 */
[----:B---3--:R-:W-:-:S07]  /*1550*/  IMAD.U32 R8, RZ, RZ, UR9 ;  /* 0x00000009ff087e24 */ /* 0x008fce000f8e00ff */
[----:B012---:R-:W-:Y:S05]  /*1560*/  CALL.REL.NOINC `($__internal_84_$__cuda_sm20_div_u16) ;  /* 0x0000000800407944 */ /* 0x007fea0003c00000 */
[----:B------:R3:W-:Y:S02]  /*1570*/  STG.E.U8 desc[UR24][R6.64], R19 ;  /* 0x0000001306007986 */ /* 0x0007e4000c101118 */
.L_x_3481:
[----:B------:R-:W-:Y:S05]  /*1580*/  BSYNC.RECONVERGENT B1 ;  /* 0x0000000000017941 */ /* 0x000fea0003800200 */
.L_x_3480:
[----:B------:R-:W-:Y:S02]  /*1590*/  IMAD.U32 R5, RZ, RZ, UR31 ;  /* 0x0000001fff057e24 */ /* 0x000fe4000f8e00ff */
[----:B---3--:R-:W-:Y:S02]  /*15a0*/  IMAD.U32 R7, RZ, RZ, UR31 ;  /* 0x0000001fff077e24 */ /* 0x008fe4000f8e00ff */
[----:B------:R-:W-:-:S04]  /*15b0*/  IMAD.WIDE.U32 R14, R5, 0x8, R14 ;  /* 0x00000008050e7825 */ /* 0x000fc800078e000e */
[----:B------:R-:W-:Y:S01]  /*15c0*/  IMAD.WIDE.U32 R12, R7, 0x8, R12 ;  /* 0x00000008070c7825 */ /* 0x000fe200078e000c */
[----:B------:R-:W-:Y:S06]  /*15d0*/  @P0 BRA `(.L_x_3482) ;  /* 0xfffffff000280947 */ /* 0x000fec000383ffff */
[----:B------:R-:W-:Y:S05]  /*15e0*/  BSYNC.RECONVERGENT B0 ;  /* 0x0000000000007941 */ /* 0x000fea0003800200 */
.L_x_3465:
[----:B------:R-:W-:-:S04]  /*15f0*/  LOP3.LUT R2, R2, 0x1, RZ, 0xc0, !PT ;  /* 0x0000000102027812 */ /* 0x000fc800078ec0ff */
[----:B------:R-:W-:-:S13]  /*1600*/  ISETP.NE.U32.AND P0, PT, R2, 0x1, PT ;  /* 0x000000010200780c */ /* 0x000fda0003f05070 */
[----:B------:R-:W-:Y:S05]  /*1610*/  @!P0 EXIT ;  /* 0x000000000000894d */ /* 0x000fea0003800000 */
[----:B------:R-:W3:Y:S01]  /*1620*/  S2R R3, SR_TID.X ;  /* 0x0000000000037919 */ /* 0x000ee20000002100 */
[----:B------:R-:W4:Y:S01]  /*1630*/  LDCU UR6, c[0x0][0x360] ;  /* 0x00006c00ff0677ac */ /* 0x000f220008000800 */
[----:B------:R-:W-:Y:S02]  /*1640*/  PRMT R0, RZ, 0x7610, R0 ;  /* 0x00007610ff007816 */ /* 0x000fe40000000000 */
[----:B---3--:R-:W-:-:S04]  /*1650*/  IADD3 R2, P0, PT, R3, R14, RZ ;  /* 0x0000000e03027210 */ /* 0x008fc80007f1e0ff */
[C---:B----4-:R-:W-:Y:S01]  /*1660*/  IADD3 R12, P1, PT, R2.reuse, UR6, RZ ;  /* 0x00000006020c7c10 */ /* 0x050fe2000ff3e0ff */
[----:B------:R-:W-:Y:S01]  /*1670*/  IMAD.X R14, RZ, RZ, R15, P0 ;  /* 0x000000ffff0e7224 */ /* 0x000fe200000e060f */
[----:B------:R-:W-:Y:S02]  /*1680*/  ISETP.GE.U32.AND P0, PT, R2, UR29, PT ;  /* 0x0000001d02007c0c */ /* 0x000fe4000bf06070 */
[----:B------:R-:W-:Y:S01]  /*1690*/  IADD3 R7, P2, PT, R12, UR6, RZ ;  /* 0x000000060c077c10 */ /* 0x000fe2000ff5e0ff */
[----:B------:R-:W-:Y:S01]  /*16a0*/  IMAD.X R6, RZ, RZ, R14, P1 ;  /* 0x000000ffff067224 */ /* 0x000fe200008e060e */
[----:B------:R-:W-:Y:S02]  /*16b0*/  ISETP.GE.AND.EX P0, PT, R14, UR28, PT, P0 ;  /* 0x0000001c0e007c0c */ /* 0x000fe4000bf06300 */
[----:B------:R-:W-:Y:S01]  /*16c0*/  IADD3 R5, P4, PT, R7, UR6, RZ ;  /* 0x0000000607057c10 */ /* 0x000fe2000ff9e0ff */
[----:B------:R-:W-:Y:S01]  /*16d0*/  IMAD.X R4, RZ, RZ, R6, P2 ;  /* 0x000000ffff047224 */ /* 0x000fe200010e0606 */
[----:B------:R-:W-:-:S02]  /*16e0*/  ISETP.GE.U32.AND P1, PT, R12, UR29, PT ;  /* 0x0000001d0c007c0c */ /* 0x000fc4000bf26070 */
[----:B------:R-:W-:Y:S01]  /*16f0*/  ISETP.GE.U32.AND P2, PT, R7, UR29, PT ;  /* 0x0000001d07007c0c */ /* 0x000fe2000bf46070 */
[----:B------:R-:W-:Y:S01]  /*1700*/  IMAD.X R3, RZ, RZ, R4, P4 ;  /* 0x000000ffff037224 */ /* 0x000fe200020e0604 */
[----:B------:R-:W-:Y:S02]  /*1710*/  ISETP.GE.AND.EX P1, PT, R6, UR28, PT, P1 ;  /* 0x0000001c06007c0c */ /* 0x000fe4000bf26310 */
[----:B------:R-:W-:Y:S02]  /*1720*/  ISETP.GE.U32.AND P3, PT, R5, UR29, PT ;  /* 0x0000001d05007c0c */ /* 0x000fe4000bf66070 */
[----:B------:R-:W-:Y:S02]  /*1730*/  ISETP.GE.AND.EX P2, PT, R4, UR28, PT, P2 ;  /* 0x0000001c04007c0c */ /* 0x000fe4000bf46320 */
[----:B------:R-:W-:Y:S02]  /*1740*/  ISETP.GE.AND.EX P3, PT, R3, UR28, PT, P3 ;  /* 0x0000001c03007c0c */ /* 0x000fe4000bf66330 */
[----:B------:R-:W-:-:S04]  /*1750*/  @!P0 IADD3 R8, P4, PT, R2, UR26, RZ ;  /* 0x0000001a02088c10 */ /* 0x000fc8000ff9e0ff */
[----:B------:R-:W-:Y:S02]  /*1760*/  @!P0 IADD3.X R9, PT, PT, R14, UR4, RZ, P4, !PT ;  /* 0x000000040e098c10 */ /* 0x000fe4000a7fe4ff */
[----:B------:R-:W-:-:S03]  /*1770*/  @!P1 IADD3 R10, P4, PT, R12, UR26, RZ ;  /* 0x0000001a0c0a9c10 */ /* 0x000fc6000ff9e0ff */
[----:B------:R-:W-:Y:S01]  /*1780*/  @!P2 IADD3 R18, P5, PT, R7, UR26, RZ ;  /* 0x0000001a0712ac10 */ /* 0x000fe2000ffbe0ff */
[----:B------:R3:W4:Y:S01]  /*1790*/  @!P0 LDG.E.U8 R0, desc[UR24][R8.64] ;  /* 0x0000001808008981 */ /* 0x000722000c1e1100 */
[----:B------:R-:W-:Y:S02]  /*17a0*/  @!P1 IADD3.X R11, PT, PT, R6, UR4, RZ, P4, !PT ;  /* 0x00000004060b9c10 */ /* 0x000fe4000a7fe4ff */
[----:B------:R-:W-:Y:S02]  /*17b0*/  @!P3 IADD3 R20, P4, PT, R5, UR26, RZ ;  /* 0x0000001a0514bc10 */ /* 0x000fe4000ff9e0ff */
[----:B012---:R-:W-:Y:S02]  /*17c0*/  PRMT R17, RZ, 0x7610, R17 ;  /* 0x00007610ff117816 */ /* 0x007fe40000000011 */
[----:B------:R-:W-:Y:S02]  /*17d0*/  PRMT R13, RZ, 0x7610, R13 ;  /* 0x00007610ff0d7816 */ /* 0x000fe4000000000d */
[----:B------:R-:W-:-:S02]  /*17e0*/  PRMT R15, RZ, 0x7610, R15 ;  /* 0x00007610ff0f7816 */ /* 0x000fc4000000000f */
[----:B------:R-:W-:Y:S01]  /*17f0*/  @!P2 IADD3.X R19, PT, PT, R4, UR4, RZ, P5, !PT ;  /* 0x000000040413ac10 */ /* 0x000fe2000affe4ff */
[----:B------:R0:W5:Y:S01]  /*1800*/  @!P1 LDG.E.U8 R17, desc[UR24][R10.64] ;  /* 0x000000180a119981 */ /* 0x000162000c1e1100 */
[----:B------:R-:W-:-:S03]  /*1810*/  @!P3 IADD3.X R21, PT, PT, R3, UR4, RZ, P4, !PT ;  /* 0x000000040315bc10 */ /* 0x000fc6000a7fe4ff */
[----:B------:R0:W5:Y:S04]  /*1820*/  @!P2 LDG.E.U8 R13, desc[UR24][R18.64] ;  /* 0x00000018120da981 */ /* 0x000168000c1e1100 */
[----:B------:R0:W5:Y:S01]  /*1830*/  @!P3 LDG.E.U8 R15, desc[UR24][R20.64] ;  /* 0x00000018140fb981 */ /* 0x000162000c1e1100 */
[----:B------:R-:W1:Y:S02]  /*1840*/  S2UR UR4, SR_CTAID.X ;  /* 0x00000000000479c3 */ /* 0x000e640000002500 */
[----:B-1----:R-:W1:Y:S02]  /*1850*/  LDCU.U8 UR4, c[0x0][UR4+0x9c0] ;  /* 0x00013800040477ac */ /* 0x002e640008000000 */
[----:B-1----:R-:W-:Y:S02]  /*1860*/  ULOP3.LUT UR6, UR4, 0xff, URZ, 0xc0, !UPT ;  /* 0x000000ff04067892 */ /* 0x002fe4000f8ec0ff */
[----:B------:R-:W-:-:S04]  /*1870*/  USHF.L.U32 UR4, UR4, 0x3, URZ ;  /* 0x0000000304047899 */ /* 0x000fc800080006ff */
[----:B------:R-:W-:-:S12]  /*1880*/  UIMAD UR4, UR6, -0x7, UR4 ;  /* 0xfffffff9060478a4 */ /* 0x000fd8000f8e0204 */
[----:B------:R-:W3:Y:S02]  /*1890*/  LDCU.U8 UR4, c[0x0][UR4+0x980] ;  /* 0x00013000040477ac */ /* 0x000ee40008000000 */
[----:B---3--:R-:W-:Y:S01]  /*18a0*/  IMAD.U32 R8, RZ, RZ, UR4 ;  /* 0x00000004ff087e24 */ /* 0x008fe2000f8e00ff */
[----:B----4-:R-:W-:Y:S02]  /*18b0*/  LOP3.LUT R9, R0, 0xff, RZ, 0xc0, !PT ;  /* 0x000000ff00097812 */ /* 0x010fe400078ec0ff */
[----:B0-----:R-:W-:-:S07]  /*18c0*/  MOV R0, 0x18e0 ;  /* 0x000018e000007802 */ /* 0x001fce0000000f00 */
[----:B-----5:R-:W-:Y:S05]  /*18d0*/  CALL.REL.NOINC `($__internal_84_$__cuda_sm20_div_u16) ;  /* 0x0000000400647944 */ /* 0x020fea0003c00000 */
[----:B------:R-:W-:Y:S01]  /*18e0*/  IMAD.MOV.U32 R16, RZ, RZ, R19 ;  /* 0x000000ffff107224 */ /* 0x000fe200078e0013 */
[----:B------:R-:W-:Y:S01]  /*18f0*/  LOP3.LUT R9, R17, 0xff, RZ, 0xc0, !PT ;  /* 0x000000ff11097812 */ /* 0x000fe200078ec0ff */
[----:B------:R-:W-:Y:S01]  /*1900*/  IMAD.U32 R8, RZ, RZ, UR4 ;  /* 0x00000004ff087e24 */ /* 0x000fe2000f8e00ff */
[----:B------:R-:W-:-:S07]  /*1910*/  MOV R0, 0x1930 ;  /* 0x0000193000007802 */ /* 0x000fce0000000f00 */
[----:B------:R-:W-:Y:S05]  /*1920*/  CALL.REL.NOINC `($__internal_84_$__cuda_sm20_div_u16) ;  /* 0x0000000400507944 */ /* 0x000fea0003c00000 */
        /* <DEDUP_REMOVED lines=30> */
.L_x_3464:
[----:B------:R-:W1:Y:S02]  /*1b10*/  S2R R2, SR_TID.X ;  /* 0x0000000000027919 */ /* 0x000e640000002100 */
[----:B-1----:R-:W-:-:S03]  /*1b20*/  IMAD.WIDE.U32 R4, R2, 0x4, RZ ;  /* 0x0000000402047825 */ /* 0x002fc600078e00ff */
[----:B------:R-:W-:-:S04]  /*1b30*/  ISETP.GE.U32.AND P0, PT, R4, UR12, PT ;  /* 0x0000000c04007c0c */ /* 0x000fc8000bf06070 */
[----:B------:R-:W-:-:S13]  /*1b40*/  ISETP.GE.AND.EX P0, PT, R5, UR9, PT, P0 ;  /* 0x0000000905007c0c */ /* 0x000fda000bf06300 */
[----:B0-----:R-:W-:Y:S05]  /*1b50*/  @P0 EXIT ;  /* 0x000000000000094d */ /* 0x001fea0003800000 */
[----:B------:R-:W-:Y:S01]  /*1b60*/  IMAD.MOV.U32 R3, RZ, RZ, RZ ;  /* 0x000000ffff037224 */ /* 0x000fe200078e00ff */
[----:B------:R-:W0:Y:S06]  /*1b70*/  LDCU UR6, c[0x0][0x360] ;  /* 0x00006c00ff0677ac */ /* 0x000e2c0008000800 */
.L_x_3483:
[C---:B------:R-:W-:Y:S01]  /*1b80*/  IMAD.SHL.U32 R4, R2.reuse, 0x4, RZ ;  /* 0x0000000402047824 */ /* 0x040fe200078e00ff */
[----:B------:R-:W-:-:S04]  /*1b90*/  SHF.L.U64.HI R12, R2, 0x2, R3 ;  /* 0x00000002020c7819 */ /* 0x000fc80000010203 */
[----:B------:R-:W-:-:S04]  /*1ba0*/  IADD3 R6, P0, PT, R4, UR26, RZ ;  /* 0x0000001a04067c10 */ /* 0x000fc8000ff1e0ff */
[----:B------:R-:W-:-:S05]  /*1bb0*/  IADD3.X R7, PT, PT, R12, UR4, RZ, P0, !PT ;  /* 0x000000040c077c10 */ /* 0x000fca00087fe4ff */
[----:B------:R-:W2:Y:S01]  /*1bc0*/  LDG.E R6, desc[UR24][R6.64] ;  /* 0x0000001806067981 */ /* 0x000ea2000c1e1900 */
[----:B------:R-:W-:Y:S01]  /*1bd0*/  IMAD.U32 R8, RZ, RZ, UR10 ;  /* 0x0000000aff087e24 */ /* 0x000fe2000f8e00ff */
[----:B------:R-:W-:Y:S02]  /*1be0*/  MOV R0, 0x1c40 ;  /* 0x00001c4000007802 */ /* 0x000fe40000000f00 */
[C---:B--2---:R-:W-:Y:S02]  /*1bf0*/  PRMT R9, R6.reuse, 0x7770, RZ ;  /* 0x0000777006097816 */ /* 0x044fe400000000ff */
[C---:B------:R-:W-:Y:S02]  /*1c00*/  PRMT R13, R6.reuse, 0x7771, RZ ;  /* 0x00007771060d7816 */ /* 0x040fe400000000ff */
[C---:B------:R-:W-:Y:S02]  /*1c10*/  PRMT R14, R6.reuse, 0x7772, RZ ;  /* 0x00007772060e7816 */ /* 0x040fe400000000ff */
[----:B------:R-:W-:-:S07]  /*1c20*/  PRMT R15, R6, 0x7773, RZ ;  /* 0x00007773060f7816 */ /* 0x000fce00000000ff */
[----:B0-----:R-:W-:Y:S05]  /*1c30*/  CALL.REL.NOINC `($__internal_84_$__cuda_sm20_div_u16) ;  /* 0x00000000008c7944 */ /* 0x001fea0003c00000 */
[----:B------:R-:W-:Y:S01]  /*1c40*/  IMAD.MOV.U32 R5, RZ, RZ, R19 ;  /* 0x000000ffff057224 */ /* 0x000fe200078e0013 */
[----:B------:R-:W-:Y:S01]  /*1c50*/  MOV R0, 0x1c90 ;  /* 0x00001c9000007802 */ /* 0x000fe20000000f00 */
[----:B------:R-:W-:Y:S02]  /*1c60*/  IMAD.MOV.U32 R9, RZ, RZ, R13 ;  /* 0x000000ffff097224 */ /* 0x000fe400078e000d */
[----:B------:R-:W-:-:S07]  /*1c70*/  IMAD.U32 R8, RZ, RZ, UR10 ;  /* 0x0000000aff087e24 */ /* 0x000fce000f8e00ff */
[----:B------:R-:W-:Y:S05]  /*1c80*/  CALL.REL.NOINC `($__internal_84_$__cuda_sm20_div_u16) ;  /* 0x0000000000787944 */ /* 0x000fea0003c00000 */
        /* <DEDUP_REMOVED lines=10> */
[----:B------:R-:W-:Y:S02]  /*1d30*/  LOP3.LUT R0, R19, 0xffff, RZ, 0xc0, !PT ;  /* 0x0000ffff13007812 */ /* 0x000fe400078ec0ff */
[----:B------:R-:W-:Y:S02]  /*1d40*/  LOP3.LUT R7, R7, 0xffff, RZ, 0xc0, !PT ;  /* 0x0000ffff07077812 */ /* 0x000fe400078ec0ff */
[----:B------:R-:W-:Y:S02]  /*1d50*/  LOP3.LUT R6, R6, 0xffff, RZ, 0xc0, !PT ;  /* 0x0000ffff06067812 */ /* 0x000fe400078ec0ff */
[----:B------:R-:W-:Y:S02]  /*1d60*/  LOP3.LUT R5, R5, 0xffff, RZ, 0xc0, !PT ;  /* 0x0000ffff05057812 */ /* 0x000fe400078ec0ff */
[----:B------:R-:W-:Y:S02]  /*1d70*/  IADD3 R4, P0, PT, R4, UR27, RZ ;  /* 0x0000001b04047c10 */ /* 0x000fe4000ff1e0ff */
[----:B------:R-:W-:-:S02]  /*1d80*/  PRMT R0, R7, 0x3340, R0 ;  /* 0x0000334007007816 */ /* 0x000fc40000000000 */
[----:B------:R-:W-:Y:S02]  /*1d90*/  PRMT R7, R5, 0x3340, R6 ;  /* 0x0000334005077816 */ /* 0x000fe40000000006 */
[----:B------:R-:W-:Y:S02]  /*1da0*/  IADD3.X R5, PT, PT, R12, UR5, RZ, P0, !PT ;  /* 0x000000050c057c10 */ /* 0x000fe400087fe4ff */
[----:B------:R-:W-:Y:S02]  /*1db0*/  IADD3 R2, P0, PT, R2, UR6, RZ ;  /* 0x0000000602027c10 */ /* 0x000fe4000ff1e0ff */
        /* <DEDUP_REMOVED lines=11> */
        .weak           $__internal_84_$__cuda_sm20_div_u16
        .type           $__internal_84_$__cuda_sm20_div_u16,@function
        .size           $__internal_84_$__cuda_sm20_div_u16,(.L_x_4317 - $__internal_84_$__cuda_sm20_div_u16)
$__internal_84_$__cuda_sm20_div_u16:
[----:B------:R-:W0:Y:S01]  /*1e70*/  I2F.U16 R11, R8 ;  /* 0x00000008000b7306 */ /* 0x000e220000101000 */
[----:B------:R-:W-:Y:S02]  /*1e80*/  IMAD.MOV.U32 R10, RZ, RZ, 0x4b800000 ;  /* 0x4b800000ff0a7424 */ /* 0x000fe400078e00ff */
[----:B------:R-:W-:Y:S02]  /*1e90*/  IMAD.MOV.U32 R20, RZ, RZ, R0 ;  /* 0x000000ffff147224 */ /* 0x000fe400078e0000 */
[----:B------:R-:W-:-:S03]  /*1ea0*/  IMAD.MOV.U32 R21, RZ, RZ, 0x0 ;  /* 0x00000000ff157424 */ /* 0x000fc600078e00ff */
[----:B------:R-:W-:Y:S01]  /*1eb0*/  I2F.U16.RZ R9, R9 ;  /* 0x0000000900097306 */ /* 0x000fe2000010d000 */
        /* <DEDUP_REMOVED lines=13> */
[----:B------:R-:W-:Y:S06]  /*1f90*/  RET.REL.NODEC R20 `(_ZN2at6native61_GLOBAL__N__44eb8e94_28_ForeachBinaryOpScalarList_cu_dda10a6925multi_tensor_apply_kernelINS1_28TensorListScalarListMetadataIhLi2EEENS1_25BinaryOpScalarListFunctorIhLi2ELi1ELi1EEEJSt7dividesIhEEEEvT_T0_DpT1_) ;  /* 0xffffffe014187950 */ /* 0x000fec0003c3ffff */
.L_x_3484:
        /* <DEDUP_REMOVED lines=14> */
.L_x_4317:


//--------------------- .text._ZN2at6native61_GLOBAL__N__44eb8e94_28_ForeachBinaryOpScalarList_cu_dda10a6925multi_tensor_apply_kernelINS1_28TensorListScalarListMetadataIfLi1EEENS1_25BinaryOpScalarListFunctorIN3c108BFloat16ELi1ELi1ELi0EEEJSt7dividesIfEEEEvT_T0_DpT1_ --------------------------
	.section	.text._ZN2at6native61_GLOBAL__N__44eb8e94_28_ForeachBinaryOpScalarList_cu_dda10a6925multi_tensor_apply_kernelINS1_28TensorListScalarListMetadataIfLi1EEENS1_25BinaryOpScalarListFunctorIN3c108BFloat16ELi1ELi1ELi0EEEJSt7dividesIfEEEEvT_T0_DpT1_,"ax",@progbits
	.align	128
.text._ZN2at6native61_GLOBAL__N__44eb8e94_28_ForeachBinaryOpScalarList_cu_dda10a6925multi_tensor_apply_kernelINS1_28TensorListScalarListMetadataIfLi1EEENS1_25BinaryOpScalarListFunctorIN3c108BFloat16ELi1ELi1ELi0EEEJSt7dividesIfEEEEvT_T0_DpT1_:
        .type           _ZN2at6native61_GLOBAL__N__44eb8e94_28_ForeachBinaryOpScalarList_cu_dda10a6925multi_tensor_apply_kernelINS1_28TensorListScalarListMetadataIfLi1EEENS1_25BinaryOpScalarListFunctorIN3c108BFloat16ELi1ELi1ELi0EEEJSt7dividesIfEEEEvT_T0_DpT1_,@function
        .size           _ZN2at6native61_GLOBAL__N__44eb8e94_28_ForeachBinaryOpScalarList_cu_dda10a6925multi_tensor_apply_kernelINS1_28TensorListScalarListMetadataIfLi1EEENS1_25BinaryOpScalarListFunctorIN3c108BFloat16ELi1ELi1ELi0EEEJSt7dividesIfEEEEvT_T0_DpT1_,(.L_x_4319 - _ZN2at6native61_GLOBAL__N__44eb8e94_28_ForeachBinaryOpScalarList_cu_dda10a6925multi_tensor_apply_kernelINS1_28TensorListScalarListMetadataIfLi1EEENS1_25BinaryOpScalarListFunctorIN3c108BFloat16ELi1ELi1ELi0EEEJSt7dividesIfEEEEvT_T0_DpT1_)
        .other          _ZN2at6native61_GLOBAL__N__44eb8e94_28_ForeachBinaryOpScalarList_cu_dda10a6925multi_tensor_apply_kernelINS1_28TensorListScalarListMetadataIfLi1EEENS1_25BinaryOpScalarListFunctorIN3c108BFloat16ELi1ELi1ELi0EEEJSt7dividesIfEEEEvT_T0_DpT1_,@"STO_CUDA_ENTRY STV_DEFAULT"
_ZN2at6native61_GLOBAL__N__44eb8e94_28_ForeachBinaryOpScalarList_cu_dda10a6925multi_tensor_apply_kernelINS1_28TensorListScalarListMetadataIfLi1EEENS1_25BinaryOpScalarListFunctorIN3c108BFloat16ELi1ELi1ELi0EEEJSt7dividesIfEEEEvT_T0_DpT1_:
        /* <DEDUP_REMOVED lines=39> */
[----:B------:R-:W-:Y:S05]  /*0270*/  CALL.REL.NOINC `($__internal_85_$__cuda_sm20_div_u16) ;  /* 0x0000000c007c7944 */ /* 0x000fea0003c00000 */
        /* <DEDUP_REMOVED lines=16> */
.L_x_3487:
[----:B01----:R-:W-:Y:S02]  /*0380*/  IADD3 R17, P1, PT, R10, UR6, RZ ;  /* 0x000000060a117c10 */ /* 0x003fe4000ff3e0ff */
[----:B------:R-:W-:Y:S02]  /*0390*/  PRMT R18, RZ, 0x7610, R18 ;  /* 0x00007610ff127816 */ /* 0x000fe40000000012 */
[C---:B------:R-:W-:Y:S01]  /*03a0*/  ISETP.GE.U32.AND P3, PT, R17.reuse, UR16, PT ;  /* 0x0000001011007c0c */ /* 0x040fe2000bf66070 */
[----:B------:R-:W-:Y:S01]  /*03b0*/  IMAD.X R14, RZ, RZ, UR7, P1 ;  /* 0x00000007ff0e7e24 */ /* 0x000fe200088e06ff */
[C---:B------:R-:W-:Y:S02]  /*03c0*/  LEA R4, P1, R17.reuse, UR8, 0x1 ;  /* 0x0000000811047c11 */ /* 0x040fe4000f8208ff */
[C---:B------:R-:W-:Y:S02]  /*03d0*/  IADD3 R15, P2, PT, R17.reuse, UR13, RZ ;  /* 0x0000000d110f7c10 */ /* 0x040fe4000ff5e0ff */
[----:B------:R-:W-:-:S02]  /*03e0*/  LEA.HI.X R5, R17, UR9, R14, 0x1, P1 ;  /* 0x0000000911057c11 */ /* 0x000fc400088f0c0e */
[----:B------:R-:W-:Y:S01]  /*03f0*/  ISETP.GE.AND.EX P3, PT, R14, UR17, PT, P3 ;  /* 0x000000110e007c0c */ /* 0x000fe2000bf66330 */
[----:B------:R-:W-:Y:S01]  /*0400*/  IMAD.X R13, RZ, RZ, R14, P2 ;  /* 0x000000ffff0d7224 */ /* 0x000fe200010e060e */
[C---:B------:R-:W-:Y:S01]  /*0410*/  IADD3 R2, P1, PT, R15.reuse, UR13, RZ ;  /* 0x0000000d0f027c10 */ /* 0x040fe2000ff3e0ff */
[----:B------:R-:W-:Y:S01]  /*0420*/  IMAD.U32 R7, RZ, RZ, UR13 ;  /* 0x0000000dff077e24 */ /* 0x000fe2000f8e00ff */
[----:B------:R-:W-:Y:S02]  /*0430*/  ISETP.GE.U32.AND P4, PT, R15, UR16, PT ;  /* 0x000000100f007c0c */ /* 0x000fe4000bf86070 */
[----:B------:R-:W-:Y:S01]  /*0440*/  ISETP.GE.U32.AND P5, PT, R2, UR16, PT ;  /* 0x0000001002007c0c */ /* 0x000fe2000bfa6070 */
[----:B------:R-:W-:Y:S01]  /*0450*/  IMAD.X R3, RZ, RZ, R13, P1 ;  /* 0x000000ffff037224 */ /* 0x000fe200008e060d */
[----:B------:R-:W-:Y:S01]  /*0460*/  ISETP.GE.AND.EX P4, PT, R13, UR17, PT, P4 ;  /* 0x000000110d007c0c */ /* 0x000fe2000bf86340 */
[----:B------:R-:W-:Y:S01]  /*0470*/  IMAD.U32 R9, RZ, RZ, UR13 ;  /* 0x0000000dff097e24 */ /* 0x000fe2000f8e00ff */
[----:B------:R-:W-:Y:S01]  /*0480*/  LEA R6, P6, R7, R4, 0x1 ;  /* 0x0000000407067211 */ /* 0x000fe200078c08ff */
[----:B------:R-:W-:Y:S01]  /*0490*/  IMAD.U32 R19, RZ, RZ, UR13 ;  /* 0x0000000dff137e24 */ /* 0x000fe2000f8e00ff */
[----:B------:R-:W-:Y:S01]  /*04a0*/  ISETP.GE.AND.EX P5, PT, R3, UR17, PT, P5 ;  /* 0x0000001103007c0c */ /* 0x000fe2000bfa6350 */
[----:B------:R-:W2:Y:S01]  /*04b0*/  @!P3 LDG.E.U16 R18, desc[UR14][R4.64] ;  /* 0x0000000e0412b981 */ /* 0x000ea2000c1e1500 */
[----:B------:R-:W-:Y:S01]  /*04c0*/  IMAD.U32 R21, RZ, RZ, UR13 ;  /* 0x0000000dff157e24 */ /* 0x000fe2000f8e00ff */
[----:B------:R-:W-:-:S02]  /*04d0*/  LEA.HI.X R7, R9, R5, RZ, 0x1, P6 ;  /* 0x0000000509077211 */ /* 0x000fc400030f0cff */
[----:B------:R-:W-:Y:S02]  /*04e0*/  LEA R8, P6, R19, R6, 0x1 ;  /* 0x0000000613087211 */ /* 0x000fe400078c08ff */
[----:B------:R-:W-:Y:S02]  /*04f0*/  IADD3 R2, P2, PT, R2, UR13, RZ ;  /* 0x0000000d02027c10 */ /* 0x000fe4000ff5e0ff */
[----:B------:R-:W-:Y:S02]  /*0500*/  PRMT R20, RZ, 0x7610, R20 ;  /* 0x00007610ff147816 */ /* 0x000fe40000000014 */
[----:B------:R-:W-:Y:S02]  /*0510*/  PRMT R19, RZ, 0x7610, R19 ;  /* 0x00007610ff137816 */ /* 0x000fe40000000013 */
[----:B------:R-:W-:Y:S02]  /*0520*/  LEA.HI.X R9, R21, R7, RZ, 0x1, P6 ;  /* 0x0000000715097211 */ /* 0x000fe400030f0cff */
[----:B------:R-:W-:Y:S01]  /*0530*/  ISETP.GE.U32.AND P1, PT, R2, UR16, PT ;  /* 0x0000001002007c0c */ /* 0x000fe2000bf26070 */
[----:B------:R-:W-:Y:S01]  /*0540*/  IMAD.X R2, RZ, RZ, R3, P2 ;  /* 0x000000ffff027224 */ /* 0x000fe200010e0603 */
[----:B------:R-:W3:Y:S01]  /*0550*/  @!P4 LDG.E.U16 R20, desc[UR14][R6.64] ;  /* 0x0000000e0614c981 */ /* 0x000ee2000c1e1500 */
[----:B------:R-:W-:-:S03]  /*0560*/  IMAD.U32 R3, RZ, RZ, UR13 ;  /* 0x0000000dff037e24 */ /* 0x000fc6000f8e00ff */
[----:B------:R-:W4:Y:S01]  /*0570*/  @!P5 LDG.E.U16 R19, desc[UR14][R8.64] ;  /* 0x0000000e0813d981 */ /* 0x000f22000c1e1500 */
[----:B------:R-:W-:Y:S02]  /*0580*/  ISETP.GE.AND.EX P1, PT, R2, UR17, PT, P1 ;  /* 0x0000001102007c0c */ /* 0x000fe4000bf26310 */
[----:B------:R-:W-:Y:S02]  /*0590*/  LEA R2, P2, R3, R8, 0x1 ;  /* 0x0000000803027211 */ /* 0x000fe400078408ff */
[----:B------:R-:W-:Y:S02]  /*05a0*/  PRMT R16, RZ, 0x7610, R16 ;  /* 0x00007610ff107816 */ /* 0x000fe40000000010 */
[----:B------:R-:W-:-:S07]  /*05b0*/  LEA.HI.X R3, R21, R9, RZ, 0x1, P2 ;  /* 0x0000000915037211 */ /* 0x000fce00010f0cff */
[----:B------:R-:W5:Y:S01]  /*05c0*/  @!P1 LDG.E.U16 R16, desc[UR14][R2.64] ;  /* 0x0000000e02109981 */ /* 0x000f62000c1e1500 */
[----:B------:R-:W0:Y:S01]  /*05d0*/  MUFU.RCP R12, UR12 ;  /* 0x0000000c000c7d08 */ /* 0x000e220008001000 */
[----:B------:R-:W-:Y:S02]  /*05e0*/  IMAD.U32 R23, RZ, RZ, UR11 ;  /* 0x0000000bff177e24 */ /* 0x000fe4000f8e00ff */
[----:B--2---:R-:W-:Y:S01]  /*05f0*/  IMAD.U32 R21, R18, 0x10000, RZ ;  /* 0x0001000012157824 */ /* 0x004fe200078e00ff */
[----:B------:R-:W-:-:S03]  /*0600*/  IADD3 R18, P6, PT, R17, UR11, RZ ;  /* 0x0000000b11127c10 */ /* 0x000fc6000ffde0ff */
[----:B0-----:R-:W-:Y:S01]  /*0610*/  FMUL.FTZ R21, R21, R12 ;  /* 0x0000000c15157220 */ /* 0x001fe20000410000 */
[----:B------:R-:W-:Y:S01]  /*0620*/  ISETP.GE.U32.AND P2, PT, R18, UR16, PT ;  /* 0x0000001012007c0c */ /* 0x000fe2000bf46070 */
[----:B------:R-:W-:-:S03]  /*0630*/  @!P3 IMAD.MOV.U32 R18, RZ, RZ, R4 ;  /* 0x000000ffff12b224 */ /* 0x000fc600078e0004 */
[----:B------:R-:W-:Y:S01]  /*0640*/  F2FP.BF16.F32.PACK_AB R22, RZ, R21 ;  /* 0x00000015ff16723e */ /* 0x000fe200000010ff */
[----:B---3--:R-:W-:Y:S02]  /*0650*/  IMAD.U32 R17, R20, 0x10000, RZ ;  /* 0x0001000014117824 */ /* 0x008fe400078e00ff */
[----:B----4-:R-:W-:Y:S02]  /*0660*/  IMAD.U32 R21, R19, 0x10000, RZ ;  /* 0x0001000013157824 */ /* 0x010fe400078e00ff */
[----:B------:R-:W-:Y:S01]  /*0670*/  FMUL.FTZ R17, R17, R12 ;  /* 0x0000000c11117220 */ /* 0x000fe20000410000 */
[----:B------:R-:W-:-:S05]  /*0680*/  @!P3 IMAD.MOV.U32 R19, RZ, RZ, R5 ;  /* 0x000000ffff13b224 */ /* 0x000fca00078e0005 */
[----:B------:R0:W-:Y:S01]  /*0690*/  @!P3 STG.E.U16 desc[UR14][R18.64], R22 ;  /* 0x000000161200b986 */ /* 0x0001e2000c10150e */
[----:B------:R-:W-:Y:S01]  /*06a0*/  LEA R4, P3, R23, R4, 0x1 ;  /* 0x0000000417047211 */ /* 0x000fe200078608ff */
[----:B------:R-:W-:Y:S01]  /*06b0*/  FMUL.FTZ R21, R21, R12 ;  /* 0x0000000c15157220 */ /* 0x000fe20000410000 */
[----:B0-----:R-:W-:-:S04]  /*06c0*/  F2FP.BF16.F32.PACK_AB R19, RZ, R17 ;  /* 0x00000011ff13723e */ /* 0x001fc800000010ff */
[----:B------:R-:W-:Y:S01]  /*06d0*/  PRMT R20, R19, 0x7610, R20 ;  /* 0x0000761013147816 */ /* 0x000fe20000000014 */
[----:B-----5:R-:W-:-:S04]  /*06e0*/  IMAD.U32 R17, R16, 0x10000, RZ ;  /* 0x0001000010117824 */ /* 0x020fc800078e00ff */
[----:B------:R0:W-:Y:S01]  /*06f0*/  @!P4 STG.E.U16 desc[UR14][R6.64], R20 ;  /* 0x000000140600c986 */ /* 0x0001e2000c10150e */
[----:B------:R-:W-:Y:S01]  /*0700*/  IADD3 R15, P4, PT, R15, UR11, RZ ;  /* 0x0000000b0f0f7c10 */ /* 0x000fe2000ff9e0ff */
[----:B------:R-:W-:Y:S01]  /*0710*/  FMUL.FTZ R17, R17, R12 ;  /* 0x0000000c11117220 */ /* 0x000fe20000410000 */
[----:B------:R-:W-:Y:S02]  /*0720*/  LEA.HI.X R5, R23, R5, RZ, 0x1, P3 ;  /* 0x0000000517057211 */ /* 0x000fe400018f0cff */
[----:B------:R-:W-:Y:S01]  /*0730*/  IADD3 R18, P3, PT, R15, UR13, RZ ;  /* 0x0000000d0f127c10 */ /* 0x000fe2000ff7e0ff */
[----:B------:R-:W-:Y:S01]  /*0740*/  IMAD.X R16, RZ, RZ, R13, P4 ;  /* 0x000000ffff107224 */ /* 0x000fe200020e060d */
[----:B------:R-:W-:Y:S01]  /*0750*/  F2FP.BF16.F32.PACK_AB R21, RZ, R21 ;  /* 0x00000015ff15723e */ /* 0x000fe200000010ff */
[----:B------:R-:W-:Y:S01]  /*0760*/  IMAD.X R14, RZ, RZ, R14, P6 ;  /* 0x000000ffff0e7224 */ /* 0x000fe200030e060e */
[----:B------:R-:W-:Y:S01]  /*0770*/  F2FP.BF16.F32.PACK_AB R17, RZ, R17 ;  /* 0x00000011ff11723e */ /* 0x000fe200000010ff */
[----:B0-----:R-:W-:-:S02]  /*0780*/  @!P5 IMAD.MOV.U32 R6, RZ, RZ, R8 ;  /* 0x000000ffff06d224 */ /* 0x001fc400078e0008 */
[----:B------:R-:W-:Y:S01]  /*0790*/  @!P5 IMAD.MOV.U32 R7, RZ, RZ, R9 ;  /* 0x000000ffff07d224 */ /* 0x000fe200078e0009 */
[C---:B------:R-:W-:Y:S01]  /*07a0*/  LEA R8, P4, R15.reuse, UR8, 0x1 ;  /* 0x000000080f087c11 */ /* 0x040fe2000f8808ff */
[--C-:B------:R-:W-:Y:S01]  /*07b0*/  IMAD.X R13, RZ, RZ, R16.reuse, P3 ;  /* 0x000000ffff0d7224 */ /* 0x100fe200018e0610 */
[C---:B------:R-:W-:Y:S02]  /*07c0*/  IADD3 R19, P6, PT, R18.reuse, UR13, RZ ;  /* 0x0000000d12137c10 */ /* 0x040fe4000ffde0ff */
[----:B------:R0:W-:Y:S01]  /*07d0*/  @!P5 STG.E.U16 desc[UR14][R6.64], R21 ;  /* 0x000000150600d986 */ /* 0x0001e2000c10150e */
[----:B------:R-:W-:Y:S02]  /*07e0*/  ISETP.GE.U32.AND P3, PT, R18, UR16, PT ;  /* 0x0000001012007c0c */ /* 0x000fe4000bf66070 */
[C---:B------:R-:W-:Y:S02]  /*07f0*/  ISETP.GE.U32.AND P5, PT, R15.reuse, UR16, PT ;  /* 0x000000100f007c0c */ /* 0x040fe4000bfa6070 */
[----:B------:R-:W-:Y:S01]  /*0800*/  LEA.HI.X R9, R15, UR9, R16, 0x1, P4 ;  /* 0x000000090f097c11 */ /* 0x000fe2000a0f0c10 */
[----:B------:R-:W-:Y:S01]  /*0810*/  IMAD.U32 R15, RZ, RZ, UR13 ;  /* 0x0000000dff0f7e24 */ /* 0x000fe2000f8e00ff */
[----:B------:R-:W-:-:S02]  /*0820*/  PRMT R18, R17, 0x7610, R18 ;  /* 0x0000761011127816 */ /* 0x000fc40000000012 */
[----:B------:R-:W-:Y:S01]  /*0830*/  ISETP.GE.U32.AND P4, PT, R19, UR16, PT ;  /* 0x0000001013007c0c */ /* 0x000fe2000bf86070 */
[----:B0-----:R-:W-:Y:S01]  /*0840*/  IMAD.X R6, RZ, RZ, R13, P6 ;  /* 0x000000ffff067224 */ /* 0x001fe200030e060d */
[----:B------:R-:W-:Y:S01]  /*0850*/  ISETP.GE.AND.EX P2, PT, R14, UR17, PT, P2 ;  /* 0x000000110e007c0c */ /* 0x000fe2000bf46320 */
[----:B------:R0:W-:Y:S01]  /*0860*/  @!P1 STG.E.U16 desc[UR14][R2.64], R18 ;  /* 0x0000001202009986 */ /* 0x0001e2000c10150e */
[----:B------:R-:W-:Y:S01]  /*0870*/  ISETP.GE.AND.EX P5, PT, R16, UR17, PT, P5 ;  /* 0x0000001110007c0c */ /* 0x000fe2000bfa6350 */
[----:B------:R-:W-:Y:S01]  /*0880*/  IMAD.U32 R7, RZ, RZ, UR13 ;  /* 0x0000000dff077e24 */ /* 0x000fe2000f8e00ff */
[----:B------:R-:W-:Y:S01]  /*0890*/  ISETP.GE.AND.EX P3, PT, R13, UR17, PT, P3 ;  /* 0x000000110d007c0c */ /* 0x000fe2000bf66330 */
[----:B------:R-:W-:Y:S01]  /*08a0*/  IMAD.U32 R19, RZ, RZ, UR13 ;  /* 0x0000000dff137e24 */ /* 0x000fe2000f8e00ff */
[----:B------:R-:W-:Y:S02]  /*08b0*/  LEA R14, P1, R15, R8, 0x1 ;  /* 0x000000080f0e7211 */ /* 0x000fe400078208ff */
[----:B------:R-:W-:Y:S01]  /*08c0*/  ISETP.GE.AND.EX P4, PT, R6, UR17, PT, P4 ;  /* 0x0000001106007c0c */ /* 0x000fe2000bf86340 */
[----:B------:R-:W-:Y:S01]  /*08d0*/  IMAD.U32 R21, RZ, RZ, UR13 ;  /* 0x0000000dff157e24 */ /* 0x000fe2000f8e00ff */
[----:B------:R-:W-:-:S02]  /*08e0*/  LEA.HI.X R15, R7, R9, RZ, 0x1, P1 ;  /* 0x00000009070f7211 */ /* 0x000fc400008f0cff */
[----:B------:R-:W-:Y:S02]  /*08f0*/  PRMT R13, RZ, 0x7610, R13 ;  /* 0x00007610ff0d7816 */ /* 0x000fe4000000000d */
[----:B------:R-:W-:Y:S02]  /*0900*/  LEA R6, P1, R19, R14, 0x1 ;  /* 0x0000000e13067211 */ /* 0x000fe400078208ff */
[----:B------:R-:W-:Y:S02]  /*0910*/  PRMT R16, RZ, 0x7610, R16 ;  /* 0x00007610ff107816 */ /* 0x000fe40000000010 */
[----:B------:R-:W-:Y:S01]  /*0920*/  PRMT R17, RZ, 0x7610, R17 ;  /* 0x00007610ff117816 */ /* 0x000fe20000000011 */
[----:B------:R-:W2:Y:S01]  /*0930*/  @!P2 LDG.E.U16 R13, desc[UR14][R4.64] ;  /* 0x0000000e040da981 */ /* 0x000ea2000c1e1500 */
[----:B0-----:R-:W-:Y:S02]  /*0940*/  PRMT R2, RZ, 0x7610, R2 ;  /* 0x00007610ff027816 */ /* 0x001fe40000000002 */
        /* <DEDUP_REMOVED lines=12> */
[-C--:B------:R-:W-:Y:S01]  /*0a10*/  FMUL.FTZ R13, R13, R12.reuse ;  /* 0x0000000c0d0d7220 */ /* 0x080fe20000410000 */
[----:B----4-:R-:W-:Y:S02]  /*0a20*/  IMAD.U32 R17, R17, 0x10000, RZ ;  /* 0x0001000011117824 */ /* 0x010fe400078e00ff */
[-C--:B------:R-:W-:Y:S01]  /*0a30*/  FMUL.FTZ R3, R3, R12.reuse ;  /* 0x0000000c03037220 */ /* 0x080fe20000410000 */
[----:B-----5:R-:W-:Y:S02]  /*0a40*/  IMAD.U32 R19, R2, 0x10000, RZ ;  /* 0x0001000002137824 */ /* 0x020fe400078e00ff */
[-C--:B------:R-:W-:Y:S01]  /*0a50*/  FMUL.FTZ R17, R17, R12.reuse ;  /* 0x0000000c11117220 */ /* 0x080fe20000410000 */
[----:B------:R-:W-:Y:S01]  /*0a60*/  F2FP.BF16.F32.PACK_AB R13, RZ, R13 ;  /* 0x0000000dff0d723e */ /* 0x000fe200000010ff */
[----:B------:R-:W-:Y:S01]  /*0a70*/  FMUL.FTZ R19, R19, R12 ;  /* 0x0000000c13137220 */ /* 0x000fe20000410000 */
        /* <DEDUP_REMOVED lines=8> */
.L_x_3486:
        /* <DEDUP_REMOVED lines=19> */
[----:B------:R-:W-:-:S02]  /*0c30*/  ISETP.GE.U32.AND P2, PT, R2, UR16, PT ;  /* 0x0000001002007c0c */ /* 0x000fc4000bf46070 */
[----:B------:R-:W-:Y:S02]  /*0c40*/  IADD3 R2, P4, PT, R2, UR13, RZ ;  /* 0x0000000d02027c10 */ /* 0x000fe4000ff9e0ff */
[----:B------:R-:W-:Y:S01]  /*0c50*/  ISETP.GE.AND.EX P2, PT, R3, UR17, PT, P2 ;  /* 0x0000001103007c0c */ /* 0x000fe2000bf46320 */
[----:B------:R-:W2:Y:S01]  /*0c60*/  @!P0 LDG.E.U16 R10, desc[UR14][R4.64] ;  /* 0x0000000e040a8981 */ /* 0x000ea2000c1e1500 */
[----:B------:R-:W-:Y:S01]  /*0c70*/  PRMT R12, RZ, 0x7610, R12 ;  /* 0x00007610ff0c7816 */ /* 0x000fe2000000000c */
[----:B------:R-:W-:Y:S01]  /*0c80*/  IMAD.X R3, RZ, RZ, R3, P4 ;  /* 0x000000ffff037224 */ /* 0x000fe200020e0603 */
[----:B------:R-:W-:Y:S01]  /*0c90*/  IADD3 R6, P4, PT, R8, UR4, RZ ;  /* 0x0000000408067c10 */ /* 0x000fe2000ff9e0ff */
[----:B------:R-:W3:Y:S01]  /*0ca0*/  @!P1 LDG.E.U16 R11, desc[UR14][R8.64] ;  /* 0x0000000e080b9981 */ /* 0x000ee2000c1e1500 */
[----:B------:R-:W-:Y:S02]  /*0cb0*/  ISETP.GE.U32.AND P3, PT, R2, UR16, PT ;  /* 0x0000001002007c0c */ /* 0x000fe4000bf66070 */
[----:B------:R-:W-:-:S02]  /*0cc0*/  IADD3.X R7, PT, PT, R9, UR5, RZ, P4, !PT ;  /* 0x0000000509077c10 */ /* 0x000fc4000a7fe4ff */
[----:B------:R-:W-:-:S03]  /*0cd0*/  ISETP.GE.AND.EX P3, PT, R3, UR17, PT, P3 ;  /* 0x0000001103007c0c */ /* 0x000fc6000bf66330 */
[----:B------:R-:W4:Y:S01]  /*0ce0*/  @!P2 LDG.E.U16 R12, desc[UR14][R6.64] ;  /* 0x0000000e060ca981 */ /* 0x000f22000c1e1500 */
[----:B------:R-:W-:-:S04]  /*0cf0*/  IADD3 R2, P4, PT, R6, UR4, RZ ;  /* 0x0000000406027c10 */ /* 0x000fc8000ff9e0ff */
[----:B------:R-:W-:-:S05]  /*0d00*/  IADD3.X R3, PT, PT, R7, UR5, RZ, P4, !PT ;  /* 0x0000000507037c10 */ /* 0x000fca000a7fe4ff */
[----:B------:R-:W5:Y:S01]  /*0d10*/  @!P3 LDG.E.U16 R0, desc[UR14][R2.64] ;  /* 0x0000000e0200b981 */ /* 0x000f62000c1e1500 */
[----:B------:R-:W0:Y:S01]  /*0d20*/  MUFU.RCP R13, UR12 ;  /* 0x0000000c000d7d08 */ /* 0x000e220008001000 */
[----:B--2---:R-:W-:Y:S02]  /*0d30*/  IMAD.U32 R10, R10, 0x10000, RZ ;  /* 0x000100000a0a7824 */ /* 0x004fe400078e00ff */
[----:B---3--:R-:W-:Y:S02]  /*0d40*/  IMAD.U32 R11, R11, 0x10000, RZ ;  /* 0x000100000b0b7824 */ /* 0x008fe400078e00ff */
[-C--:B0-----:R-:W-:Y:S02]  /*0d50*/  FMUL.FTZ R10, R10, R13.reuse ;  /* 0x0000000d0a0a7220 */ /* 0x081fe40000410000 */
[----:B------:R-:W-:Y:S01]  /*0d60*/  FMUL.FTZ R11, R11, R13 ;  /* 0x0000000d0b0b7220 */ /* 0x000fe20000410000 */
[----:B----4-:R-:W-:Y:S02]  /*0d70*/  IMAD.U32 R12, R12, 0x10000, RZ ;  /* 0x000100000c0c7824 */ /* 0x010fe400078e00ff */
[----:B------:R-:W-:-:S02]  /*0d80*/  F2FP.BF16.F32.PACK_AB R10, RZ, R10 ;  /* 0x0000000aff0a723e */ /* 0x000fc400000010ff */
[----:B------:R-:W-:Y:S01]  /*0d90*/  FMUL.FTZ R12, R12, R13 ;  /* 0x0000000d0c0c7220 */ /* 0x000fe20000410000 */
[----:B------:R-:W-:Y:S02]  /*0da0*/  F2FP.BF16.F32.PACK_AB R11, RZ, R11 ;  /* 0x0000000bff0b723e */ /* 0x000fe400000010ff */
[----:B------:R0:W-:Y:S02]  /*0db0*/  @!P0 STG.E.U16 desc[UR14][R4.64], R10 ;  /* 0x0000000a04008986 */ /* 0x0001e4000c10150e */
[----:B------:R-:W-:Y:S01]  /*0dc0*/  F2FP.BF16.F32.PACK_AB R12, RZ, R12 ;  /* 0x0000000cff0c723e */ /* 0x000fe200000010ff */
[----:B-----5:R-:W-:Y:S01]  /*0dd0*/  IMAD.U32 R0, R0, 0x10000, RZ ;  /* 0x0001000000007824 */ /* 0x020fe200078e00ff */
[----:B------:R0:W-:Y:S04]  /*0de0*/  @!P1 STG.E.U16 desc[UR14][R8.64], R11 ;  /* 0x0000000b08009986 */ /* 0x0001e8000c10150e */
[----:B------:R0:W-:Y:S01]  /*0df0*/  @!P2 STG.E.U16 desc[UR14][R6.64], R12 ;  /* 0x0000000c0600a986 */ /* 0x0001e2000c10150e */
[----:B------:R-:W-:Y:S01]  /*0e00*/  FMUL.FTZ R0, R0, R13 ;  /* 0x0000000d00007220 */ /* 0x000fe20000410000 */
[----:B------:R-:W-:Y:S06]  /*0e10*/  @P3 EXIT ;  /* 0x000000000000394d */ /* 0x000fec0003800000 */
[----:B------:R-:W-:-:S05]  /*0e20*/  F2FP.BF16.F32.PACK_AB R0, RZ, R0 ;  /* 0x00000000ff00723e */ /* 0x000fca00000010ff */
[----:B------:R-:W-:Y:S01]  /*0e30*/  STG.E.U16 desc[UR14][R2.64], R0 ;  /* 0x0000000002007986 */ /* 0x000fe2000c10150e */
[----:B------:R-:W-:Y:S05]  /*0e40*/  EXIT ;  /* 0x000000000000794d */ /* 0x000fea0003800000 */
.L_x_3485:
[----:B------:R-:W0:Y:S02]  /*0e50*/  S2R R8, SR_TID.X ;  /* 0x0000000000087919 */ /* 0x000e240000002100 */
[----:B0-----:R-:W-:-:S03]  /*0e60*/  IMAD.WIDE.U32 R2, R8, 0x4, RZ ;  /* 0x0000000408027825 */ /* 0x001fc600078e00ff */
[----:B------:R-:W-:-:S04]  /*0e70*/  ISETP.GE.U32.AND P0, PT, R2, UR18, PT ;  /* 0x0000001202007c0c */ /* 0x000fc8000bf06070 */
[----:B------:R-:W-:-:S13]  /*0e80*/  ISETP.GE.AND.EX P0, PT, R3, UR10, PT, P0 ;  /* 0x0000000a03007c0c */ /* 0x000fda000bf06300 */
[----:B------:R-:W-:Y:S05]  /*0e90*/  @P0 EXIT ;  /* 0x000000000000094d */ /* 0x000fea0003800000 */
[----:B------:R-:W0:Y:S01]  /*0ea0*/  MUFU.RCP R11, UR12 ;  /* 0x0000000c000b7d08 */ /* 0x000e220008001000 */
[----:B------:R-:W-:Y:S01]  /*0eb0*/  IMAD.MOV.U32 R9, RZ, RZ, RZ ;  /* 0x000000ffff097224 */ /* 0x000fe200078e00ff */
[----:B------:R-:W1:Y:S06]  /*0ec0*/  LDCU UR4, c[0x0][0x360] ;  /* 0x00006c00ff0477ac */ /* 0x000e6c0008000800 */
.L_x_3488:
[----:B------:R-:W-:-:S04]  /*0ed0*/  LEA R2, P0, R8, UR8, 0x3 ;  /* 0x0000000808027c11 */ /* 0x000fc8000f8018ff */
[----:B------:R-:W-:-:S05]  /*0ee0*/  LEA.HI.X R3, R8, UR9, R9, 0x3, P0 ;  /* 0x0000000908037c11 */ /* 0x000fca00080f1c09 */
[----:B------:R-:W2:Y:S01]  /*0ef0*/  LDG.E.64 R6, desc[UR14][R2.64] ;  /* 0x0000000e02067981 */ /* 0x000ea2000c1e1b00 */
[----:B-1----:R-:W-:-:S05]  /*0f00*/  IADD3 R8, P0, PT, R8, UR4, RZ ;  /* 0x0000000408087c10 */ /* 0x002fca000ff1e0ff */
        /* <DEDUP_REMOVED lines=8> */
[----:B0-----:R-:W-:Y:S01]  /*0f90*/  FMUL.FTZ R5, R5, R11 ;  /* 0x0000000b05057220 */ /* 0x001fe20000410000 */
[----:B------:R-:W-:-:S02]  /*0fa0*/  IMAD.U32 R4, R4, 0x10000, RZ ;  /* 0x0001000004047824 */ /* 0x000fc400078e00ff */
[-C--:B------:R-:W-:Y:S01]  /*0fb0*/  FMUL.FTZ R6, R6, R11.reuse ;  /* 0x0000000b06067220 */ /* 0x080fe20000410000 */
[-C--:B------:R-:W-:Y:S01]  /*0fc0*/  FMUL.FTZ R0, R0, R11.reuse ;  /* 0x0000000b00007220 */ /* 0x080fe20000410000 */
[----:B------:R-:W-:-:S04]  /*0fd0*/  FMUL.FTZ R7, R4, R11 ;  /* 0x0000000b04077220 */ /* 0x000fc80000410000 */
[----:B------:R-:W-:Y:S01]  /*0fe0*/  F2FP.BF16.F32.PACK_AB R4, R0, R5 ;  /* 0x000000050004723e */ /* 0x000fe200000010ff */
[----:B------:R-:W-:Y:S01]  /*0ff0*/  IMAD.SHL.U32 R0, R8, 0x4, RZ ;  /* 0x0000000408007824 */ /* 0x000fe200078e00ff */
[----:B------:R-:W-:-:S04]  /*1000*/  F2FP.BF16.F32.PACK_AB R5, R7, R6 ;  /* 0x000000060705723e */ /* 0x000fc800000010ff */
[----:B------:R-:W-:Y:S01]  /*1010*/  ISETP.LT.U32.AND P1, PT, R0, UR18, PT ;  /* 0x0000001200007c0c */ /* 0x000fe2000bf21070 */
[----:B------:R2:W-:Y:S01]  /*1020*/  STG.E.64 desc[UR14][R2.64], R4 ;  /* 0x0000000402007986 */ /* 0x0005e2000c101b0e */
[----:B------:R-:W-:-:S04]  /*1030*/  SHF.L.U64.HI R0, R8, 0x2, R9 ;  /* 0x0000000208007819 */ /* 0x000fc80000010209 */
[----:B------:R-:W-:-:S13]  /*1040*/  ISETP.LT.AND.EX P1, PT, R0, UR10, PT, P1 ;  /* 0x0000000a00007c0c */ /* 0x000fda000bf21310 */
[----:B--2---:R-:W-:Y:S05]  /*1050*/  @!P0 BRA P1, `(.L_x_3488) ;  /* 0xfffffffc009c8947 */ /* 0x004fea000083ffff */
[----:B------:R-:W-:Y:S05]  /*1060*/  EXIT ;  /* 0x000000000000794d */ /* 0x000fea0003800000 */
        .weak           $__internal_85_$__cuda_sm20_div_u16
        .type           $__internal_85_$__cuda_sm20_div_u16,@function
        .size           $__internal_85_$__cuda_sm20_div_u16,(.L_x_4319 - $__internal_85_$__cuda_sm20_div_u16)
$__internal_85_$__cuda_sm20_div_u16:
        /* <DEDUP_REMOVED lines=18> */
[----:B------:R-:W-:Y:S06]  /*1190*/  RET.REL.NODEC R2 `(_ZN2at6native61_GLOBAL__N__44eb8e94_28_ForeachBinaryOpScalarList_cu_dda10a6925multi_tensor_apply_kernelINS1_28TensorListScalarListMetadataIfLi1EEENS1_25BinaryOpScalarListFunctorIN3c108BFloat16ELi1ELi1ELi0EEEJSt7dividesIfEEEEvT_T0_DpT1_) ;  /* 0xffffffec02987950 */ /* 0x000fec0003c3ffff */
.L_x_3489:
        /* <DEDUP_REMOVED lines=14> */
.L_x_4319:


//--------------------- .text._ZN2at6native61_GLOBAL__N__44eb8e94_28_ForeachBinaryOpScalarList_cu_dda10a6925multi_tensor_apply_kernelINS1_28TensorListScalarListMetadataIfLi1EEENS1_25BinaryOpScalarListFunctorIN3c104HalfELi1ELi1ELi0EEEJSt7dividesIfEEEEvT_T0_DpT1_ --------------------------
	.section	.text._ZN2at6native61_GLOBAL__N__44eb8e94_28_ForeachBinaryOpScalarList_cu_dda10a6925multi_tensor_apply_kernelINS1_28TensorListScalarListMetadataIfLi1EEENS1_25BinaryOpScalarListFunctorIN3c104HalfELi1ELi1ELi0EEEJSt7dividesIfEEEEvT_T0_DpT1_,"ax",@progbits
	.align	128
.text._ZN2at6native61_GLOBAL__N__44eb8e94_28_ForeachBinaryOpScalarList_cu_dda10a6925multi_tensor_apply_kernelINS1_28TensorListScalarListMetadataIfLi1EEENS1_25BinaryOpScalarListFunctorIN3c104HalfELi1ELi1ELi0EEEJSt7dividesIfEEEEvT_T0_DpT1_:
        .type           _ZN2at6native61_GLOBAL__N__44eb8e94_28_ForeachBinaryOpScalarList_cu_dda10a6925multi_tensor_apply_kernelINS1_28TensorListScalarListMetadataIfLi1EEENS1_25BinaryOpScalarListFunctorIN3c104HalfELi1ELi1ELi0EEEJSt7dividesIfEEEEvT_T0_DpT1_,@function
        .size           _ZN2at6native61_GLOBAL__N__44eb8e94_28_ForeachBinaryOpScalarList_cu_dda10a6925multi_tensor_apply_kernelINS1_28TensorListScalarListMetadataIfLi1EEENS1_25BinaryOpScalarListFunctorIN3c104HalfELi1ELi1ELi0EEEJSt7dividesIfEEEEvT_T0_DpT1_,(.L_x_4321 - _ZN2at6native61_GLOBAL__N__44eb8e94_28_ForeachBinaryOpScalarList_cu_dda10a6925multi_tensor_apply_kernelINS1_28TensorListScalarListMetadataIfLi1EEENS1_25BinaryOpScalarListFunctorIN3c104HalfELi1ELi1ELi0EEEJSt7dividesIfEEEEvT_T0_DpT1_)
        .other          _ZN2at6native61_GLOBAL__N__44eb8e94_28_ForeachBinaryOpScalarList_cu_dda10a6925multi_tensor_apply_kernelINS1_28TensorListScalarListMetadataIfLi1EEENS1_25BinaryOpScalarListFunctorIN3c104HalfELi1ELi1ELi0EEEJSt7dividesIfEEEEvT_T0_DpT1_,@"STO_CUDA_ENTRY STV_DEFAULT"
_ZN2at6native61_GLOBAL__N__44eb8e94_28_ForeachBinaryOpScalarList_cu_dda10a6925multi_tensor_apply_kernelINS1_28TensorListScalarListMetadataIfLi1EEENS1_25BinaryOpScalarListFunctorIN3c104HalfELi1ELi1ELi0EEEJSt7dividesIfEEEEvT_T0_DpT1_:
        /* <DEDUP_REMOVED lines=39> */
[----:B------:R-:W-:Y:S05]  /*0270*/  CALL.REL.NOINC `($__internal_86_$__cuda_sm20_div_u16) ;  /* 0x0000000c00747944 */ /* 0x000fea0003c00000 */
        /* <DEDUP_REMOVED lines=16> */
.L_x_3492:
[----:B01----:R-:W-:Y:S02]  /*0380*/  IADD3 R17, P1, PT, R10, UR6, RZ ;  /* 0x000000060a117c10 */ /* 0x003fe4000ff3e0ff */
[----:B------:R-:W-:Y:S02]  /*0390*/  PRMT R18, RZ, 0x7610, R18 ;  /* 0x00007610ff127816 */ /* 0x000fe40000000012 */
[C---:B------:R-:W-:Y:S01]  /*03a0*/  ISETP.GE.U32.AND P3, PT, R17.reuse, UR16, PT ;  /* 0x0000001011007c0c */ /* 0x040fe2000bf66070 */
[----:B------:R-:W-:Y:S01]  /*03b0*/  IMAD.X R14, RZ, RZ, UR7, P1 ;  /* 0x00000007ff0e7e24 */ /* 0x000fe200088e06ff */
[C---:B------:R-:W-:Y:S02]  /*03c0*/  LEA R4, P1, R17.reuse, UR8, 0x1 ;  /* 0x0000000811047c11 */ /* 0x040fe4000f8208ff */
[----:B------:R-:W-:Y:S02]  /*03d0*/  IADD3 R15, P2, PT, R17, UR13, RZ ;  /* 0x0000000d110f7c10 */ /* 0x000fe4000ff5e0ff */
[----:B------:R-:W-:-:S02]  /*03e0*/  ISETP.GE.AND.EX P3, PT, R14, UR17, PT, P3 ;  /* 0x000000110e007c0c */ /* 0x000fc4000bf66330 */
[--C-:B------:R-:W-:Y:S01]  /*03f0*/  LEA.HI.X R5, R17, UR9, R14.reuse, 0x1, P1 ;  /* 0x0000000911057c11 */ /* 0x100fe200088f0c0e */
        /* <DEDUP_REMOVED lines=14> */
[----:B------:R-:W-:Y:S02]  /*04e0*/  IADD3 R2, P2, PT, R2, UR13, RZ ;  /* 0x0000000d02027c10 */ /* 0x000fe4000ff5e0ff */
[----:B------:R-:W-:Y:S02]  /*04f0*/  LEA R8, P6, R19, R6, 0x1 ;  /* 0x0000000613087211 */ /* 0x000fe400078c08ff */
[----:B------:R-:W-:Y:S02]  /*0500*/  PRMT R20, RZ, 0x7610, R20 ;  /* 0x00007610ff147816 */ /* 0x000fe40000000014 */
[----:B------:R-:W-:Y:S02]  /*0510*/  PRMT R19, RZ, 0x7610, R19 ;  /* 0x00007610ff137816 */ /* 0x000fe40000000013 */
[----:B------:R-:W-:Y:S01]  /*0520*/  ISETP.GE.U32.AND P1, PT, R2, UR16, PT ;  /* 0x0000001002007c0c */ /* 0x000fe2000bf26070 */
[----:B------:R-:W-:Y:S01]  /*0530*/  IMAD.X R2, RZ, RZ, R3, P2 ;  /* 0x000000ffff027224 */ /* 0x000fe200010e0603 */
[----:B------:R-:W-:Y:S01]  /*0540*/  LEA.HI.X R9, R21, R7, RZ, 0x1, P6 ;  /* 0x0000000715097211 */ /* 0x000fe200030f0cff */
[----:B------:R-:W3:Y:S01]  /*0550*/  @!P4 LDG.E.U16 R20, desc[UR14][R6.64] ;  /* 0x0000000e0614c981 */ /* 0x000ee2000c1e1500 */
[----:B------:R-:W-:-:S02]  /*0560*/  IMAD.U32 R3, RZ, RZ, UR13 ;  /* 0x0000000dff037e24 */ /* 0x000fc4000f8e00ff */
[----:B------:R-:W-:Y:S01]  /*0570*/  ISETP.GE.AND.EX P1, PT, R2, UR17, PT, P1 ;  /* 0x0000001102007c0c */ /* 0x000fe2000bf26310 */
[----:B------:R-:W4:Y:S01]  /*0580*/  @!P5 LDG.E.U16 R19, desc[UR14][R8.64] ;  /* 0x0000000e0813d981 */ /* 0x000f22000c1e1500 */
[----:B------:R-:W-:Y:S02]  /*0590*/  PRMT R16, RZ, 0x7610, R16 ;  /* 0x00007610ff107816 */ /* 0x000fe40000000010 */
[----:B------:R-:W-:-:S04]  /*05a0*/  LEA R2, P2, R3, R8, 0x1 ;  /* 0x0000000803027211 */ /* 0x000fc800078408ff */
[----:B------:R-:W-:-:S05]  /*05b0*/  LEA.HI.X R3, R21, R9, RZ, 0x1, P2 ;  /* 0x0000000915037211 */ /* 0x000fca00010f0cff */
[----:B------:R-:W5:Y:S01]  /*05c0*/  @!P1 LDG.E.U16 R16, desc[UR14][R2.64] ;  /* 0x0000000e02109981 */ /* 0x000f62000c1e1500 */
[----:B------:R-:W0:Y:S01]  /*05d0*/  MUFU.RCP R12, UR12 ;  /* 0x0000000c000c7d08 */ /* 0x000e220008001000 */
[----:B------:R-:W-:Y:S02]  /*05e0*/  IMAD.U32 R23, RZ, RZ, UR11 ;  /* 0x0000000bff177e24 */ /* 0x000fe4000f8e00ff */
[----:B--2---:R-:W-:Y:S01]  /*05f0*/  HADD2.F32 R21, -RZ, R18.H0_H0 ;  /* 0x20000012ff157230 */ /* 0x004fe20000004100 */
[----:B------:R-:W-:-:S04]  /*0600*/  IADD3 R18, P6, PT, R17, UR11, RZ ;  /* 0x0000000b11127c10 */ /* 0x000fc8000ffde0ff */
[----:B0-----:R-:W-:Y:S01]  /*0610*/  FMUL.FTZ R21, R21, R12 ;  /* 0x0000000c15157220 */ /* 0x001fe20000410000 */
[----:B------:R-:W-:Y:S01]  /*0620*/  ISETP.GE.U32.AND P2, PT, R18, UR16, PT ;  /* 0x0000001012007c0c */ /* 0x000fe2000bf46070 */
[----:B------:R-:W-:Y:S02]  /*0630*/  @!P3 IMAD.MOV.U32 R18, RZ, RZ, R4 ;  /* 0x000000ffff12b224 */ /* 0x000fe400078e0004 */
[----:B------:R-:W-:Y:S01]  /*0640*/  IMAD.X R14, RZ, RZ, R14, P6 ;  /* 0x000000ffff0e7224 */ /* 0x000fe200030e060e */
[----:B------:R-:W-:-:S04]  /*0650*/  F2FP.F16.F32.PACK_AB R22, RZ, R21 ;  /* 0x00000015ff16723e */ /* 0x000fc800000000ff */
[----:B------:R-:W-:Y:S01]  /*0660*/  ISETP.GE.AND.EX P2, PT, R14, UR17, PT, P2 ;  /* 0x000000110e007c0c */ /* 0x000fe2000bf46320 */
[----:B---3--:R-:W-:Y:S02]  /*0670*/  HADD2.F32 R17, -RZ, R20.H0_H0 ;  /* 0x20000014ff117230 */ /* 0x008fe40000004100 */
[----:B----4-:R-:W-:-:S03]  /*0680*/  HADD2.F32 R21, -RZ, R19.H0_H0 ;  /* 0x20000013ff157230 */ /* 0x010fc60000004100 */
[-C--:B------:R-:W-:Y:S01]  /*0690*/  FMUL.FTZ R17, R17, R12.reuse ;  /* 0x0000000c11117220 */ /* 0x080fe20000410000 */
[----:B------:R-:W-:Y:S02]  /*06a0*/  @!P3 IMAD.MOV.U32 R19, RZ, RZ, R5 ;  /* 0x000000ffff13b224 */ /* 0x000fe400078e0005 */
[----:B------:R-:W-:-:S03]  /*06b0*/  FMUL.FTZ R21, R21, R12 ;  /* 0x0000000c15157220 */ /* 0x000fc60000410000 */
[----:B------:R0:W-:Y:S01]  /*06c0*/  @!P3 STG.E.U16 desc[UR14][R18.64], R22 ;  /* 0x000000161200b986 */ /* 0x0001e2000c10150e */
[C---:B------:R-:W-:Y:S02]  /*06d0*/  LEA R4, P3, R23.reuse, R4, 0x1 ;  /* 0x0000000417047211 */ /* 0x040fe400078608ff */
[----:B------:R-:W-:Y:S02]  /*06e0*/  F2FP.F16.F32.PACK_AB R21, RZ, R21 ;  /* 0x00000015ff15723e */ /* 0x000fe400000000ff */
[----:B------:R-:W-:Y:S02]  /*06f0*/  LEA.HI.X R5, R23, R5, RZ, 0x1, P3 ;  /* 0x0000000517057211 */ /* 0x000fe400018f0cff */
[----:B0-----:R-:W-:Y:S01]  /*0700*/  F2FP.F16.F32.PACK_AB R19, RZ, R17 ;  /* 0x00000011ff13723e */ /* 0x001fe200000000ff */
[----:B-----5:R-:W-:-:S03]  /*0710*/  HADD2.F32 R17, -RZ, R16.H0_H0 ;  /* 0x20000010ff117230 */ /* 0x020fc60000004100 */
[----:B------:R-:W-:Y:S02]  /*0720*/  PRMT R20, R19, 0x7610, R20 ;  /* 0x0000761013147816 */ /* 0x000fe40000000014 */
[----:B------:R-:W-:-:S03]  /*0730*/  FMUL.FTZ R17, R17, R12 ;  /* 0x0000000c11117220 */ /* 0x000fc60000410000 */
[----:B------:R0:W-:Y:S01]  /*0740*/  @!P4 STG.E.U16 desc[UR14][R6.64], R20 ;  /* 0x000000140600c986 */ /* 0x0001e2000c10150e */
[----:B------:R-:W-:Y:S02]  /*0750*/  IADD3 R15, P4, PT, R15, UR11, RZ ;  /* 0x0000000b0f0f7c10 */ /* 0x000fe4000ff9e0ff */
[----:B------:R-:W-:Y:S02]  /*0760*/  F2FP.F16.F32.PACK_AB R17, RZ, R17 ;  /* 0x00000011ff11723e */ /* 0x000fe400000000ff */
[----:B------:R-:W-:Y:S01]  /*0770*/  IADD3 R18, P3, PT, R15, UR13, RZ ;  /* 0x0000000d0f127c10 */ /* 0x000fe2000ff7e0ff */
[----:B------:R-:W-:-:S03]  /*0780*/  IMAD.X R16, RZ, RZ, R13, P4 ;  /* 0x000000ffff107224 */ /* 0x000fc600020e060d */
[C---:B------:R-:W-:Y:S01]  /*0790*/  IADD3 R19, P6, PT, R18.reuse, UR13, RZ ;  /* 0x0000000d12137c10 */ /* 0x040fe2000ffde0ff */
[----:B------:R-:W-:Y:S01]  /*07a0*/  IMAD.X R13, RZ, RZ, R16, P3 ;  /* 0x000000ffff0d7224 */ /* 0x000fe200018e0610 */
[----:B------:R-:W-:Y:S01]  /*07b0*/  ISETP.GE.U32.AND P3, PT, R18, UR16, PT ;  /* 0x0000001012007c0c */ /* 0x000fe2000bf66070 */
[----:B0-----:R-:W-:Y:S01]  /*07c0*/  @!P5 IMAD.MOV.U32 R6, RZ, RZ, R8 ;  /* 0x000000ffff06d224 */ /* 0x001fe200078e0008 */
[----:B------:R-:W-:Y:S01]  /*07d0*/  LEA R8, P4, R15, UR8, 0x1 ;  /* 0x000000080f087c11 */ /* 0x000fe2000f8808ff */
[----:B------:R-:W-:Y:S01]  /*07e0*/  @!P5 IMAD.MOV.U32 R7, RZ, RZ, R9 ;  /* 0x000000ffff07d224 */ /* 0x000fe200078e0009 */
[----:B------:R-:W-:Y:S02]  /*07f0*/  PRMT R18, R17, 0x7610, R18 ;  /* 0x0000761011127816 */ /* 0x000fe40000000012 */
[C---:B------:R-:W-:Y:S02]  /*0800*/  LEA.HI.X R9, R15.reuse, UR9, R16, 0x1, P4 ;  /* 0x000000090f097c11 */ /* 0x040fe4000a0f0c10 */
[----:B------:R0:W-:Y:S01]  /*0810*/  @!P5 STG.E.U16 desc[UR14][R6.64], R21 ;  /* 0x000000150600d986 */ /* 0x0001e2000c10150e */
[----:B------:R-:W-:Y:S01]  /*0820*/  ISETP.GE.U32.AND P5, PT, R15, UR16, PT ;  /* 0x000000100f007c0c */ /* 0x000fe2000bfa6070 */
[----:B------:R-:W-:Y:S01]  /*0830*/  IMAD.U32 R15, RZ, RZ, UR13 ;  /* 0x0000000dff0f7e24 */ /* 0x000fe2000f8e00ff */
[----:B------:R-:W-:Y:S01]  /*0840*/  ISETP.GE.U32.AND P4, PT, R19, UR16, PT ;  /* 0x0000001013007c0c */ /* 0x000fe2000bf86070 */
[----:B------:R1:W-:Y:S01]  /*0850*/  @!P1 STG.E.U16 desc[UR14][R2.64], R18 ;  /* 0x0000001202009986 */ /* 0x0003e2000c10150e */
[----:B------:R-:W-:Y:S01]  /*0860*/  ISETP.GE.AND.EX P5, PT, R16, UR17, PT, P5 ;  /* 0x0000001110007c0c */ /* 0x000fe2000bfa6350 */
[----:B------:R-:W-:Y:S01]  /*0870*/  IMAD.U32 R19, RZ, RZ, UR13 ;  /* 0x0000000dff137e24 */ /* 0x000fe2000f8e00ff */
[----:B------:R-:W-:-:S02]  /*0880*/  ISETP.GE.AND.EX P3, PT, R13, UR17, PT, P3 ;  /* 0x000000110d007c0c */ /* 0x000fc4000bf66330 */
[----:B------:R-:W-:Y:S02]  /*0890*/  LEA R14, P1, R15, R8, 0x1 ;  /* 0x000000080f0e7211 */ /* 0x000fe400078208ff */
[----:B------:R-:W-:Y:S01]  /*08a0*/  PRMT R16, RZ, 0x7610, R16 ;  /* 0x00007610ff107816 */ /* 0x000fe20000000010 */
[--C-:B0-----:R-:W-:Y:S01]  /*08b0*/  IMAD.X R6, RZ, RZ, R13.reuse, P6 ;  /* 0x000000ffff067224 */ /* 0x101fe200030e060d */
[----:B------:R-:W-:Y:S01]  /*08c0*/  PRMT R13, RZ, 0x7610, R13 ;  /* 0x00007610ff0d7816 */ /* 0x000fe2000000000d */
[----:B------:R-:W-:Y:S01]  /*08d0*/  IMAD.U32 R7, RZ, RZ, UR13 ;  /* 0x0000000dff077e24 */ /* 0x000fe2000f8e00ff */
[----:B------:R-:W-:Y:S01]  /*08e0*/  PRMT R17, RZ, 0x7610, R17 ;  /* 0x00007610ff117816 */ /* 0x000fe20000000011 */
[----:B------:R-:W-:Y:S01]  /*08f0*/  IMAD.U32 R21, RZ, RZ, UR13 ;  /* 0x0000000dff157e24 */ /* 0x000fe2000f8e00ff */
[----:B------:R-:W-:Y:S01]  /*0900*/  ISETP.GE.AND.EX P4, PT, R6, UR17, PT, P4 ;  /* 0x0000001106007c0c */ /* 0x000fe2000bf86340 */
[----:B------:R-:W2:Y:S01]  /*0910*/  @!P5 LDG.E.U16 R16, desc[UR14][R8.64] ;  /* 0x0000000e0810d981 */ /* 0x000ea2000c1e1500 */
[----:B------:R-:W-:-:S02]  /*0920*/  LEA.HI.X R15, R7, R9, RZ, 0x1, P1 ;  /* 0x00000009070f7211 */ /* 0x000fc400008f0cff */
[----:B------:R-:W-:Y:S01]  /*0930*/  LEA R6, P1, R19, R14, 0x1 ;  /* 0x0000000e13067211 */ /* 0x000fe200078208ff */
[----:B------:R-:W3:Y:S01]  /*0940*/  @!P2 LDG.E.U16 R13, desc[UR14][R4.64] ;  /* 0x0000000e040da981 */ /* 0x000ee2000c1e1500 */
[----:B-1----:R-:W-:Y:S02]  /*0950*/  PRMT R2, RZ, 0x7610, R2 ;  /* 0x00007610ff027816 */ /* 0x002fe40000000002 */
[----:B------:R-:W-:Y:S01]  /*0960*/  LEA.HI.X R7, R21, R15, RZ, 0x1, P1 ;  /* 0x0000000f15077211 */ /* 0x000fe200008f0cff */
        /* <DEDUP_REMOVED lines=9> */
[----:B---3--:R-:W-:Y:S02]  /*0a00*/  HADD2.F32 R13, -RZ, R13.H0_H0 ;  /* 0x2000000dff0d7230 */ /* 0x008fe40000004100 */
[----:B----4-:R-:W-:-:S03]  /*0a10*/  HADD2.F32 R17, -RZ, R17.H0_H0 ;  /* 0x20000011ff117230 */ /* 0x010fc60000004100 */
[-C--:B------:R-:W-:Y:S01]  /*0a20*/  FMUL.FTZ R13, R13, R12.reuse ;  /* 0x0000000c0d0d7220 */ /* 0x080fe20000410000 */
[----:B-----5:R-:W-:Y:S02]  /*0a30*/  HADD2.F32 R19, -RZ, R2.H0_H0 ;  /* 0x20000002ff137230 */ /* 0x020fe40000004100 */
[-C--:B------:R-:W-:Y:S01]  /*0a40*/  FMUL.FTZ R3, R3, R12.reuse ;  /* 0x0000000c03037220 */ /* 0x080fe20000410000 */
[-C--:B------:R-:W-:Y:S01]  /*0a50*/  FMUL.FTZ R17, R17, R12.reuse ;  /* 0x0000000c11117220 */ /* 0x080fe20000410000 */
[----:B------:R-:W-:Y:S01]  /*0a60*/  F2FP.F16.F32.PACK_AB R13, RZ, R13 ;  /* 0x0000000dff0d723e */ /* 0x000fe200000000ff */
[----:B------:R-:W-:Y:S02]  /*0a70*/  FMUL.FTZ R19, R19, R12 ;  /* 0x0000000c13137220 */ /* 0x000fe40000410000 */
[----:B------:R-:W-:Y:S02]  /*0a80*/  F2FP.F16.F32.PACK_AB R3, RZ, R3 ;  /* 0x00000003ff03723e */ /* 0x000fe400000000ff */
[----:B------:R-:W-:-:S02]  /*0a90*/  F2FP.F16.F32.PACK_AB R17, RZ, R17 ;  /* 0x00000011ff11723e */ /* 0x000fc400000000ff */
[----:B------:R-:W-:Y:S01]  /*0aa0*/  F2FP.F16.F32.PACK_AB R19, RZ, R19 ;  /* 0x00000013ff13723e */ /* 0x000fe200000000ff */
[----:B------:R1:W-:Y:S04]  /*0ab0*/  @!P2 STG.E.U16 desc[UR14][R4.64], R13 ;  /* 0x0000000d0400a986 */ /* 0x0003e8000c10150e */
[----:B------:R1:W-:Y:S04]  /*0ac0*/  @!P5 STG.E.U16 desc[UR14][R8.64], R3 ;  /* 0x000000030800d986 */ /* 0x0003e8000c10150e */
[----:B------:R1:W-:Y:S04]  /*0ad0*/  @!P3 STG.E.U16 desc[UR14][R14.64], R17 ;  /* 0x000000110e00b986 */ /* 0x0003e8000c10150e */
[----:B------:R1:W-:Y:S01]  /*0ae0*/  @!P4 STG.E.U16 desc[UR14][R6.64], R19 ;  /* 0x000000130600c986 */ /* 0x0003e2000c10150e */
[----:B------:R-:W-:Y:S05]  /*0af0*/  @P1 BRA `(.L_x_3492) ;  /* 0xfffffff800201947 */ /* 0x000fea000383ffff */
.L_x_3491:
        /* <DEDUP_REMOVED lines=35> */
[----:B--2---:R-:W-:Y:S02]  /*0d30*/  HADD2.F32 R10, -RZ, R10.H0_H0 ;  /* 0x2000000aff0a7230 */ /* 0x004fe40000004100 */
[----:B---3--:R-:W-:-:S03]  /*0d40*/  HADD2.F32 R11, -RZ, R11.H0_H0 ;  /* 0x2000000bff0b7230 */ /* 0x008fc60000004100 */
[-C--:B0-----:R-:W-:Y:S01]  /*0d50*/  FMUL.FTZ R10, R10, R13.reuse ;  /* 0x0000000d0a0a7220 */ /* 0x081fe20000410000 */
[----:B----4-:R-:W-:Y:S02]  /*0d60*/  HADD2.F32 R12, -RZ, R12.H0_H0 ;  /* 0x2000000cff0c7230 */ /* 0x010fe40000004100 */
[-C--:B------:R-:W-:Y:S02]  /*0d70*/  FMUL.FTZ R11, R11, R13.reuse ;  /* 0x0000000d0b0b7220 */ /* 0x080fe40000410000 */
[----:B------:R-:W-:Y:S01]  /*0d80*/  F2FP.F16.F32.PACK_AB R10, RZ, R10 ;  /* 0x0000000aff0a723e */ /* 0x000fe200000000ff */
[----:B------:R-:W-:Y:S02]  /*0d90*/  FMUL.FTZ R12, R12, R13 ;  /* 0x0000000d0c0c7220 */ /* 0x000fe40000410000 */
[----:B------:R-:W-:Y:S02]  /*0da0*/  F2FP.F16.F32.PACK_AB R11, RZ, R11 ;  /* 0x0000000bff0b723e */ /* 0x000fe400000000ff */
[----:B------:R0:W-:Y:S01]  /*0db0*/  @!P0 STG.E.U16 desc[UR14][R4.64], R10 ;  /* 0x0000000a04008986 */ /* 0x0001e2000c10150e */
[----:B------:R-:W-:Y:S01]  /*0dc0*/  F2FP.F16.F32.PACK_AB R12, RZ, R12 ;  /* 0x0000000cff0c723e */ /* 0x000fe200000000ff */
[----:B-----5:R-:W-:-:S02]  /*0dd0*/  HADD2.F32 R0, -RZ, R0.H0_H0 ;  /* 0x20000000ff007230 */ /* 0x020fc40000004100 */
[----:B------:R0:W-:Y:S04]  /*0de0*/  @!P1 STG.E.U16 desc[UR14][R8.64], R11 ;  /* 0x0000000b08009986 */ /* 0x0001e8000c10150e */
[----:B------:R0:W-:Y:S01]  /*0df0*/  @!P2 STG.E.U16 desc[UR14][R6.64], R12 ;  /* 0x0000000c0600a986 */ /* 0x0001e2000c10150e */
[----:B------:R-:W-:Y:S01]  /*0e00*/  FMUL.FTZ R0, R0, R13 ;  /* 0x0000000d00007220 */ /* 0x000fe20000410000 */
[----:B------:R-:W-:Y:S06]  /*0e10*/  @P3 EXIT ;  /* 0x000000000000394d */ /* 0x000fec0003800000 */
[----:B------:R-:W-:-:S05]  /*0e20*/  F2FP.F16.F32.PACK_AB R0, RZ, R0 ;  /* 0x00000000ff00723e */ /* 0x000fca00000000ff */
[----:B------:R-:W-:Y:S01]  /*0e30*/  STG.E.U16 desc[UR14][R2.64], R0 ;  /* 0x0000000002007986 */ /* 0x000fe2000c10150e */
[----:B------:R-:W-:Y:S05]  /*0e40*/  EXIT ;  /* 0x000000000000794d */ /* 0x000fea0003800000 */
.L_x_3490:
        /* <DEDUP_REMOVED lines=8> */
.L_x_3493:
[----:B------:R-:W-:-:S04]  /*0ed0*/  LEA R2, P0, R8, UR8, 0x3 ;  /* 0x0000000808027c11 */ /* 0x000fc8000f8018ff */
[----:B------:R-:W-:-:S05]  /*0ee0*/  LEA.HI.X R3, R8, UR9, R9, 0x3, P0 ;  /* 0x0000000908037c11 */ /* 0x000fca00080f1c09 */
[----:B------:R-:W2:Y:S01]  /*0ef0*/  LDG.E.64 R4, desc[UR14][R2.64] ;  /* 0x0000000e02047981 */ /* 0x000ea2000c1e1b00 */
[----:B-1----:R-:W-:-:S05]  /*0f00*/  IADD3 R8, P0, PT, R8, UR4, RZ ;  /* 0x0000000408087c10 */ /* 0x002fca000ff1e0ff */
[----:B------:R-:W-:Y:S01]  /*0f10*/  IMAD.X R9, RZ, RZ, R9, P0 ;  /* 0x000000ffff097224 */ /* 0x000fe200000e0609 */
[----:B------:R-:W-:-:S04]  /*0f20*/  LOP3.LUT P0, RZ, R8, 0xffffc000, RZ, 0xc0, !PT ;  /* 0xffffc00008ff7812 */ /* 0x000fc8000780c0ff */
[----:B------:R-:W-:Y:S01]  /*0f30*/  LOP3.LUT P0, RZ, R9, 0x3fffffff, RZ, 0xc0, P0 ;  /* 0x3fffffff09ff7812 */ /* 0x000fe2000000c0ff */
        /* <DEDUP_REMOVED lines=9> */
[----:B------:R-:W-:Y:S02]  /*0fd0*/  IMAD.SHL.U32 R0, R8, 0x4, RZ ;  /* 0x0000000408007824 */ /* 0x000fe400078e00ff */
[----:B------:R-:W-:-:S03]  /*0fe0*/  F2FP.F16.F32.PACK_AB R5, R7, R6 ;  /* 0x000000060705723e */ /* 0x000fc600000000ff */
[----:B------:R-:W-:Y:S02]  /*0ff0*/  ISETP.LT.U32.AND P1, PT, R0, UR18, PT ;  /* 0x0000001200007c0c */ /* 0x000fe4000bf21070 */
[----:B------:R-:W-:Y:S01]  /*1000*/  SHF.L.U64.HI R0, R8, 0x2, R9 ;  /* 0x0000000208007819 */ /* 0x000fe20000010209 */
[----:B------:R2:W-:Y:S03]  /*1010*/  STG.E.64 desc[UR14][R2.64], R4 ;  /* 0x0000000402007986 */ /* 0x0005e6000c101b0e */
[----:B------:R-:W-:-:S13]  /*1020*/  ISETP.LT.AND.EX P1, PT, R0, UR10, PT, P1 ;  /* 0x0000000a00007c0c */ /* 0x000fda000bf21310 */
[----:B--2---:R-:W-:Y:S05]  /*1030*/  @!P0 BRA P1, `(.L_x_3493) ;  /* 0xfffffffc00a48947 */ /* 0x004fea000083ffff */
[----:B------:R-:W-:Y:S05]  /*1040*/  EXIT ;  /* 0x000000000000794d */ /* 0x000fea0003800000 */
        .weak           $__internal_86_$__cuda_sm20_div_u16
        .type           $__internal_86_$__cuda_sm20_div_u16,@function
        .size           $__internal_86_$__cuda_sm20_div_u16,(.L_x_4321 - $__internal_86_$__cuda_sm20_div_u16)
$__internal_86_$__cuda_sm20_div_u16:
        /* <DEDUP_REMOVED lines=18> */
[----:B------:R-:W-:Y:S06]  /*1170*/  RET.REL.NODEC R2 `(_ZN2at6native61_GLOBAL__N__44eb8e94_28_ForeachBinaryOpScalarList_cu_dda10a6925multi_tensor_apply_kernelINS1_28TensorListScalarListMetadataIfLi1EEENS1_25BinaryOpScalarListFunctorIN3c104HalfELi1ELi1ELi0EEEJSt7dividesIfEEEEvT_T0_DpT1_) ;  /* 0xffffffec02a07950 */ /* 0x000fec0003c3ffff */
.L_x_3494:
        /* <DEDUP_REMOVED lines=16> */
.L_x_4321:


//--------------------- .text._ZN2at6native61_GLOBAL__N__44eb8e94_28_ForeachBinaryOpScalarList_cu_dda10a6925multi_tensor_apply_kernelINS1_28TensorListScalarListMetadataIbLi1EEENS1_25BinaryOpScalarListFunctorIbLi1ELi1ELi0EEEJSt7dividesIbEEEEvT_T0_DpT1_ --------------------------
	.section	.text._ZN2at6native61_GLOBAL__N__44eb8e94_28_ForeachBinaryOpScalarList_cu_dda10a6925multi_tensor_apply_kernelINS1_28TensorListScalarListMetadataIbLi1EEENS1_25BinaryOpScalarListFunctorIbLi1ELi1ELi0EEEJSt7dividesIbEEEEvT_T0_DpT1_,"ax",@progbits
	.align	128
.text._ZN2at6native61_GLOBAL__N__44eb8e94_28_ForeachBinaryOpScalarList_cu_dda10a6925multi_tensor_apply_kernelINS1_28TensorListScalarListMetadataIbLi1EEENS1_25BinaryOpScalarListFunctorIbLi1ELi1ELi0EEEJSt7dividesIbEEEEvT_T0_DpT1_:
        .type           _ZN2at6native61_GLOBAL__N__44eb8e94_28_ForeachBinaryOpScalarList_cu_dda10a6925multi_tensor_apply_kernelINS1_28TensorListScalarListMetadataIbLi1EEENS1_25BinaryOpScalarListFunctorIbLi1ELi1ELi0EEEJSt7dividesIbEEEEvT_T0_DpT1_,@function
        .size           _ZN2at6native61_GLOBAL__N__44eb8e94_28_ForeachBinaryOpScalarList_cu_dda10a6925multi_tensor_apply_kernelINS1_28TensorListScalarListMetadataIbLi1EEENS1_25BinaryOpScalarListFunctorIbLi1ELi1ELi0EEEJSt7dividesIbEEEEvT_T0_DpT1_,(.L_x_4323 - _ZN2at6native61_GLOBAL__N__44eb8e94_28_ForeachBinaryOpScalarList_cu_dda10a6925multi_tensor_apply_kernelINS1_28TensorListScalarListMetadataIbLi1EEENS1_25BinaryOpScalarListFunctorIbLi1ELi1ELi0EEEJSt7dividesIbEEEEvT_T0_DpT1_)
        .other          _ZN2at6native61_GLOBAL__N__44eb8e94_28_ForeachBinaryOpScalarList_cu_dda10a6925multi_tensor_apply_kernelINS1_28TensorListScalarListMetadataIbLi1EEENS1_25BinaryOpScalarListFunctorIbLi1ELi1ELi0EEEJSt7dividesIbEEEEvT_T0_DpT1_,@"STO_CUDA_ENTRY STV_DEFAULT"
_ZN2at6native61_GLOBAL__N__44eb8e94_28_ForeachBinaryOpScalarList_cu_dda10a6925multi_tensor_apply_kernelINS1_28TensorListScalarListMetadataIbLi1EEENS1_25BinaryOpScalarListFunctorIbLi1ELi1ELi0EEEJSt7dividesIbEEEEvT_T0_DpT1_:
        /* <DEDUP_REMOVED lines=9> */
[----:B--2---:R-:W-:-:S04]  /*0090*/  UIMAD.WIDE UR8, UR8, 0x10000, URZ ;  /* 0x00010000080878a5 */ /* 0x004fc8000f8e02ff */
[----:B0-----:R-:W-:-:S04]  /*00a0*/  UIADD3 UR37, UP0, UPT, UR18, UR8, URZ ;  /* 0x0000000812257290 */ /* 0x001fc8000ff1e0ff */
[----:B------:R-:W-:Y:S02]  /*00b0*/  UIADD3.X UR38, UPT, UPT, UR19, UR9, URZ, UP0, !UPT ;  /* 0x0000000913267290 */ /* 0x000fe400087fe4ff */
[----:B---3--:R-:W-:Y:S02]  /*00c0*/  ULOP3.LUT UP0, URZ, UR4, 0x3, UR37, 0xc8, !UPT ;  /* 0x0000000304ff7892 */ /* 0x008fe4000f80c825 */
[----:B------:R-:W-:-:S04]  /*00d0*/  UIADD3 UR10, UP1, UPT, UR4, -UR8, URZ ;  /* 0x80000008040a7290 */ /* 0x000fc8000ff3e0ff */
[----:B------:R-:W-:-:S03]  /*00e0*/  UIADD3.X UR11, UPT, UPT, UR5, ~UR9, URZ, UP1, !UPT ;  /* 0x80000009050b7290 */ /* 0x000fc60008ffe4ff */
[----:B-1----:R-:W-:Y:S09]  /*00f0*/  BRA.U !UP0, `(.L_x_3495) ;  /* 0x0000000d08207547 */ /* 0x002ff2000b800000 */
        /* <DEDUP_REMOVED lines=19> */
[----:B------:R-:W-:Y:S05]  /*0230*/  CALL.REL.NOINC `($__internal_87_$__cuda_sm20_div_u16) ;  /* 0x0000000c00607944 */ /* 0x000fea0003c00000 */
[----:B------:R-:W0:Y:S01]  /*0240*/  S2R R2, SR_TID.X ;  /* 0x0000000000027919 */ /* 0x000e220000002100 */
[----:B------:R-:W-:-:S03]  /*0250*/  UISETP.GE.U32.AND UP0, UPT, UR5, UR22, UPT ;  /* 0x000000160500728c */ /* 0x000fc6000bf06070 */
[----:B------:R-:W-:Y:S01]  /*0260*/  UMOV UR5, URZ ;  /* 0x000000ff00057c82 */ /* 0x000fe20008000000 */
[----:B------:R-:W-:-:S03]  /*0270*/  UISETP.GE.U32.AND.EX UP0, UPT, UR6, URZ, UPT, UP0 ;  /* 0x000000ff0600728c */ /* 0x000fc6000bf06100 */
[----:B------:R-:W-:-:S06]  /*0280*/  UMOV UR6, URZ ;  /* 0x000000ff00067c82 */ /* 0x000fcc0008000000 */
[----:B------:R-:W-:Y:S05]  /*0290*/  BRA.U !UP0, `(.L_x_3496) ;  /* 0x0000000508fc7547 */ /* 0x000fea000b800000 */
[----:B------:R-:W-:Y:S01]  /*02a0*/  ULOP3.LUT UR17, UR16, 0xffff, URZ, 0xc0, !UPT ;  /* 0x0000ffff10117892 */ /* 0x000fe2000f8ec0ff */
[----:B------:R-:W-:Y:S01]  /*02b0*/  IMAD.MOV.U32 R0, RZ, RZ, RZ ;  /* 0x000000ffff007224 */ /* 0x000fe200078e00ff */
        /* <DEDUP_REMOVED lines=26> */
.L_x_3497:
[C---:B01----:R-:W-:Y:S02]  /*0460*/  IADD3 R3, P0, PT, R2.reuse, UR23, RZ ;  /* 0x0000001702037c10 */ /* 0x043fe4000ff1e0ff */
[----:B------:R-:W-:Y:S02]  /*0470*/  ISETP.GE.U32.AND P3, PT, R2, UR35, PT ;  /* 0x0000002302007c0c */ /* 0x000fe4000bf66070 */
[C---:B------:R-:W-:Y:S01]  /*0480*/  ISETP.GE.U32.AND P1, PT, R3.reuse, UR35, PT ;  /* 0x0000002303007c0c */ /* 0x040fe2000bf26070 */
[----:B------:R-:W-:Y:S01]  /*0490*/  IMAD.X R4, RZ, RZ, R0, P0 ;  /* 0x000000ffff047224 */ /* 0x000fe200000e0600 */
[----:B------:R-:W-:Y:S02]  /*04a0*/  IADD3 R3, P0, PT, R3, UR23, RZ ;  /* 0x0000001703037c10 */ /* 0x000fe4000ff1e0ff */
[----:B------:R-:W-:Y:S02]  /*04b0*/  ISETP.GE.AND.EX P3, PT, R0, UR36, PT, P3 ;  /* 0x0000002400007c0c */ /* 0x000fe4000bf66330 */
[----:B------:R-:W-:Y:S01]  /*04c0*/  ISETP.GE.AND.EX P1, PT, R4, UR36, PT, P1 ;  /* 0x0000002404007c0c */ /* 0x000fe2000bf26310 */
[----:B------:R-:W-:Y:S01]  /*04d0*/  IMAD.X R9, RZ, RZ, R4, P0 ;  /* 0x000000ffff097224 */ /* 0x000fe200000e0604 */
[----:B------:R-:W-:-:S02]  /*04e0*/  ISETP.GE.U32.AND P2, PT, R3, UR35, PT ;  /* 0x0000002303007c0c */ /* 0x000fc4000bf46070 */
[----:B------:R-:W-:Y:S02]  /*04f0*/  IADD3 R4, P0, PT, R2, UR37, RZ ;  /* 0x0000002502047c10 */ /* 0x000fe4000ff1e0ff */
[----:B------:R-:W-:Y:S02]  /*0500*/  ISETP.GE.AND.EX P2, PT, R9, UR36, PT, P2 ;  /* 0x0000002409007c0c */ /* 0x000fe4000bf46320 */
[----:B------:R-:W-:Y:S02]  /*0510*/  IADD3.X R5, PT, PT, R0, UR38, RZ, P0, !PT ;  /* 0x0000002600057c10 */ /* 0x000fe400087fe4ff */
[----:B------:R-:W-:-:S03]  /*0520*/  IADD3 R13, P5, PT, R3, UR23, RZ ;  /* 0x00000017030d7c10 */ /* 0x000fc6000ffbe0ff */
[----:B------:R-:W2:Y:S01]  /*0530*/  @!P3 LDG.E.U8 R3, desc[UR20][R4.64] ;  /* 0x000000140403b981 */ /* 0x000ea2000c1e1100 */
[----:B------:R-:W-:-:S04]  /*0540*/  @!P1 IADD3 R6, P0, PT, R2, UR26, RZ ;  /* 0x0000001a02069c10 */ /* 0x000fc8000ff1e0ff */
[----:B------:R-:W-:Y:S02]  /*0550*/  @!P1 IADD3.X R7, PT, PT, R0, UR27, RZ, P0, !PT ;  /* 0x0000001b00079c10 */ /* 0x000fe400087fe4ff */
[----:B------:R-:W-:Y:S01]  /*0560*/  @!P2 IADD3 R8, P4, PT, R2, UR28, RZ ;  /* 0x0000001c0208ac10 */ /* 0x000fe2000ff9e0ff */
[----:B------:R-:W-:Y:S01]  /*0570*/  IMAD.X R14, RZ, RZ, R9, P5 ;  /* 0x000000ffff0e7224 */ /* 0x000fe200028e0609 */
[----:B------:R-:W-:Y:S01]  /*0580*/  ISETP.GE.U32.AND P0, PT, R13, UR35, PT ;  /* 0x000000230d007c0c */ /* 0x000fe2000bf06070 */
[----:B------:R-:W3:Y:S01]  /*0590*/  @!P1 LDG.E.U8 R6, desc[UR20][R6.64] ;  /* 0x0000001406069981 */ /* 0x000ee2000c1e1100 */
[----:B------:R-:W-:Y:S02]  /*05a0*/  @!P2 IADD3.X R9, PT, PT, R0, UR14, RZ, P4, !PT ;  /* 0x0000000e0009ac10 */ /* 0x000fe4000a7fe4ff */
[----:B------:R-:W-:-:S03]  /*05b0*/  ISETP.GE.AND.EX P0, PT, R14, UR36, PT, P0 ;  /* 0x000000240e007c0c */ /* 0x000fc6000bf06300 */
[----:B------:R0:W4:Y:S10]  /*05c0*/  @!P2 LDG.E.U8 R8, desc[UR20][R8.64] ;  /* 0x000000140808a981 */ /* 0x000134000c1e1100 */
[----:B------:R-:W-:-:S04]  /*05d0*/  @!P0 IADD3 R10, P4, PT, R2, UR29, RZ ;  /* 0x0000001d020a8c10 */ /* 0x000fc8000ff9e0ff */
[----:B------:R-:W-:-:S05]  /*05e0*/  @!P0 IADD3.X R11, PT, PT, R0, UR12, RZ, P4, !PT ;  /* 0x0000000c000b8c10 */ /* 0x000fca000a7fe4ff */
[----:B------:R-:W5:Y:S01]  /*05f0*/  @!P0 LDG.E.U8 R10, desc[UR20][R10.64] ;  /* 0x000000140a0a8981 */ /* 0x000f62000c1e1100 */
[----:B------:R-:W-:Y:S02]  /*0600*/  @!P1 IADD3 R12, P5, PT, R2, UR26, RZ ;  /* 0x0000001a020c9c10 */ /* 0x000fe4000ffbe0ff */
[----:B--2---:R-:W-:-:S04]  /*0610*/  ISETP.NE.AND P4, PT, R3, RZ, !P3 ;  /* 0x000000ff0300720c */ /* 0x004fc80005f85270 */
[----:B------:R-:W-:-:S05]  /*0620*/  @!P3 SEL R3, RZ, 0x1, !P4 ;  /* 0x00000001ff03b807 */ /* 0x000fca0006000000 */
[----:B------:R1:W-:Y:S01]  /*0630*/  @!P3 STG.E.U8 desc[UR20][R4.64], R3 ;  /* 0x000000030400b986 */ /* 0x0003e2000c101114 */
[----:B---3--:R-:W-:Y:S02]  /*0640*/  ISETP.NE.AND P6, PT, R6, RZ, !P1 ;  /* 0x000000ff0600720c */ /* 0x008fe40004fc5270 */
[----:B------:R-:W-:Y:S02]  /*0650*/  IADD3 R7, P3, PT, R13, UR23, RZ ;  /* 0x000000170d077c10 */ /* 0x000fe4000ff7e0ff */
[----:B------:R-:W-:Y:S02]  /*0660*/  @!P1 IADD3.X R13, PT, PT, R0, UR27, RZ, P5, !PT ;  /* 0x0000001b000d9c10 */ /* 0x000fe4000affe4ff */
[----:B0-----:R-:W-:Y:S01]  /*0670*/  SEL R9, RZ, 0x1, !P6 ;  /* 0x00000001ff097807 */ /* 0x001fe20007000000 */
[----:B------:R-:W-:Y:S01]  /*0680*/  IMAD.X R14, RZ, RZ, R14, P3 ;  /* 0x000000ffff0e7224 */ /* 0x000fe200018e060e */
[----:B----4-:R-:W-:Y:S02]  /*0690*/  ISETP.NE.AND P4, PT, R8, RZ, !P2 ;  /* 0x000000ff0800720c */ /* 0x010fe40005785270 */
[----:B------:R-:W-:-:S02]  /*06a0*/  ISETP.GE.U32.AND P3, PT, R7, UR35, PT ;  /* 0x0000002307007c0c */ /* 0x000fc4000bf66070 */
[----:B------:R-:W-:Y:S02]  /*06b0*/  @!P2 IADD3 R6, P5, PT, R2, UR28, RZ ;  /* 0x0000001c0206ac10 */ /* 0x000fe4000ffbe0ff */
[----:B------:R-:W-:Y:S01]  /*06c0*/  IADD3 R8, P6, PT, R7, UR23, RZ ;  /* 0x0000001707087c10 */ /* 0x000fe2000ffde0ff */
[----:B------:R0:W-:Y:S01]  /*06d0*/  @!P1 STG.E.U8 desc[UR20][R12.64], R9 ;  /* 0x000000090c009986 */ /* 0x0001e2000c101114 */
[----:B------:R-:W-:Y:S02]  /*06e0*/  ISETP.GE.AND.EX P1, PT, R14, UR36, PT, P3 ;  /* 0x000000240e007c0c */ /* 0x000fe4000bf26330 */
[----:B------:R-:W-:Y:S01]  /*06f0*/  @!P2 IADD3.X R7, PT, PT, R0, UR14, RZ, P5, !PT ;  /* 0x0000000e0007ac10 */ /* 0x000fe2000affe4ff */
[----:B------:R-:W-:Y:S01]  /*0700*/  IMAD.X R14, RZ, RZ, R14, P6 ;  /* 0x000000ffff0e7224 */ /* 0x000fe200030e060e */
[----:B-1----:R-:W-:Y:S02]  /*0710*/  SEL R3, RZ, 0x1, !P4 ;  /* 0x00000001ff037807 */ /* 0x002fe40006000000 */
[----:B------:R-:W-:-:S02]  /*0720*/  ISETP.GE.U32.AND P3, PT, R8, UR35, PT ;  /* 0x0000002308007c0c */ /* 0x000fc4000bf66070 */
[----:B------:R-:W-:Y:S01]  /*0730*/  IADD3 R8, P4, PT, R8, UR23, RZ ;  /* 0x0000001708087c10 */ /* 0x000fe2000ff9e0ff */
[----:B------:R1:W-:Y:S01]  /*0740*/  @!P2 STG.E.U8 desc[UR20][R6.64], R3 ;  /* 0x000000030600a986 */ /* 0x0003e2000c101114 */
[----:B------:R-:W-:Y:S02]  /*0750*/  ISETP.GE.AND.EX P2, PT, R14, UR36, PT, P3 ;  /* 0x000000240e007c0c */ /* 0x000fe4000bf46330 */
[C---:B------:R-:W-:Y:S01]  /*0760*/  ISETP.GE.U32.AND P3, PT, R8.reuse, UR35, PT ;  /* 0x0000002308007c0c */ /* 0x040fe2000bf66070 */
[----:B------:R-:W-:Y:S01]  /*0770*/  IMAD.X R14, RZ, RZ, R14, P4 ;  /* 0x000000ffff0e7224 */ /* 0x000fe200020e060e */
[----:B------:R-:W-:Y:S02]  /*0780*/  IADD3 R8, P5, PT, R8, UR23, RZ ;  /* 0x0000001708087c10 */ /* 0x000fe4000ffbe0ff */
[----:B0-----:R-:W-:Y:S02]  /*0790*/  @!P0 IADD3 R12, P4, PT, R2, UR29, RZ ;  /* 0x0000001d020c8c10 */ /* 0x001fe4000ff9e0ff */
[----:B------:R-:W-:Y:S01]  /*07a0*/  ISETP.GE.AND.EX P3, PT, R14, UR36, PT, P3 ;  /* 0x000000240e007c0c */ /* 0x000fe2000bf66330 */
[----:B------:R-:W-:Y:S01]  /*07b0*/  IMAD.X R14, RZ, RZ, R14, P5 ;  /* 0x000000ffff0e7224 */ /* 0x000fe200028e060e */
[----:B------:R-:W-:-:S02]  /*07c0*/  @!P0 IADD3.X R13, PT, PT, R0, UR12, RZ, P4, !PT ;  /* 0x0000000c000d8c10 */ /* 0x000fc4000a7fe4ff */
[----:B------:R-:W-:Y:S02]  /*07d0*/  ISETP.GE.U32.AND P4, PT, R8, UR35, PT ;  /* 0x0000002308007c0c */ /* 0x000fe4000bf86070 */
[----:B-----5:R-:W-:Y:S02]  /*07e0*/  ISETP.NE.AND P6, PT, R10, RZ, !P0 ;  /* 0x000000ff0a00720c */ /* 0x020fe400047c5270 */
[----:B------:R-:W-:Y:S02]  /*07f0*/  ISETP.GE.AND.EX P4, PT, R14, UR36, PT, P4 ;  /* 0x000000240e007c0c */ /* 0x000fe4000bf86340 */
[----:B------:R-:W-:Y:S02]  /*0800*/  SEL R15, RZ, 0x1, !P6 ;  /* 0x00000001ff0f7807 */ /* 0x000fe40007000000 */
[----:B------:R-:W-:-:S03]  /*0810*/  IADD3 R4, P5, PT, R2, UR33, RZ ;  /* 0x0000002102047c10 */ /* 0x000fc6000ffbe0ff */
[----:B------:R0:W-:Y:S01]  /*0820*/  @!P0 STG.E.U8 desc[UR20][R12.64], R15 ;  /* 0x0000000f0c008986 */ /* 0x0001e2000c101114 */
[----:B------:R-:W-:Y:S02]  /*0830*/  IADD3.X R5, PT, PT, R0, UR34, RZ, P5, !PT ;  /* 0x0000002200057c10 */ /* 0x000fe4000affe4ff */
[C---:B-1----:R-:W-:Y:S02]  /*0840*/  @!P2 IADD3 R6, P5, PT, R2.reuse, UR32, RZ ;  /* 0x000000200206ac10 */ /* 0x042fe4000ffbe0ff */
[----:B------:R-:W-:Y:S01]  /*0850*/  @!P3 IADD3 R8, P0, PT, R2, UR30, RZ ;  /* 0x0000001e0208bc10 */ /* 0x000fe2000ff1e0ff */
[----:B------:R-:W2:Y:S01]  /*0860*/  @!P1 LDG.E.U8 R3, desc[UR20][R4.64] ;  /* 0x0000001404039981 */ /* 0x000ea2000c1e1100 */
[C---:B------:R-:W-:Y:S02]  /*0870*/  @!P2 IADD3.X R7, PT, PT, R0.reuse, UR17, RZ, P5, !PT ;  /* 0x000000110007ac10 */ /* 0x040fe4000affe4ff */
[----:B------:R-:W-:Y:S02]  /*0880*/  @!P3 IADD3.X R9, PT, PT, R0, UR11, RZ, P0, !PT ;  /* 0x0000000b0009bc10 */ /* 0x000fe400087fe4ff */
[----:B------:R-:W-:Y:S01]  /*0890*/  @!P4 IADD3 R10, P0, PT, R2, UR31, RZ ;  /* 0x0000001f020acc10 */ /* 0x000fe2000ff1e0ff */
[----:B------:R-:W3:Y:S03]  /*08a0*/  @!P2 LDG.E.U8 R6, desc[UR20][R6.64] ;  /* 0x000000140606a981 */ /* 0x000ee6000c1e1100 */
[----:B------:R-:W-:Y:S01]  /*08b0*/  @!P4 IADD3.X R11, PT, PT, R0, UR7, RZ, P0, !PT ;  /* 0x00000007000bcc10 */ /* 0x000fe200087fe4ff */
[----:B------:R-:W4:Y:S04]  /*08c0*/  @!P3 LDG.E.U8 R8, desc[UR20][R8.64] ;  /* 0x000000140808b981 */ /* 0x000f28000c1e1100 */
[----:B------:R-:W5:Y:S01]  /*08d0*/  @!P4 LDG.E.U8 R10, desc[UR20][R10.64] ;  /* 0x000000140a0ac981 */ /* 0x000f62000c1e1100 */
        /* <DEDUP_REMOVED lines=24> */
[----:B------:R-:W-:-:S04]  /*0a60*/  IADD3 R2, P0, PT, R2, UR24, RZ ;  /* 0x0000001802027c10 */ /* 0x000fc8000ff1e0ff */
[----:B------:R-:W-:Y:S01]  /*0a70*/  IADD3.X R0, PT, PT, R0, UR25, RZ, P0, !PT ;  /* 0x0000001900007c10 */ /* 0x000fe200087fe4ff */
[----:B------:R-:W-:Y:S08]  /*0a80*/  BRA.U UP0, `(.L_x_3497) ;  /* 0xfffffff900747547 */ /* 0x000ff0000b83ffff */
.L_x_3496:
[----:B------:R-:W-:-:S04]  /*0a90*/  ULOP3.LUT UR4, UR16, 0x1, URZ, 0xc0, !UPT ;  /* 0x0000000110047892 */ /* 0x000fc8000f8ec0ff */
[----:B------:R-:W-:-:S06]  /*0aa0*/  UISETP.NE.U32.AND UP0, UPT, UR4, 0x1, UPT ;  /* 0x000000010400788c */ /* 0x000fcc000bf05070 */
[----:B------:R-:W-:-:S13]  /*0ab0*/  PLOP3.LUT P0, PT, PT, PT, UP0, 0x80, 0x8 ;  /* 0x000000000008781c */ /* 0x000fda0003f0f008 */
[----:B------:R-:W-:Y:S05]  /*0ac0*/  @!P0 EXIT ;  /* 0x000000000000894d */ /* 0x000fea0003800000 */
[----:B-1----:R-:W1:Y:S02]  /*0ad0*/  S2R R4, SR_TID.X ;  /* 0x0000000000047919 */ /* 0x002e640000002100 */
[----:B-1----:R-:W-:-:S04]  /*0ae0*/  IADD3 R4, P1, PT, R4, UR5, RZ ;  /* 0x0000000504047c10 */ /* 0x002fc8000ff3e0ff */
[C---:B------:R-:W-:Y:S01]  /*0af0*/  IADD3 R0, P2, PT, R4.reuse, UR23, RZ ;  /* 0x0000001704007c10 */ /* 0x040fe2000ff5e0ff */
[----:B------:R-:W-:Y:S01]  /*0b00*/  IMAD.X R3, RZ, RZ, UR6, P1 ;  /* 0x00000006ff037e24 */ /* 0x000fe200088e06ff */
[----:B------:R-:W-:Y:S02]  /*0b10*/  ISETP.GE.U32.AND P0, PT, R4, UR35, PT ;  /* 0x0000002304007c0c */ /* 0x000fe4000bf06070 */
[C---:B0-----:R-:W-:Y:S02]  /*0b20*/  IADD3 R2, P3, PT, R0.reuse, UR23, RZ ;  /* 0x0000001700027c10 */ /* 0x041fe4000ff7e0ff */
[----:B------:R-:W-:Y:S01]  /*0b30*/  ISETP.GE.U32.AND P1, PT, R0, UR35, PT ;  /* 0x0000002300007c0c */ /* 0x000fe2000bf26070 */
[----:B------:R-:W-:Y:S01]  /*0b40*/  IMAD.X R0, RZ, RZ, R3, P2 ;  /* 0x000000ffff007224 */ /* 0x000fe200010e0603 */
[----:B------:R-:W-:Y:S02]  /*0b50*/  IADD3 R4, P5, PT, R4, UR37, RZ ;  /* 0x0000002504047c10 */ /* 0x000fe4000ffbe0ff */
[----:B------:R-:W-:-:S02]  /*0b60*/  ISETP.GE.U32.AND P2, PT, R2, UR35, PT ;  /* 0x0000002302007c0c */ /* 0x000fc4000bf46070 */
[----:B------:R-:W-:Y:S01]  /*0b70*/  ISETP.GE.AND.EX P1, PT, R0, UR36, PT, P1 ;  /* 0x0000002400007c0c */ /* 0x000fe2000bf26310 */
[----:B------:R-:W-:Y:S01]  /*0b80*/  IMAD.X R0, RZ, RZ, R0, P3 ;  /* 0x000000ffff007224 */ /* 0x000fe200018e0600 */
[C---:B------:R-:W-:Y:S02]  /*0b90*/  ISETP.GE.AND.EX P0, PT, R3.reuse, UR36, PT, P0 ;  /* 0x0000002403007c0c */ /* 0x040fe4000bf06300 */
[----:B------:R-:W-:Y:S02]  /*0ba0*/  IADD3 R2, P4, PT, R2, UR23, RZ ;  /* 0x0000001702027c10 */ /* 0x000fe4000ff9e0ff */
[----:B------:R-:W-:Y:S02]  /*0bb0*/  IADD3.X R5, PT, PT, R3, UR38, RZ, P5, !PT ;  /* 0x0000002603057c10 */ /* 0x000fe4000affe4ff */
        /* <DEDUP_REMOVED lines=11> */
[----:B------:R-:W-:Y:S01]  /*0c70*/  IMAD.X R3, RZ, RZ, R9, P4 ;  /* 0x000000ffff037224 */ /* 0x000fe200020e0609 */
[----:B------:R-:W4:Y:S04]  /*0c80*/  @!P2 LDG.E.U8 R10, desc[UR20][R8.64] ;  /* 0x00000014080aa981 */ /* 0x000f28000c1e1100 */
[----:B------:R-:W5:Y:S01]  /*0c90*/  @!P3 LDG.E.U8 R11, desc[UR20][R2.64] ;  /* 0x00000014020bb981 */ /* 0x000f62000c1e1100 */
[----:B--2---:R-:W-:-:S04]  /*0ca0*/  ISETP.NE.AND P4, PT, R12, RZ, !P0 ;  /* 0x000000ff0c00720c */ /* 0x004fc80004785270 */
[----:B------:R-:W-:Y:S02]  /*0cb0*/  @!P0 SEL R13, RZ, 0x1, !P4 ;  /* 0x00000001ff0d8807 */ /* 0x000fe40006000000 */
[----:B---3--:R-:W-:-:S03]  /*0cc0*/  ISETP.NE.AND P5, PT, R0, RZ, !P1 ;  /* 0x000000ff0000720c */ /* 0x008fc60004fa5270 */
[----:B------:R0:W-:Y:S01]  /*0cd0*/  @!P0 STG.E.U8 desc[UR20][R4.64], R13 ;  /* 0x0000000d04008986 */ /* 0x0001e2000c101114 */
[----:B----4-:R-:W-:Y:S02]  /*0ce0*/  ISETP.NE.AND P4, PT, R10, RZ, !P2 ;  /* 0x000000ff0a00720c */ /* 0x010fe40005785270 */
[----:B------:R-:W-:Y:S02]  /*0cf0*/  SEL R15, RZ, 0x1, !P5 ;  /* 0x00000001ff0f7807 */ /* 0x000fe40006800000 */
[----:B-----5:R-:W-:Y:S02]  /*0d00*/  ISETP.NE.AND P0, PT, R11, RZ, !P3 ;  /* 0x000000ff0b00720c */ /* 0x020fe40005f05270 */
[----:B------:R-:W-:Y:S01]  /*0d10*/  SEL R11, RZ, 0x1, !P4 ;  /* 0x00000001ff0b7807 */ /* 0x000fe20006000000 */
[----:B------:R1:W-:Y:S04]  /*0d20*/  @!P1 STG.E.U8 desc[UR20][R6.64], R15 ;  /* 0x0000000f06009986 */ /* 0x0003e8000c101114 */
[----:B------:R1:W-:Y:S01]  /*0d30*/  @!P2 STG.E.U8 desc[UR20][R8.64], R11 ;  /* 0x0000000b0800a986 */ /* 0x0003e2000c101114 */
[----:B0-----:R-:W-:Y:S01]  /*0d40*/  SEL R5, RZ, 0x1, !P0 ;  /* 0x00000001ff057807 */ /* 0x001fe20004000000 */
[----:B------:R-:W-:Y:S06]  /*0d50*/  @P3 EXIT ;  /* 0x000000000000394d */ /* 0x000fec0003800000 */
[----:B------:R-:W-:Y:S01]  /*0d60*/  STG.E.U8 desc[UR20][R2.64], R5 ;  /* 0x0000000502007986 */ /* 0x000fe2000c101114 */
[----:B------:R-:W-:Y:S05]  /*0d70*/  EXIT ;  /* 0x000000000000794d */ /* 0x000fea0003800000 */
.L_x_3495:
[----:B------:R-:W0:Y:S02]  /*0d80*/  S2R R8, SR_TID.X ;  /* 0x0000000000087919 */ /* 0x000e240000002100 */
[----:B0-----:R-:W-:-:S03]  /*0d90*/  IMAD.WIDE.U32 R2, R8, 0x4, RZ ;  /* 0x0000000408027825 */ /* 0x001fc600078e00ff */
[----:B------:R-:W-:-:S04]  /*0da0*/  ISETP.GE.U32.AND P0, PT, R2, UR10, PT ;  /* 0x0000000a02007c0c */ /* 0x000fc8000bf06070 */
[----:B------:R-:W-:-:S13]  /*0db0*/  ISETP.GE.AND.EX P0, PT, R3, UR11, PT, P0 ;  /* 0x0000000b03007c0c */ /* 0x000fda000bf06300 */
[----:B------:R-:W-:Y:S05]  /*0dc0*/  @P0 EXIT ;  /* 0x000000000000094d */ /* 0x000fea0003800000 */
[----:B------:R-:W-:Y:S01]  /*0dd0*/  IMAD.MOV.U32 R9, RZ, RZ, RZ ;  /* 0x000000ffff097224 */ /* 0x000fe200078e00ff */
[----:B------:R-:W0:Y:S06]  /*0de0*/  LDCU UR4, c[0x0][0x360] ;  /* 0x00006c00ff0477ac */ /* 0x000e2c0008000800 */
.L_x_3498:
[----:B------:R-:W-:-:S04]  /*0df0*/  LEA R2, P0, R8, UR37, 0x2 ;  /* 0x0000002508027c11 */ /* 0x000fc8000f8010ff */
[----:B------:R-:W-:-:S05]  /*0e00*/  LEA.HI.X R3, R8, UR38, R9, 0x2, P0 ;  /* 0x0000002608037c11 */ /* 0x000fca00080f1409 */
        /* <DEDUP_REMOVED lines=27> */
        .weak           $__internal_87_$__cuda_sm20_div_u16
        .type           $__internal_87_$__cuda_sm20_div_u16,@function
        .size           $__internal_87_$__cuda_sm20_div_u16,(.L_x_4323 - $__internal_87_$__cuda_sm20_div_u16)
$__internal_87_$__cuda_sm20_div_u16:
        /* <DEDUP_REMOVED lines=19> */
[----:B------:R-:W-:Y:S05]  /*10f0*/  RET.REL.NODEC R2 `(_ZN2at6native61_GLOBAL__N__44eb8e94_28_ForeachBinaryOpScalarList_cu_dda10a6925multi_tensor_apply_kernelINS1_28TensorListScalarListMetadataIbLi1EEENS1_25BinaryOpScalarListFunctorIbLi1ELi1ELi0EEEJSt7dividesIbEEEEvT_T0_DpT1_) ;  /* 0xffffffec02c07950 */ /* 0x000fea0003c3ffff */
.L_x_3499:
        /* <DEDUP_REMOVED lines=16> */
.L_x_4323:


//--------------------- .text._ZN2at6native61_GLOBAL__N__44eb8e94_28_ForeachBinaryOpScalarList_cu_dda10a6925multi_tensor_apply_kernelINS1_28TensorListScalarListMetadataIN3c107complexIfEELi1EEENS1_25BinaryOpScalarListFunctorIS6_Li1ELi1ELi0EEEJSt7dividesIS6_EEEEvT_T0_DpT1_ --------------------------
	.section	.text._ZN2at6native61_GLOBAL__N__44eb8e94_28_ForeachBinaryOpScalarList_cu_dda10a6925multi_tensor_apply_kernelINS1_28TensorListScalarListMetadataIN3c107complexIfEELi1EEENS1_25BinaryOpScalarListFunctorIS6_Li1ELi1ELi0EEEJSt7dividesIS6_EEEEvT_T0_DpT1_,"ax",@progbits
	.align	128
.text._ZN2at6native61_GLOBAL__N__44eb8e94_28_ForeachBinaryOpScalarList_cu_dda10a6925multi_tensor_apply_kernelINS1_28TensorListScalarListMetadataIN3c107complexIfEELi1EEENS1_25BinaryOpScalarListFunctorIS6_Li1ELi1ELi0EEEJSt7dividesIS6_EEEEvT_T0_DpT1_:
        .type           _ZN2at6native61_GLOBAL__N__44eb8e94_28_ForeachBinaryOpScalarList_cu_dda10a6925multi_tensor_apply_kernelINS1_28TensorListScalarListMetadataIN3c107complexIfEELi1EEENS1_25BinaryOpScalarListFunctorIS6_Li1ELi1ELi0EEEJSt7dividesIS6_EEEEvT_T0_DpT1_,@function
        .size           _ZN2at6native61_GLOBAL__N__44eb8e94_28_ForeachBinaryOpScalarList_cu_dda10a6925multi_tensor_apply_kernelINS1_28TensorListScalarListMetadataIN3c107complexIfEELi1EEENS1_25BinaryOpScalarListFunctorIS6_Li1ELi1ELi0EEEJSt7dividesIS6_EEEEvT_T0_DpT1_,(.L_x_4325 - _ZN2at6native61_GLOBAL__N__44eb8e94_28_ForeachBinaryOpScalarList_cu_dda10a6925multi_tensor_apply_kernelINS1_28TensorListScalarListMetadataIN3c107complexIfEELi1EEENS1_25BinaryOpScalarListFunctorIS6_Li1ELi1ELi0EEEJSt7dividesIS6_EEEEvT_T0_DpT1_)
        .other          _ZN2at6native61_GLOBAL__N__44eb8e94_28_ForeachBinaryOpScalarList_cu_dda10a6925multi_tensor_apply_kernelINS1_28TensorListScalarListMetadataIN3c107complexIfEELi1EEENS1_25BinaryOpScalarListFunctorIS6_Li1ELi1ELi0EEEJSt7dividesIS6_EEEEvT_T0_DpT1_,@"STO_CUDA_ENTRY STV_DEFAULT"
_ZN2at6native61_GLOBAL__N__44eb8e94_28_ForeachBinaryOpScalarList_cu_dda10a6925multi_tensor_apply_kernelINS1_28TensorListScalarListMetadataIN3c107complexIfEELi1EEENS1_25BinaryOpScalarListFunctorIS6_Li1ELi1ELi0EEEJSt7dividesIS6_EEEEvT_T0_DpT1_:
[----:B------:R-:W-:Y:S08]  /*0000*/  LDC R1, c[0x0][0x37c] ;  /* 0x0000df00ff017b82 */ /* 0x000ff00000000800 */
[----:B------:R-:W0:Y:S02]  /*0010*/  S2UR UR6, SR_CTAID.X ;  /* 0x00000000000679c3 */ /* 0x000e240000002500 */
[----:B0-----:R-:W0:Y:S02]  /*0020*/  LDCU.U8 UR4, c[0x0][UR6+0xc80] ;  /* 0x00019000060477ac */ /* 0x001e240008000000 */
[----:B0-----:R-:W-:-:S02]  /*0030*/  USHF.L.U32 UR5, UR4, 0x3, URZ ;  /* 0x0000000304057899 */ /* 0x001fc400080006ff */
[----:B------:R-:W-:-:S04]  /*0040*/  UIMAD UR4, UR6, 0x3, UR6 ;  /* 0x00000003060478a4 */ /* 0x000fc8000f8e0206 */
[----:B------:R-:W-:-:S06]  /*0050*/  MOV R6, UR5 ;  /* 0x0000000500067c02 */ /* 0x000fcc0008000f00 */
[----:B------:R-:W0:Y:S01]  /*0060*/  LDC.64 R6, c[0x0][R6+0x980] ;  /* 0x0002600006067b82 */ /* 0x000e220000000a00 */
[----:B------:R-:W1:Y:S01]  /*0070*/  LDCU.64 UR6, c[0x0][UR5+0x380] ;  /* 0x00007000050677ac */ /* 0x000e620008000a00 */
[----:B------:R-:W1:Y:S01]  /*0080*/  LDCU UR10, c[0x0][UR4+0xdc0] ;  /* 0x0001b800040a77ac */ /* 0x000e620008000800 */
[----:B------:R-:W2:Y:S01]  /*0090*/  LDCU.64 UR4, c[0x0][UR5+0x680] ;  /* 0x0000d000050477ac */ /* 0x000ea20008000a00 */
[----:B-1----:R-:W-:Y:S02]  /*00a0*/  UIMAD.WIDE UR6, UR10, 0x80000, UR6 ;  /* 0x000800000a0678a5 */ /* 0x002fe4000f8e0206 */
[----:B------:R-:W-:Y:S02]  /*00b0*/  UIMAD.WIDE UR8, UR10, 0x10000, URZ ;  /* 0x000100000a0878a5 */ /* 0x000fe4000f8e02ff */
[----:B--2---:R-:W-:Y:S02]  /*00c0*/  ULOP3.LUT UR12, UR4, 0x3, URZ, 0xc0, !UPT ;  /* 0x00000003040c7892 */ /* 0x004fe4000f8ec0ff */
[----:B------:R-:W-:-:S02]  /*00d0*/  UIADD3 UR13, UP1, UPT, UR4, -UR8, URZ ;  /* 0x80000008040d7290 */ /* 0x000fc4000ff3e0ff */
[----:B------:R-:W-:Y:S01]  /*00e0*/  ULOP3.LUT UP0, URZ, UR12, 0x1f, UR6, 0xf8, !UPT ;  /* 0x0000001f0cff7892 */ /* 0x000fe2000f80f806 */
[----:B------:R-:W1:Y:S03]  /*00f0*/  LDCU.64 UR10, c[0x0][0x358] ;  /* 0x00006b00ff0a77ac */ /* 0x000e660008000a00 */
[----:B------:R-:W-:Y:S02]  /*0100*/  ULOP3.LUT UP0, URZ, URZ, URZ, URZ, 0xfc, UP0 ;  /* 0x000000ffffff7292 */ /* 0x000fe4000800fcff */
[----:B------:R-:W-:-:S07]  /*0110*/  UIADD3.X UR4, UPT, UPT, UR5, ~UR9, URZ, UP1, !UPT ;  /* 0x8000000905047290 */ /* 0x000fce0008ffe4ff */
[----:B------:R-:W-:Y:S05]  /*0120*/  BRA.U !UP0, `(.L_x_3500) ;  /* 0x0000000908747547 */ /* 0x000fea000b800000 */
[----:B------:R-:W-:-:S04]  /*0130*/  UISETP.GE.U32.AND UP0, UPT, UR13, 0x1, UPT ;  /* 0x000000010d00788c */ /* 0x000fc8000bf06070 */
[----:B------:R-:W-:-:S06]  /*0140*/  UISETP.GE.AND.EX UP0, UPT, UR4, URZ, UPT, UP0 ;  /* 0x000000ff0400728c */ /* 0x000fcc000bf06300 */
[----:B------:R-:W-:-:S13]  /*0150*/  PLOP3.LUT P0, PT, PT, PT, UP0, 0x80, 0x8 ;  /* 0x000000000008781c */ /* 0x000fda0003f0f008 */
[----:B-1----:R-:W-:Y:S05]  /*0160*/  @!P0 EXIT ;  /* 0x000000000000894d */ /* 0x002fea0003800000 */
[----:B------:R-:W1:Y:S01]  /*0170*/  S2R R25, SR_TID.X ;  /* 0x0000000000197919 */ /* 0x000e620000002100 */
[----:B------:R-:W2:Y:S01]  /*0180*/  LDC R5, c[0x0][0x360] ;  /* 0x0000d800ff057b82 */ /* 0x000ea20000000800 */
[----:B------:R-:W-:Y:S01]  /*0190*/  UISETP.LT.U32.AND UP0, UPT, UR13, 0x10000, UPT ;  /* 0x000100000d00788c */ /* 0x000fe2000bf01070 */
[C---:B0-----:R-:W-:Y:S01]  /*01a0*/  FSETP.NEU.FTZ.AND P2, PT, |R6|.reuse, RZ, PT ;  /* 0x000000ff0600720b */ /* 0x041fe20003f5d200 */
[----:B------:R-:W-:Y:S01]  /*01b0*/  HFMA2 R2, -RZ, RZ, 0, 0 ;  /* 0x00000000ff027431 */ /* 0x000fe200000001ff */
[C---:B------:R-:W-:Y:S01]  /*01c0*/  FSETP.NEU.FTZ.AND P0, PT, |R7|.reuse, RZ, PT ;  /* 0x000000ff0700720b */ /* 0x040fe20003f1d200 */
[----:B------:R-:W-:Y:S01]  /*01d0*/  UISETP.LT.U32.AND.EX UP0, UPT, UR4, URZ, UPT, UP0 ;  /* 0x000000ff0400728c */ /* 0x000fe2000bf01100 */
[----:B------:R-:W-:Y:S01]  /*01e0*/  FADD.FTZ R4, |R6|, -RZ ;  /* 0x800000ff06047221 */ /* 0x000fe20000010200 */
[----:B------:R-:W-:Y:S01]  /*01f0*/  FADD.FTZ R3, |R7|, -RZ ;  /* 0x800000ff07037221 */ /* 0x000fe20000010200 */
[----:B------:R-:W-:Y:S01]  /*0200*/  PLOP3.LUT P2, PT, P2, P0, PT, 0x2, 0x20 ;  /* 0x000000000020781c */ /* 0x000fe20001740072 */
[----:B------:R-:W-:Y:S01]  /*0210*/  USEL UR5, UR13, 0x10000, UP0 ;  /* 0x000100000d057887 */ /* 0x000fe20008000000 */
[----:B------:R-:W-:Y:S01]  /*0220*/  MOV R0, RZ ;  /* 0x000000ff00007202 */ /* 0x000fe20000000f00 */
[----:B------:R-:W-:-:S12]  /*0230*/  USEL UR8, UR4, URZ, UP0 ;  /* 0x000000ff04087287 */ /* 0x000fd80008000000 */
.L_x_3512:
[----:B-1----:R-:W-:Y:S02]  /*0240*/  IADD3 R8, P0, PT, R25, R2, RZ ;  /* 0x0000000219087210 */ /* 0x002fe40007f1e0ff */
[C---:B--2---:R-:W-:Y:S02]  /*0250*/  SHF.L.U32 R15, R5.reuse, 0x3, RZ ;  /* 0x00000003050f7819 */ /* 0x044fe400000006ff */
[----:B------:R-:W-:Y:S02]  /*0260*/  IADD3 R10, P4, PT, R5, R8, RZ ;  /* 0x00000008050a7210 */ /* 0x000fe40007f9e0ff */
[----:B------:R-:W-:Y:S02]  /*0270*/  IADD3.X R9, PT, PT, RZ, R0, RZ, P0, !PT ;  /* 0x00000000ff097210 */ /* 0x000fe400007fe4ff */
[C---:B------:R-:W-:Y:S02]  /*0280*/  ISETP.GE.U32.AND P1, PT, R8.reuse, UR5, PT ;  /* 0x0000000508007c0c */ /* 0x040fe4000bf26070 */
[----:B------:R-:W-:-:S02]  /*0290*/  LEA R26, P3, R8, UR6, 0x3 ;  /* 0x00000006081a7c11 */ /* 0x000fc4000f8618ff */
[----:B------:R-:W-:Y:S02]  /*02a0*/  IADD3 R12, P0, PT, R5, R10, RZ ;  /* 0x0000000a050c7210 */ /* 0x000fe40007f1e0ff */
[----:B------:R-:W-:Y:S02]  /*02b0*/  IADD3.X R11, PT, PT, RZ, R9, RZ, P4, !PT ;  /* 0x00000009ff0b7210 */ /* 0x000fe400027fe4ff */
[----:B------:R-:W-:Y:S02]  /*02c0*/  ISETP.GE.U32.AND.EX P1, PT, R9, UR8, PT, P1 ;  /* 0x0000000809007c0c */ /* 0x000fe4000bf26110 */
[----:B------:R-:W-:Y:S02]  /*02d0*/  LEA.HI.X R27, R8, UR7, R9, 0x3, P3 ;  /* 0x00000007081b7c11 */ /* 0x000fe400098f1c09 */
[----:B------:R-:W-:Y:S02]  /*02e0*/  IADD3 R9, P5, PT, R5, R12, RZ ;  /* 0x0000000c05097210 */ /* 0x000fe40007fbe0ff */
[----:B------:R-:W-:-:S02]  /*02f0*/  IADD3.X R8, PT, PT, RZ, R11, RZ, P0, !PT ;  /* 0x0000000bff087210 */ /* 0x000fc400007fe4ff */
[----:B------:R-:W-:Y:S02]  /*0300*/  ISETP.GE.U32.AND P4, PT, R12, UR5, PT ;  /* 0x000000050c007c0c */ /* 0x000fe4000bf86070 */
[----:B------:R-:W-:Y:S02]  /*0310*/  CS2R R12, SRZ ;  /* 0x00000000000c7805 */ /* 0x000fe4000001ff00 */
[----:B------:R-:W-:Y:S02]  /*0320*/  ISETP.GE.U32.AND P3, PT, R9, UR5, PT ;  /* 0x0000000509007c0c */ /* 0x000fe4000bf66070 */
[----:B------:R-:W-:Y:S02]  /*0330*/  IADD3.X R9, PT, PT, RZ, R8, RZ, P5, !PT ;  /* 0x00000008ff097210 */ /* 0x000fe40002ffe4ff */
[----:B------:R-:W-:Y:S02]  /*0340*/  ISETP.GE.U32.AND.EX P4, PT, R8, UR8, PT, P4 ;  /* 0x0000000808007c0c */ /* 0x000fe4000bf86140 */
[----:B------:R-:W-:-:S02]  /*0350*/  SHF.R.U32.HI R17, RZ, 0x1d, R5 ;  /* 0x0000001dff117819 */ /* 0x000fc40000011605 */
[----:B------:R-:W-:Y:S02]  /*0360*/  IADD3 R8, P5, PT, R15, R26, RZ ;  /* 0x0000001a0f087210 */ /* 0x000fe40007fbe0ff */
[----:B------:R-:W-:Y:S02]  /*0370*/  ISETP.GE.U32.AND P0, PT, R10, UR5, PT ;  /* 0x000000050a007c0c */ /* 0x000fe4000bf06070 */
[----:B------:R-:W-:Y:S02]  /*0380*/  ISETP.GE.U32.AND.EX P3, PT, R9, UR8, PT, P3 ;  /* 0x0000000809007c0c */ /* 0x000fe4000bf66130 */
[----:B------:R-:W-:Y:S02]  /*0390*/  IADD3.X R9, PT, PT, R17, R27, RZ, P5, !PT ;  /* 0x0000001b11097210 */ /* 0x000fe40002ffe4ff */
[----:B------:R-:W-:Y:S02]  /*03a0*/  IADD3 R14, P5, PT, R15, R8, RZ ;  /* 0x000000080f0e7210 */ /* 0x000fe40007fbe0ff */
[----:B------:R-:W-:-:S02]  /*03b0*/  ISETP.GE.U32.AND.EX P0, PT, R11, UR8, PT, P0 ;  /* 0x000000080b007c0c */ /* 0x000fc4000bf06100 */
[----:B------:R-:W-:Y:S02]  /*03c0*/  CS2R R10, SRZ ;  /* 0x00000000000a7805 */ /* 0x000fe4000001ff00 */
[----:B------:R-:W-:Y:S02]  /*03d0*/  IADD3.X R15, PT, PT, R17, R9, RZ, P5, !PT ;  /* 0x00000009110f7210 */ /* 0x000fe40002ffe4ff */
[C---:B------:R-:W-:Y:S02]  /*03e0*/  LEA R16, P5, R5.reuse, R14, 0x3 ;  /* 0x0000000e05107211 */ /* 0x040fe400078a18ff */
[----:B------:R-:W-:Y:S02]  /*03f0*/  CS2R R18, SRZ ;  /* 0x0000000000127805 */ /* 0x000fe4000001ff00 */
[----:B------:R-:W-:Y:S01]  /*0400*/  CS2R R20, SRZ ;  /* 0x0000000000147805 */ /* 0x000fe2000001ff00 */
[----:B------:R0:W5:Y:S01]  /*0410*/  @!P1 LDG.E.64 R10, desc[UR10][R26.64] ;  /* 0x0000000a1a0a9981 */ /* 0x000162000c1e1b00 */
[----:B------:R-:W-:-:S03]  /*0420*/  LEA.HI.X R17, R5, R15, RZ, 0x3, P5 ;  /* 0x0000000f05117211 */ /* 0x000fc600028f1cff */
        /* <DEDUP_REMOVED lines=19> */
.L_x_3501:
        /* <DEDUP_REMOVED lines=8> */
.L_x_3502:
        /* <DEDUP_REMOVED lines=11> */
.L_x_3504:
[----:B------:R-:W0:Y:S08]  /*0690*/  MUFU.RCP R11, R4 ;  /* 0x00000004000b7308 */ /* 0x000e300000001000 */
[----:B------:R-:W1:Y:S01]  /*06a0*/  MUFU.RCP R10, R3 ;  /* 0x00000003000a7308 */ /* 0x000e620000001000 */
[----:B0-----:R-:W-:Y:S01]  /*06b0*/  FMUL.FTZ R12, R11, R12 ;  /* 0x0000000c0b0c7220 */ /* 0x001fe20000410000 */
[----:B-1----:R-:W-:Y:S01]  /*06c0*/  FMUL.FTZ R13, R10, R13 ;  /* 0x0000000d0a0d7220 */ /* 0x002fe20000410000 */
[----:B------:R-:W-:Y:S06]  /*06d0*/  BRA `(.L_x_3505) ;  /* 0x0000000000207947 */ /* 0x000fec0003800000 */
.L_x_3503:
        /* <DEDUP_REMOVED lines=8> */
.L_x_3505:
        /* <DEDUP_REMOVED lines=11> */
.L_x_3507:
[----:B------:R-:W0:Y:S08]  /*0810*/  MUFU.RCP R11, R4 ;  /* 0x00000004000b7308 */ /* 0x000e300000001000 */
[----:B------:R-:W1:Y:S01]  /*0820*/  MUFU.RCP R10, R3 ;  /* 0x00000003000a7308 */ /* 0x000e620000001000 */
[----:B0-----:R-:W-:Y:S01]  /*0830*/  FMUL.FTZ R18, R11, R18 ;  /* 0x000000120b127220 */ /* 0x001fe20000410000 */
[----:B-1----:R-:W-:Y:S01]  /*0840*/  FMUL.FTZ R19, R10, R19 ;  /* 0x000000130a137220 */ /* 0x002fe20000410000 */
[----:B------:R-:W-:Y:S06]  /*0850*/  BRA `(.L_x_3508) ;  /* 0x0000000000207947 */ /* 0x000fec0003800000 */
.L_x_3506:
        /* <DEDUP_REMOVED lines=8> */
.L_x_3508:
        /* <DEDUP_REMOVED lines=11> */
.L_x_3510:
[----:B------:R-:W0:Y:S08]  /*0990*/  MUFU.RCP R11, R4 ;  /* 0x00000004000b7308 */ /* 0x000e300000001000 */
[----:B------:R-:W1:Y:S01]  /*09a0*/  MUFU.RCP R10, R3 ;  /* 0x00000003000a7308 */ /* 0x000e620000001000 */
[----:B0-----:R-:W-:Y:S01]  /*09b0*/  FMUL.FTZ R20, R11, R20 ;  /* 0x000000140b147220 */ /* 0x001fe20000410000 */
[----:B-1----:R-:W-:Y:S01]  /*09c0*/  FMUL.FTZ R21, R10, R21 ;  /* 0x000000150a157220 */ /* 0x002fe20000410000 */
[----:B------:R-:W-:Y:S06]  /*09d0*/  BRA `(.L_x_3511) ;  /* 0x0000000000207947 */ /* 0x000fec0003800000 */
.L_x_3509:
        /* <DEDUP_REMOVED lines=8> */
.L_x_3511:
[----:B------:R0:W-:Y:S04]  /*0a60*/  @!P1 STG.E.64 desc[UR10][R26.64], R22 ;  /* 0x000000161a009986 */ /* 0x0001e8000c101b0a */
[----:B------:R0:W-:Y:S01]  /*0a70*/  @!P0 STG.E.64 desc[UR10][R8.64], R12 ;  /* 0x0000000c08008986 */ /* 0x0001e2000c101b0a */
[----:B------:R-:W-:-:S03]  /*0a80*/  LEA R2, P0, R5, R2, 0x2 ;  /* 0x0000000205027211 */ /* 0x000fc600078010ff */
[----:B------:R0:W-:Y:S01]  /*0a90*/  @!P4 STG.E.64 desc[UR10][R14.64], R18 ;  /* 0x000000120e00c986 */ /* 0x0001e2000c101b0a */
[----:B------:R-:W-:Y:S02]  /*0aa0*/  IADD3.X R0, PT, PT, RZ, R0, RZ, P0, !PT ;  /* 0x00000000ff007210 */ /* 0x000fe400007fe4ff */
[----:B------:R-:W-:Y:S01]  /*0ab0*/  ISETP.GE.U32.AND P0, PT, R2, UR5, PT ;  /* 0x0000000502007c0c */ /* 0x000fe2000bf06070 */
[----:B------:R0:W-:Y:S03]  /*0ac0*/  @!P3 STG.E.64 desc[UR10][R16.64], R20 ;  /* 0x000000141000b986 */ /* 0x0001e6000c101b0a */
[----:B------:R-:W-:-:S13]  /*0ad0*/  ISETP.GE.U32.AND.EX P0, PT, R0, UR8, PT, P0 ;  /* 0x0000000800007c0c */ /* 0x000fda000bf06100 */
[----:B0-----:R-:W-:Y:S05]  /*0ae0*/  @!P0 BRA `(.L_x_3512) ;  /* 0xfffffff400d48947 */ /* 0x001fea000383ffff */
[----:B------:R-:W-:Y:S05]  /*0af0*/  EXIT ;  /* 0x000000000000794d */ /* 0x000fea0003800000 */
.L_x_3500:
[----:B------:R-:W2:Y:S02]  /*0b00*/  S2R R0, SR_TID.X ;  /* 0x0000000000007919 */ /* 0x000ea40000002100 */
[----:B--2---:R-:W-:-:S03]  /*0b10*/  IMAD.WIDE.U32 R2, R0, 0x4, RZ ;  /* 0x0000000400027825 */ /* 0x004fc600078e00ff */
[----:B------:R-:W-:-:S04]  /*0b20*/  ISETP.GE.U32.AND P0, PT, R2, UR13, PT ;  /* 0x0000000d02007c0c */ /* 0x000fc8000bf06070 */
[----:B------:R-:W-:-:S13]  /*0b30*/  ISETP.GE.AND.EX P0, PT, R3, UR4, PT, P0 ;  /* 0x0000000403007c0c */ /* 0x000fda000bf06300 */
[----:B-1----:R-:W-:Y:S05]  /*0b40*/  @P0 EXIT ;  /* 0x000000000000094d */ /* 0x002fea0003800000 */
        /* <DEDUP_REMOVED lines=8> */
.L_x_3525:
[----:B-1----:R-:W-:-:S04]  /*0bd0*/  LEA R2, P1, R0, UR6, 0x5 ;  /* 0x0000000600027c11 */ /* 0x002fc8000f8228ff */
[----:B------:R-:W-:-:S05]  /*0be0*/  LEA.HI.X R3, R0, UR7, R5, 0x5, P1 ;  /* 0x0000000700037c11 */ /* 0x000fca00088f2c05 */
[----:B------:R1:W5:Y:S01]  /*0bf0*/  LDG.E.ENL2.256 R16, R12, desc[UR10][R2.64] ;  /* 0xfe00000a020c797e */ /* 0x0003620008121910 */
[----:B------:R-:W-:Y:S04]  /*0c00*/  BSSY.RECONVERGENT B0, `(.L_x_3513) ;  /* 0x0000018000007945 */ /* 0x000fe80003800200 */
[----:B------:R-:W-:Y:S05]  /*0c10*/  @!P3 BRA `(.L_x_3514) ;  /* 0x000000000038b947 */ /* 0x000fea0003800000 */
[----:B------:R-:W2:Y:S08]  /*0c20*/  @P0 MUFU.RCP R9, R4 ;  /* 0x0000000400090308 */ /* 0x000eb00000001000 */
[----:B------:R-:W3:Y:S01]  /*0c30*/  @P0 MUFU.RCP R10, R20 ;  /* 0x00000014000a0308 */ /* 0x000ee20000001000 */
[----:B--2--5:R-:W-:Y:S01]  /*0c40*/  @P0 FMUL.FTZ R8, R12, R9 ;  /* 0x000000090c080220 */ /* 0x024fe20000410000 */
[----:B---3--:R-:W-:Y:S01]  /*0c50*/  @P0 FMUL.FTZ R9, R13, R10 ;  /* 0x0000000a0d090220 */ /* 0x008fe20000410000 */
[----:B------:R-:W-:Y:S06]  /*0c60*/  @P0 BRA `(.L_x_3515) ;  /* 0x0000000000440947 */ /* 0x000fec0003800000 */
[----:B------:R-:W2:Y:S02]  /*0c70*/  MUFU.RCP R8, R6 ;  /* 0x0000000600087308 */ /* 0x000ea40000001000 */
[----:B--2---:R-:W-:-:S04]  /*0c80*/  FMUL.FTZ R9, R7, R8 ;  /* 0x0000000807097220 */ /* 0x004fc80000410000 */
[-C--:B------:R-:W-:Y:S01]  /*0c90*/  FFMA.FTZ R10, R7, R9.reuse, R6 ;  /* 0x00000009070a7223 */ /* 0x080fe20000010006 */
[-C--:B------:R-:W-:Y:S01]  /*0ca0*/  FFMA.FTZ R8, R13, R9.reuse, R12 ;  /* 0x000000090d087223 */ /* 0x080fe2000001000c */
[----:B------:R-:W-:-:S04]  /*0cb0*/  FFMA.FTZ R9, -R12, R9, R13 ;  /* 0x000000090c097223 */ /* 0x000fc8000001010d */
[----:B------:R-:W2:Y:S02]  /*0cc0*/  MUFU.RCP R10, R10 ;  /* 0x0000000a000a7308 */ /* 0x000ea40000001000 */
[-C--:B--2---:R-:W-:Y:S01]  /*0cd0*/  FMUL.FTZ R8, R8, R10.reuse ;  /* 0x0000000a08087220 */ /* 0x084fe20000410000 */
[----:B------:R-:W-:Y:S01]  /*0ce0*/  FMUL.FTZ R9, R9, R10 ;  /* 0x0000000a09097220 */ /* 0x000fe20000410000 */
[----:B------:R-:W-:Y:S06]  /*0cf0*/  BRA `(.L_x_3515) ;  /* 0x0000000000207947 */ /* 0x000fec0003800000 */
.L_x_3514:
[----:B------:R-:W2:Y:S02]  /*0d00*/  MUFU.RCP R9, R7 ;  /* 0x0000000700097308 */ /* 0x000ea40000001000 */
[----:B--2---:R-:W-:-:S04]  /*0d10*/  FMUL.FTZ R9, R6, R9 ;  /* 0x0000000906097220 */ /* 0x004fc80000410000 */
[-C--:B------:R-:W-:Y:S01]  /*0d20*/  FFMA.FTZ R10, R6, R9.reuse, R7 ;  /* 0x00000009060a7223 */ /* 0x080fe20000010007 */
[-C--:B-----5:R-:W-:Y:S01]  /*0d30*/  FFMA.FTZ R8, R12, R9.reuse, R13 ;  /* 0x000000090c087223 */ /* 0x0a0fe2000001000d */
[----:B------:R-:W-:-:S04]  /*0d40*/  FFMA.FTZ R9, R13, R9, -R12 ;  /* 0x000000090d097223 */ /* 0x000fc8000001080c */
[----:B------:R-:W2:Y:S02]  /*0d50*/  MUFU.RCP R10, R10 ;  /* 0x0000000a000a7308 */ /* 0x000ea40000001000 */
[-C--:B--2---:R-:W-:Y:S01]  /*0d60*/  FMUL.FTZ R8, R8, R10.reuse ;  /* 0x0000000a08087220 */ /* 0x084fe20000410000 */
[----:B------:R-:W-:-:S07]  /*0d70*/  FMUL.FTZ R9, R9, R10 ;  /* 0x0000000a09097220 */ /* 0x000fce0000410000 */
.L_x_3515:
[----:B0-----:R-:W-:Y:S05]  /*0d80*/  BSYNC.RECONVERGENT B0 ;  /* 0x0000000000007941 */ /* 0x001fea0003800200 */
.L_x_3513:
        /* <DEDUP_REMOVED lines=12> */
.L_x_3517:
[----:B------:R-:W0:Y:S08]  /*0e50*/  MUFU.RCP R11, R4 ;  /* 0x00000004000b7308 */ /* 0x000e300000001000 */
[----:B------:R-:W2:Y:S01]  /*0e60*/  MUFU.RCP R12, R20 ;  /* 0x00000014000c7308 */ /* 0x000ea20000001000 */
[----:B0-----:R-:W-:Y:S01]  /*0e70*/  FMUL.FTZ R10, R14, R11 ;  /* 0x0000000b0e0a7220 */ /* 0x001fe20000410000 */
[----:B--2---:R-:W-:Y:S01]  /*0e80*/  FMUL.FTZ R11, R15, R12 ;  /* 0x0000000c0f0b7220 */ /* 0x004fe20000410000 */
[----:B------:R-:W-:Y:S06]  /*0e90*/  BRA `(.L_x_3518) ;  /* 0x0000000000207947 */ /* 0x000fec0003800000 */
.L_x_3516:
        /* <DEDUP_REMOVED lines=8> */
.L_x_3518:
        /* <DEDUP_REMOVED lines=11> */
.L_x_3520:
[----:B------:R-:W0:Y:S08]  /*0fd0*/  MUFU.RCP R13, R4 ;  /* 0x00000004000d7308 */ /* 0x000e300000001000 */
[----:B------:R-:W2:Y:S01]  /*0fe0*/  MUFU.RCP R12, R20 ;  /* 0x00000014000c7308 */ /* 0x000ea20000001000 */
[----:B0-----:R-:W-:Y:S01]  /*0ff0*/  FMUL.FTZ R16, R16, R13 ;  /* 0x0000000d10107220 */ /* 0x001fe20000410000 */
[----:B--2---:R-:W-:Y:S01]  /*1000*/  FMUL.FTZ R17, R17, R12 ;  /* 0x0000000c11117220 */ /* 0x004fe20000410000 */
[----:B------:R-:W-:Y:S06]  /*1010*/  BRA `(.L_x_3521) ;  /* 0x0000000000207947 */ /* 0x000fec0003800000 */
.L_x_3519:
        /* <DEDUP_REMOVED lines=8> */
.L_x_3521:
        /* <DEDUP_REMOVED lines=11> */
.L_x_3523:
[----:B------:R-:W0:Y:S08]  /*1150*/  MUFU.RCP R13, R4 ;  /* 0x00000004000d7308 */ /* 0x000e300000001000 */
[----:B------:R-:W2:Y:S01]  /*1160*/  MUFU.RCP R12, R20 ;  /* 0x00000014000c7308 */ /* 0x000ea20000001000 */
[----:B0-----:R-:W-:Y:S01]  /*1170*/  FMUL.FTZ R18, R18, R13 ;  /* 0x0000000d12127220 */ /* 0x001fe20000410000 */
[----:B--2---:R-:W-:Y:S01]  /*1180*/  FMUL.FTZ R19, R19, R12 ;  /* 0x0000000c13137220 */ /* 0x004fe20000410000 */
[----:B------:R-:W-:Y:S06]  /*1190*/  BRA `(.L_x_3524) ;  /* 0x0000000000207947 */ /* 0x000fec0003800000 */
.L_x_3522:
        /* <DEDUP_REMOVED lines=8> */
.L_x_3524:
[----:B------:R-:W-:Y:S01]  /*1220*/  IADD3 R0, P1, PT, R0, UR5, RZ ;  /* 0x0000000500007c10 */ /* 0x000fe2000ff3e0ff */
[----:B------:R2:W-:Y:S03]  /*1230*/  STG.E.ENL2.256 desc[UR10][R2.64], R8, R16 ;  /* 0xf80000080210797f */ /* 0x0005e6000f12180a */
[----:B------:R-:W-:Y:S02]  /*1240*/  SHF.L.U32 R12, R0, 0x2, RZ ;  /* 0x00000002000c7819 */ /* 0x000fe400000006ff */
[----:B------:R-:W-:Y:S02]  /*1250*/  IADD3.X R5, PT, PT, RZ, R5, RZ, P1, !PT ;  /* 0x00000005ff057210 */ /* 0x000fe40000ffe4ff */
[----:B------:R-:W-:Y:S02]  /*1260*/  ISETP.LT.U32.AND P2, PT, R12, UR13, PT ;  /* 0x0000000d0c007c0c */ /* 0x000fe4000bf41070 */
[----:B------:R-:W-:-:S02]  /*1270*/  LOP3.LUT P1, RZ, R0, 0xffffc000, RZ, 0xc0, !PT ;  /* 0xffffc00000ff7812 */ /* 0x000fc4000782c0ff */
[----:B------:R-:W-:Y:S02]  /*1280*/  SHF.L.U64.HI R12, R0, 0x2, R5 ;  /* 0x00000002000c7819 */ /* 0x000fe40000010205 */
[----:B------:R-:W-:Y:S02]  /*1290*/  LOP3.LUT P1, RZ, R5, 0x3fffffff, RZ, 0xc0, P1 ;  /* 0x3fffffff05ff7812 */ /* 0x000fe4000082c0ff */
[----:B------:R-:W-:-:S13]  /*12a0*/  ISETP.LT.AND.EX P2, PT, R12, UR4, PT, P2 ;  /* 0x000000040c007c0c */ /* 0x000fda000bf41320 */
[----:B--2---:R-:W-:Y:S05]  /*12b0*/  @!P1 BRA P2, `(.L_x_3525) ;  /* 0xfffffff800449947 */ /* 0x004fea000103ffff */
[----:B------:R-:W-:Y:S05]  /*12c0*/  EXIT ;  /* 0x000000000000794d */ /* 0x000fea0003800000 */
.L_x_3526:
        /* <DEDUP_REMOVED lines=11> */
.L_x_4325:


//--------------------- .text._ZN2at6native61_GLOBAL__N__44eb8e94_28_ForeachBinaryOpScalarList_cu_dda10a6925multi_tensor_apply_kernelINS1_28TensorListScalarListMetadataIN3c107complexIdEELi1EEENS1_25BinaryOpScalarListFunctorIS6_Li1ELi1ELi0EEEJSt7dividesIS6_EEEEvT_T0_DpT1_ --------------------------
	.section	.text._ZN2at6native61_GLOBAL__N__44eb8e94_28_ForeachBinaryOpScalarList_cu_dda10a6925multi_tensor_apply_kernelINS1_28TensorListScalarListMetadataIN3c107complexIdEELi1EEENS1_25BinaryOpScalarListFunctorIS6_Li1ELi1ELi0EEEJSt7dividesIS6_EEEEvT_T0_DpT1_,"ax",@progbits
	.align	128
.text._ZN2at6native61_GLOBAL__N__44eb8e94_28_ForeachBinaryOpScalarList_cu_dda10a6925multi_tensor_apply_kernelINS1_28TensorListScalarListMetadataIN3c107complexIdEELi1EEENS1_25BinaryOpScalarListFunctorIS6_Li1ELi1ELi0EEEJSt7dividesIS6_EEEEvT_T0_DpT1_:
        .type           _ZN2at6native61_GLOBAL__N__44eb8e94_28_ForeachBinaryOpScalarList_cu_dda10a6925multi_tensor_apply_kernelINS1_28TensorListScalarListMetadataIN3c107complexIdEELi1EEENS1_25BinaryOpScalarListFunctorIS6_Li1ELi1ELi0EEEJSt7dividesIS6_EEEEvT_T0_DpT1_,@function
        .size           _ZN2at6native61_GLOBAL__N__44eb8e94_28_ForeachBinaryOpScalarList_cu_dda10a6925multi_tensor_apply_kernelINS1_28TensorListScalarListMetadataIN3c107complexIdEELi1EEENS1_25BinaryOpScalarListFunctorIS6_Li1ELi1ELi0EEEJSt7dividesIS6_EEEEvT_T0_DpT1_,(.L_x_4326 - _ZN2at6native61_GLOBAL__N__44eb8e94_28_ForeachBinaryOpScalarList_cu_dda10a6925multi_tensor_apply_kernelINS1_28TensorListScalarListMetadataIN3c107complexIdEELi1EEENS1_25BinaryOpScalarListFunctorIS6_Li1ELi1ELi0EEEJSt7dividesIS6_EEEEvT_T0_DpT1_)
        .other          _ZN2at6native61_GLOBAL__N__44eb8e94_28_ForeachBinaryOpScalarList_cu_dda10a6925multi_tensor_apply_kernelINS1_28TensorListScalarListMetadataIN3c107complexIdEELi1EEENS1_25BinaryOpScalarListFunctorIS6_Li1ELi1ELi0EEEJSt7dividesIS6_EEEEvT_T0_DpT1_,@"STO_CUDA_ENTRY STV_DEFAULT"
_ZN2at6native61_GLOBAL__N__44eb8e94_28_ForeachBinaryOpScalarList_cu_dda10a6925multi_tensor_apply_kernelINS1_28TensorListScalarListMetadataIN3c107complexIdEELi1EEENS1_25BinaryOpScalarListFunctorIS6_Li1ELi1ELi0EEEJSt7dividesIS6_EEEEvT_T0_DpT1_:
        /* <DEDUP_REMOVED lines=9> */
[----:B------:R-:W-:Y:S02]  /*0090*/  UIADD3 UR9, UPT, UPT, UR9, UR9, URZ ;  /* 0x0000000909097290 */ /* 0x000fe4000fffe0ff */
[----:B--2---:R-:W-:Y:S02]  /*00a0*/  UIMAD.WIDE UR10, UR8, 0x10000, URZ ;  /* 0x00010000080a78a5 */ /* 0x004fe4000f8e02ff */
[----:B0-----:R-:W-:-:S08]  /*00b0*/  UIMAD.WIDE UR6, UR8, 0x100000, UR6 ;  /* 0x00100000080678a5 */ /* 0x001fd0000f8e0206 */
[----:B------:R-:W0:Y:S01]  /*00c0*/  LDCU.64 UR12, c[0x0][UR9+0x800] ;  /* 0x00010000090c77ac */ /* 0x000e220008000a00 */
        /* <DEDUP_REMOVED lines=49> */
[----:B------:R-:W-:Y:S05]  /*03e0*/  CALL.REL.NOINC `($__internal_89_$__cuda_sm20_div_rn_f64_full) ;  /* 0x0000003800607944 */ /* 0x000fea0003c00000 */
[----:B------:R-:W-:Y:S01]  /*03f0*/  IMAD.MOV.U32 R38, RZ, RZ, R2 ;  /* 0x000000ffff267224 */ /* 0x000fe200078e0002 */
[----:B------:R-:W-:-:S07]  /*0400*/  MOV R39, R3 ;  /* 0x0000000300277202 */ /* 0x000fce0000000f00 */
.L_x_3528:
        /* <DEDUP_REMOVED lines=16> */
[----:B------:R-:W-:Y:S05]  /*0510*/  CALL.REL.NOINC `($__internal_88_$__cuda_sm20_dblrcp_rn_slowpath_v3) ;  /* 0x0000003400607944 */ /* 0x000fea0003c00000 */
[----:B------:R-:W-:Y:S02]  /*0520*/  IMAD.MOV.U32 R36, RZ, RZ, R32 ;  /* 0x000000ffff247224 */ /* 0x000fe400078e0020 */
[----:B------:R-:W-:-:S07]  /*0530*/  IMAD.MOV.U32 R37, RZ, RZ, R33 ;  /* 0x000000ffff257224 */ /* 0x000fce00078e0021 */
.L_x_3530:
[----:B------:R-:W-:Y:S05]  /*0540*/  BSYNC.RECONVERGENT B0 ;  /* 0x0000000000007941 */ /* 0x000fea0003800200 */
.L_x_3529:
        /* <DEDUP_REMOVED lines=32> */
[----:B------:R-:W-:Y:S05]  /*0750*/  CALL.REL.NOINC `($__internal_89_$__cuda_sm20_div_rn_f64_full) ;  /* 0x0000003400847944 */ /* 0x000fea0003c00000 */
[----:B------:R-:W-:Y:S02]  /*0760*/  IMAD.MOV.U32 R34, RZ, RZ, R2 ;  /* 0x000000ffff227224 */ /* 0x000fe400078e0002 */
[----:B------:R-:W-:-:S07]  /*0770*/  IMAD.MOV.U32 R35, RZ, RZ, R3 ;  /* 0x000000ffff237224 */ /* 0x000fce00078e0003 */
.L_x_3531:
        /* <DEDUP_REMOVED lines=16> */
[----:B------:R-:W-:Y:S05]  /*0880*/  CALL.REL.NOINC `($__internal_88_$__cuda_sm20_dblrcp_rn_slowpath_v3) ;  /* 0x0000003000847944 */ /* 0x000fea0003c00000 */
.L_x_3533:
[----:B------:R-:W-:Y:S05]  /*0890*/  BSYNC.RECONVERGENT B0 ;  /* 0x0000000000007941 */ /* 0x000fea0003800200 */
.L_x_3532:
[----:B------:R-:W0:Y:S01]  /*08a0*/  S2R R28, SR_TID.X ;  /* 0x00000000001c7919 */ /* 0x000e220000002100 */
[----:B------:R-:W1:Y:S01]  /*08b0*/  LDCU UR10, c[0x0][0x360] ;  /* 0x00006c00ff0a77ac */ /* 0x000e620008000800 */
[----:B------:R-:W-:Y:S01]  /*08c0*/  UMOV UR4, URZ ;  /* 0x000000ff00047c82 */ /* 0x000fe20008000000 */
[----:B------:R-:W-:-:S05]  /*08d0*/  UMOV UR5, URZ ;  /* 0x000000ff00057c82 */ /* 0x000fca0008000000 */
.L_x_3561:
[----:B0-----:R-:W-:Y:S01]  /*08e0*/  IADD3 R4, P1, PT, R28, UR4, RZ ;  /* 0x000000041c047c10 */ /* 0x001fe2000ff3e0ff */
[----:B-1----:R-:W-:Y:S01]  /*08f0*/  IMAD.U32 R21, RZ, RZ, UR10 ;  /* 0x0000000aff157e24 */ /* 0x002fe2000f8e00ff */
[----:B------:R-:W-:Y:S02]  /*0900*/  MOV R7, UR10 ;  /* 0x0000000a00077c02 */ /* 0x000fe40008000f00 */
[----:B------:R-:W-:Y:S02]  /*0910*/  CS2R R18, SRZ ;  /* 0x0000000000127805 */ /* 0x000fe4000001ff00 */
[----:B------:R-:W-:Y:S01]  /*0920*/  IADD3 R6, P2, PT, R4, UR10, RZ ;  /* 0x0000000a04067c10 */ /* 0x000fe2000ff5e0ff */
[----:B------:R-:W-:Y:S01]  /*0930*/  IMAD.X R9, RZ, RZ, UR5, P1 ;  /* 0x00000005ff097e24 */ /* 0x000fe200088e06ff */
[----:B------:R-:W-:Y:S02]  /*0940*/  CS2R R16, SRZ ;  /* 0x0000000000107805 */ /* 0x000fe4000001ff00 */
[----:B------:R-:W-:-:S02]  /*0950*/  CS2R R26, SRZ ;  /* 0x00000000001a7805 */ /* 0x000fc4000001ff00 */
[----:B------:R-:W-:Y:S02]  /*0960*/  IADD3 R0, P3, PT, R6, UR10, RZ ;  /* 0x0000000a06007c10 */ /* 0x000fe4000ff7e0ff */
[----:B------:R-:W-:Y:S02]  /*0970*/  CS2R R24, SRZ ;  /* 0x0000000000187805 */ /* 0x000fe4000001ff00 */
[----:B------:R-:W-:Y:S02]  /*0980*/  IADD3.X R8, PT, PT, RZ, R9, RZ, P2, !PT ;  /* 0x00000009ff087210 */ /* 0x000fe400017fe4ff */
[----:B------:R-:W-:Y:S02]  /*0990*/  CS2R R14, SRZ ;  /* 0x00000000000e7805 */ /* 0x000fe4000001ff00 */
[----:B------:R-:W-:Y:S02]  /*09a0*/  ISETP.GE.U32.AND P1, PT, R0, UR11, PT ;  /* 0x0000000b00007c0c */ /* 0x000fe4000bf26070 */
[----:B------:R-:W-:-:S02]  /*09b0*/  CS2R R12, SRZ ;  /* 0x00000000000c7805 */ /* 0x000fc4000001ff00 */
[----:B------:R-:W-:Y:S01]  /*09c0*/  IADD3 R0, P4, PT, R0, UR10, RZ ;  /* 0x0000000a00007c10 */ /* 0x000fe2000ff9e0ff */
[----:B------:R-:W-:Y:S01]  /*09d0*/  IMAD.X R3, RZ, RZ, R8, P3 ;  /* 0x000000ffff037224 */ /* 0x000fe200018e0608 */
[----:B------:R-:W-:Y:S01]  /*09e0*/  LEA R2, P3, R4, UR6, 0x4 ;  /* 0x0000000604027c11 */ /* 0x000fe2000f8620ff */
[----:B------:R-:W-:Y:S01]  /*09f0*/  IMAD.U32 R5, RZ, RZ, UR10 ;  /* 0x0000000aff057e24 */ /* 0x000fe2000f8e00ff */
[----:B------:R-:W-:Y:S01]  /*0a00*/  ISETP.GE.U32.AND P2, PT, R0, UR11, PT ;  /* 0x0000000b00007c0c */ /* 0x000fe2000bf46070 */
[----:B------:R-:W-:Y:S01]  /*0a10*/  IMAD.X R0, RZ, RZ, R3, P4 ;  /* 0x000000ffff007224 */ /* 0x000fe200020e0603 */
[----:B------:R-:W-:Y:S02]  /*0a20*/  ISETP.GE.U32.AND.EX P1, PT, R3, UR16, PT, P1 ;  /* 0x0000001003007c0c */ /* 0x000fe4000bf26110 */
[C---:B------:R-:W-:Y:S02]  /*0a30*/  LEA.HI.X R3, R4.reuse, UR7, R9, 0x4, P3 ;  /* 0x0000000704037c11 */ /* 0x040fe400098f2409 */
[----:B------:R-:W-:-:S02]  /*0a40*/  ISETP.GE.U32.AND P3, PT, R4, UR11, PT ;  /* 0x0000000b04007c0c */ /* 0x000fc4000bf66070 */
[----:B------:R-:W-:Y:S01]  /*0a50*/  ISETP.GE.U32.AND P4, PT, R6, UR11, PT ;  /* 0x0000000b06007c0c */ /* 0x000fe2000bf86070 */
[----:B------:R-:W-:Y:S01]  /*0a60*/  IMAD.WIDE.U32 R20, R21, 0x10, R2 ;  /* 0x0000001015147825 */ /* 0x000fe200078e0002 */
[----:B------:R-:W-:Y:S02]  /*0a70*/  ISETP.GE.U32.AND.EX P2, PT, R0, UR16, PT, P2 ;  /* 0x0000001000007c0c */ /* 0x000fe4000bf46120 */
[----:B------:R-:W-:Y:S01]  /*0a80*/  ISETP.GE.U32.AND.EX P3, PT, R9, UR16, PT, P3 ;  /* 0x0000001009007c0c */ /* 0x000fe2000bf66130 */
[----:B------:R-:W-:Y:S01]  /*0a90*/  IMAD.U32 R0, RZ, RZ, UR10 ;  /* 0x0000000aff007e24 */ /* 0x000fe2000f8e00ff */
[----:B------:R-:W-:Y:S01]  /*0aa0*/  ISETP.GE.U32.AND.EX P4, PT, R8, UR16, PT, P4 ;  /* 0x0000001008007c0c */ /* 0x000fe2000bf86140 */
[----:B------:R-:W-:Y:S01]  /*0ab0*/  @!P1 IMAD.SHL.U32 R7, R7, 0x10, RZ ;  /* 0x0000001007079824 */ /* 0x000fe200078e00ff */
[----:B------:R-:W-:Y:S02]  /*0ac0*/  MOV R11, UR10 ;  /* 0x0000000a000b7c02 */ /* 0x000fe40008000f00 */
[----:B------:R-:W-:-:S02]  /*0ad0*/  CS2R R8, SRZ ;  /* 0x0000000000087805 */ /* 0x000fc4000001ff00 */
[----:B------:R-:W-:Y:S02]  /*0ae0*/  @!P1 IADD3 R6, P5, P6, R7, R2, R7 ;  /* 0x0000000207069210 */ /* 0x000fe40007ebe007 */
[----:B------:R-:W-:Y:S01]  /*0af0*/  @!P1 SHF.R.U32.HI R7, RZ, 0x1c, R0 ;  /* 0x0000001cff079819 */ /* 0x000fe20000011600 */
[----:B------:R-:W-:Y:S02]  /*0b00*/  @!P2 IMAD.WIDE.U32 R4, R5, 0x10, R20 ;  /* 0x000000100504a825 */ /* 0x000fe400078e0014 */
[----:B------:R0:W5:Y:S01]  /*0b10*/  @!P3 LDG.E.128 R16, desc[UR14][R2.64] ;  /* 0x0000000e0210b981 */ /* 0x000162000c1e1d00 */
[----:B------:R-:W-:-:S03]  /*0b20*/  @!P1 IADD3.X R7, PT, PT, R7, R3, R7, P5, P6 ;  /* 0x0000000307079210 */ /* 0x000fc60002fec407 */
[----:B------:R0:W5:Y:S01]  /*0b30*/  @!P4 LDG.E.128 R24, desc[UR14][R20.64] ;  /* 0x0000000e1418c981 */ /* 0x000162000c1e1d00 */
[----:B------:R-:W-:Y:S01]  /*0b40*/  @!P2 IMAD.WIDE.U32 R4, R11, 0x10, R4 ;  /* 0x000000100b04a825 */ /* 0x000fe200078e0004 */
[----:B------:R-:W-:Y:S02]  /*0b50*/  CS2R R10, SRZ ;  /* 0x00000000000a7805 */ /* 0x000fe4000001ff00 */
[----:B------:R0:W5:Y:S01]  /*0b60*/  @!P1 LDG.E.128 R12, desc[UR14][R6.64] ;  /* 0x0000000e060c9981 */ /* 0x000162000c1e1d00 */
[----:B------:R-:W-:Y:S02]  /*0b70*/  IMAD.U32 R22, RZ, RZ, UR12 ;  /* 0x0000000cff167e24 */ /* 0x000fe4000f8e00ff */
[----:B------:R-:W-:Y:S01]  /*0b80*/  IMAD.U32 R23, RZ, RZ, UR13 ;  /* 0x0000000dff177e24 */ /* 0x000fe2000f8e00ff */
[----:B------:R0:W5:Y:S05]  /*0b90*/  @!P2 LDG.E.128 R8, desc[UR14][R4.64] ;  /* 0x0000000e0408a981 */ /* 0x00016a000c1e1d00 */
        /* <DEDUP_REMOVED lines=29> */
[----:B------:R-:W-:Y:S05]  /*0d70*/  CALL.REL.NOINC `($__internal_89_$__cuda_sm20_div_rn_f64_full) ;  /* 0x0000002c00fc7944 */ /* 0x000fea0003c00000 */
.L_x_3537:
[----:B------:R-:W-:Y:S05]  /*0d80*/  BSYNC.RECONVERGENT B1 ;  /* 0x0000000000017941 */ /* 0x000fea0003800200 */
.L_x_3536:
        /* <DEDUP_REMOVED lines=27> */
[----:B------:R-:W-:Y:S05]  /*0f40*/  CALL.REL.NOINC `($__internal_89_$__cuda_sm20_div_rn_f64_full) ;  /* 0x0000002c00887944 */ /* 0x000fea0003c00000 */
[----:B------:R-:W-:Y:S01]  /*0f50*/  IMAD.MOV.U32 R4, RZ, RZ, R2 ;  /* 0x000000ffff047224 */ /* 0x000fe200078e0002 */
[----:B------:R-:W-:-:S07]  /*0f60*/  MOV R5, R3 ;  /* 0x0000000300057202 */ /* 0x000fce0000000f00 */
.L_x_3539:
[----:B------:R-:W-:Y:S05]  /*0f70*/  BSYNC.RECONVERGENT B1 ;  /* 0x0000000000017941 */ /* 0x000fea0003800200 */
.L_x_3538:
[----:B------:R-:W-:Y:S02]  /*0f80*/  IMAD.MOV.U32 R18, RZ, RZ, R4 ;  /* 0x000000ffff127224 */ /* 0x000fe400078e0004 */
[----:B------:R-:W-:Y:S01]  /*0f90*/  IMAD.MOV.U32 R19, RZ, RZ, R5 ;  /* 0x000000ffff137224 */ /* 0x000fe200078e0005 */
[----:B------:R-:W-:Y:S06]  /*0fa0*/  BRA `(.L_x_3540) ;  /* 0x0000000000247947 */ /* 0x000fec0003800000 */
.L_x_3535:
[-C--:B-----5:R-:W-:Y:S02]  /*0fb0*/  DFMA R2, R18, R38.reuse, R16 ;  /* 0x000000261202722b */ /* 0x0a0fe40000000010 */
[----:B------:R-:W-:-:S06]  /*0fc0*/  DFMA R18, R16, -R38, R18 ;  /* 0x800000261012722b */ /* 0x000fcc0000000012 */
[-C--:B------:R-:W-:Y:S02]  /*0fd0*/  DMUL R16, R2, R36.reuse ;  /* 0x0000002402107228 */ /* 0x080fe40000000000 */
[----:B------:R-:W-:Y:S01]  /*0fe0*/  DMUL R18, R18, R36 ;  /* 0x0000002412127228 */ /* 0x000fe20000000000 */
[----:B------:R-:W-:Y:S10]  /*0ff0*/  BRA `(.L_x_3540) ;  /* 0x0000000000107947 */ /* 0x000ff40003800000 */
.L_x_3534:
[-C--:B-----5:R-:W-:Y:S02]  /*1000*/  DFMA R2, R16, R34.reuse, R18 ;  /* 0x000000221002722b */ /* 0x0a0fe40000000012 */
[----:B------:R-:W-:-:S06]  /*1010*/  DFMA R18, R18, R34, -R16 ;  /* 0x000000221212722b */ /* 0x000fcc0000000810 */
[-C--:B------:R-:W-:Y:S02]  /*1020*/  DMUL R16, R2, R32.reuse ;  /* 0x0000002002107228 */ /* 0x080fe40000000000 */
[----:B------:R-:W-:-:S11]  /*1030*/  DMUL R18, R18, R32 ;  /* 0x0000002012127228 */ /* 0x000fd60000000000 */
.L_x_3540:
        /* <DEDUP_REMOVED lines=32> */
.L_x_3544:
[----:B------:R-:W-:Y:S05]  /*1240*/  BSYNC.RECONVERGENT B1 ;  /* 0x0000000000017941 */ /* 0x000fea0003800200 */
.L_x_3543:
        /* <DEDUP_REMOVED lines=30> */
.L_x_3546:
[----:B------:R-:W-:Y:S05]  /*1430*/  BSYNC.RECONVERGENT B1 ;  /* 0x0000000000017941 */ /* 0x000fea0003800200 */
.L_x_3545:
[----:B------:R-:W-:Y:S05]  /*1440*/  BRA `(.L_x_3542) ;  /* 0x0000000000107947 */ /* 0x000fea0003800000 */
.L_x_3541:
[-C--:B------:R-:W-:Y:S02]  /*1450*/  DFMA R20, R24, R34.reuse, R26 ;  /* 0x000000221814722b */ /* 0x080fe4000000001a */
[----:B------:R-:W-:-:S06]  /*1460*/  DFMA R22, R26, R34, -R24 ;  /* 0x000000221a16722b */ /* 0x000fcc0000000818 */
[-C--:B------:R-:W-:Y:S02]  /*1470*/  DMUL R20, R20, R32.reuse ;  /* 0x0000002014147228 */ /* 0x080fe40000000000 */
[----:B------:R-:W-:-:S11]  /*1480*/  DMUL R22, R22, R32 ;  /* 0x0000002016167228 */ /* 0x000fd60000000000 */
.L_x_3542:
        /* <DEDUP_REMOVED lines=32> */
.L_x_3550:
[----:B------:R-:W-:Y:S05]  /*1690*/  BSYNC.RECONVERGENT B1 ;  /* 0x0000000000017941 */ /* 0x000fea0003800200 */
.L_x_3549:
        /* <DEDUP_REMOVED lines=28> */
[----:B------:R-:W-:Y:S02]  /*1860*/  IMAD.MOV.U32 R26, RZ, RZ, R2 ;  /* 0x000000ffff1a7224 */ /* 0x000fe400078e0002 */
[----:B------:R-:W-:-:S07]  /*1870*/  IMAD.MOV.U32 R27, RZ, RZ, R3 ;  /* 0x000000ffff1b7224 */ /* 0x000fce00078e0003 */
.L_x_3552:
[----:B------:R-:W-:Y:S05]  /*1880*/  BSYNC.RECONVERGENT B1 ;  /* 0x0000000000017941 */ /* 0x000fea0003800200 */
.L_x_3551:
[----:B------:R-:W-:Y:S05]  /*1890*/  BRA `(.L_x_3548) ;  /* 0x0000000000107947 */ /* 0x000fea0003800000 */
.L_x_3547:
[-C--:B------:R-:W-:Y:S02]  /*18a0*/  DFMA R24, R12, R34.reuse, R14 ;  /* 0x000000220c18722b */ /* 0x080fe4000000000e */
[----:B------:R-:W-:-:S06]  /*18b0*/  DFMA R12, R14, R34, -R12 ;  /* 0x000000220e0c722b */ /* 0x000fcc000000080c */
[-C--:B------:R-:W-:Y:S02]  /*18c0*/  DMUL R24, R24, R32.reuse ;  /* 0x0000002018187228 */ /* 0x080fe40000000000 */
[----:B------:R-:W-:-:S11]  /*18d0*/  DMUL R26, R12, R32 ;  /* 0x000000200c1a7228 */ /* 0x000fd60000000000 */
.L_x_3548:
        /* <DEDUP_REMOVED lines=32> */
.L_x_3556:
[----:B------:R-:W-:Y:S05]  /*1ae0*/  BSYNC.RECONVERGENT B1 ;  /* 0x0000000000017941 */ /* 0x000fea0003800200 */
.L_x_3555:
[----:B------:R-:W-:Y:S01]  /*1af0*/  DADD R6, -RZ, |UR8| ;  /* 0x40000008ff067e29 */ /* 0x000fe20008000100 */
[----:B------:R-:W-:Y:S01]  /*1b00*/  MOV R8, UR8 ;  /* 0x0000000800087c02 */ /* 0x000fe20008000f00 */
[----:B------:R-:W-:Y:S01]  /*1b10*/  IMAD.U32 R9, RZ, RZ, UR9 ;  /* 0x00000009ff097e24 */ /* 0x000fe2000f8e00ff */
[----:B------:R-:W-:Y:S01]  /*1b20*/  FSETP.GEU.AND P3, PT, |R11|, 6.5827683646048100446e-37, PT ;  /* 0x036000000b00780b */ /* 0x000fe20003f6e200 */
[----:B------:R-:W-:Y:S01]  /*1b30*/  IMAD.MOV.U32 R4, RZ, RZ, 0x1 ;  /* 0x00000001ff047424 */ /* 0x000fe200078e00ff */
[----:B------:R-:W-:Y:S01]  /*1b40*/  BSSY.RECONVERGENT B1, `(.L_x_3557) ;  /* 0x0000019000017945 */ /* 0x000fe20003800200 */
[----:B------:R-:W0:Y:S01]  /*1b50*/  MUFU.RCP64H R5, R7 ;  /* 0x0000000700057308 */ /* 0x000e220000001800 */
[----:B------:R-:W-:Y:S02]  /*1b60*/  IMAD.MOV.U32 R12, RZ, RZ, R2 ;  /* 0x000000ffff0c7224 */ /* 0x000fe400078e0002 */
[----:B------:R-:W-:Y:S01]  /*1b70*/  IMAD.MOV.U32 R13, RZ, RZ, R3 ;  /* 0x000000ffff0d7224 */ /* 0x000fe200078e0003 */
        /* <DEDUP_REMOVED lines=21> */
.L_x_3558:
[----:B------:R-:W-:Y:S05]  /*1cd0*/  BSYNC.RECONVERGENT B1 ;  /* 0x0000000000017941 */ /* 0x000fea0003800200 */
.L_x_3557:
[----:B------:R-:W-:Y:S05]  /*1ce0*/  BRA `(.L_x_3554) ;  /* 0x0000000000107947 */ /* 0x000fea0003800000 */
.L_x_3553:
[-C--:B------:R-:W-:Y:S02]  /*1cf0*/  DFMA R12, R8, R34.reuse, R10 ;  /* 0x00000022080c722b */ /* 0x080fe4000000000a */
[----:B------:R-:W-:-:S06]  /*1d00*/  DFMA R8, R10, R34, -R8 ;  /* 0x000000220a08722b */ /* 0x000fcc0000000808 */
[-C--:B------:R-:W-:Y:S02]  /*1d10*/  DMUL R12, R12, R32.reuse ;  /* 0x000000200c0c7228 */ /* 0x080fe40000000000 */
[----:B------:R-:W-:-:S11]  /*1d20*/  DMUL R14, R8, R32 ;  /* 0x00000020080e7228 */ /* 0x000fd60000000000 */
.L_x_3554:
[----:B------:R-:W-:Y:S01]  /*1d30*/  IMAD.U32 R3, RZ, RZ, UR10 ;  /* 0x0000000aff037e24 */ /* 0x000fe2000f8e00ff */
[----:B------:R-:W-:Y:S01]  /*1d40*/  IADD3 R9, P3, PT, R28, UR4, RZ ;  /* 0x000000041c097c10 */ /* 0x000fe2000ff7e0ff */
[----:B------:R-:W-:Y:S01]  /*1d50*/  IMAD.U32 R7, RZ, RZ, UR10 ;  /* 0x0000000aff077e24 */ /* 0x000fe2000f8e00ff */
[----:B------:R-:W-:Y:S01]  /*1d60*/  MOV R11, UR10 ;  /* 0x0000000a000b7c02 */ /* 0x000fe20008000f00 */
[----:B------:R-:W-:Y:S01]  /*1d70*/  IMAD.U32 R8, RZ, RZ, UR10 ;  /* 0x0000000aff087e24 */ /* 0x000fe2000f8e00ff */
[----:B------:R-:W-:Y:S01]  /*1d80*/  IADD3 R0, P4, P5, R3, UR4, R28 ;  /* 0x0000000403007c10 */ /* 0x000fe2000fd9e01c */
[----:B------:R-:W-:Y:S01]  /*1d90*/  IMAD.X R10, RZ, RZ, UR5, P3 ;  /* 0x00000005ff0a7e24 */ /* 0x000fe200098e06ff */
[----:B------:R-:W-:Y:S01]  /*1da0*/  ISETP.GE.U32.AND P2, PT, R9, UR11, PT ;  /* 0x0000000b09007c0c */ /* 0x000fe2000bf46070 */
[----:B------:R-:W-:Y:S01]  /*1db0*/  @!P1 IMAD.SHL.U32 R7, R7, 0x10, RZ ;  /* 0x0000001007079824 */ /* 0x000fe200078e00ff */
[----:B------:R-:W-:Y:S01]  /*1dc0*/  ISETP.GE.U32.AND P3, PT, R0, UR11, PT ;  /* 0x0000000b00007c0c */ /* 0x000fe2000bf66070 */
[----:B------:R-:W-:Y:S01]  /*1dd0*/  BSSY.RECONVERGENT B0, `(.L_x_3559) ;  /* 0x0000025000007945 */ /* 0x000fe20003800200 */
[----:B------:R-:W-:-:S02]  /*1de0*/  IADD3.X R0, PT, PT, RZ, UR5, RZ, P4, P5 ;  /* 0x00000005ff007c10 */ /* 0x000fc4000a7ea4ff */
[----:B------:R-:W-:Y:S02]  /*1df0*/  ISETP.GE.U32.AND.EX P2, PT, R10, UR16, PT, P2 ;  /* 0x000000100a007c0c */ /* 0x000fe4000bf46120 */
[----:B------:R-:W-:Y:S02]  /*1e00*/  ISETP.GE.U32.AND.EX P3, PT, R0, UR16, PT, P3 ;  /* 0x0000001000007c0c */ /* 0x000fe4000bf66130 */
[C---:B------:R-:W-:Y:S02]  /*1e10*/  @!P1 LEA R6, P6, R9.reuse, UR6, 0x4 ;  /* 0x0000000609069c11 */ /* 0x040fe4000f8c20ff */
[----:B------:R-:W-:Y:S02]  /*1e20*/  @!P1 SHF.R.U32.HI R8, RZ, 0x1c, R8 ;  /* 0x0000001cff089819 */ /* 0x000fe40000011608 */
[----:B------:R-:W-:-:S05]  /*1e30*/  @!P1 LEA.HI.X R3, R9, UR7, R10, 0x4, P6 ;  /* 0x0000000709039c11 */ /* 0x000fca000b0f240a */
[C---:B------:R-:W-:Y:S02]  /*1e40*/  @!P2 LEA R4, P4, R9.reuse, UR6, 0x4 ;  /* 0x000000060904ac11 */ /* 0x040fe4000f8820ff */
[C---:B------:R-:W-:Y:S02]  /*1e50*/  @!P3 LEA R2, P5, R9.reuse, UR6, 0x4 ;  /* 0x000000060902bc11 */ /* 0x040fe4000f8a20ff */
[C-C-:B------:R-:W-:Y:S02]  /*1e60*/  @!P2 LEA.HI.X R5, R9.reuse, UR7, R10.reuse, 0x4, P4 ;  /* 0x000000070905ac11 */ /* 0x140fe4000a0f240a */
[----:B------:R-:W-:Y:S02]  /*1e70*/  @!P3 LEA.HI.X R0, R9, UR7, R10, 0x4, P5 ;  /* 0x000000070900bc11 */ /* 0x000fe4000a8f240a */
[----:B------:R-:W-:Y:S01]  /*1e80*/  @!P1 IADD3 R6, P4, P5, R7, R6, R7 ;  /* 0x0000000607069210 */ /* 0x000fe20007d9e007 */
[----:B------:R0:W-:Y:S01]  /*1e90*/  @!P2 STG.E.128 desc[UR14][R4.64], R16 ;  /* 0x000000100400a986 */ /* 0x0001e2000c101d0e */
[----:B------:R-:W-:-:S02]  /*1ea0*/  @!P3 LEA R2, P6, R11, R2, 0x4 ;  /* 0x000000020b02b211 */ /* 0x000fc400078c20ff */
[----:B------:R-:W-:Y:S01]  /*1eb0*/  @!P1 IADD3.X R7, PT, PT, R8, R3, R8, P4, P5 ;  /* 0x0000000308079210 */ /* 0x000fe200027ea408 */
[----:B------:R-:W-:Y:S01]  /*1ec0*/  IMAD.U32 R8, RZ, RZ, UR10 ;  /* 0x0000000aff087e24 */ /* 0x000fe2000f8e00ff */
[----:B------:R-:W-:-:S04]  /*1ed0*/  @!P3 LEA.HI.X R3, R11, R0, RZ, 0x4, P6 ;  /* 0x000000000b03b211 */ /* 0x000fc800030f24ff */
[----:B------:R-:W-:Y:S01]  /*1ee0*/  IADD3 R0, P2, P4, R8, UR10, R9 ;  /* 0x0000000a08007c10 */ /* 0x000fe2000fc5e009 */
[----:B------:R0:W-:Y:S03]  /*1ef0*/  @!P3 STG.E.128 desc[UR14][R2.64], R20 ;  /* 0x000000140200b986 */ /* 0x0001e6000c101d0e */
[----:B------:R-:W-:Y:S01]  /*1f00*/  IADD3 R0, P3, PT, R0, UR10, RZ ;  /* 0x0000000a00007c10 */ /* 0x000fe2000ff7e0ff */
[----:B------:R0:W-:Y:S01]  /*1f10*/  @!P1 STG.E.128 desc[UR14][R6.64], R24 ;  /* 0x0000001806009986 */ /* 0x0001e2000c101d0e */
[----:B------:R-:W-:Y:S02]  /*1f20*/  IADD3.X R8, PT, PT, RZ, R10, RZ, P2, P4 ;  /* 0x0000000aff087210 */ /* 0x000fe400017e84ff */
[----:B------:R-:W-:Y:S02]  /*1f30*/  ISETP.GE.U32.AND P1, PT, R0, UR11, PT ;  /* 0x0000000b00007c0c */ /* 0x000fe4000bf26070 */
[----:B------:R-:W-:-:S04]  /*1f40*/  IADD3.X R0, PT, PT, RZ, R8, RZ, P3, !PT ;  /* 0x00000008ff007210 */ /* 0x000fc80001ffe4ff */
[----:B------:R-:W-:-:S13]  /*1f50*/  ISETP.GE.U32.AND.EX P1, PT, R0, UR16, PT, P1 ;  /* 0x0000001000007c0c */ /* 0x000fda000bf26110 */
[----:B0-----:R-:W-:Y:S05]  /*1f60*/  @P1 BRA `(.L_x_3560) ;  /* 0x00000000002c1947 */ /* 0x001fea0003800000 */
        /* <DEDUP_REMOVED lines=11> */
.L_x_3560:
[----:B------:R-:W-:Y:S05]  /*2020*/  BSYNC.RECONVERGENT B0 ;  /* 0x0000000000007941 */ /* 0x000fea0003800200 */
.L_x_3559:
[----:B------:R-:W-:-:S04]  /*2030*/  ULEA UR4, UP0, UR10, UR4, 0x2 ;  /* 0x000000040a047291 */ /* 0x000fc8000f8010ff */
[----:B------:R-:W-:Y:S02]  /*2040*/  UIADD3.X UR5, UPT, UPT, URZ, UR5, URZ, UP0, !UPT ;  /* 0x00000005ff057290 */ /* 0x000fe400087fe4ff */
[----:B------:R-:W-:-:S04]  /*2050*/  UISETP.GE.U32.AND UP0, UPT, UR4, UR11, UPT ;  /* 0x0000000b0400728c */ /* 0x000fc8000bf06070 */
[----:B------:R-:W-:-:S09]  /*2060*/  UISETP.GE.U32.AND.EX UP0, UPT, UR5, UR16, UPT, UP0 ;  /* 0x000000100500728c */ /* 0x000fd2000bf06100 */
[----:B------:R-:W-:Y:S05]  /*2070*/  BRA.U !UP0, `(.L_x_3561) ;  /* 0xffffffe908187547 */ /* 0x000fea000b83ffff */
[----:B------:R-:W-:Y:S05]  /*2080*/  EXIT ;  /* 0x000000000000794d */ /* 0x000fea0003800000 */
.L_x_3527:
[----:B------:R-:W0:Y:S02]  /*2090*/  S2R R28, SR_TID.X ;  /* 0x00000000001c7919 */ /* 0x000e240000002100 */
[----:B0-----:R-:W-:-:S03]  /*20a0*/  IMAD.WIDE.U32 R2, R28, 0x4, RZ ;  /* 0x000000041c027825 */ /* 0x001fc600078e00ff */
[----:B------:R-:W-:-:S04]  /*20b0*/  ISETP.GE.U32.AND P0, PT, R2, UR10, PT ;  /* 0x0000000a02007c0c */ /* 0x000fc8000bf06070 */
[----:B------:R-:W-:-:S13]  /*20c0*/  ISETP.GE.AND.EX P0, PT, R3, UR4, PT, P0 ;  /* 0x0000000403007c0c */ /* 0x000fda000bf06300 */
[----:B--2---:R-:W-:Y:S05]  /*20d0*/  @P0 EXIT ;  /* 0x000000000000094d */ /* 0x004fea0003800000 */
[----:B------:R-:W0:Y:S01]  /*20e0*/  MUFU.RCP64H R3, UR13 ;  /* 0x0000000d00037d08 */ /* 0x000e220008001800 */
[----:B------:R-:W-:Y:S01]  /*20f0*/  IMAD.U32 R4, RZ, RZ, UR12 ;  /* 0x0000000cff047e24 */ /* 0x000fe2000f8e00ff */
[----:B------:R-:W-:Y:S01]  /*2100*/  MOV R5, UR13 ;  /* 0x0000000d00057c02 */ /* 0x000fe20008000f00 */
[----:B------:R-:W-:Y:S01]  /*2110*/  IMAD.MOV.U32 R2, RZ, RZ, 0x1 ;  /* 0x00000001ff027424 */ /* 0x000fe200078e00ff */
[----:B------:R-:W-:Y:S01]  /*2120*/  DSETP.NEU.AND P0, PT, RZ, UR8, PT ;  /* 0x00000008ff007e2a */ /* 0x000fe2000bf0d000 */
[----:B------:R-:W-:-:S05]  /*2130*/  IMAD.MOV.U32 R29, RZ, RZ, RZ ;  /* 0x000000ffff1d7224 */ /* 0x000fca00078e00ff */
[----:B------:R-:W-:Y:S02]  /*2140*/  DSETP.EQ.AND P0, PT, RZ, UR12, !P0 ;  /* 0x0000000cff007e2a */ /* 0x000fe4000c702000 */
        /* <DEDUP_REMOVED lines=28> */
[----:B------:R-:W-:Y:S05]  /*2310*/  CALL.REL.NOINC `($__internal_89_$__cuda_sm20_div_rn_f64_full) ;  /* 0x0000001800947944 */ /* 0x000fea0003c00000 */
[----:B------:R-:W-:Y:S02]  /*2320*/  IMAD.MOV.U32 R40, RZ, RZ, R2 ;  /* 0x000000ffff287224 */ /* 0x000fe400078e0002 */
[----:B------:R-:W-:-:S07]  /*2330*/  IMAD.MOV.U32 R41, RZ, RZ, R3 ;  /* 0x000000ffff297224 */ /* 0x000fce00078e0003 */
.L_x_3562:
        /* <DEDUP_REMOVED lines=17> */
[----:B------:R-:W-:Y:S01]  /*2450*/  MOV R38, R32 ;  /* 0x0000002000267202 */ /* 0x000fe20000000f00 */
[----:B------:R-:W-:-:S07]  /*2460*/  IMAD.MOV.U32 R39, RZ, RZ, R33 ;  /* 0x000000ffff277224 */ /* 0x000fce00078e0021 */
.L_x_3564:
[----:B------:R-:W-:Y:S05]  /*2470*/  BSYNC.RECONVERGENT B0 ;  /* 0x0000000000007941 */ /* 0x000fea0003800200 */
.L_x_3563:
[----:B------:R-:W0:Y:S01]  /*2480*/  MUFU.RCP64H R3, UR9 ;  /* 0x0000000900037d08 */ /* 0x000e220008001800 */
[----:B------:R-:W-:Y:S02]  /*2490*/  HFMA2 R2, -RZ, RZ, 0, 5.9604644775390625e-08 ;  /* 0x00000001ff027431 */ /* 0x000fe400000001ff */
[----:B------:R-:W-:Y:S02]  /*24a0*/  IMAD.U32 R4, RZ, RZ, UR8 ;  /* 0x00000008ff047e24 */ /* 0x000fe4000f8e00ff */
[----:B------:R-:W-:-:S06]  /*24b0*/  IMAD.U32 R5, RZ, RZ, UR9 ;  /* 0x00000009ff057e24 */ /* 0x000fcc000f8e00ff */
[----:B0-----:R-:W-:-:S08]  /*24c0*/  DFMA R4, R2, -R4, 1 ;  /* 0x3ff000000204742b */ /* 0x001fd00000000804 */
[----:B------:R-:W-:-:S08]  /*24d0*/  DFMA R4, R4, R4, R4 ;  /* 0x000000040404722b */ /* 0x000fd00000000004 */
[----:B------:R-:W-:Y:S01]  /*24e0*/  DFMA R4, R2, R4, R2 ;  /* 0x000000040204722b */ /* 0x000fe20000000002 */
[----:B------:R-:W-:Y:S02]  /*24f0*/  IMAD.U32 R2, RZ, RZ, UR8 ;  /* 0x00000008ff027e24 */ /* 0x000fe4000f8e00ff */
[----:B------:R-:W-:-:S06]  /*2500*/  IMAD.U32 R3, RZ, RZ, UR9 ;  /* 0x00000009ff037e24 */ /* 0x000fcc000f8e00ff */
[----:B------:R-:W-:-:S08]  /*2510*/  DFMA R2, R4, -R2, 1 ;  /* 0x3ff000000402742b */ /* 0x000fd00000000802 */
[----:B------:R-:W-:Y:S01]  /*2520*/  DFMA R2, R4, R2, R4 ;  /* 0x000000020402722b */ /* 0x000fe20000000004 */
[----:B------:R-:W-:Y:S01]  /*2530*/  IMAD.U32 R4, RZ, RZ, UR8 ;  /* 0x00000008ff047e24 */ /* 0x000fe2000f8e00ff */
[----:B------:R-:W-:-:S06]  /*2540*/  MOV R5, UR9 ;  /* 0x0000000900057c02 */ /* 0x000fcc0008000f00 */
        /* <DEDUP_REMOVED lines=19> */
[----:B------:R-:W-:Y:S05]  /*2680*/  CALL.REL.NOINC `($__internal_89_$__cuda_sm20_div_rn_f64_full) ;  /* 0x0000001400b87944 */ /* 0x000fea0003c00000 */
[----:B------:R-:W-:Y:S01]  /*2690*/  MOV R36, R2 ;  /* 0x0000000200247202 */ /* 0x000fe20000000f00 */
[----:B------:R-:W-:-:S07]  /*26a0*/  IMAD.MOV.U32 R37, RZ, RZ, R3 ;  /* 0x000000ffff257224 */ /* 0x000fce00078e0003 */
.L_x_3565:
        /* <DEDUP_REMOVED lines=19> */
.L_x_3567:
[----:B------:R-:W-:Y:S05]  /*27e0*/  BSYNC.RECONVERGENT B0 ;  /* 0x0000000000007941 */ /* 0x000fea0003800200 */
.L_x_3566:
[----:B------:R-:W0:Y:S02]  /*27f0*/  LDCU UR5, c[0x0][0x360] ;  /* 0x00006c00ff0577ac */ /* 0x000e240008000800 */
.L_x_3593:
[----:B-1----:R-:W-:-:S04]  /*2800*/  LEA R32, P1, R28, UR6, 0x6 ;  /* 0x000000061c207c11 */ /* 0x002fc8000f8230ff */
[----:B------:R-:W-:-:S05]  /*2810*/  LEA.HI.X R33, R28, UR7, R29, 0x6, P1 ;  /* 0x000000071c217c11 */ /* 0x000fca00088f341d */
[----:B------:R1:W5:Y:S04]  /*2820*/  LDG.E.ENL2.256 R24, R16, desc[UR14][R32.64] ;  /* 0xfe00000e2010797e */ /* 0x0003680008121918 */
[----:B------:R1:W5:Y:S01]  /*2830*/  LDG.E.ENL2.256 R12, R8, desc[UR14][R32.64+0x20] ;  /* 0xfe00010e2008797e */ /* 0x000362000812190c */
[----:B------:R-:W-:Y:S01]  /*2840*/  IMAD.U32 R2, RZ, RZ, UR12 ;  /* 0x0000000cff027e24 */ /* 0x000fe2000f8e00ff */
[----:B------:R-:W-:-:S06]  /*2850*/  MOV R3, UR13 ;  /* 0x0000000d00037c02 */ /* 0x000fcc0008000f00 */
        /* <DEDUP_REMOVED lines=28> */
[----:B0-----:R-:W-:Y:S05]  /*2a20*/  CALL.REL.NOINC `($__internal_89_$__cuda_sm20_div_rn_f64_full) ;  /* 0x0000001000d07944 */ /* 0x001fea0003c00000 */
.L_x_3571:
[----:B0-----:R-:W-:Y:S05]  /*2a30*/  BSYNC.RECONVERGENT B1 ;  /* 0x0000000000017941 */ /* 0x001fea0003800200 */
.L_x_3570:
[----:B------:R-:W-:Y:S01]  /*2a40*/  DADD R6, -RZ, |UR8| ;  /* 0x40000008ff067e29 */ /* 0x000fe20008000100 */
[----:B------:R-:W-:Y:S01]  /*2a50*/  IMAD.U32 R16, RZ, RZ, UR8 ;  /* 0x00000008ff107e24 */ /* 0x000fe2000f8e00ff */
[----:B------:R-:W-:Y:S01]  /*2a60*/  MOV R4, 0x1 ;  /* 0x0000000100047802 */ /* 0x000fe20000000f00 */
[----:B------:R-:W-:Y:S01]  /*2a70*/  IMAD.U32 R17, RZ, RZ, UR9 ;  /* 0x00000009ff117e24 */ /* 0x000fe2000f8e00ff */
        /* <DEDUP_REMOVED lines=24> */
[----:B------:R-:W-:Y:S01]  /*2c00*/  MOV R4, R2 ;  /* 0x0000000200047202 */ /* 0x000fe20000000f00 */
[----:B------:R-:W-:-:S07]  /*2c10*/  IMAD.MOV.U32 R5, RZ, RZ, R3 ;  /* 0x000000ffff057224 */ /* 0x000fce00078e0003 */
.L_x_3573:
[----:B------:R-:W-:Y:S05]  /*2c20*/  BSYNC.RECONVERGENT B1 ;  /* 0x0000000000017941 */ /* 0x000fea0003800200 */
.L_x_3572:
[----:B------:R-:W-:Y:S01]  /*2c30*/  IMAD.MOV.U32 R18, RZ, RZ, R4 ;  /* 0x000000ffff127224 */ /* 0x000fe200078e0004 */
[----:B------:R-:W-:Y:S01]  /*2c40*/  MOV R19, R5 ;  /* 0x0000000500137202 */ /* 0x000fe20000000f00 */
[----:B------:R-:W-:Y:S06]  /*2c50*/  BRA `(.L_x_3574) ;  /* 0x0000000000247947 */ /* 0x000fec0003800000 */
.L_x_3569:
[-C--:B-----5:R-:W-:Y:S02]  /*2c60*/  DFMA R2, R18, R40.reuse, R16 ;  /* 0x000000281202722b */ /* 0x0a0fe40000000010 */
[----:B------:R-:W-:-:S06]  /*2c70*/  DFMA R18, R16, -R40, R18 ;  /* 0x800000281012722b */ /* 0x000fcc0000000012 */
[-C--:B------:R-:W-:Y:S02]  /*2c80*/  DMUL R16, R2, R38.reuse ;  /* 0x0000002602107228 */ /* 0x080fe40000000000 */
[----:B------:R-:W-:Y:S01]  /*2c90*/  DMUL R18, R18, R38 ;  /* 0x0000002612127228 */ /* 0x000fe20000000000 */
[----:B------:R-:W-:Y:S10]  /*2ca0*/  BRA `(.L_x_3574) ;  /* 0x0000000000107947 */ /* 0x000ff40003800000 */
.L_x_3568:
[-C--:B-----5:R-:W-:Y:S02]  /*2cb0*/  DFMA R2, R16, R36.reuse, R18 ;  /* 0x000000241002722b */ /* 0x0a0fe40000000012 */
[----:B------:R-:W-:-:S06]  /*2cc0*/  DFMA R18, R18, R36, -R16 ;  /* 0x000000241212722b */ /* 0x000fcc0000000810 */
[-C--:B------:R-:W-:Y:S02]  /*2cd0*/  DMUL R16, R2, R34.reuse ;  /* 0x0000002202107228 */ /* 0x080fe40000000000 */
[----:B------:R-:W-:-:S11]  /*2ce0*/  DMUL R18, R18, R34 ;  /* 0x0000002212127228 */ /* 0x000fd60000000000 */
.L_x_3574:
        /* <DEDUP_REMOVED lines=32> */
.L_x_3578:
[----:B0-----:R-:W-:Y:S05]  /*2ef0*/  BSYNC.RECONVERGENT B1 ;  /* 0x0000000000017941 */ /* 0x001fea0003800200 */
.L_x_3577:
        /* <DEDUP_REMOVED lines=30> */
.L_x_3580:
[----:B------:R-:W-:Y:S05]  /*30e0*/  BSYNC.RECONVERGENT B1 ;  /* 0x0000000000017941 */ /* 0x000fea0003800200 */
.L_x_3579:
[----:B------:R-:W-:Y:S05]  /*30f0*/  BRA `(.L_x_3576) ;  /* 0x0000000000107947 */ /* 0x000fea0003800000 */
.L_x_3575:
[-C--:B------:R-:W-:Y:S02]  /*3100*/  DFMA R20, R24, R36.reuse, R26 ;  /* 0x000000241814722b */ /* 0x080fe4000000001a */
[----:B------:R-:W-:-:S06]  /*3110*/  DFMA R22, R26, R36, -R24 ;  /* 0x000000241a16722b */ /* 0x000fcc0000000818 */
[-C--:B------:R-:W-:Y:S02]  /*3120*/  DMUL R20, R20, R34.reuse ;  /* 0x0000002214147228 */ /* 0x080fe40000000000 */
[----:B------:R-:W-:-:S11]  /*3130*/  DMUL R22, R22, R34 ;  /* 0x0000002216167228 */ /* 0x000fd60000000000 */
.L_x_3576:
        /* <DEDUP_REMOVED lines=12> */
[----:B------:R-:W1:Y:S03]  /*3200*/  MUFU.RCP64H R3, R7 ;  /* 0x0000000700037308 */ /* 0x000e660000001800 */
        /* <DEDUP_REMOVED lines=18> */
[----:B0-----:R-:W-:Y:S05]  /*3330*/  CALL.REL.NOINC `($__internal_89_$__cuda_sm20_div_rn_f64_full) ;  /* 0x00000008008c7944 */ /* 0x001fea0003c00000 */
.L_x_3584:
[----:B0-----:R-:W-:Y:S05]  /*3340*/  BSYNC.RECONVERGENT B1 ;  /* 0x0000000000017941 */ /* 0x001fea0003800200 */
.L_x_3583:
[----:B------:R-:W-:Y:S01]  /*3350*/  DADD R6, -RZ, |UR8| ;  /* 0x40000008ff067e29 */ /* 0x000fe20008000100 */
[----:B------:R-:W-:Y:S01]  /*3360*/  IMAD.U32 R8, RZ, RZ, UR8 ;  /* 0x00000008ff087e24 */ /* 0x000fe2000f8e00ff */
[----:B------:R-:W-:Y:S01]  /*3370*/  MOV R9, UR9 ;  /* 0x0000000900097c02 */ /* 0x000fe20008000f00 */
[----:B------:R-:W-:Y:S01]  /*3380*/  IMAD.MOV.U32 R4, RZ, RZ, 0x1 ;  /* 0x00000001ff047424 */ /* 0x000fe200078e00ff */
[----:B------:R-:W-:Y:S01]  /*3390*/  FSETP.GEU.AND P3, PT, |R11|, 6.5827683646048100446e-37, PT ;  /* 0x036000000b00780b */ /* 0x000fe20003f6e200 */
        /* <DEDUP_REMOVED lines=22> */
[----:B------:R-:W-:Y:S05]  /*3500*/  CALL.REL.NOINC `($__internal_89_$__cuda_sm20_div_rn_f64_full) ;  /* 0x0000000800187944 */ /* 0x000fea0003c00000 */
[----:B------:R-:W-:Y:S02]  /*3510*/  IMAD.MOV.U32 R26, RZ, RZ, R2 ;  /* 0x000000ffff1a7224 */ /* 0x000fe400078e0002 */
[----:B------:R-:W-:-:S07]  /*3520*/  IMAD.MOV.U32 R27, RZ, RZ, R3 ;  /* 0x000000ffff1b7224 */ /* 0x000fce00078e0003 */
.L_x_3586:
[----:B------:R-:W-:Y:S05]  /*3530*/  BSYNC.RECONVERGENT B1 ;  /* 0x0000000000017941 */ /* 0x000fea0003800200 */
.L_x_3585:
[----:B------:R-:W-:Y:S05]  /*3540*/  BRA `(.L_x_3582) ;  /* 0x0000000000107947 */ /* 0x000fea0003800000 */
.L_x_3581:
[-C--:B------:R-:W-:Y:S02]  /*3550*/  DFMA R24, R8, R36.reuse, R10 ;  /* 0x000000240818722b */ /* 0x080fe4000000000a */
[----:B------:R-:W-:-:S06]  /*3560*/  DFMA R8, R10, R36, -R8 ;  /* 0x000000240a08722b */ /* 0x000fcc0000000808 */
[-C--:B------:R-:W-:Y:S02]  /*3570*/  DMUL R24, R24, R34.reuse ;  /* 0x0000002218187228 */ /* 0x080fe40000000000 */
[----:B------:R-:W-:-:S11]  /*3580*/  DMUL R26, R8, R34 ;  /* 0x00000022081a7228 */ /* 0x000fd60000000000 */
.L_x_3582:
        /* <DEDUP_REMOVED lines=32> */
.L_x_3590:
[----:B0-----:R-:W-:Y:S05]  /*3790*/  BSYNC.RECONVERGENT B1 ;  /* 0x0000000000017941 */ /* 0x001fea0003800200 */
.L_x_3589:
        /* <DEDUP_REMOVED lines=30> */
.L_x_3592:
[----:B------:R-:W-:Y:S05]  /*3980*/  BSYNC.RECONVERGENT B1 ;  /* 0x0000000000017941 */ /* 0x000fea0003800200 */
.L_x_3591:
[----:B------:R-:W-:Y:S05]  /*3990*/  BRA `(.L_x_3588) ;  /* 0x0000000000107947 */ /* 0x000fea0003800000 */
.L_x_3587:
[-C--:B------:R-:W-:Y:S02]  /*39a0*/  DFMA R8, R12, R36.reuse, R14 ;  /* 0x000000240c08722b */ /* 0x080fe4000000000e */
[----:B------:R-:W-:-:S06]  /*39b0*/  DFMA R10, R14, R36, -R12 ;  /* 0x000000240e0a722b */ /* 0x000fcc000000080c */
[-C--:B------:R-:W-:Y:S02]  /*39c0*/  DMUL R8, R8, R34.reuse ;  /* 0x0000002208087228 */ /* 0x080fe40000000000 */
[----:B------:R-:W-:-:S11]  /*39d0*/  DMUL R10, R10, R34 ;  /* 0x000000220a0a7228 */ /* 0x000fd60000000000 */
.L_x_3588:
[----:B0-----:R-:W-:Y:S01]  /*39e0*/  IADD3 R28, P1, PT, R28, UR5, RZ ;  /* 0x000000051c1c7c10 */ /* 0x001fe2000ff3e0ff */
[----:B------:R1:W-:Y:S04]  /*39f0*/  STG.E.ENL2.256 desc[UR14][R32.64], R16, R20 ;  /* 0xf80000102014797f */ /* 0x0003e8000f12180e */
[C---:B------:R-:W-:Y:S01]  /*3a00*/  IMAD.SHL.U32 R0, R28.reuse, 0x4, RZ ;  /* 0x000000041c007824 */ /* 0x040fe200078e00ff */
[----:B------:R1:W-:Y:S01]  /*3a10*/  STG.E.ENL2.256 desc[UR14][R32.64+0x20], R24, R8 ;  /* 0xf80001182008797f */ /* 0x0003e2000f12180e */
[----:B------:R-:W-:Y:S01]  /*3a20*/  IMAD.X R29, RZ, RZ, R29, P1 ;  /* 0x000000ffff1d7224 */ /* 0x000fe200008e061d */
[----:B------:R-:W-:Y:S02]  /*3a30*/  LOP3.LUT P1, RZ, R28, 0xffffc000, RZ, 0xc0, !PT ;  /* 0xffffc0001cff7812 */ /* 0x000fe4000782c0ff */
[----:B------:R-:W-:-:S02]  /*3a40*/  ISETP.LT.U32.AND P2, PT, R0, UR10, PT ;  /* 0x0000000a00007c0c */ /* 0x000fc4000bf41070 */
[----:B------:R-:W-:Y:S02]  /*3a50*/  SHF.L.U64.HI R0, R28, 0x2, R29 ;  /* 0x000000021c007819 */ /* 0x000fe4000001021d */
[----:B------:R-:W-:Y:S02]  /*3a60*/  LOP3.LUT P1, RZ, R29, 0x3fffffff, RZ, 0xc0, P1 ;  /* 0x3fffffff1dff7812 */ /* 0x000fe4000082c0ff */
[----:B------:R-:W-:-:S13]  /*3a70*/  ISETP.LT.AND.EX P2, PT, R0, UR4, PT, P2 ;  /* 0x0000000400007c0c */ /* 0x000fda000bf41320 */
[----:B------:R-:W-:Y:S05]  /*3a80*/  @!P1 BRA P2, `(.L_x_3593) ;  /* 0xffffffec005c9947 */ /* 0x000fea000103ffff */
[----:B------:R-:W-:Y:S05]  /*3a90*/  EXIT ;  /* 0x000000000000794d */ /* 0x000fea0003800000 */
        .weak           $__internal_88_$__cuda_sm20_dblrcp_rn_slowpath_v3
        .type           $__internal_88_$__cuda_sm20_dblrcp_rn_slowpath_v3,@function
        .size           $__internal_88_$__cuda_sm20_dblrcp_rn_slowpath_v3,($__internal_89_$__cuda_sm20_div_rn_f64_full - $__internal_88_$__cuda_sm20_dblrcp_rn_slowpath_v3)
$__internal_88_$__cuda_sm20_dblrcp_rn_slowpath_v3:
        /* <DEDUP_REMOVED lines=27> */
.L_x_3597:
        /* <DEDUP_REMOVED lines=10> */
.L_x_3595:
[----:B------:R-:W-:Y:S01]  /*3cf0*/  LOP3.LUT R3, R9, 0x80000, RZ, 0xfc, !PT ;  /* 0x0008000009037812 */ /* 0x000fe200078efcff */
[----:B------:R-:W-:-:S07]  /*3d00*/  IMAD.MOV.U32 R2, RZ, RZ, R8 ;  /* 0x000000ffff027224 */ /* 0x000fce00078e0008 */
.L_x_3596:
[----:B------:R-:W-:Y:S05]  /*3d10*/  BSYNC.RECONVERGENT B1 ;  /* 0x0000000000017941 */ /* 0x000fea0003800200 */
.L_x_3594:
[----:B------:R-:W-:Y:S02]  /*3d20*/  IMAD.MOV.U32 R33, RZ, RZ, R3 ;  /* 0x000000ffff217224 */ /* 0x000fe400078e0003 */
[----:B------:R-:W-:Y:S01]  /*3d30*/  HFMA2 R3, -RZ, RZ, 0, 0 ;  /* 0x00000000ff037431 */ /* 0x000fe200000001ff */
[----:B------:R-:W-:Y:S01]  /*3d40*/  MOV R32, R2 ;  /* 0x0000000200207202 */ /* 0x000fe20000000f00 */
[----:B------:R-:W-:-:S04]  /*3d50*/  IMAD.MOV.U32 R2, RZ, RZ, R0 ;  /* 0x000000ffff027224 */ /* 0x000fc800078e0000 */
[----:B------:R-:W-:Y:S05]  /*3d60*/  RET.REL.NODEC R2 `(_ZN2at6native61_GLOBAL__N__44eb8e94_28_ForeachBinaryOpScalarList_cu_dda10a6925multi_tensor_apply_kernelINS1_28TensorListScalarListMetadataIN3c107complexIdEELi1EEENS1_25BinaryOpScalarListFunctorIS6_Li1ELi1ELi0EEEJSt7dividesIS6_EEEEvT_T0_DpT1_) ;  /* 0xffffffc002a47950 */ /* 0x000fea0003c3ffff */
        .weak           $__internal_89_$__cuda_sm20_div_rn_f64_full
        .type           $__internal_89_$__cuda_sm20_div_rn_f64_full,@function
        .size           $__internal_89_$__cuda_sm20_div_rn_f64_full,(.L_x_4326 - $__internal_89_$__cuda_sm20_div_rn_f64_full)
$__internal_89_$__cuda_sm20_div_rn_f64_full:
[----:B------:R-:W-:Y:S01]  /*3d70*/  IMAD.MOV.U32 R45, RZ, RZ, R5 ;  /* 0x000000ffff2d7224 */ /* 0x000fe200078e0005 */
[----:B------:R-:W-:Y:S01]  /*3d80*/  FSETP.GEU.AND P3, PT, |R3|, 1.469367938527859385e-39, PT ;  /* 0x001000000300780b */ /* 0x000fe20003f6e200 */
[----:B------:R-:W-:Y:S01]  /*3d90*/  IMAD.MOV.U32 R44, RZ, RZ, R2 ;  /* 0x000000ffff2c7224 */ /* 0x000fe200078e0002 */
[----:B------:R-:W-:Y:S01]  /*3da0*/  MOV R30, R4 ;  /* 0x00000004001e7202 */ /* 0x000fe20000000f00 */
[----:B------:R-:W-:Y:S01]  /*3db0*/  IMAD.MOV.U32 R31, RZ, RZ, R3 ;  /* 0x000000ffff1f7224 */ /* 0x000fe200078e0003 */
[----:B------:R-:W-:Y:S01]  /*3dc0*/  FSETP.GEU.AND P2, PT, |R45|, 1.469367938527859385e-39, PT ;  /* 0x001000002d00780b */ /* 0x000fe20003f4e200 */
[----:B------:R-:W-:Y:S01]  /*3dd0*/  IMAD.MOV.U32 R42, RZ, RZ, R4 ;  /* 0x000000ffff2a7224 */ /* 0x000fe200078e0004 */
[C---:B------:R-:W-:Y:S01]  /*3de0*/  LOP3.LUT R2, R3.reuse, 0x800fffff, RZ, 0xc0, !PT ;  /* 0x800fffff03027812 */ /* 0x040fe200078ec0ff */
[----:B------:R-:W-:Y:S01]  /*3df0*/  IMAD.MOV.U32 R48, RZ, RZ, R44 ;  /* 0x000000ffff307224 */ /* 0x000fe200078e002c */
[----:B------:R-:W-:Y:S01]  /*3e00*/  LOP3.LUT R5, R3, 0x7ff00000, RZ, 0xc0, !PT ;  /* 0x7ff0000003057812 */ /* 0x000fe200078ec0ff */
[----:B------:R-:W-:Y:S01]  /*3e10*/  BSSY.RECONVERGENT B0, `(.L_x_3598) ;  /* 0x0000056000007945 */ /* 0x000fe20003800200 */
[----:B------:R-:W-:-:S02]  /*3e20*/  LOP3.LUT R43, R2, 0x3ff00000, RZ, 0xfc, !PT ;  /* 0x3ff00000022b7812 */ /* 0x000fc400078efcff */
[----:B------:R-:W-:Y:S01]  /*3e30*/  LOP3.LUT R2, R45, 0x7ff00000, RZ, 0xc0, !PT ;  /* 0x7ff000002d027812 */ /* 0x000fe200078ec0ff */
[----:B------:R-:W-:Y:S01]  /*3e40*/  @!P3 DMUL R42, R30, 8.98846567431157953865e+307 ;  /* 0x7fe000001e2ab828 */ /* 0x000fe20000000000 */
[----:B------:R-:W-:Y:S02]  /*3e50*/  MOV R3, 0x1ca00000 ;  /* 0x1ca0000000037802 */ /* 0x000fe40000000f00 */
[C---:B------:R-:W-:Y:S01]  /*3e60*/  ISETP.GE.U32.AND P5, PT, R2.reuse, R5, PT ;  /* 0x000000050200720c */ /* 0x040fe20003fa6070 */
[----:B------:R-:W-:Y:S01]  /*3e70*/  @!P2 IMAD.MOV.U32 R46, RZ, RZ, RZ ;  /* 0x000000ffff2ea224 */ /* 0x000fe200078e00ff */
[----:B------:R-:W-:Y:S02]  /*3e80*/  @!P2 LOP3.LUT R7, R31, 0x7ff00000, RZ, 0xc0, !PT ;  /* 0x7ff000001f07a812 */ /* 0x000fe400078ec0ff */
[----:B------:R-:W-:Y:S02]  /*3e90*/  SEL R6, R3, 0x63400000, !P5 ;  /* 0x6340000003067807 */ /* 0x000fe40006800000 */
[----:B------:R-:W-:-:S02]  /*3ea0*/  @!P2 ISETP.GE.U32.AND P4, PT, R2, R7, PT ;  /* 0x000000070200a20c */ /* 0x000fc40003f86070 */
[----:B------:R-:W0:Y:S01]  /*3eb0*/  MUFU.RCP64H R7, R43 ;  /* 0x0000002b00077308 */ /* 0x000e220000001800 */
[--C-:B------:R-:W-:Y:S02]  /*3ec0*/  LOP3.LUT R49, R6, 0x800fffff, R45.reuse, 0xf8, !PT ;  /* 0x800fffff06317812 */ /* 0x100fe400078ef82d */
[----:B------:R-:W-:Y:S02]  /*3ed0*/  @!P2 SEL R4, R3, 0x63400000, !P4 ;  /* 0x634000000304a807 */ /* 0x000fe40006000000 */
[----:B------:R-:W-:Y:S02]  /*3ee0*/  MOV R6, 0x1 ;  /* 0x0000000100067802 */ /* 0x000fe40000000f00 */
[----:B------:R-:W-:Y:S02]  /*3ef0*/  @!P2 LOP3.LUT R4, R4, 0x80000000, R45, 0xf8, !PT ;  /* 0x800000000404a812 */ /* 0x000fe400078ef82d */
[----:B------:R-:W-:Y:S02]  /*3f00*/  @!P3 LOP3.LUT R5, R43, 0x7ff00000, RZ, 0xc0, !PT ;  /* 0x7ff000002b05b812 */ /* 0x000fe400078ec0ff */
[----:B------:R-:W-:Y:S01]  /*3f10*/  @!P2 LOP3.LUT R47, R4, 0x100000, RZ, 0xfc, !PT ;  /* 0x00100000042fa812 */ /* 0x000fe200078efcff */
[----:B------:R-:W-:-:S05]  /*3f20*/  IMAD.MOV.U32 R4, RZ, RZ, R2 ;  /* 0x000000ffff047224 */ /* 0x000fca00078e0002 */
[----:B------:R-:W-:Y:S02]  /*3f30*/  @!P2 DFMA R48, R48, 2, -R46 ;  /* 0x400000003030a82b */ /* 0x000fe4000000082e */
[----:B0-----:R-:W-:-:S08]  /*3f40*/  DFMA R46, R6, -R42, 1 ;  /* 0x3ff00000062e742b */ /* 0x001fd0000000082a */
[----:B------:R-:W-:Y:S01]  /*3f50*/  DFMA R46, R46, R46, R46 ;  /* 0x0000002e2e2e722b */ /* 0x000fe2000000002e */
[----:B------:R-:W-:-:S07]  /*3f60*/  @!P2 LOP3.LUT R4, R49, 0x7ff00000, RZ, 0xc0, !PT ;  /* 0x7ff000003104a812 */ /* 0x000fce00078ec0ff */
[----:B------:R-:W-:-:S08]  /*3f70*/  DFMA R6, R6, R46, R6 ;  /* 0x0000002e0606722b */ /* 0x000fd00000000006 */
[----:B------:R-:W-:-:S08]  /*3f80*/  DFMA R50, R6, -R42, 1 ;  /* 0x3ff000000632742b */ /* 0x000fd0000000082a */
[----:B------:R-:W-:-:S08]  /*3f90*/  DFMA R50, R6, R50, R6 ;  /* 0x000000320632722b */ /* 0x000fd00000000006 */
        /* <DEDUP_REMOVED lines=37> */
.L_x_3599:
        /* <DEDUP_REMOVED lines=17> */
.L_x_3602:
[----:B------:R-:W-:Y:S02]  /*4300*/  LOP3.LUT R3, R31, 0x80000, RZ, 0xfc, !PT ;  /* 0x000800001f037812 */ /* 0x000fe400078efcff */
[----:B------:R-:W-:-:S03]  /*4310*/  MOV R6, R30 ;  /* 0x0000001e00067202 */ /* 0x000fc60000000f00 */
[----:B------:R-:W-:Y:S01]  /*4320*/  IMAD.MOV.U32 R7, RZ, RZ, R3 ;  /* 0x000000ffff077224 */ /* 0x000fe200078e0003 */
[----:B------:R-:W-:Y:S06]  /*4330*/  BRA `(.L_x_3600) ;  /* 0x00000000000c7947 */ /* 0x000fec0003800000 */
.L_x_3601:
[----:B------:R-:W-:Y:S01]  /*4340*/  LOP3.LUT R3, R45, 0x80000, RZ, 0xfc, !PT ;  /* 0x000800002d037812 */ /* 0x000fe200078efcff */
[----:B------:R-:W-:-:S03]  /*4350*/  IMAD.MOV.U32 R6, RZ, RZ, R44 ;  /* 0x000000ffff067224 */ /* 0x000fc600078e002c */
[----:B------:R-:W-:-:S07]  /*4360*/  MOV R7, R3 ;  /* 0x0000000300077202 */ /* 0x000fce0000000f00 */
.L_x_3600:
[----:B------:R-:W-:Y:S05]  /*4370*/  BSYNC.RECONVERGENT B0 ;  /* 0x0000000000007941 */ /* 0x000fea0003800200 */
.L_x_3598:
[----:B------:R-:W-:Y:S01]  /*4380*/  MOV R4, R0 ;  /* 0x0000000000047202 */ /* 0x000fe20000000f00 */
[----:B------:R-:W-:Y:S02]  /*4390*/  IMAD.MOV.U32 R5, RZ, RZ, 0x0 ;  /* 0x00000000ff057424 */ /* 0x000fe400078e00ff */
[----:B------:R-:W-:Y:S02]  /*43a0*/  IMAD.MOV.U32 R2, RZ, RZ, R6 ;  /* 0x000000ffff027224 */ /* 0x000fe400078e0006 */
[----:B------:R-:W-:Y:S01]  /*43b0*/  IMAD.MOV.U32 R3, RZ, RZ, R7 ;  /* 0x000000ffff037224 */ /* 0x000fe200078e0007 */
[----:B------:R-:W-:Y:S06]  /*43c0*/  RET.REL.NODEC R4 `(_ZN2at6native61_GLOBAL__N__44eb8e94_28_ForeachBinaryOpScalarList_cu_dda10a6925multi_tensor_apply_kernelINS1_28TensorListScalarListMetadataIN3c107complexIdEELi1EEENS1_25BinaryOpScalarListFunctorIS6_Li1ELi1ELi0EEEJSt7dividesIS6_EEEEvT_T0_DpT1_) ;  /* 0xffffffbc040c7950 */ /* 0x000fec0003c3ffff */
.L_x_3603:
        /* <DEDUP_REMOVED lines=11> */
.L_x_4326:


//--------------------- .text._ZN2at6native61_GLOBAL__N__44eb8e94_28_ForeachBinaryOpScalarList_cu_dda10a6925multi_tensor_apply_kernelINS1_28TensorListScalarListMetadataIfLi1EEENS1_25BinaryOpScalarListFunctorIfLi1ELi1ELi0EEEJSt7dividesIfEEEEvT_T0_DpT1_ --------------------------
	.section	.text._ZN2at6native61_GLOBAL__N__44eb8e94_28_ForeachBinaryOpScalarList_cu_dda10a6925multi_tensor_apply_kernelINS1_28TensorListScalarListMetadataIfLi1EEENS1_25BinaryOpScalarListFunctorIfLi1ELi1ELi0EEEJSt7dividesIfEEEEvT_T0_DpT1_,"ax",@progbits
	.align	128
.text._ZN2at6native61_GLOBAL__N__44eb8e94_28_ForeachBinaryOpScalarList_cu_dda10a6925multi_tensor_apply_kernelINS1_28TensorListScalarListMetadataIfLi1EEENS1_25BinaryOpScalarListFunctorIfLi1ELi1ELi0EEEJSt7dividesIfEEEEvT_T0_DpT1_:
        .type           _ZN2at6native61_GLOBAL__N__44eb8e94_28_ForeachBinaryOpScalarList_cu_dda10a6925multi_tensor_apply_kernelINS1_28TensorListScalarListMetadataIfLi1EEENS1_25BinaryOpScalarListFunctorIfLi1ELi1ELi0EEEJSt7dividesIfEEEEvT_T0_DpT1_,@function
        .size           _ZN2at6native61_GLOBAL__N__44eb8e94_28_ForeachBinaryOpScalarList_cu_dda10a6925multi_tensor_apply_kernelINS1_28TensorListScalarListMetadataIfLi1EEENS1_25BinaryOpScalarListFunctorIfLi1ELi1ELi0EEEJSt7dividesIfEEEEvT_T0_DpT1_,(.L_x_4329 - _ZN2at6native61_GLOBAL__N__44eb8e94_28_ForeachBinaryOpScalarList_cu_dda10a6925multi_tensor_apply_kernelINS1_28TensorListScalarListMetadataIfLi1EEENS1_25BinaryOpScalarListFunctorIfLi1ELi1ELi0EEEJSt7dividesIfEEEEvT_T0_DpT1_)
        .other          _ZN2at6native61_GLOBAL__N__44eb8e94_28_ForeachBinaryOpScalarList_cu_dda10a6925multi_tensor_apply_kernelINS1_28TensorListScalarListMetadataIfLi1EEENS1_25BinaryOpScalarListFunctorIfLi1ELi1ELi0EEEJSt7dividesIfEEEEvT_T0_DpT1_,@"STO_CUDA_ENTRY STV_DEFAULT"
_ZN2at6native61_GLOBAL__N__44eb8e94_28_ForeachBinaryOpScalarList_cu_dda10a6925multi_tensor_apply_kernelINS1_28TensorListScalarListMetadataIfLi1EEENS1_25BinaryOpScalarListFunctorIfLi1ELi1ELi0EEEJSt7dividesIfEEEEvT_T0_DpT1_:
        /* <DEDUP_REMOVED lines=37> */
[----:B------:R-:W-:Y:S05]  /*0250*/  CALL.REL.NOINC `($__internal_90_$__cuda_sm20_div_u16) ;  /* 0x0000000800f87944 */ /* 0x000fea0003c00000 */
        /* <DEDUP_REMOVED lines=13> */
.L_x_3608:
[----:B0-----:R-:W-:Y:S01]  /*0330*/  IADD3 R25, P0, PT, R20, R19, RZ ;  /* 0x0000001314197210 */ /* 0x001fe20007f1e0ff */
[----:B------:R-:W-:-:S03]  /*0340*/  IMAD.MOV.U32 R12, RZ, RZ, RZ ;  /* 0x000000ffff0c7224 */ /* 0x000fc600078e00ff */
[----:B------:R-:W-:Y:S01]  /*0350*/  IADD3 R10, P1, PT, R17, R25, RZ ;  /* 0x00000019110a7210 */ /* 0x000fe20007f3e0ff */
[----:B------:R-:W-:Y:S01]  /*0360*/  IMAD.X R15, RZ, RZ, R21, P0 ;  /* 0x000000ffff0f7224 */ /* 0x000fe200000e0615 */
[----:B------:R-:W-:Y:S02]  /*0370*/  LEA R4, P0, R25, R2, 0x2 ;  /* 0x0000000219047211 */ /* 0x000fe400078010ff */
[----:B------:R-:W-:Y:S01]  /*0380*/  IADD3 R11, P2, PT, R17, R10, RZ ;  /* 0x0000000a110b7210 */ /* 0x000fe20007f5e0ff */
[--C-:B------:R-:W-:Y:S01]  /*0390*/  IMAD.X R27, RZ, RZ, R15.reuse, P1 ;  /* 0x000000ffff1b7224 */ /* 0x100fe200008e060f */
[----:B------:R-:W-:Y:S02]  /*03a0*/  LEA.HI.X R5, R25, R3, R15, 0x2, P0 ;  /* 0x0000000319057211 */ /* 0x000fe400000f140f */
[----:B------:R-:W-:Y:S01]  /*03b0*/  IADD3 R7, P1, PT, R17, R11, RZ ;  /* 0x0000000b11077210 */ /* 0x000fe20007f3e0ff */
[----:B------:R-:W-:Y:S01]  /*03c0*/  IMAD.X R13, RZ, RZ, R27, P2 ;  /* 0x000000ffff0d7224 */ /* 0x000fe200010e061b */
[----:B------:R-:W-:-:S02]  /*03d0*/  ISETP.GE.U32.AND P3, PT, R10, R16, PT ;  /* 0x000000100a00720c */ /* 0x000fc40003f66070 */
[-C--:B------:R-:W-:Y:S01]  /*03e0*/  ISETP.GE.U32.AND P0, PT, R7, R16.reuse, PT ;  /* 0x000000100700720c */ /* 0x080fe20003f06070 */
[----:B------:R-:W-:Y:S01]  /*03f0*/  IMAD.X R7, RZ, RZ, R13, P1 ;  /* 0x000000ffff077224 */ /* 0x000fe200008e060d */
[-C--:B------:R-:W-:Y:S01]  /*0400*/  ISETP.GE.U32.AND P1, PT, R25, R16.reuse, PT ;  /* 0x000000101900720c */ /* 0x080fe20003f26070 */
[----:B-----5:R-:W-:Y:S01]  /*0410*/  IMAD.MOV.U32 R14, RZ, RZ, RZ ;  /* 0x000000ffff0e7224 */ /* 0x020fe200078e00ff */
[----:B------:R-:W-:Y:S02]  /*0420*/  ISETP.GE.U32.AND P2, PT, R11, R16, PT ;  /* 0x000000100b00720c */ /* 0x000fe40003f46070 */
[-C--:B------:R-:W-:Y:S02]  /*0430*/  ISETP.GE.AND.EX P1, PT, R15, R18.reuse, PT, P1 ;  /* 0x000000120f00720c */ /* 0x080fe40003f26310 */
[-C--:B------:R-:W-:Y:S01]  /*0440*/  ISETP.GE.AND.EX P3, PT, R27, R18.reuse, PT, P3 ;  /* 0x000000121b00720c */ /* 0x080fe20003f66330 */
[----:B------:R-:W-:Y:S01]  /*0450*/  IMAD.MOV.U32 R24, RZ, RZ, RZ ;  /* 0x000000ffff187224 */ /* 0x000fe200078e00ff */
[-C--:B------:R-:W-:Y:S01]  /*0460*/  ISETP.GE.AND.EX P0, PT, R7, R18.reuse, PT, P0 ;  /* 0x000000120700720c */ /* 0x080fe20003f06300 */
[----:B------:R-:W-:Y:S01]  /*0470*/  IMAD.WIDE.U32 R6, R17, 0x4, R4 ;  /* 0x0000000411067825 */ /* 0x000fe200078e0004 */
[----:B------:R-:W-:-:S03]  /*0480*/  ISETP.GE.AND.EX P2, PT, R13, R18, PT, P2 ;  /* 0x000000120d00720c */ /* 0x000fc60003f46320 */
[----:B------:R-:W-:-:S04]  /*0490*/  IMAD.WIDE.U32 R8, R17, 0x4, R6 ;  /* 0x0000000411087825 */ /* 0x000fc800078e0006 */
[----:B------:R-:W2:Y:S01]  /*04a0*/  @!P1 LDG.E R14, desc[UR6][R4.64] ;  /* 0x00000006040e9981 */ /* 0x000ea2000c1e1900 */
[----:B------:R-:W2:Y:S03]  /*04b0*/  @!P1 MUFU.RCP R13, R0 ;  /* 0x00000000000d9308 */ /* 0x000ea60000001000 */
[----:B------:R-:W3:Y:S01]  /*04c0*/  @!P3 LDG.E R24, desc[UR6][R6.64] ;  /* 0x000000060618b981 */ /* 0x000ee2000c1e1900 */
[----:B------:R-:W-:-:S05]  /*04d0*/  @!P0 IMAD.WIDE.U32 R10, R17, 0x4, R8 ;  /* 0x00000004110a8825 */ /* 0x000fca00078e0008 */
[----:B------:R0:W4:Y:S02]  /*04e0*/  @!P0 LDG.E R12, desc[UR6][R10.64] ;  /* 0x000000060a0c8981 */ /* 0x000124000c1e1900 */
[----:B0-----:R-:W3:Y:S01]  /*04f0*/  @!P3 MUFU.RCP R11, R0 ;  /* 0x00000000000bb308 */ /* 0x001ee20000001000 */
[----:B--2---:R-:W-:Y:S01]  /*0500*/  @!P1 FMUL.FTZ R26, R13, R14 ;  /* 0x0000000e0d1a9220 */ /* 0x004fe20000410000 */
[----:B------:R-:W-:-:S06]  /*0510*/  IMAD.MOV.U32 R14, RZ, RZ, RZ ;  /* 0x000000ffff0e7224 */ /* 0x000fcc00078e00ff */
[----:B------:R-:W2:Y:S01]  /*0520*/  @!P2 LDG.E R14, desc[UR6][R8.64] ;  /* 0x00000006080ea981 */ /* 0x000ea2000c1e1900 */
[----:B---3--:R-:W-:Y:S01]  /*0530*/  @!P3 FMUL.FTZ R28, R11, R24 ;  /* 0x000000180b1cb220 */ /* 0x008fe20000410000 */
[----:B------:R-:W-:Y:S02]  /*0540*/  IMAD.SHL.U32 R24, R17, 0x4, RZ ;  /* 0x0000000411187824 */ /* 0x000fe400078e00ff */
[----:B------:R-:W-:Y:S01]  /*0550*/  @!P1 STG.E desc[UR6][R4.64], R26 ;  /* 0x0000001a04009986 */ /* 0x000fe2000c101906 */
[----:B------:R-:W-:-:S03]  /*0560*/  LEA R13, P4, R25, R2, 0x2 ;  /* 0x00000002190d7211 */ /* 0x000fc600078810ff */
[----:B------:R0:W-:Y:S01]  /*0570*/  @!P3 STG.E desc[UR6][R6.64], R28 ;  /* 0x0000001c0600b986 */ /* 0x0001e2000c101906 */
[----:B------:R-:W-:Y:S01]  /*0580*/  IADD3 R11, P3, PT, R24, R25, RZ ;  /* 0x00000019180b7210 */ /* 0x000fe20007f7e0ff */
[----:B------:R-:W-:Y:S03]  /*0590*/  @!P2 MUFU.RCP R10, R0 ;  /* 0x00000000000aa308 */ /* 0x000fe60000001000 */
[----:B------:R-:W-:Y:S02]  /*05a0*/  ISETP.GE.U32.AND P1, PT, R11, R16, PT ;  /* 0x000000100b00720c */ /* 0x000fe40003f26070 */
[--C-:B------:R-:W-:Y:S01]  /*05b0*/  LEA.HI.X R11, R25, R3, R15.reuse, 0x2, P4 ;  /* 0x00000003190b7211 */ /* 0x100fe200020f140f */
[----:B------:R-:W-:Y:S02]  /*05c0*/  IMAD.X R15, RZ, RZ, R15, P3 ;  /* 0x000000ffff0f7224 */ /* 0x000fe400018e060f */
[----:B0-----:R-:W-:-:S05]  /*05d0*/  IMAD.IADD R7, R17, 0x1, R25 ;  /* 0x0000000111077824 */ /* 0x001fca00078e0219 */
[----:B------:R-:W-:Y:S01]  /*05e0*/  IADD3 R25, P3, PT, R24, R7, RZ ;  /* 0x0000000718197210 */ /* 0x000fe20007f7e0ff */
[----:B------:R-:W4:Y:S03]  /*05f0*/  @!P0 MUFU.RCP R29, R0 ;  /* 0x00000000001d8308 */ /* 0x000f260000001000 */
[----:B------:R-:W-:Y:S01]  /*0600*/  IADD3 R6, P6, PT, R17, R25, RZ ;  /* 0x0000001911067210 */ /* 0x000fe20007fde0ff */
[----:B------:R-:W-:-:S03]  /*0610*/  IMAD.X R27, RZ, RZ, R27, P3 ;  /* 0x000000ffff1b7224 */ /* 0x000fc600018e061b */
[----:B------:R-:W-:Y:S02]  /*0620*/  IADD3 R7, P5, PT, R17, R6, RZ ;  /* 0x0000000611077210 */ /* 0x000fe40007fbe0ff */
[-C--:B------:R-:W-:Y:S02]  /*0630*/  ISETP.GE.U32.AND P4, PT, R6, R16.reuse, PT ;  /* 0x000000100600720c */ /* 0x080fe40003f86070 */
[----:B------:R-:W-:Y:S01]  /*0640*/  ISETP.GE.U32.AND P3, PT, R7, R16, PT ;  /* 0x000000100700720c */ /* 0x000fe20003f66070 */
[----:B------:R-:W-:Y:S01]  /*0650*/  IMAD.X R7, RZ, RZ, R27, P6 ;  /* 0x000000ffff077224 */ /* 0x000fe200030e061b */
[----:B------:R-:W-:Y:S01]  /*0660*/  ISETP.GE.AND.EX P1, PT, R15, R18, PT, P1 ;  /* 0x000000120f00720c */ /* 0x000fe20003f26310 */
[----:B------:R-:W-:Y:S02]  /*0670*/  IMAD.MOV.U32 R26, RZ, RZ, RZ ;  /* 0x000000ffff1a7224 */ /* 0x000fe400078e00ff */
[----:B----4-:R-:W-:Y:S01]  /*0680*/  @!P0 FMUL.FTZ R29, R29, R12 ;  /* 0x0000000c1d1d8220 */ /* 0x010fe20000410000 */
[----:B------:R-:W-:Y:S01]  /*0690*/  LEA R6, P6, R25, R2, 0x2 ;  /* 0x0000000219067211 */ /* 0x000fe200078c10ff */
[----:B------:R-:W-:-:S05]  /*06a0*/  IMAD.X R12, RZ, RZ, R7, P5 ;  /* 0x000000ffff0c7224 */ /* 0x000fca00028e0607 */
[----:B------:R-:W-:Y:S01]  /*06b0*/  ISETP.GE.AND.EX P3, PT, R12, R18, PT, P3 ;  /* 0x000000120c00720c */ /* 0x000fe20003f66330 */
[----:B--2---:R-:W-:-:S05]  /*06c0*/  @!P2 FMUL.FTZ R28, R10, R14 ;  /* 0x0000000e0a1ca220 */ /* 0x004fca0000410000 */
[----:B------:R0:W-:Y:S01]  /*06d0*/  @!P2 STG.E desc[UR6][R8.64], R28 ;  /* 0x0000001c0800a986 */ /* 0x0001e2000c101906 */
[----:B------:R-:W-:Y:S02]  /*06e0*/  ISETP.GE.AND.EX P2, PT, R7, R18, PT, P4 ;  /* 0x000000120700720c */ /* 0x000fe40003f46340 */
[----:B------:R-:W-:Y:S01]  /*06f0*/  LEA R10, P4, R24, R13, 0x2 ;  /* 0x0000000d180a7211 */ /* 0x000fe200078810ff */
[----:B------:R-:W-:-:S03]  /*0700*/  @!P0 IMAD.WIDE.U32 R14, R17, 0x4, R8 ;  /* 0x00000004110e8825 */ /* 0x000fc600078e0008 */
[----:B------:R-:W-:Y:S02]  /*0710*/  LEA.HI.X R11, R24, R11, RZ, 0x2, P4 ;  /* 0x0000000b180b7211 */ /* 0x000fe400020f14ff */
[----:B------:R1:W-:Y:S04]  /*0720*/  @!P0 STG.E desc[UR6][R14.64], R29 ;  /* 0x0000001d0e008986 */ /* 0x0003e8000c101906 */
[----:B------:R2:W3:Y:S01]  /*0730*/  @!P1 LDG.E R26, desc[UR6][R10.64] ;  /* 0x000000060a1a9981 */ /* 0x0004e2000c1e1900 */
[----:B------:R-:W-:-:S03]  /*0740*/  LEA.HI.X R7, R25, R3, R27, 0x2, P6 ;  /* 0x0000000319077211 */ /* 0x000fc600030f141b */
[----:B0-----:R-:W-:-:S04]  /*0750*/  IMAD.WIDE.U32 R8, R17, 0x4, R6 ;  /* 0x0000000411087825 */ /* 0x001fc800078e0006 */
[----:B--2---:R-:W-:Y:S02]  /*0760*/  IMAD.MOV.U32 R11, RZ, RZ, RZ ;  /* 0x000000ffff0b7224 */ /* 0x004fe400078e00ff */
[----:B------:R-:W-:Y:S02]  /*0770*/  IMAD.MOV.U32 R28, RZ, RZ, RZ ;  /* 0x000000ffff1c7224 */ /* 0x000fe400078e00ff */
[----:B------:R-:W-:Y:S02]  /*0780*/  IMAD.WIDE.U32 R12, R17, 0x4, R8 ;  /* 0x00000004110c7825 */ /* 0x000fe400078e0008 */
[----:B------:R-:W2:Y:S04]  /*0790*/  @!P2 LDG.E R11, desc[UR6][R8.64] ;  /* 0x00000006080ba981 */ /* 0x000ea8000c1e1900 */
[----:B------:R-:W4:Y:S01]  /*07a0*/  @!P3 LDG.E R28, desc[UR6][R12.64] ;  /* 0x000000060c1cb981 */ /* 0x000f22000c1e1900 */
[----:B------:R-:W-:-:S02]  /*07b0*/  ISETP.GE.U32.AND P0, PT, R25, R16, PT ;  /* 0x000000101900720c */ /* 0x000fc40003f06070 */
[----:B------:R-:W3:Y:S02]  /*07c0*/  @!P1 MUFU.RCP R25, R0 ;  /* 0x0000000000199308 */ /* 0x000ee40000001000 */
[----:B------:R-:W-:Y:S02]  /*07d0*/  ISETP.GE.AND.EX P0, PT, R27, R18, PT, P0 ;  /* 0x000000121b00720c */ /* 0x000fe40003f06300 */
[----:B------:R-:W-:Y:S01]  /*07e0*/  @!P1 LEA R4, P4, R24, R4, 0x2 ;  /* 0x0000000418049211 */ /* 0x000fe200078810ff */
[----:B-1----:R-:W-:-:S03]  /*07f0*/  IMAD.MOV.U32 R14, RZ, RZ, RZ ;  /* 0x000000ffff0e7224 */ /* 0x002fc600078e00ff */
[----:B------:R-:W-:Y:S01]  /*0800*/  @!P1 LEA.HI.X R5, R24, R5, RZ, 0x2, P4 ;  /* 0x0000000518059211 */ /* 0x000fe200020f14ff */
[----:B------:R-:W2:Y:S06]  /*0810*/  @!P2 MUFU.RCP R10, R0 ;  /* 0x00000000000aa308 */ /* 0x000eac0000001000 */
[----:B------:R0:W5:Y:S02]  /*0820*/  @!P0 LDG.E R14, desc[UR6][R6.64] ;  /* 0x00000006060e8981 */ /* 0x000164000c1e1900 */
[----:B------:R-:W4:Y:S01]  /*0830*/  @!P3 MUFU.RCP R15, R0 ;  /* 0x00000000000fb308 */ /* 0x000f220000001000 */
[----:B------:R-:W-:Y:S01]  /*0840*/  BSSY.RECONVERGENT B0, `(.L_x_3606) ;  /* 0x000000f000007945 */ /* 0x000fe20003800200 */
[----:B---3--:R-:W-:-:S05]  /*0850*/  @!P1 FMUL.FTZ R25, R25, R26 ;  /* 0x0000001a19199220 */ /* 0x008fca0000410000 */
[----:B------:R0:W-:Y:S01]  /*0860*/  @!P1 STG.E desc[UR6][R4.64], R25 ;  /* 0x0000001904009986 */ /* 0x0001e2000c101906 */
[----:B--2---:R-:W-:Y:S01]  /*0870*/  @!P2 FMUL.FTZ R11, R10, R11 ;  /* 0x0000000b0a0ba220 */ /* 0x004fe20000410000 */
[----:B----4-:R-:W-:Y:S01]  /*0880*/  @!P3 FMUL.FTZ R15, R15, R28 ;  /* 0x0000001c0f0fb220 */ /* 0x010fe20000410000 */
[----:B0-----:R-:W-:Y:S06]  /*0890*/  @P0 BRA `(.L_x_3607) ;  /* 0x0000000000240947 */ /* 0x001fec0003800000 */
[----:B------:R-:W0:Y:S01]  /*08a0*/  MUFU.RCP R7, R0 ;  /* 0x0000000000077308 */ /* 0x000e220000001000 */
[----:B------:R-:W-:-:S04]  /*08b0*/  IADD3 R5, P0, P1, R17, R19, R20 ;  /* 0x0000001311057210 */ /* 0x000fc8000791e014 */
[----:B------:R-:W-:Y:S02]  /*08c0*/  IADD3 R5, P4, PT, R24, R5, RZ ;  /* 0x0000000518057210 */ /* 0x000fe40007f9e0ff */
[----:B------:R-:W-:Y:S02]  /*08d0*/  IADD3.X R6, PT, PT, RZ, R21, RZ, P0, P1 ;  /* 0x00000015ff067210 */ /* 0x000fe400007e24ff */
[----:B------:R-:W-:-:S03]  /*08e0*/  LEA R4, P0, R5, R2, 0x2 ;  /* 0x0000000205047211 */ /* 0x000fc600078010ff */
[----:B------:R-:W-:-:S05]  /*08f0*/  IMAD.X R6, RZ, RZ, R6, P4 ;  /* 0x000000ffff067224 */ /* 0x000fca00020e0606 */
[----:B------:R-:W-:Y:S01]  /*0900*/  LEA.HI.X R5, R5, R3, R6, 0x2, P0 ;  /* 0x0000000305057211 */ /* 0x000fe200000f1406 */
[----:B0----5:R-:W-:-:S05]  /*0910*/  FMUL.FTZ R7, R7, R14 ;  /* 0x0000000e07077220 */ /* 0x021fca0000410000 */
[----:B------:R0:W-:Y:S02]  /*0920*/  STG.E desc[UR6][R4.64], R7 ;  /* 0x0000000704007986 */ /* 0x0001e4000c101906 */
.L_x_3607:
[----:B------:R-:W-:Y:S05]  /*0930*/  BSYNC.RECONVERGENT B0 ;  /* 0x0000000000007941 */ /* 0x000fea0003800200 */
.L_x_3606:
        /* <DEDUP_REMOVED lines=8> */
[----:B-1----:R-:W-:Y:S05]  /*09c0*/  @P0 BRA `(.L_x_3608) ;  /* 0xfffffff800580947 */ /* 0x002fea000383ffff */
.L_x_3605:
[----:B------:R-:W-:-:S04]  /*09d0*/  LOP3.LUT R22, R22, 0x1, RZ, 0xc0, !PT ;  /* 0x0000000116167812 */ /* 0x000fc800078ec0ff */
[----:B------:R-:W-:-:S13]  /*09e0*/  ISETP.NE.U32.AND P0, PT, R22, 0x1, PT ;  /* 0x000000011600780c */ /* 0x000fda0003f05070 */
[----:B------:R-:W-:Y:S05]  /*09f0*/  @!P0 EXIT ;  /* 0x000000000000894d */ /* 0x000fea0003800000 */
[----:B0-----:R-:W-:Y:S01]  /*0a00*/  IADD3 R19, P0, PT, R20, R19, RZ ;  /* 0x0000001314137210 */ /* 0x001fe20007f1e0ff */
[----:B------:R-:W-:Y:S01]  /*0a10*/  IMAD.SHL.U32 R9, R17, 0x4, RZ ;  /* 0x0000000411097824 */ /* 0x000fe200078e00ff */
[----:B------:R-:W-:Y:S02]  /*0a20*/  CS2R R12, SRZ ;  /* 0x00000000000c7805 */ /* 0x000fe4000001ff00 */
        /* <DEDUP_REMOVED lines=9> */
[C---:B------:R-:W-:Y:S01]  /*0ac0*/  IADD3 R11, P4, PT, R17.reuse, R4, RZ ;  /* 0x00000004110b7210 */ /* 0x040fe20007f9e0ff */
[----:B------:R-:W-:Y:S01]  /*0ad0*/  IMAD.X R7, RZ, RZ, R5, P3 ;  /* 0x000000ffff077224 */ /* 0x000fe200018e0605 */
[-C--:B------:R-:W-:Y:S01]  /*0ae0*/  ISETP.GE.U32.AND P2, PT, R4, R16.reuse, PT ;  /* 0x000000100400720c */ /* 0x080fe20003f46070 */
[----:B------:R-:W-:Y:S01]  /*0af0*/  IMAD.WIDE.U32 R4, R17, 0x4, R2 ;  /* 0x0000000411047825 */ /* 0x000fe200078e0002 */
[----:B------:R-:W-:Y:S02]  /*0b00*/  ISETP.GE.U32.AND P3, PT, R11, R16, PT ;  /* 0x000000100b00720c */ /* 0x000fe40003f66070 */
[----:B------:R-:W-:Y:S01]  /*0b10*/  ISETP.GE.AND.EX P0, PT, R21, R18, PT, P0 ;  /* 0x000000121500720c */ /* 0x000fe20003f06300 */
[----:B------:R-:W-:Y:S01]  /*0b20*/  IMAD.X R11, RZ, RZ, R7, P4 ;  /* 0x000000ffff0b7224 */ /* 0x000fe200020e0607 */
[----:B------:R-:W-:-:S02]  /*0b30*/  IADD3 R6, P4, PT, R4, R9, RZ ;  /* 0x0000000904067210 */ /* 0x000fc40007f9e0ff */
[----:B------:R-:W-:Y:S02]  /*0b40*/  SHF.R.U32.HI R17, RZ, 0x1e, R17 ;  /* 0x0000001eff117819 */ /* 0x000fe40000011611 */
[-C--:B------:R-:W-:Y:S02]  /*0b50*/  ISETP.GE.AND.EX P3, PT, R11, R18.reuse, PT, P3 ;  /* 0x000000120b00720c */ /* 0x080fe40003f66330 */
[----:B------:R-:W-:Y:S02]  /*0b60*/  CS2R R10, SRZ ;  /* 0x00000000000a7805 */ /* 0x000fe4000001ff00 */
[----:B------:R-:W-:Y:S01]  /*0b70*/  ISETP.GE.AND.EX P2, PT, R7, R18, PT, P2 ;  /* 0x000000120700720c */ /* 0x000fe20003f46320 */
[----:B------:R-:W-:Y:S01]  /*0b80*/  IMAD.X R7, R5, 0x1, R17, P4 ;  /* 0x0000000105077824 */ /* 0x000fe200020e0611 */
[----:B------:R-:W-:Y:S02]  /*0b90*/  IADD3 R8, P5, PT, R9, R6, RZ ;  /* 0x0000000609087210 */ /* 0x000fe40007fbe0ff */
[----:B------:R-:W2:Y:S03]  /*0ba0*/  @!P0 LDG.E R10, desc[UR6][R2.64] ;  /* 0x00000006020a8981 */ /* 0x000ea6000c1e1900 */
[----:B------:R-:W-:Y:S01]  /*0bb0*/  IMAD.X R9, R17, 0x1, R7, P5 ;  /* 0x0000000111097824 */ /* 0x000fe200028e0607 */
[----:B------:R-:W3:Y:S04]  /*0bc0*/  @!P1 LDG.E R11, desc[UR6][R4.64] ;  /* 0x00000006040b9981 */ /* 0x000ee8000c1e1900 */
[----:B------:R-:W4:Y:S04]  /*0bd0*/  @!P3 LDG.E R13, desc[UR6][R8.64] ;  /* 0x00000006080db981 */ /* 0x000f28000c1e1900 */
[----:B------:R-:W4:Y:S01]  /*0be0*/  @!P2 LDG.E R12, desc[UR6][R6.64] ;  /* 0x00000006060ca981 */ /* 0x000f22000c1e1900 */
[----:B------:R-:W2:Y:S02]  /*0bf0*/  MUFU.RCP R0, R0 ;  /* 0x0000000000007308 */ /* 0x000ea40000001000 */
[C---:B--2---:R-:W-:Y:S01]  /*0c00*/  FMUL.FTZ R15, R0.reuse, R10 ;  /* 0x0000000a000f7220 */ /* 0x044fe20000410000 */
[C---:B---3--:R-:W-:Y:S01]  /*0c10*/  FMUL.FTZ R11, R0.reuse, R11 ;  /* 0x0000000b000b7220 */ /* 0x048fe20000410000 */
[----:B----4-:R-:W-:-:S03]  /*0c20*/  FMUL.FTZ R17, R0, R13 ;  /* 0x0000000d00117220 */ /* 0x010fc60000410000 */
[----:B------:R0:W-:Y:S01]  /*0c30*/  @!P0 STG.E desc[UR6][R2.64], R15 ;  /* 0x0000000f02008986 */ /* 0x0001e2000c101906 */
[----:B------:R-:W-:-:S03]  /*0c40*/  FMUL.FTZ R13, R0, R12 ;  /* 0x0000000c000d7220 */ /* 0x000fc60000410000 */
[----:B------:R0:W-:Y:S04]  /*0c50*/  @!P1 STG.E desc[UR6][R4.64], R11 ;  /* 0x0000000b04009986 */ /* 0x0001e8000c101906 */
[----:B------:R0:W-:Y:S01]  /*0c60*/  @!P2 STG.E desc[UR6][R6.64], R13 ;  /* 0x0000000d0600a986 */ /* 0x0001e2000c101906 */
[----:B------:R-:W-:Y:S05]  /*0c70*/  @P3 EXIT ;  /* 0x000000000000394d */ /* 0x000fea0003800000 */
[----:B------:R-:W-:Y:S01]  /*0c80*/  STG.E desc[UR6][R8.64], R17 ;  /* 0x0000001108007986 */ /* 0x000fe2000c101906 */
[----:B------:R-:W-:Y:S05]  /*0c90*/  EXIT ;  /* 0x000000000000794d */ /* 0x000fea0003800000 */
.L_x_3604:
[----:B------:R-:W0:Y:S02]  /*0ca0*/  S2R R11, SR_TID.X ;  /* 0x00000000000b7919 */ /* 0x000e240000002100 */
[----:B0-----:R-:W-:-:S03]  /*0cb0*/  IMAD.WIDE.U32 R4, R11, 0x4, RZ ;  /* 0x000000040b047825 */ /* 0x001fc600078e00ff */
[----:B------:R-:W-:-:S04]  /*0cc0*/  ISETP.GE.U32.AND P0, PT, R4, R13, PT ;  /* 0x0000000d0400720c */ /* 0x000fc80003f06070 */
[----:B------:R-:W-:-:S13]  /*0cd0*/  ISETP.GE.AND.EX P0, PT, R5, R15, PT, P0 ;  /* 0x0000000f0500720c */ /* 0x000fda0003f06300 */
[----:B------:R-:W-:Y:S05]  /*0ce0*/  @P0 EXIT ;  /* 0x000000000000094d */ /* 0x000fea0003800000 */
[----:B------:R0:W1:Y:S01]  /*0cf0*/  MUFU.RCP R12, R0 ;  /* 0x00000000000c7308 */ /* 0x0000620000001000 */
[----:B------:R-:W-:Y:S01]  /*0d00*/  IMAD.MOV.U32 R10, RZ, RZ, RZ ;  /* 0x000000ffff0a7224 */ /* 0x000fe200078e00ff */
[----:B------:R-:W2:Y:S06]  /*0d10*/  LDCU UR4, c[0x0][0x360] ;  /* 0x00006c00ff0477ac */ /* 0x000eac0008000800 */
.L_x_3609:
[----:B---3--:R-:W-:-:S04]  /*0d20*/  LEA R8, P0, R11, R2, 0x4 ;  /* 0x000000020b087211 */ /* 0x008fc800078020ff */
[----:B------:R-:W-:-:S05]  /*0d30*/  LEA.HI.X R9, R11, R3, R10, 0x4, P0 ;  /* 0x000000030b097211 */ /* 0x000fca00000f240a */
[----:B------:R-:W1:Y:S01]  /*0d40*/  LDG.E.128 R4, desc[UR6][R8.64] ;  /* 0x0000000608047981 */ /* 0x000e62000c1e1d00 */
[----:B--2---:R-:W-:-:S05]  /*0d50*/  IADD3 R11, P0, PT, R11, UR4, RZ ;  /* 0x000000040b0b7c10 */ /* 0x004fca000ff1e0ff */
[C---:B0-----:R-:W-:Y:S02]  /*0d60*/  IMAD.SHL.U32 R0, R11.reuse, 0x4, RZ ;  /* 0x000000040b007824 */ /* 0x041fe400078e00ff */
[----:B------:R-:W-:Y:S01]  /*0d70*/  IMAD.X R10, RZ, RZ, R10, P0 ;  /* 0x000000ffff0a7224 */ /* 0x000fe200000e060a */
[C---:B------:R-:W-:Y:S02]  /*0d80*/  LOP3.LUT P0, RZ, R11.reuse, 0xffffc000, RZ, 0xc0, !PT ;  /* 0xffffc0000bff7812 */ /* 0x040fe4000780c0ff */
[----:B------:R-:W-:Y:S02]  /*0d90*/  ISETP.LT.U32.AND P1, PT, R0, R13, PT ;  /* 0x0000000d0000720c */ /* 0x000fe40003f21070 */
[----:B------:R-:W-:Y:S02]  /*0da0*/  SHF.L.U64.HI R0, R11, 0x2, R10 ;  /* 0x000000020b007819 */ /* 0x000fe4000001020a */
        /* <DEDUP_REMOVED lines=9> */
        .weak           $__internal_90_$__cuda_sm20_div_u16
        .type           $__internal_90_$__cuda_sm20_div_u16,@function
        .size           $__internal_90_$__cuda_sm20_div_u16,(.L_x_4329 - $__internal_90_$__cuda_sm20_div_u16)
$__internal_90_$__cuda_sm20_div_u16:
        /* <DEDUP_REMOVED lines=18> */
[----:B------:R-:W-:Y:S06]  /*0f60*/  RET.REL.NODEC R6 `(_ZN2at6native61_GLOBAL__N__44eb8e94_28_ForeachBinaryOpScalarList_cu_dda10a6925multi_tensor_apply_kernelINS1_28TensorListScalarListMetadataIfLi1EEENS1_25BinaryOpScalarListFunctorIfLi1ELi1ELi0EEEJSt7dividesIfEEEEvT_T0_DpT1_) ;  /* 0xfffffff006247950 */ /* 0x000fec0003c3ffff */
.L_x_3610:
        /* <DEDUP_REMOVED lines=9> */
.L_x_4329:


//--------------------- .text._ZN2at6native61_GLOBAL__N__44eb8e94_28_ForeachBinaryOpScalarList_cu_dda10a6925multi_tensor_apply_kernelINS1_28TensorListScalarListMetadataIdLi1EEENS1_25BinaryOpScalarListFunctorIdLi1ELi1ELi0EEEJSt7dividesIdEEEEvT_T0_DpT1_ --------------------------
	.section	.text._ZN2at6native61_GLOBAL__N__44eb8e94_28_ForeachBinaryOpScalarList_cu_dda10a6925multi_tensor_apply_kernelINS1_28TensorListScalarListMetadataIdLi1EEENS1_25BinaryOpScalarListFunctorIdLi1ELi1ELi0EEEJSt7dividesIdEEEEvT_T0_DpT1_,"ax",@progbits
	.align	128
.text._ZN2at6native61_GLOBAL__N__44eb8e94_28_ForeachBinaryOpScalarList_cu_dda10a6925multi_tensor_apply_kernelINS1_28TensorListScalarListMetadataIdLi1EEENS1_25BinaryOpScalarListFunctorIdLi1ELi1ELi0EEEJSt7dividesIdEEEEvT_T0_DpT1_:
        .type           _ZN2at6native61_GLOBAL__N__44eb8e94_28_ForeachBinaryOpScalarList_cu_dda10a6925multi_tensor_apply_kernelINS1_28TensorListScalarListMetadataIdLi1EEENS1_25BinaryOpScalarListFunctorIdLi1ELi1ELi0EEEJSt7dividesIdEEEEvT_T0_DpT1_,@function
        .size           _ZN2at6native61_GLOBAL__N__44eb8e94_28_ForeachBinaryOpScalarList_cu_dda10a6925multi_tensor_apply_kernelINS1_28TensorListScalarListMetadataIdLi1EEENS1_25BinaryOpScalarListFunctorIdLi1ELi1ELi0EEEJSt7dividesIdEEEEvT_T0_DpT1_,(.L_x_4331 - _ZN2at6native61_GLOBAL__N__44eb8e94_28_ForeachBinaryOpScalarList_cu_dda10a6925multi_tensor_apply_kernelINS1_28TensorListScalarListMetadataIdLi1EEENS1_25BinaryOpScalarListFunctorIdLi1ELi1ELi0EEEJSt7dividesIdEEEEvT_T0_DpT1_)
        .other          _ZN2at6native61_GLOBAL__N__44eb8e94_28_ForeachBinaryOpScalarList_cu_dda10a6925multi_tensor_apply_kernelINS1_28TensorListScalarListMetadataIdLi1EEENS1_25BinaryOpScalarListFunctorIdLi1ELi1ELi0EEEJSt7dividesIdEEEEvT_T0_DpT1_,@"STO_CUDA_ENTRY STV_DEFAULT"
_ZN2at6native61_GLOBAL__N__44eb8e94_28_ForeachBinaryOpScalarList_cu_dda10a6925multi_tensor_apply_kernelINS1_28TensorListScalarListMetadataIdLi1EEENS1_25BinaryOpScalarListFunctorIdLi1ELi1ELi0EEEJSt7dividesIdEEEEvT_T0_DpT1_:
        /* <DEDUP_REMOVED lines=9> */
[----:B--2---:R-:W-:Y:S01]  /*0090*/  UIMAD.WIDE UR12, UR8, 0x10000, URZ ;  /* 0x00010000080c78a5 */ /* 0x004fe2000f8e02ff */
[----:B------:R-:W2:Y:S01]  /*00a0*/  LDCU.64 UR10, c[0x0][UR10+0x980] ;  /* 0x000130000a0a77ac */ /* 0x000ea20008000a00 */
        /* <DEDUP_REMOVED lines=26> */
[----:B------:R-:W-:Y:S05]  /*0250*/  CALL.REL.NOINC `($__internal_92_$__cuda_sm20_div_u16) ;  /* 0x0000003000147944 */ /* 0x000fea0003c00000 */
        /* <DEDUP_REMOVED lines=10> */
.L_x_3645:
[----:B0----5:R-:W-:Y:S01]  /*0300*/  IADD3 R5, P0, PT, R15, UR6, RZ ;  /* 0x000000060f057c10 */ /* 0x021fe2000ff1e0ff */
[----:B------:R-:W-:Y:S01]  /*0310*/  USHF.L.U32 UR13, UR15, 0x3, URZ ;  /* 0x000000030f0d7899 */ /* 0x000fe200080006ff */
[----:B------:R-:W-:Y:S01]  /*0320*/  CS2R R26, SRZ ;  /* 0x00000000001a7805 */ /* 0x000fe2000001ff00 */
[----:B------:R-:W-:Y:S02]  /*0330*/  USHF.R.U32.HI UR18, URZ, 0x1d, UR15 ;  /* 0x0000001dff127899 */ /* 0x000fe4000801160f */
[C---:B------:R-:W-:Y:S01]  /*0340*/  IADD3 R18, P1, PT, R5.reuse, UR15, RZ ;  /* 0x0000000f05127c10 */ /* 0x040fe2000ff3e0ff */
[----:B------:R-:W-:Y:S01]  /*0350*/  IMAD.X R2, RZ, RZ, UR7, P0 ;  /* 0x00000007ff027e24 */ /* 0x000fe200080e06ff */
[----:B------:R-:W-:Y:S02]  /*0360*/  ISETP.GE.U32.AND P2, PT, R5, UR19, PT ;  /* 0x0000001305007c0c */ /* 0x000fe4000bf46070 */
[----:B------:R-:W-:Y:S01]  /*0370*/  IADD3 R0, P0, PT, R18, UR15, RZ ;  /* 0x0000000f12007c10 */ /* 0x000fe2000ff1e0ff */
[----:B------:R-:W-:Y:S01]  /*0380*/  IMAD.X R19, RZ, RZ, R2, P1 ;  /* 0x000000ffff137224 */ /* 0x000fe200008e0602 */
[----:B------:R-:W-:-:S02]  /*0390*/  ISETP.GE.AND.EX P2, PT, R2, UR20, PT, P2 ;  /* 0x0000001402007c0c */ /* 0x000fc4000bf46320 */
[----:B------:R-:W-:Y:S01]  /*03a0*/  IADD3 R4, P1, PT, R0, UR15, RZ ;  /* 0x0000000f00047c10 */ /* 0x000fe2000ff3e0ff */
[----:B---3--:R-:W-:Y:S01]  /*03b0*/  IMAD.X R8, RZ, RZ, R19, P0 ;  /* 0x000000ffff087224 */ /* 0x008fe200000e0613 */
[C---:B----4-:R-:W-:Y:S02]  /*03c0*/  LEA R6, P0, R5.reuse, UR8, 0x3 ;  /* 0x0000000805067c11 */ /* 0x050fe4000f8018ff */
[----:B------:R-:W-:Y:S01]  /*03d0*/  ISETP.GE.U32.AND P3, PT, R4, UR19, PT ;  /* 0x0000001304007c0c */ /* 0x000fe2000bf66070 */
[----:B------:R-:W-:Y:S01]  /*03e0*/  IMAD.X R3, RZ, RZ, R8, P1 ;  /* 0x000000ffff037224 */ /* 0x000fe200008e0608 */
[----:B------:R-:W-:Y:S01]  /*03f0*/  LEA.HI.X R7, R5, UR9, R2, 0x3, P0 ;  /* 0x0000000905077c11 */ /* 0x000fe200080f1c02 */
[----:B------:R-:W-:Y:S01]  /*0400*/  IMAD.U32 R9, RZ, RZ, UR13 ;  /* 0x0000000dff097e24 */ /* 0x000fe2000f8e00ff */
[----:B------:R-:W-:Y:S02]  /*0410*/  ISETP.GE.U32.AND P0, PT, R0, UR19, PT ;  /* 0x0000001300007c0c */ /* 0x000fe4000bf06070 */
[----:B------:R-:W-:Y:S01]  /*0420*/  ISETP.GE.AND.EX P3, PT, R3, UR20, PT, P3 ;  /* 0x0000001403007c0c */ /* 0x000fe2000bf66330 */
[----:B-1----:R-:W-:Y:S01]  /*0430*/  IMAD.U32 R13, RZ, RZ, UR18 ;  /* 0x00000012ff0d7e24 */ /* 0x002fe2000f8e00ff */
[----:B------:R-:W-:-:S02]  /*0440*/  ISETP.GE.U32.AND P1, PT, R18, UR19, PT ;  /* 0x0000001312007c0c */ /* 0x000fc4000bf26070 */
[----:B------:R-:W-:Y:S02]  /*0450*/  CS2R R22, SRZ ;  /* 0x0000000000167805 */ /* 0x000fe4000001ff00 */
[----:B--2---:R-:W-:Y:S02]  /*0460*/  IADD3 R10, P6, PT, R6, UR13, RZ ;  /* 0x0000000d060a7c10 */ /* 0x004fe4000ffde0ff */
[----:B------:R-:W-:Y:S02]  /*0470*/  CS2R R16, SRZ ;  /* 0x0000000000107805 */ /* 0x000fe4000001ff00 */
[----:B------:R-:W-:Y:S01]  /*0480*/  ISETP.GE.AND.EX P0, PT, R8, UR20, PT, P0 ;  /* 0x0000001408007c0c */ /* 0x000fe2000bf06300 */
[----:B------:R0:W5:Y:S01]  /*0490*/  @!P2 LDG.E.64 R26, desc[UR16][R6.64] ;  /* 0x00000010061aa981 */ /* 0x000162000c1e1b00 */
[----:B------:R-:W-:Y:S02]  /*04a0*/  ISETP.GE.AND.EX P1, PT, R19, UR20, PT, P1 ;  /* 0x0000001413007c0c */ /* 0x000fe4000bf26310 */
[----:B------:R-:W-:-:S02]  /*04b0*/  IADD3.X R11, PT, PT, R7, UR18, RZ, P6, !PT ;  /* 0x00000012070b7c10 */ /* 0x000fc4000b7fe4ff */
[----:B------:R-:W-:Y:S02]  /*04c0*/  IADD3 R12, P6, PT, R10, UR13, RZ ;  /* 0x0000000d0a0c7c10 */ /* 0x000fe4000ffde0ff */
[----:B------:R-:W-:Y:S02]  /*04d0*/  @!P3 IADD3 R20, P4, P5, R9, UR13, R6 ;  /* 0x0000000d0914bc10 */ /* 0x000fe4000fd9e006 */
[----:B------:R-:W-:Y:S02]  /*04e0*/  CS2R R8, SRZ ;  /* 0x0000000000087805 */ /* 0x000fe4000001ff00 */
[----:B------:R-:W-:Y:S02]  /*04f0*/  @!P3 IADD3.X R0, PT, PT, R13, UR18, R7, P4, P5 ;  /* 0x000000120d00bc10 */ /* 0x000fe4000a7ea407 */
[----:B------:R-:W-:Y:S01]  /*0500*/  @!P3 IADD3 R20, P4, PT, R20, UR13, RZ ;  /* 0x0000000d1414bc10 */ /* 0x000fe2000ff9e0ff */
[----:B------:R0:W5:Y:S01]  /*0510*/  @!P1 LDG.E.64 R22, desc[UR16][R10.64] ;  /* 0x000000100a169981 */ /* 0x000162000c1e1b00 */
[----:B------:R-:W-:-:S02]  /*0520*/  IADD3.X R13, PT, PT, R11, UR18, RZ, P6, !PT ;  /* 0x000000120b0d7c10 */ /* 0x000fc4000b7fe4ff */
[----:B------:R-:W-:-:S03]  /*0530*/  @!P3 IADD3.X R21, PT, PT, R0, UR18, RZ, P4, !PT ;  /* 0x000000120015bc10 */ /* 0x000fc6000a7fe4ff */
        /* <DEDUP_REMOVED lines=24> */
[----:B------:R-:W-:Y:S01]  /*06c0*/  MOV R0, 0x710 ;  /* 0x0000071000007802 */ /* 0x000fe20000000f00 */
[----:B------:R-:W-:Y:S02]  /*06d0*/  IMAD.U32 R21, RZ, RZ, UR11 ;  /* 0x0000000bff157e24 */ /* 0x000fe4000f8e00ff */
[----:B------:R-:W-:Y:S02]  /*06e0*/  IMAD.U32 R24, RZ, RZ, UR10 ;  /* 0x0000000aff187e24 */ /* 0x000fe4000f8e00ff */
[----:B------:R-:W-:-:S07]  /*06f0*/  IMAD.U32 R25, RZ, RZ, UR11 ;  /* 0x0000000bff197e24 */ /* 0x000fce000f8e00ff */
[----:B------:R-:W-:Y:S05]  /*0700*/  CALL.REL.NOINC `($__internal_91_$__cuda_sm20_div_rn_f64_full) ;  /* 0x0000002400747944 */ /* 0x000fea0003c00000 */
.L_x_3616:
[----:B------:R-:W-:Y:S05]  /*0710*/  BSYNC.RECONVERGENT B2 ;  /* 0x0000000000027941 */ /* 0x000fea0003800200 */
.L_x_3615:
[----:B------:R1:W-:Y:S02]  /*0720*/  STG.E.64 desc[UR16][R6.64], R10 ;  /* 0x0000000a06007986 */ /* 0x0003e4000c101b10 */
.L_x_3614:
[----:B------:R-:W-:Y:S05]  /*0730*/  BSYNC.RECONVERGENT B1 ;  /* 0x0000000000017941 */ /* 0x000fea0003800200 */
.L_x_3613:
[----:B------:R-:W-:Y:S04]  /*0740*/  BSSY.RECONVERGENT B1, `(.L_x_3617) ;  /* 0x0000021000017945 */ /* 0x000fe80003800200 */
[----:B------:R-:W-:Y:S05]  /*0750*/  @P1 BRA `(.L_x_3618) ;  /* 0x00000000007c1947 */ /* 0x000fea0003800000 */
[----:B01----:R-:W0:Y:S01]  /*0760*/  MUFU.RCP64H R11, UR11 ;  /* 0x0000000b000b7d08 */ /* 0x003e220008001800 */
[----:B------:R-:W-:Y:S01]  /*0770*/  IMAD.U32 R12, RZ, RZ, UR10 ;  /* 0x0000000aff0c7e24 */ /* 0x000fe2000f8e00ff */
[----:B------:R-:W-:Y:S01]  /*0780*/  MOV R13, UR11 ;  /* 0x0000000b000d7c02 */ /* 0x000fe20008000f00 */
[----:B------:R-:W-:Y:S01]  /*0790*/  IMAD.MOV.U32 R10, RZ, RZ, 0x1 ;  /* 0x00000001ff0a7424 */ /* 0x000fe200078e00ff */
[----:B-----5:R-:W-:Y:S01]  /*07a0*/  FSETP.GEU.AND P2, PT, |R23|, 6.5827683646048100446e-37, PT ;  /* 0x036000001700780b */ /* 0x020fe20003f4e200 */
        /* <DEDUP_REMOVED lines=20> */
[----:B------:R-:W-:-:S07]  /*08f0*/  IMAD.MOV.U32 R27, RZ, RZ, R23 ;  /* 0x000000ffff1b7224 */ /* 0x000fce00078e0017 */
[----:B------:R-:W-:Y:S05]  /*0900*/  CALL.REL.NOINC `($__internal_91_$__cuda_sm20_div_rn_f64_full) ;  /* 0x0000002000f47944 */ /* 0x000fea0003c00000 */
.L_x_3620:
[----:B------:R-:W-:Y:S05]  /*0910*/  BSYNC.RECONVERGENT B2 ;  /* 0x0000000000027941 */ /* 0x000fea0003800200 */
.L_x_3619:
[----:B------:R-:W-:-:S04]  /*0920*/  IADD3 R12, P1, PT, R6, UR13, RZ ;  /* 0x0000000d060c7c10 */ /* 0x000fc8000ff3e0ff */
[----:B------:R-:W-:-:S05]  /*0930*/  IADD3.X R13, PT, PT, R7, UR18, RZ, P1, !PT ;  /* 0x00000012070d7c10 */ /* 0x000fca0008ffe4ff */
[----:B------:R2:W-:Y:S04]  /*0940*/  STG.E.64 desc[UR16][R12.64], R10 ;  /* 0x0000000a0c007986 */ /* 0x0005e8000c101b10 */
.L_x_3618:
[----:B------:R-:W-:Y:S05]  /*0950*/  BSYNC.RECONVERGENT B1 ;  /* 0x0000000000017941 */ /* 0x000fea0003800200 */
.L_x_3617:
[----:B------:R-:W-:Y:S04]  /*0960*/  BSSY.RECONVERGENT B1, `(.L_x_3621) ;  /* 0x0000023000017945 */ /* 0x000fe80003800200 */
[----:B------:R-:W-:Y:S05]  /*0970*/  @P0 BRA `(.L_x_3622) ;  /* 0x0000000000840947 */ /* 0x000fea0003800000 */
[----:B012---:R-:W0:Y:S01]  /*0980*/  MUFU.RCP64H R11, UR11 ;  /* 0x0000000b000b7d08 */ /* 0x007e220008001800 */
        /* <DEDUP_REMOVED lines=24> */
[----:B------:R-:W-:-:S07]  /*0b10*/  IMAD.MOV.U32 R27, RZ, RZ, R17 ;  /* 0x000000ffff1b7224 */ /* 0x000fce00078e0011 */
[----:B------:R-:W-:Y:S05]  /*0b20*/  CALL.REL.NOINC `($__internal_91_$__cuda_sm20_div_rn_f64_full) ;  /* 0x00000020006c7944 */ /* 0x000fea0003c00000 */
.L_x_3624:
[----:B------:R-:W-:Y:S05]  /*0b30*/  BSYNC.RECONVERGENT B2 ;  /* 0x0000000000027941 */ /* 0x000fea0003800200 */
.L_x_3623:
[----:B------:R-:W-:Y:S02]  /*0b40*/  IMAD.U32 R13, RZ, RZ, UR13 ;  /* 0x0000000dff0d7e24 */ /* 0x000fe4000f8e00ff */
[----:B------:R-:W-:-:S03]  /*0b50*/  IMAD.U32 R17, RZ, RZ, UR18 ;  /* 0x00000012ff117e24 */ /* 0x000fc6000f8e00ff */
[----:B------:R-:W-:-:S04]  /*0b60*/  IADD3 R12, P0, P1, R13, UR13, R6 ;  /* 0x0000000d0d0c7c10 */ /* 0x000fc8000f91e006 */
[----:B------:R-:W-:-:S05]  /*0b70*/  IADD3.X R13, PT, PT, R17, UR18, R7, P0, P1 ;  /* 0x00000012110d7c10 */ /* 0x000fca00087e2407 */
[----:B------:R3:W-:Y:S04]  /*0b80*/  STG.E.64 desc[UR16][R12.64], R10 ;  /* 0x0000000a0c007986 */ /* 0x0007e8000c101b10 */
.L_x_3622:
[----:B------:R-:W-:Y:S05]  /*0b90*/  BSYNC.RECONVERGENT B1 ;  /* 0x0000000000017941 */ /* 0x000fea0003800200 */
.L_x_3621:
[----:B------:R-:W-:Y:S01]  /*0ba0*/  ISETP.GE.U32.AND P0, PT, R4, UR19, PT ;  /* 0x0000001304007c0c */ /* 0x000fe2000bf06070 */
[----:B------:R-:W-:Y:S03]  /*0bb0*/  BSSY.RECONVERGENT B1, `(.L_x_3625) ;  /* 0x0000026000017945 */ /* 0x000fe60003800200 */
[----:B------:R-:W-:-:S13]  /*0bc0*/  ISETP.GE.AND.EX P0, PT, R3, UR20, PT, P0 ;  /* 0x0000001403007c0c */ /* 0x000fda000bf06300 */
[----:B------:R-:W-:Y:S05]  /*0bd0*/  @P0 BRA `(.L_x_3626) ;  /* 0x00000000008c0947 */ /* 0x000fea0003800000 */
[----:B0123--:R-:W0:Y:S01]  /*0be0*/  MUFU.RCP64H R11, UR11 ;  /* 0x0000000b000b7d08 */ /* 0x00fe220008001800 */
        /* <DEDUP_REMOVED lines=26> */
.L_x_3628:
[----:B------:R-:W-:Y:S05]  /*0d90*/  BSYNC.RECONVERGENT B2 ;  /* 0x0000000000027941 */ /* 0x000fea0003800200 */
.L_x_3627:
[----:B------:R-:W-:-:S05]  /*0da0*/  IMAD.U32 R3, RZ, RZ, UR13 ;  /* 0x0000000dff037e24 */ /* 0x000fca000f8e00ff */
[----:B------:R-:W-:Y:S01]  /*0db0*/  IADD3 R8, P0, P1, R3, UR13, R6 ;  /* 0x0000000d03087c10 */ /* 0x000fe2000f91e006 */
[----:B------:R-:W-:-:S03]  /*0dc0*/  IMAD.U32 R3, RZ, RZ, UR18 ;  /* 0x00000012ff037e24 */ /* 0x000fc6000f8e00ff */
[----:B------:R-:W-:Y:S02]  /*0dd0*/  IADD3 R8, P2, PT, R8, UR13, RZ ;  /* 0x0000000d08087c10 */ /* 0x000fe4000ff5e0ff */
[----:B------:R-:W-:-:S04]  /*0de0*/  IADD3.X R0, PT, PT, R3, UR18, R7, P0, P1 ;  /* 0x0000001203007c10 */ /* 0x000fc800087e2407 */
[----:B------:R-:W-:-:S05]  /*0df0*/  IADD3.X R9, PT, PT, R0, UR18, RZ, P2, !PT ;  /* 0x0000001200097c10 */ /* 0x000fca00097fe4ff */
[----:B------:R4:W-:Y:S02]  /*0e00*/  STG.E.64 desc[UR16][R8.64], R10 ;  /* 0x0000000a08007986 */ /* 0x0009e4000c101b10 */
.L_x_3626:
[----:B------:R-:W-:Y:S05]  /*0e10*/  BSYNC.RECONVERGENT B1 ;  /* 0x0000000000017941 */ /* 0x000fea0003800200 */
.L_x_3625:
[----:B------:R-:W-:Y:S01]  /*0e20*/  IADD3 R5, P1, PT, R5, UR14, RZ ;  /* 0x0000000e05057c10 */ /* 0x000fe2000ff3e0ff */
[----:B01234-:R-:W-:Y:S01]  /*0e30*/  IMAD.U32 R11, RZ, RZ, UR14 ;  /* 0x0000000eff0b7e24 */ /* 0x01ffe2000f8e00ff */
[----:B------:R-:W-:Y:S01]  /*0e40*/  IADD3 R18, P3, PT, R18, UR14, RZ ;  /* 0x0000000e12127c10 */ /* 0x000fe2000ff7e0ff */
[----:B------:R-:W-:Y:S01]  /*0e50*/  IMAD.U32 R3, RZ, RZ, UR14 ;  /* 0x0000000eff037e24 */ /* 0x000fe2000f8e00ff */
[----:B------:R-:W-:Y:S01]  /*0e60*/  CS2R R34, SRZ ;  /* 0x0000000000227805 */ /* 0x000fe2000001ff00 */
[----:B------:R-:W-:Y:S01]  /*0e70*/  IMAD.X R2, RZ, RZ, R2, P1 ;  /* 0x000000ffff027224 */ /* 0x000fe200008e0602 */
[C---:B------:R-:W-:Y:S01]  /*0e80*/  ISETP.GE.U32.AND P1, PT, R18.reuse, UR19, PT ;  /* 0x0000001312007c0c */ /* 0x040fe2000bf26070 */
[----:B------:R-:W-:Y:S01]  /*0e90*/  IMAD.X R19, RZ, RZ, R19, P3 ;  /* 0x000000ffff137224 */ /* 0x000fe200018e0613 */
[C---:B-----5:R-:W-:Y:S02]  /*0ea0*/  IADD3 R22, P4, PT, R18.reuse, UR15, RZ ;  /* 0x0000000f12167c10 */ /* 0x060fe4000ff9e0ff */
[----:B------:R-:W-:-:S02]  /*0eb0*/  LEA R16, P3, R18, UR8, 0x3 ;  /* 0x0000000812107c11 */ /* 0x000fc4000f8618ff */
[----:B------:R-:W-:Y:S01]  /*0ec0*/  ISETP.GE.AND.EX P1, PT, R19, UR20, PT, P1 ;  /* 0x0000001413007c0c */ /* 0x000fe2000bf26310 */
[--C-:B------:R-:W-:Y:S01]  /*0ed0*/  IMAD.X R32, RZ, RZ, R19.reuse, P4 ;  /* 0x000000ffff207224 */ /* 0x100fe200020e0613 */
[----:B------:R-:W-:Y:S02]  /*0ee0*/  IADD3 R23, P5, PT, R22, UR15, RZ ;  /* 0x0000000f16177c10 */ /* 0x000fe4000ffbe0ff */
[----:B------:R-:W-:Y:S02]  /*0ef0*/  LEA R10, P2, R11, R6, 0x3 ;  /* 0x000000060b0a7211 */ /* 0x000fe400078418ff */
[----:B------:R-:W-:Y:S01]  /*0f00*/  LEA.HI.X R17, R18, UR9, R19, 0x3, P3 ;  /* 0x0000000912117c11 */ /* 0x000fe200098f1c13 */
[----:B------:R-:W-:Y:S01]  /*0f10*/  IMAD.X R33, RZ, RZ, R32, P5 ;  /* 0x000000ffff217224 */ /* 0x000fe200028e0620 */
[----:B------:R-:W-:Y:S02]  /*0f20*/  LEA.HI.X R11, R3, R7, RZ, 0x3, P2 ;  /* 0x00000007030b7211 */ /* 0x000fe400010f1cff */
[----:B------:R-:W-:-:S02]  /*0f30*/  ISETP.GE.U32.AND P0, PT, R5, UR19, PT ;  /* 0x0000001305007c0c */ /* 0x000fc4000bf06070 */
[----:B------:R-:W-:Y:S01]  /*0f40*/  ISETP.GE.U32.AND P2, PT, R22, UR19, PT ;  /* 0x0000001316007c0c */ /* 0x000fe2000bf46070 */
[----:B------:R0:W5:Y:S01]  /*0f50*/  @!P1 LDG.E.64 R34, desc[UR16][R16.64] ;  /* 0x0000001010229981 */ /* 0x000162000c1e1b00 */
[----:B------:R-:W-:Y:S02]  /*0f60*/  ISETP.GE.U32.AND P3, PT, R23, UR19, PT ;  /* 0x0000001317007c0c */ /* 0x000fe4000bf66070 */
[----:B------:R-:W-:Y:S02]  /*0f70*/  ISETP.GE.AND.EX P0, PT, R2, UR20, PT, P0 ;  /* 0x0000001402007c0c */ /* 0x000fe4000bf06300 */
[----:B------:R-:W-:Y:S02]  /*0f80*/  MOV R7, UR15 ;  /* 0x0000000f00077c02 */ /* 0x000fe40008000f00 */
[----:B------:R-:W-:Y:S02]  /*0f90*/  IADD3 R8, P4, PT, R16, UR13, RZ ;  /* 0x0000000d10087c10 */ /* 0x000fe4000ff9e0ff */
[----:B------:R-:W-:-:S02]  /*0fa0*/  ISETP.GE.AND.EX P2, PT, R32, UR20, PT, P2 ;  /* 0x0000001420007c0c */ /* 0x000fc4000bf46320 */
[----:B------:R-:W-:Y:S01]  /*0fb0*/  ISETP.GE.AND.EX P1, PT, R33, UR20, PT, P3 ;  /* 0x0000001421007c0c */ /* 0x000fe2000bf26330 */
[----:B------:R-:W-:Y:S01]  /*0fc0*/  IMAD.U32 R13, RZ, RZ, UR15 ;  /* 0x0000000fff0d7e24 */ /* 0x000fe2000f8e00ff */
[----:B------:R-:W-:Y:S02]  /*0fd0*/  LEA R6, P3, R7, R8, 0x3 ;  /* 0x0000000807067211 */ /* 0x000fe400078618ff */
[----:B------:R-:W-:Y:S02]  /*0fe0*/  IADD3.X R9, PT, PT, R17, UR18, RZ, P4, !PT ;  /* 0x0000001211097c10 */ /* 0x000fe4000a7fe4ff */
[----:B------:R-:W-:Y:S02]  /*0ff0*/  CS2R R26, SRZ ;  /* 0x00000000001a7805 */ /* 0x000fe4000001ff00 */
[----:B------:R-:W-:Y:S02]  /*1000*/  CS2R R4, SRZ ;  /* 0x0000000000047805 */ /* 0x000fe4000001ff00 */
[----:B------:R-:W-:-:S02]  /*1010*/  CS2R R2, SRZ ;  /* 0x0000000000027805 */ /* 0x000fc4000001ff00 */
[----:B------:R-:W-:Y:S01]  /*1020*/  LEA.HI.X R7, R13, R9, RZ, 0x3, P3 ;  /* 0x000000090d077211 */ /* 0x000fe200018f1cff */
        /* <DEDUP_REMOVED lines=30> */
.L_x_3632:
[----:B------:R-:W-:Y:S05]  /*1210*/  BSYNC.RECONVERGENT B2 ;  /* 0x0000000000027941 */ /* 0x000fea0003800200 */
.L_x_3631:
[----:B------:R-:W-:Y:S01]  /*1220*/  IADD3 R0, P0, PT, R15, UR6, RZ ;  /* 0x000000060f007c10 */ /* 0x000fe2000ff1e0ff */
[----:B------:R-:W-:Y:S02]  /*1230*/  IMAD.U32 R21, RZ, RZ, UR14 ;  /* 0x0000000eff157e24 */ /* 0x000fe4000f8e00ff */
[----:B------:R-:W-:Y:S02]  /*1240*/  IMAD.U32 R25, RZ, RZ, UR14 ;  /* 0x0000000eff197e24 */ /* 0x000fe4000f8e00ff */
[----:B------:R-:W-:Y:S01]  /*1250*/  IMAD.X R13, RZ, RZ, UR7, P0 ;  /* 0x00000007ff0d7e24 */ /* 0x000fe200080e06ff */
[----:B------:R-:W-:-:S04]  /*1260*/  LEA R12, P0, R0, UR8, 0x3 ;  /* 0x00000008000c7c11 */ /* 0x000fc8000f8018ff */
[----:B------:R-:W-:Y:S02]  /*1270*/  LEA.HI.X R0, R0, UR9, R13, 0x3, P0 ;  /* 0x0000000900007c11 */ /* 0x000fe400080f1c0d */
[----:B------:R-:W-:-:S04]  /*1280*/  LEA R12, P0, R21, R12, 0x3 ;  /* 0x0000000c150c7211 */ /* 0x000fc800078018ff */
[----:B------:R-:W-:-:S05]  /*1290*/  LEA.HI.X R13, R25, R0, RZ, 0x3, P0 ;  /* 0x00000000190d7211 */ /* 0x000fca00000f1cff */
[----:B------:R1:W-:Y:S04]  /*12a0*/  STG.E.64 desc[UR16][R12.64], R10 ;  /* 0x0000000a0c007986 */ /* 0x0003e8000c101b10 */
.L_x_3630:
[----:B------:R-:W-:Y:S05]  /*12b0*/  BSYNC.RECONVERGENT B1 ;  /* 0x0000000000017941 */ /* 0x000fea0003800200 */
.L_x_3629:
[----:B------:R-:W-:Y:S01]  /*12c0*/  ISETP.GE.U32.AND P0, PT, R18, UR19, PT ;  /* 0x0000001312007c0c */ /* 0x000fe2000bf06070 */
[----:B------:R-:W-:Y:S03]  /*12d0*/  BSSY.RECONVERGENT B1, `(.L_x_3633) ;  /* 0x0000020000017945 */ /* 0x000fe60003800200 */
[----:B------:R-:W-:-:S13]  /*12e0*/  ISETP.GE.AND.EX P0, PT, R19, UR20, PT, P0 ;  /* 0x0000001413007c0c */ /* 0x000fda000bf06300 */
[----:B------:R-:W-:Y:S05]  /*12f0*/  @P0 BRA `(.L_x_3634) ;  /* 0x0000000000740947 */ /* 0x000fea0003800000 */
[----:B01----:R-:W0:Y:S01]  /*1300*/  MUFU.RCP64H R11, UR11 ;  /* 0x0000000b000b7d08 */ /* 0x003e220008001800 */
[----:B------:R-:W-:Y:S01]  /*1310*/  MOV R12, UR10 ;  /* 0x0000000a000c7c02 */ /* 0x000fe20008000f00 */
[----:B------:R-:W-:Y:S01]  /*1320*/  IMAD.U32 R13, RZ, RZ, UR11 ;  /* 0x0000000bff0d7e24 */ /* 0x000fe2000f8e00ff */
[----:B-----5:R-:W-:Y:S01]  /*1330*/  FSETP.GEU.AND P1, PT, |R35|, 6.5827683646048100446e-37, PT ;  /* 0x036000002300780b */ /* 0x020fe20003f2e200 */
        /* <DEDUP_REMOVED lines=23> */
.L_x_3636:
[----:B------:R-:W-:Y:S05]  /*14b0*/  BSYNC.RECONVERGENT B2 ;  /* 0x0000000000027941 */ /* 0x000fea0003800200 */
.L_x_3635:
[----:B------:R2:W-:Y:S02]  /*14c0*/  STG.E.64 desc[UR16][R16.64], R10 ;  /* 0x0000000a10007986 */ /* 0x0005e4000c101b10 */
.L_x_3634:
[----:B------:R-:W-:Y:S05]  /*14d0*/  BSYNC.RECONVERGENT B1 ;  /* 0x0000000000017941 */ /* 0x000fea0003800200 */
.L_x_3633:
[----:B------:R-:W-:Y:S01]  /*14e0*/  ISETP.GE.U32.AND P0, PT, R22, UR19, PT ;  /* 0x0000001316007c0c */ /* 0x000fe2000bf06070 */
[----:B------:R-:W-:Y:S03]  /*14f0*/  BSSY.RECONVERGENT B1, `(.L_x_3637) ;  /* 0x0000020000017945 */ /* 0x000fe60003800200 */
[----:B------:R-:W-:-:S13]  /*1500*/  ISETP.GE.AND.EX P0, PT, R32, UR20, PT, P0 ;  /* 0x0000001420007c0c */ /* 0x000fda000bf06300 */
        /* <DEDUP_REMOVED lines=26> */
[----:B------:R-:W-:-:S07]  /*16b0*/  IMAD.MOV.U32 R27, RZ, RZ, R5 ;  /* 0x000000ffff1b7224 */ /* 0x000fce00078e0005 */
[----:B------:R-:W-:Y:S05]  /*16c0*/  CALL.REL.NOINC `($__internal_91_$__cuda_sm20_div_rn_f64_full) ;  /* 0x0000001400847944 */ /* 0x000fea0003c00000 */
.L_x_3640:
[----:B------:R-:W-:Y:S05]  /*16d0*/  BSYNC.RECONVERGENT B2 ;  /* 0x0000000000027941 */ /* 0x000fea0003800200 */
.L_x_3639:
[----:B------:R3:W-:Y:S02]  /*16e0*/  STG.E.64 desc[UR16][R8.64], R10 ;  /* 0x0000000a08007986 */ /* 0x0007e4000c101b10 */
.L_x_3638:
[----:B------:R-:W-:Y:S05]  /*16f0*/  BSYNC.RECONVERGENT B1 ;  /* 0x0000000000017941 */ /* 0x000fea0003800200 */
.L_x_3637:
[----:B------:R-:W-:Y:S01]  /*1700*/  ISETP.GE.U32.AND P0, PT, R23, UR19, PT ;  /* 0x0000001317007c0c */ /* 0x000fe2000bf06070 */
[----:B------:R-:W-:Y:S03]  /*1710*/  BSSY.RECONVERGENT B1, `(.L_x_3641) ;  /* 0x0000020000017945 */ /* 0x000fe60003800200 */
[----:B------:R-:W-:-:S13]  /*1720*/  ISETP.GE.AND.EX P0, PT, R33, UR20, PT, P0 ;  /* 0x0000001421007c0c */ /* 0x000fda000bf06300 */
[----:B------:R-:W-:Y:S05]  /*1730*/  @P0 BRA `(.L_x_3642) ;  /* 0x0000000000740947 */ /* 0x000fea0003800000 */
[----:B-----5:R-:W4:Y:S01]  /*1740*/  MUFU.RCP64H R5, UR11 ;  /* 0x0000000b00057d08 */ /* 0x020f220008001800 */
[----:B0--3--:R-:W-:Y:S01]  /*1750*/  IMAD.U32 R8, RZ, RZ, UR10 ;  /* 0x0000000aff087e24 */ /* 0x009fe2000f8e00ff */
[----:B------:R-:W-:Y:S01]  /*1760*/  MOV R4, 0x1 ;  /* 0x0000000100047802 */ /* 0x000fe20000000f00 */
[----:B------:R-:W-:Y:S01]  /*1770*/  IMAD.U32 R9, RZ, RZ, UR11 ;  /* 0x0000000bff097e24 */ /* 0x000fe2000f8e00ff */
[----:B------:R-:W-:Y:S01]  /*1780*/  FSETP.GEU.AND P1, PT, |R3|, 6.5827683646048100446e-37, PT ;  /* 0x036000000300780b */ /* 0x000fe20003f2e200 */
[----:B------:R-:W-:Y:S04]  /*1790*/  BSSY.RECONVERGENT B2, `(.L_x_3643) ;  /* 0x0000016000027945 */ /* 0x000fe80003800200 */
[----:B----4-:R-:W-:-:S08]  /*17a0*/  DFMA R8, R4, -R8, 1 ;  /* 0x3ff000000408742b */ /* 0x010fd00000000808 */
        /* <DEDUP_REMOVED lines=20> */
.L_x_3644:
[----:B------:R-:W-:Y:S05]  /*18f0*/  BSYNC.RECONVERGENT B2 ;  /* 0x0000000000027941 */ /* 0x000fea0003800200 */
.L_x_3643:
[----:B------:R4:W-:Y:S02]  /*1900*/  STG.E.64 desc[UR16][R6.64], R10 ;  /* 0x0000000a06007986 */ /* 0x0009e4000c101b10 */
.L_x_3642:
[----:B------:R-:W-:Y:S05]  /*1910*/  BSYNC.RECONVERGENT B1 ;  /* 0x0000000000017941 */ /* 0x000fea0003800200 */
.L_x_3641:
        /* <DEDUP_REMOVED lines=10> */
.L_x_3612:
[----:B------:R-:W-:-:S04]  /*19c0*/  ULOP3.LUT UR13, UR12, 0x1, URZ, 0xc0, !UPT ;  /* 0x000000010c0d7892 */ /* 0x000fc8000f8ec0ff */
[----:B------:R-:W-:-:S06]  /*19d0*/  UISETP.NE.U32.AND UP0, UPT, UR13, 0x1, UPT ;  /* 0x000000010d00788c */ /* 0x000fcc000bf05070 */
[----:B------:R-:W-:-:S13]  /*19e0*/  PLOP3.LUT P0, PT, PT, PT, UP0, 0x80, 0x8 ;  /* 0x000000000008781c */ /* 0x000fda0003f0f008 */
[----:B------:R-:W-:Y:S05]  /*19f0*/  @!P0 EXIT ;  /* 0x000000000000894d */ /* 0x000fea0003800000 */
[----:B0--3--:R-:W-:Y:S02]  /*1a00*/  IADD3 R8, P1, PT, R15, UR6, RZ ;  /* 0x000000060f087c10 */ /* 0x009fe4000ff3e0ff */
[----:B-----5:R-:W-:Y:S02]  /*1a10*/  CS2R R26, SRZ ;  /* 0x00000000001a7805 */ /* 0x020fe4000001ff00 */
[C---:B------:R-:W-:Y:S01]  /*1a20*/  ISETP.GE.U32.AND P0, PT, R8.reuse, UR19, PT ;  /* 0x0000001308007c0c */ /* 0x040fe2000bf06070 */
[----:B------:R-:W-:Y:S01]  /*1a30*/  IMAD.X R15, RZ, RZ, UR7, P1 ;  /* 0x00000007ff0f7e24 */ /* 0x000fe200088e06ff */
[----:B------:R-:W-:-:S04]  /*1a40*/  LEA R38, P1, R8, UR8, 0x3 ;  /* 0x0000000808267c11 */ /* 0x000fc8000f8218ff */
[----:B------:R-:W-:Y:S02]  /*1a50*/  ISETP.GE.AND.EX P0, PT, R15, UR20, PT, P0 ;  /* 0x000000140f007c0c */ /* 0x000fe4000bf06300 */
[----:B------:R-:W-:-:S11]  /*1a60*/  LEA.HI.X R39, R8, UR9, R15, 0x3, P1 ;  /* 0x0000000908277c11 */ /* 0x000fd600088f1c0f */
[----:B------:R-:W3:Y:S01]  /*1a70*/  @!P0 LDG.E.64 R26, desc[UR16][R38.64] ;  /* 0x00000010261a8981 */ /* 0x000ee2000c1e1b00 */
[----:B------:R-:W-:Y:S01]  /*1a80*/  IADD3 R8, P1, PT, R8, UR15, RZ ;  /* 0x0000000f08087c10 */ /* 0x000fe2000ff3e0ff */
[----:B------:R-:W-:Y:S01]  /*1a90*/  IMAD.U32 R37, RZ, RZ, UR15 ;  /* 0x0000000fff257e24 */ /* 0x000fe2000f8e00ff */
[----:B------:R-:W-:Y:S01]  /*1aa0*/  USHF.L.U32 UR4, UR15, 0x3, URZ ;  /* 0x000000030f047899 */ /* 0x000fe200080006ff */
[----:B------:R-:W-:Y:S02]  /*1ab0*/  CS2R R18, SRZ ;  /* 0x0000000000127805 */ /* 0x000fe4000001ff00 */
[----:B------:R-:W-:Y:S01]  /*1ac0*/  IADD3 R9, P2, PT, R8, UR15, RZ ;  /* 0x0000000f08097c10 */ /* 0x000fe2000ff5e0ff */
[----:B------:R-:W-:Y:S01]  /*1ad0*/  IMAD.X R15, RZ, RZ, R15, P1 ;  /* 0x000000ffff0f7224 */ /* 0x000fe200008e060f */
[----:B------:R-:W-:Y:S01]  /*1ae0*/  USHF.R.U32.HI UR5, URZ, 0x1d, UR15 ;  /* 0x0000001dff057899 */ /* 0x000fe2000801160f */
[----:B------:R-:W-:Y:S01]  /*1af0*/  IMAD.WIDE.U32 R36, R37, 0x8, R38 ;  /* 0x0000000825247825 */ /* 0x000fe200078e0026 */
[----:B--2---:R-:W-:Y:S01]  /*1b00*/  IADD3 R17, P4, PT, R9, UR15, RZ ;  /* 0x0000000f09117c10 */ /* 0x004fe2000ff9e0ff */
[----:B------:R-:W0:Y:S01]  /*1b10*/  MUFU.RCP64H R3, UR11 ;  /* 0x0000000b00037d08 */ /* 0x000e220008001800 */
[----:B------:R-:W-:Y:S01]  /*1b20*/  MOV R2, 0x1 ;  /* 0x0000000100027802 */ /* 0x000fe20000000f00 */
[----:B------:R-:W-:Y:S01]  /*1b30*/  IMAD.X R16, RZ, RZ, R15, P2 ;  /* 0x000000ffff107224 */ /* 0x000fe200010e060f */
[----:B------:R-:W-:Y:S01]  /*1b40*/  ISETP.GE.U32.AND P3, PT, R17, UR19, PT ;  /* 0x0000001311007c0c */ /* 0x000fe2000bf66070 */
[----:B------:R-:W-:Y:S01]  /*1b50*/  IMAD.U32 R4, RZ, RZ, UR10 ;  /* 0x0000000aff047e24 */ /* 0x000fe2000f8e00ff */
[----:B------:R-:W-:Y:S01]  /*1b60*/  ISETP.GE.U32.AND P1, PT, R9, UR19, PT ;  /* 0x0000001309007c0c */ /* 0x000fe2000bf26070 */
[----:B------:R-:W-:Y:S01]  /*1b70*/  IMAD.X R42, RZ, RZ, R16, P4 ;  /* 0x000000ffff2a7224 */ /* 0x000fe200020e0610 */
[----:B------:R-:W-:Y:S01]  /*1b80*/  IADD3 R34, P4, PT, R36, UR4, RZ ;  /* 0x0000000424227c10 */ /* 0x000fe2000ff9e0ff */
[----:B------:R-:W-:Y:S01]  /*1b90*/  IMAD.U32 R5, RZ, RZ, UR11 ;  /* 0x0000000bff057e24 */ /* 0x000fe2000f8e00ff */
[----:B------:R-:W-:-:S02]  /*1ba0*/  ISETP.GE.U32.AND P2, PT, R8, UR19, PT ;  /* 0x0000001308007c0c */ /* 0x000fc4000bf46070 */
[----:B------:R-:W-:Y:S02]  /*1bb0*/  CS2R R22, SRZ ;  /* 0x0000000000167805 */ /* 0x000fe4000001ff00 */
[----:B------:R-:W-:Y:S02]  /*1bc0*/  ISETP.GE.AND.EX P3, PT, R42, UR20, PT, P3 ;  /* 0x000000142a007c0c */ /* 0x000fe4000bf66330 */
[----:B----4-:R-:W-:Y:S02]  /*1bd0*/  CS2R R6, SRZ ;  /* 0x0000000000067805 */ /* 0x010fe4000001ff00 */
[----:B------:R-:W-:Y:S02]  /*1be0*/  IADD3.X R35, PT, PT, R37, UR5, RZ, P4, !PT ;  /* 0x0000000525237c10 */ /* 0x000fe4000a7fe4ff */
[----:B------:R-:W-:Y:S01]  /*1bf0*/  IADD3 R32, P4, PT, R34, UR4, RZ ;  /* 0x0000000422207c10 */ /* 0x000fe2000ff9e0ff */
[----:B0-----:R-:W-:Y:S01]  /*1c00*/  DFMA R4, R2, -R4, 1 ;  /* 0x3ff000000204742b */ /* 0x001fe20000000804 */
[----:B------:R-:W-:-:S02]  /*1c10*/  ISETP.GE.AND.EX P1, PT, R16, UR20, PT, P1 ;  /* 0x0000001410007c0c */ /* 0x000fc4000bf26310 */
[----:B------:R-:W-:Y:S02]  /*1c20*/  IADD3.X R33, PT, PT, R35, UR5, RZ, P4, !PT ;  /* 0x0000000523217c10 */ /* 0x000fe4000a7fe4ff */
[----:B------:R-:W-:-:S03]  /*1c30*/  ISETP.GE.AND.EX P2, PT, R15, UR20, PT, P2 ;  /* 0x000000140f007c0c */ /* 0x000fc6000bf46320 */
[----:B------:R0:W5:Y:S01]  /*1c40*/  @!P3 LDG.E.64 R18, desc[UR16][R32.64] ;  /* 0x000000102012b981 */ /* 0x000162000c1e1b00 */
[----:B------:R-:W-:-:S05]  /*1c50*/  DFMA R4, R4, R4, R4 ;  /* 0x000000040404722b */ /* 0x000fca0000000004 */
[----:B------:R0:W5:Y:S03]  /*1c60*/  @!P1 LDG.E.64 R22, desc[UR16][R34.64] ;  /* 0x0000001022169981 */ /* 0x000166000c1e1b00 */
[----:B------:R-:W-:Y:S01]  /*1c70*/  DFMA R4, R2, R4, R2 ;  /* 0x000000040204722b */ /* 0x000fe20000000002 */
[----:B------:R0:W5:Y:S01]  /*1c80*/  @!P2 LDG.E.64 R6, desc[UR16][R36.64] ;  /* 0x000000102406a981 */ /* 0x000162000c1e1b00 */
[----:B------:R-:W-:Y:S02]  /*1c90*/  IMAD.U32 R2, RZ, RZ, UR10 ;  /* 0x0000000aff027e24 */ /* 0x000fe4000f8e00ff */
[----:B------:R-:W-:-:S06]  /*1ca0*/  IMAD.U32 R3, RZ, RZ, UR11 ;  /* 0x0000000bff037e24 */ /* 0x000fcc000f8e00ff */
[----:B------:R-:W-:-:S08]  /*1cb0*/  DFMA R2, R4, -R2, 1 ;  /* 0x3ff000000402742b */ /* 0x000fd00000000802 */
[----:B-1----:R-:W-:Y:S01]  /*1cc0*/  DFMA R10, R4, R2, R4 ;  /* 0x00000002040a722b */ /* 0x002fe20000000004 */
[----:B------:R-:W-:Y:S07]  /*1cd0*/  BSSY.RECONVERGENT B1, `(.L_x_3646) ;  /* 0x0000010000017945 */ /* 0x000fee0003800200 */
[----:B---3--:R-:W-:-:S08]  /*1ce0*/  DMUL R4, R10, R26 ;  /* 0x0000001a0a047228 */ /* 0x008fd00000000000 */
[----:B------:R-:W-:-:S08]  /*1cf0*/  DFMA R2, R4, -UR10, R26 ;  /* 0x8000000a04027c2b */ /* 0x000fd0000800001a */
[----:B------:R-:W-:Y:S01]  /*1d00*/  DFMA R4, R10, R2, R4 ;  /* 0x000000020a04722b */ /* 0x000fe20000000004 */
[----:B------:R-:W-:-:S09]  /*1d10*/  FSETP.GEU.AND P2, PT, |R27|, 6.5827683646048100446e-37, PT ;  /* 0x036000001b00780b */ /* 0x000fd20003f4e200 */
[----:B------:R-:W-:-:S05]  /*1d20*/  FFMA R0, RZ, UR11, R5 ;  /* 0x0000000bff007c23 */ /* 0x000fca0008000005 */
[----:B------:R-:W-:-:S13]  /*1d30*/  FSETP.GT.AND P1, PT, |R0|, 1.469367938527859385e-39, PT ;  /* 0x001000000000780b */ /* 0x000fda0003f24200 */
[----:B0-----:R-:W-:Y:S05]  /*1d40*/  @P1 BRA P2, `(.L_x_3647) ;  /* 0x0000000000201947 */ /* 0x001fea0001000000 */
[----:B------:R-:W-:Y:S01]  /*1d50*/  IMAD.U32 R20, RZ, RZ, UR10 ;  /* 0x0000000aff147e24 */ /* 0x000fe2000f8e00ff */
[----:B------:R-:W-:Y:S01]  /*1d60*/  MOV R0, 0x1db0 ;  /* 0x00001db000007802 */ /* 0x000fe20000000f00 */
[----:B------:R-:W-:Y:S02]  /*1d70*/  IMAD.U32 R21, RZ, RZ, UR11 ;  /* 0x0000000bff157e24 */ /* 0x000fe4000f8e00ff */
[----:B------:R-:W-:Y:S02]  /*1d80*/  IMAD.U32 R24, RZ, RZ, UR10 ;  /* 0x0000000aff187e24 */ /* 0x000fe4000f8e00ff */
[----:B------:R-:W-:-:S07]  /*1d90*/  IMAD.U32 R25, RZ, RZ, UR11 ;  /* 0x0000000bff197e24 */ /* 0x000fce000f8e00ff */
[----:B-----5:R-:W-:Y:S05]  /*1da0*/  CALL.REL.NOINC `($__internal_91_$__cuda_sm20_div_rn_f64_full) ;  /* 0x0000000c00cc7944 */ /* 0x020fea0003c00000 */
[----:B------:R-:W-:Y:S01]  /*1db0*/  IMAD.MOV.U32 R4, RZ, RZ, R10 ;  /* 0x000000ffff047224 */ /* 0x000fe200078e000a */
[----:B------:R-:W-:-:S07]  /*1dc0*/  MOV R5, R11 ;  /* 0x0000000b00057202 */ /* 0x000fce0000000f00 */
.L_x_3647:
[----:B------:R-:W-:Y:S05]  /*1dd0*/  BSYNC.RECONVERGENT B1 ;  /* 0x0000000000017941 */ /* 0x000fea0003800200 */
.L_x_3646:
        /* <DEDUP_REMOVED lines=27> */
[----:B------:R-:W-:Y:S02]  /*1f90*/  IMAD.MOV.U32 R2, RZ, RZ, R10 ;  /* 0x000000ffff027224 */ /* 0x000fe400078e000a */
[----:B------:R-:W-:-:S07]  /*1fa0*/  IMAD.MOV.U32 R3, RZ, RZ, R11 ;  /* 0x000000ffff037224 */ /* 0x000fce00078e000b */
.L_x_3649:
[----:B------:R-:W-:Y:S05]  /*1fb0*/  BSYNC.RECONVERGENT B1 ;  /* 0x0000000000017941 */ /* 0x000fea0003800200 */
.L_x_3648:
        /* <DEDUP_REMOVED lines=27> */
[----:B------:R-:W-:Y:S02]  /*2170*/  IMAD.MOV.U32 R6, RZ, RZ, R10 ;  /* 0x000000ffff067224 */ /* 0x000fe400078e000a */
[----:B------:R-:W-:-:S07]  /*2180*/  IMAD.MOV.U32 R7, RZ, RZ, R11 ;  /* 0x000000ffff077224 */ /* 0x000fce00078e000b */
.L_x_3651:
[----:B------:R-:W-:Y:S05]  /*2190*/  BSYNC.RECONVERGENT B1 ;  /* 0x0000000000017941 */ /* 0x000fea0003800200 */
.L_x_3650:
        /* <DEDUP_REMOVED lines=27> */
.L_x_3653:
[----:B------:R-:W-:Y:S05]  /*2350*/  BSYNC.RECONVERGENT B1 ;  /* 0x0000000000017941 */ /* 0x000fea0003800200 */
.L_x_3652:
[----:B------:R-:W-:Y:S01]  /*2360*/  ISETP.GE.U32.AND P1, PT, R8, UR19, PT ;  /* 0x0000001308007c0c */ /* 0x000fe2000bf26070 */
[----:B------:R0:W-:Y:S01]  /*2370*/  @!P0 STG.E.64 desc[UR16][R38.64], R4 ;  /* 0x0000000426008986 */ /* 0x0001e2000c101b10 */
[----:B------:R-:W-:Y:S02]  /*2380*/  ISETP.GE.U32.AND P2, PT, R9, UR19, PT ;  /* 0x0000001309007c0c */ /* 0x000fe4000bf46070 */
[----:B------:R-:W-:Y:S02]  /*2390*/  ISETP.GE.U32.AND P3, PT, R17, UR19, PT ;  /* 0x0000001311007c0c */ /* 0x000fe4000bf66070 */
[----:B------:R-:W-:Y:S02]  /*23a0*/  ISETP.GE.AND.EX P1, PT, R15, UR20, PT, P1 ;  /* 0x000000140f007c0c */ /* 0x000fe4000bf26310 */
[----:B------:R-:W-:Y:S02]  /*23b0*/  ISETP.GE.AND.EX P2, PT, R16, UR20, PT, P2 ;  /* 0x0000001410007c0c */ /* 0x000fe4000bf46320 */
[----:B------:R-:W-:-:S09]  /*23c0*/  ISETP.GE.AND.EX P3, PT, R42, UR20, PT, P3 ;  /* 0x000000142a007c0c */ /* 0x000fd2000bf66330 */
[----:B------:R0:W-:Y:S04]  /*23d0*/  @!P1 STG.E.64 desc[UR16][R36.64], R2 ;  /* 0x0000000224009986 */ /* 0x0001e8000c101b10 */
[----:B------:R0:W-:Y:S01]  /*23e0*/  @!P2 STG.E.64 desc[UR16][R34.64], R6 ;  /* 0x000000062200a986 */ /* 0x0001e2000c101b10 */
[----:B------:R-:W-:Y:S05]  /*23f0*/  @P3 EXIT ;  /* 0x000000000000394d */ /* 0x000fea0003800000 */
[----:B------:R-:W-:Y:S01]  /*2400*/  STG.E.64 desc[UR16][R32.64], R10 ;  /* 0x0000000a20007986 */ /* 0x000fe2000c101b10 */
[----:B------:R-:W-:Y:S05]  /*2410*/  EXIT ;  /* 0x000000000000794d */ /* 0x000fea0003800000 */
.L_x_3611:
[----:B------:R-:W0:Y:S02]  /*2420*/  S2R R2, SR_TID.X ;  /* 0x0000000000027919 */ /* 0x000e240000002100 */
[----:B0-----:R-:W-:-:S03]  /*2430*/  IMAD.WIDE.U32 R4, R2, 0x4, RZ ;  /* 0x0000000402047825 */ /* 0x001fc600078e00ff */
[----:B------:R-:W-:-:S04]  /*2440*/  ISETP.GE.U32.AND P0, PT, R4, UR18, PT ;  /* 0x0000001204007c0c */ /* 0x000fc8000bf06070 */
[----:B------:R-:W-:-:S13]  /*2450*/  ISETP.GE.AND.EX P0, PT, R5, UR4, PT, P0 ;  /* 0x0000000405007c0c */ /* 0x000fda000bf06300 */
[----:B------:R-:W-:Y:S05]  /*2460*/  @P0 EXIT ;  /* 0x000000000000094d */ /* 0x000fea0003800000 */
[----:B------:R-:W-:Y:S01]  /*2470*/  IMAD.MOV.U32 R3, RZ, RZ, RZ ;  /* 0x000000ffff037224 */ /* 0x000fe200078e00ff */
[----:B------:R-:W0:Y:S06]  /*2480*/  LDCU UR5, c[0x0][0x360] ;  /* 0x00006c00ff0577ac */ /* 0x000e2c0008000800 */
.L_x_3662:
[----:B------:R-:W-:-:S04]  /*2490*/  LEA R32, P0, R2, UR8, 0x5 ;  /* 0x0000000802207c11 */ /* 0x000fc8000f8028ff */
[----:B------:R-:W-:-:S05]  /*24a0*/  LEA.HI.X R33, R2, UR9, R3, 0x5, P0 ;  /* 0x0000000902217c11 */ /* 0x000fca00080f2c03 */
        /* <DEDUP_REMOVED lines=28> */
[----:B0-----:R-:W-:Y:S05]  /*2670*/  CALL.REL.NOINC `($__internal_91_$__cuda_sm20_div_rn_f64_full) ;  /* 0x0000000400987944 */ /* 0x001fea0003c00000 */
[----:B------:R-:W-:Y:S02]  /*2680*/  IMAD.MOV.U32 R4, RZ, RZ, R10 ;  /* 0x000000ffff047224 */ /* 0x000fe400078e000a */
[----:B------:R-:W-:-:S07]  /*2690*/  IMAD.MOV.U32 R5, RZ, RZ, R11 ;  /* 0x000000ffff057224 */ /* 0x000fce00078e000b */
.L_x_3655:
[----:B0-----:R-:W-:Y:S05]  /*26a0*/  BSYNC.RECONVERGENT B1 ;  /* 0x0000000000017941 */ /* 0x001fea0003800200 */
.L_x_3654:
        /* <DEDUP_REMOVED lines=23> */
[----:B------:R-:W-:Y:S02]  /*2820*/  IMAD.U32 R25, RZ, RZ, UR11 ;  /* 0x0000000bff197e24 */ /* 0x000fe4000f8e00ff */
[----:B------:R-:W-:Y:S02]  /*2830*/  IMAD.MOV.U32 R26, RZ, RZ, R22 ;  /* 0x000000ffff1a7224 */ /* 0x000fe400078e0016 */
[----:B------:R-:W-:-:S07]  /*2840*/  IMAD.MOV.U32 R27, RZ, RZ, R23 ;  /* 0x000000ffff1b7224 */ /* 0x000fce00078e0017 */
[----:B------:R-:W-:Y:S05]  /*2850*/  CALL.REL.NOINC `($__internal_91_$__cuda_sm20_div_rn_f64_full) ;  /* 0x0000000400207944 */ /* 0x000fea0003c00000 */
[----:B------:R-:W-:Y:S01]  /*2860*/  MOV R6, R10 ;  /* 0x0000000a00067202 */ /* 0x000fe20000000f00 */
[----:B------:R-:W-:-:S07]  /*2870*/  IMAD.MOV.U32 R7, RZ, RZ, R11 ;  /* 0x000000ffff077224 */ /* 0x000fce00078e000b */
.L_x_3657:
[----:B------:R-:W-:Y:S05]  /*2880*/  BSYNC.RECONVERGENT B1 ;  /* 0x0000000000017941 */ /* 0x000fea0003800200 */
.L_x_3656:
        /* <DEDUP_REMOVED lines=29> */
.L_x_3659:
[----:B------:R-:W-:Y:S05]  /*2a60*/  BSYNC.RECONVERGENT B1 ;  /* 0x0000000000017941 */ /* 0x000fea0003800200 */
.L_x_3658:
        /* <DEDUP_REMOVED lines=27> */
.L_x_3661:
[----:B------:R-:W-:Y:S05]  /*2c20*/  BSYNC.RECONVERGENT B1 ;  /* 0x0000000000017941 */ /* 0x000fea0003800200 */
.L_x_3660:
[----:B------:R-:W-:Y:S01]  /*2c30*/  IADD3 R2, P0, PT, R2, UR5, RZ ;  /* 0x0000000502027c10 */ /* 0x000fe2000ff1e0ff */
[----:B------:R1:W-:Y:S04]  /*2c40*/  STG.E.ENL2.256 desc[UR16][R32.64], R4, R8 ;  /* 0xf80000042008797f */ /* 0x0003e8000f121810 */
[C---:B------:R-:W-:Y:S02]  /*2c50*/  IMAD.SHL.U32 R0, R2.reuse, 0x4, RZ ;  /* 0x0000000402007824 */ /* 0x040fe400078e00ff */
        /* <DEDUP_REMOVED lines=8> */
        .weak           $__internal_91_$__cuda_sm20_div_rn_f64_full
        .type           $__internal_91_$__cuda_sm20_div_rn_f64_full,@function
        .size           $__internal_91_$__cuda_sm20_div_rn_f64_full,($__internal_92_$__cuda_sm20_div_u16 - $__internal_91_$__cuda_sm20_div_rn_f64_full)
$__internal_91_$__cuda_sm20_div_rn_f64_full:
[----:B------:R-:W-:Y:S01]  /*2ce0*/  FSETP.GEU.AND P4, PT, |R27|, 1.469367938527859385e-39, PT ;  /* 0x001000001b00780b */ /* 0x000fe20003f8e200 */
[----:B------:R-:W-:Y:S01]  /*2cf0*/  IMAD.MOV.U32 R24, RZ, RZ, R20 ;  /* 0x000000ffff187224 */ /* 0x000fe200078e0014 */
[C---:B------:R-:W-:Y:S01]  /*2d00*/  FSETP.GEU.AND P2, PT, |R25|.reuse, 1.469367938527859385e-39, PT ;  /* 0x001000001900780b */ /* 0x040fe20003f4e200 */
[----:B------:R-:W-:Y:S01]  /*2d10*/  IMAD.MOV.U32 R30, RZ, RZ, 0x1 ;  /* 0x00000001ff1e7424 */ /* 0x000fe200078e00ff */
[----:B------:R-:W-:Y:S01]  /*2d20*/  LOP3.LUT R21, R25, 0x800fffff, RZ, 0xc0, !PT ;  /* 0x800fffff19157812 */ /* 0x000fe200078ec0ff */
[----:B------:R-:W-:Y:S01]  /*2d30*/  BSSY.RECONVERGENT B0, `(.L_x_3663) ;  /* 0x0000052000007945 */ /* 0x000fe20003800200 */
[----:B------:R-:W-:Y:S02]  /*2d40*/  LOP3.LUT R10, R27, 0x7ff00000, RZ, 0xc0, !PT ;  /* 0x7ff000001b0a7812 */ /* 0x000fe400078ec0ff */
[----:B------:R-:W-:Y:S02]  /*2d50*/  LOP3.LUT R21, R21, 0x3ff00000, RZ, 0xfc, !PT ;  /* 0x3ff0000015157812 */ /* 0x000fe400078efcff */
[----:B------:R-:W-:-:S02]  /*2d60*/  LOP3.LUT R13, R25, 0x7ff00000, RZ, 0xc0, !PT ;  /* 0x7ff00000190d7812 */ /* 0x000fc400078ec0ff */
[----:B------:R-:W-:Y:S01]  /*2d70*/  MOV R28, R26 ;  /* 0x0000001a001c7202 */ /* 0x000fe20000000f00 */
[----:B------:R-:W-:Y:S01]  /*2d80*/  @!P4 IMAD.MOV.U32 R40, RZ, RZ, RZ ;  /* 0x000000ffff28c224 */ /* 0x000fe200078e00ff */
[----:B------:R-:W-:Y:S01]  /*2d90*/  @!P4 LOP3.LUT R11, R25, 0x7ff00000, RZ, 0xc0, !PT ;  /* 0x7ff00000190bc812 */ /* 0x000fe200078ec0ff */
[----:B------:R-:W-:Y:S01]  /*2da0*/  @!P2 DMUL R20, R24, 8.98846567431157953865e+307 ;  /* 0x7fe000001814a828 */ /* 0x000fe20000000000 */
[C---:B------:R-:W-:Y:S02]  /*2db0*/  ISETP.GE.U32.AND P3, PT, R10.reuse, R13, PT ;  /* 0x0000000d0a00720c */ /* 0x040fe40003f66070 */
[----:B------:R-:W-:Y:S01]  /*2dc0*/  @!P4 ISETP.GE.U32.AND P5, PT, R10, R11, PT ;  /* 0x0000000b0a00c20c */ /* 0x000fe20003fa6070 */
[----:B------:R-:W-:Y:S02]  /*2dd0*/  IMAD.MOV.U32 R11, RZ, RZ, 0x1ca00000 ;  /* 0x1ca00000ff0b7424 */ /* 0x000fe400078e00ff */
[----:B------:R-:W0:Y:S03]  /*2de0*/  MUFU.RCP64H R31, R21 ;  /* 0x00000015001f7308 */ /* 0x000e260000001800 */
[----:B------:R-:W-:-:S02]  /*2df0*/  @!P4 SEL R29, R11, 0x63400000, !P5 ;  /* 0x634000000b1dc807 */ /* 0x000fc40006800000 */
[----:B------:R-:W-:Y:S02]  /*2e00*/  SEL R14, R11, 0x63400000, !P3 ;  /* 0x634000000b0e7807 */ /* 0x000fe40005800000 */
[--C-:B------:R-:W-:Y:S02]  /*2e10*/  @!P4 LOP3.LUT R12, R29, 0x80000000, R27.reuse, 0xf8, !PT ;  /* 0x800000001d0cc812 */ /* 0x100fe400078ef81b */
[----:B------:R-:W-:Y:S02]  /*2e20*/  LOP3.LUT R29, R14, 0x800fffff, R27, 0xf8, !PT ;  /* 0x800fffff0e1d7812 */ /* 0x000fe400078ef81b */
[----:B------:R-:W-:Y:S01]  /*2e30*/  @!P4 LOP3.LUT R41, R12, 0x100000, RZ, 0xfc, !PT ;  /* 0x001000000c29c812 */ /* 0x000fe200078efcff */
[----:B------:R-:W-:Y:S01]  /*2e40*/  IMAD.MOV.U32 R12, RZ, RZ, R10 ;  /* 0x000000ffff0c7224 */ /* 0x000fe200078e000a */
[----:B------:R-:W-:-:S04]  /*2e50*/  @!P2 LOP3.LUT R13, R21, 0x7ff00000, RZ, 0xc0, !PT ;  /* 0x7ff00000150da812 */ /* 0x000fc800078ec0ff */
[----:B------:R-:W-:Y:S02]  /*2e60*/  @!P4 DFMA R28, R28, 2, -R40 ;  /* 0x400000001c1cc82b */ /* 0x000fe40000000828 */
[----:B0-----:R-:W-:-:S08]  /*2e70*/  DFMA R40, R30, -R20, 1 ;  /* 0x3ff000001e28742b */ /* 0x001fd00000000814 */
[----:B------:R-:W-:Y:S01]  /*2e80*/  DFMA R40, R40, R40, R40 ;  /* 0x000000282828722b */ /* 0x000fe20000000028 */
[----:B------:R-:W-:-:S05]  /*2e90*/  @!P4 LOP3.LUT R12, R29, 0x7ff00000, RZ, 0xc0, !PT ;  /* 0x7ff000001d0cc812 */ /* 0x000fca00078ec0ff */
[----:B------:R-:W-:Y:S02]  /*2ea0*/  VIADD R14, R12, 0xffffffff ;  /* 0xffffffff0c0e7836 */ /* 0x000fe40000000000 */
[----:B------:R-:W-:-:S03]  /*2eb0*/  DFMA R30, R30, R40, R30 ;  /* 0x000000281e1e722b */ /* 0x000fc6000000001e */
[----:B------:R-:W-:Y:S01]  /*2ec0*/  ISETP.GT.U32.AND P2, PT, R14, 0x7feffffe, PT ;  /* 0x7feffffe0e00780c */ /* 0x000fe20003f44070 */
[----:B------:R-:W-:-:S04]  /*2ed0*/  VIADD R14, R13, 0xffffffff ;  /* 0xffffffff0d0e7836 */ /* 0x000fc80000000000 */
[----:B------:R-:W-:Y:S01]  /*2ee0*/  DFMA R44, R30, -R20, 1 ;  /* 0x3ff000001e2c742b */ /* 0x000fe20000000814 */
[----:B------:R-:W-:-:S07]  /*2ef0*/  ISETP.GT.U32.OR P2, PT, R14, 0x7feffffe, P2 ;  /* 0x7feffffe0e00780c */ /* 0x000fce0001744470 */
[----:B------:R-:W-:-:S08]  /*2f00*/  DFMA R44, R30, R44, R30 ;  /* 0x0000002c1e2c722b */ /* 0x000fd0000000001e */
[----:B------:R-:W-:-:S08]  /*2f10*/  DMUL R40, R44, R28 ;  /* 0x0000001c2c287228 */ /* 0x000fd00000000000 */
[----:B------:R-:W-:-:S08]  /*2f20*/  DFMA R30, R40, -R20, R28 ;  /* 0x80000014281e722b */ /* 0x000fd0000000001c */
[----:B------:R-:W-:Y:S01]  /*2f30*/  DFMA R30, R44, R30, R40 ;  /* 0x0000001e2c1e722b */ /* 0x000fe20000000028 */
[----:B------:R-:W-:Y:S10]  /*2f40*/  @P2 BRA `(.L_x_3664) ;  /* 0x00000000006c2947 */ /* 0x000ff40003800000 */
[----:B------:R-:W-:Y:S01]  /*2f50*/  LOP3.LUT R13, R25, 0x7ff00000, RZ, 0xc0, !PT ;  /* 0x7ff00000190d7812 */ /* 0x000fe200078ec0ff */
[----:B------:R-:W-:-:S03]  /*2f60*/  IMAD.MOV.U32 R12, RZ, RZ, RZ ;  /* 0x000000ffff0c7224 */ /* 0x000fc600078e00ff */
[CC--:B------:R-:W-:Y:S02]  /*2f70*/  ISETP.GE.U32.AND P2, PT, R10.reuse, R13.reuse, PT ;  /* 0x0000000d0a00720c */ /* 0x0c0fe40003f46070 */
[----:B------:R-:W-:Y:S02]  /*2f80*/  VIADDMNMX R10, R10, -R13, 0xb9600000, !PT ;  /* 0xb96000000a0a7446 */ /* 0x000fe4000780090d */
[----:B------:R-:W-:Y:S02]  /*2f90*/  SEL R11, R11, 0x63400000, !P2 ;  /* 0x634000000b0b7807 */ /* 0x000fe40005000000 */
[----:B------:R-:W-:-:S05]  /*2fa0*/  VIMNMX R10, PT, PT, R10, 0x46a00000, PT ;  /* 0x46a000000a0a7848 */ /* 0x000fca0003fe0100 */
[----:B------:R-:W-:-:S05]  /*2fb0*/  IMAD.IADD R10, R10, 0x1, -R11 ;  /* 0x000000010a0a7824 */ /* 0x000fca00078e0a0b */
[----:B------:R-:W-:-:S06]  /*2fc0*/  IADD3 R13, PT, PT, R10, 0x7fe00000, RZ ;  /* 0x7fe000000a0d7810 */ /* 0x000fcc0007ffe0ff */
        /* <DEDUP_REMOVED lines=17> */
[----:B------:R-:W-:Y:S01]  /*30e0*/  FSEL R41, R11, R41, !P2 ;  /* 0x000000290b297208 */ /* 0x000fe20005000000 */
[----:B------:R-:W-:Y:S06]  /*30f0*/  BRA `(.L_x_3665) ;  /* 0x0000000000547947 */ /* 0x000fec0003800000 */
.L_x_3664:
        /* <DEDUP_REMOVED lines=11> */
[----:B------:R-:W-:Y:S02]  /*31b0*/  @P2 LOP3.LUT R10, R41, 0x7ff00000, RZ, 0xfc, !PT ;  /* 0x7ff00000290a2812 */ /* 0x000fe400078efcff */
[----:B------:R-:W-:Y:S01]  /*31c0*/  @!P2 MOV R40, RZ ;  /* 0x000000ff0028a202 */ /* 0x000fe20000000f00 */
[----:B------:R-:W-:Y:S02]  /*31d0*/  @P2 IMAD.MOV.U32 R40, RZ, RZ, RZ ;  /* 0x000000ffff282224 */ /* 0x000fe400078e00ff */
[----:B------:R-:W-:Y:S01]  /*31e0*/  @P2 IMAD.MOV.U32 R41, RZ, RZ, R10 ;  /* 0x000000ffff292224 */ /* 0x000fe200078e000a */
[----:B------:R-:W-:Y:S06]  /*31f0*/  BRA `(.L_x_3665) ;  /* 0x0000000000147947 */ /* 0x000fec0003800000 */
.L_x_3667:
[----:B------:R-:W-:Y:S01]  /*3200*/  LOP3.LUT R41, R25, 0x80000, RZ, 0xfc, !PT ;  /* 0x0008000019297812 */ /* 0x000fe200078efcff */
[----:B------:R-:W-:Y:S01]  /*3210*/  IMAD.MOV.U32 R40, RZ, RZ, R24 ;  /* 0x000000ffff287224 */ /* 0x000fe200078e0018 */
[----:B------:R-:W-:Y:S06]  /*3220*/  BRA `(.L_x_3665) ;  /* 0x0000000000087947 */ /* 0x000fec0003800000 */
.L_x_3666:
[----:B------:R-:W-:Y:S01]  /*3230*/  LOP3.LUT R41, R27, 0x80000, RZ, 0xfc, !PT ;  /* 0x000800001b297812 */ /* 0x000fe200078efcff */
[----:B------:R-:W-:-:S07]  /*3240*/  IMAD.MOV.U32 R40, RZ, RZ, R26 ;  /* 0x000000ffff287224 */ /* 0x000fce00078e001a */
.L_x_3665:
[----:B------:R-:W-:Y:S05]  /*3250*/  BSYNC.RECONVERGENT B0 ;  /* 0x0000000000007941 */ /* 0x000fea0003800200 */
.L_x_3663:
[----:B------:R-:W-:Y:S01]  /*3260*/  MOV R12, R0 ;  /* 0x00000000000c7202 */ /* 0x000fe20000000f00 */
[----:B------:R-:W-:Y:S02]  /*3270*/  IMAD.MOV.U32 R13, RZ, RZ, 0x0 ;  /* 0x00000000ff0d7424 */ /* 0x000fe400078e00ff */
[----:B------:R-:W-:Y:S02]  /*3280*/  IMAD.MOV.U32 R10, RZ, RZ, R40 ;  /* 0x000000ffff0a7224 */ /* 0x000fe400078e0028 */
[----:B------:R-:W-:Y:S01]  /*3290*/  IMAD.MOV.U32 R11, RZ, RZ, R41 ;  /* 0x000000ffff0b7224 */ /* 0x000fe200078e0029 */
[----:B------:R-:W-:Y:S06]  /*32a0*/  RET.REL.NODEC R12 `(_ZN2at6native61_GLOBAL__N__44eb8e94_28_ForeachBinaryOpScalarList_cu_dda10a6925multi_tensor_apply_kernelINS1_28TensorListScalarListMetadataIdLi1EEENS1_25BinaryOpScalarListFunctorIdLi1ELi1ELi0EEEJSt7dividesIdEEEEvT_T0_DpT1_) ;  /* 0xffffffcc0c547950 */ /* 0x000fec0003c3ffff */
        .weak           $__internal_92_$__cuda_sm20_div_u16
        .type           $__internal_92_$__cuda_sm20_div_u16,@function
        .size           $__internal_92_$__cuda_sm20_div_u16,(.L_x_4331 - $__internal_92_$__cuda_sm20_div_u16)
$__internal_92_$__cuda_sm20_div_u16:
        /* <DEDUP_REMOVED lines=19> */
[----:B------:R-:W-:Y:S05]  /*33e0*/  RET.REL.NODEC R2 `(_ZN2at6native61_GLOBAL__N__44eb8e94_28_ForeachBinaryOpScalarList_cu_dda10a6925multi_tensor_apply_kernelINS1_28TensorListScalarListMetadataIdLi1EEENS1_25BinaryOpScalarListFunctorIdLi1ELi1ELi0EEEJSt7dividesIdEEEEvT_T0_DpT1_) ;  /* 0xffffffcc02047950 */ /* 0x000fea0003c3ffff */
.L_x_3668:
        /* <DEDUP_REMOVED lines=9> */
.L_x_4331:


//--------------------- .text._ZN2at6native61_GLOBAL__N__44eb8e94_28_ForeachBinaryOpScalarList_cu_dda10a6925multi_tensor_apply_kernelINS1_28TensorListScalarListMetadataIsLi1EEENS1_25BinaryOpScalarListFunctorIsLi1ELi1ELi0EEEJSt7dividesIsEEEEvT_T0_DpT1_ --------------------------
	.section	.text._ZN2at6native61_GLOBAL__N__44eb8e94_28_ForeachBinaryOpScalarList_cu_dda10a6925multi_tensor_apply_kernelINS1_28TensorListScalarListMetadataIsLi1EEENS1_25BinaryOpScalarListFunctorIsLi1ELi1ELi0EEEJSt7dividesIsEEEEvT_T0_DpT1_,"ax",@progbits
	.align	128
.text._ZN2at6native61_GLOBAL__N__44eb8e94_28_ForeachBinaryOpScalarList_cu_dda10a6925multi_tensor_apply_kernelINS1_28TensorListScalarListMetadataIsLi1EEENS1_25BinaryOpScalarListFunctorIsLi1ELi1ELi0EEEJSt7dividesIsEEEEvT_T0_DpT1_:
        .type           _ZN2at6native61_GLOBAL__N__44eb8e94_28_ForeachBinaryOpScalarList_cu_dda10a6925multi_tensor_apply_kernelINS1_28TensorListScalarListMetadataIsLi1EEENS1_25BinaryOpScalarListFunctorIsLi1ELi1ELi0EEEJSt7dividesIsEEEEvT_T0_DpT1_,@function
        .size           _ZN2at6native61_GLOBAL__N__44eb8e94_28_ForeachBinaryOpScalarList_cu_dda10a6925multi_tensor_apply_kernelINS1_28TensorListScalarListMetadataIsLi1EEENS1_25BinaryOpScalarListFunctorIsLi1ELi1ELi0EEEJSt7dividesIsEEEEvT_T0_DpT1_,(.L_x_4334 - _ZN2at6native61_GLOBAL__N__44eb8e94_28_ForeachBinaryOpScalarList_cu_dda10a6925multi_tensor_apply_kernelINS1_28TensorListScalarListMetadataIsLi1EEENS1_25BinaryOpScalarListFunctorIsLi1ELi1ELi0EEEJSt7dividesIsEEEEvT_T0_DpT1_)
        .other          _ZN2at6native61_GLOBAL__N__44eb8e94_28_ForeachBinaryOpScalarList_cu_dda10a6925multi_tensor_apply_kernelINS1_28TensorListScalarListMetadataIsLi1EEENS1_25BinaryOpScalarListFunctorIsLi1ELi1ELi0EEEJSt7dividesIsEEEEvT_T0_DpT1_,@"STO_CUDA_ENTRY STV_DEFAULT"
_ZN2at6native61_GLOBAL__N__44eb8e94_28_ForeachBinaryOpScalarList_cu_dda10a6925multi_tensor_apply_kernelINS1_28TensorListScalarListMetadataIsLi1EEENS1_25BinaryOpScalarListFunctorIsLi1ELi1ELi0EEEJSt7dividesIsEEEEvT_T0_DpT1_:
        /* <DEDUP_REMOVED lines=23> */
[----:B------:R-:W0:Y:S01]  /*0170*/  LDCU UR11, c[0x0][0x360] ;  /* 0x00006c00ff0b77ac */ /* 0x000e220008000800 */
[----:B------:R-:W-:Y:S02]  /*0180*/  ISETP.LT.U32.AND P0, PT, R12, 0x10000, PT ;  /* 0x000100000c00780c */ /* 0x000fe40003f01070 */
[----:B------:R-:W-:Y:S02]  /*0190*/  PRMT R14, R0, 0x9910, RZ ;  /* 0x00009910000e7816 */ /* 0x000fe400000000ff */
        /* <DEDUP_REMOVED lines=13> */
[----:B------:R-:W-:Y:S05]  /*0270*/  CALL.REL.NOINC `($__internal_93_$__cuda_sm20_div_u16) ;  /* 0x0000001800bc7944 */ /* 0x000fea0003c00000 */
        /* <DEDUP_REMOVED lines=13> */
.L_x_3671:
[----:B01----:R-:W-:Y:S01]  /*0350*/  IADD3 R21, P0, PT, R15, UR6, RZ ;  /* 0x000000060f157c10 */ /* 0x003fe2000ff1e0ff */
[----:B------:R-:W-:-:S03]  /*0360*/  IMAD.MOV.U32 R27, RZ, RZ, RZ ;  /* 0x000000ffff1b7224 */ /* 0x000fc600078e00ff */
[C---:B------:R-:W-:Y:S01]  /*0370*/  ISETP.GE.U32.AND P2, PT, R21.reuse, R12, PT ;  /* 0x0000000c1500720c */ /* 0x040fe20003f46070 */
[----:B------:R-:W-:Y:S01]  /*0380*/  IMAD.X R22, RZ, RZ, UR7, P0 ;  /* 0x00000007ff167e24 */ /* 0x000fe200080e06ff */
[----:B------:R-:W-:-:S04]  /*0390*/  LEA R4, P0, R21, R2, 0x1 ;  /* 0x0000000215047211 */ /* 0x000fc800078008ff */
[----:B------:R-:W-:Y:S02]  /*03a0*/  ISETP.GE.AND.EX P2, PT, R22, R13, PT, P2 ;  /* 0x0000000d1600720c */ /* 0x000fe40003f46320 */
[C---:B------:R-:W-:Y:S02]  /*03b0*/  LEA.HI.X R5, R21.reuse, R3, R22, 0x1, P0 ;  /* 0x0000000315057211 */ /* 0x040fe400000f0c16 */
[----:B------:R-:W-:-:S09]  /*03c0*/  IADD3 R7, P0, PT, R21, UR11, RZ ;  /* 0x0000000b15077c10 */ /* 0x000fd2000ff1e0ff */
[----:B------:R-:W2:Y:S01]  /*03d0*/  @!P2 LDG.E.S16 R27, desc[UR12][R4.64] ;  /* 0x0000000c041ba981 */ /* 0x000ea2000c1e1700 */
[----:B------:R-:W-:Y:S01]  /*03e0*/  IMAD.X R20, RZ, RZ, R22, P0 ;  /* 0x000000ffff147224 */ /* 0x000fe200000e0616 */
[C---:B------:R-:W-:Y:S01]  /*03f0*/  ISETP.GE.U32.AND P5, PT, R7.reuse, R12, PT ;  /* 0x0000000c0700720c */ /* 0x040fe20003fa6070 */
[----:B------:R-:W-:Y:S01]  /*0400*/  IMAD.U32 R11, RZ, RZ, UR11 ;  /* 0x0000000bff0b7e24 */ /* 0x000fe2000f8e00ff */
[----:B------:R-:W-:Y:S01]  /*0410*/  IADD3 R7, P0, PT, R7, UR11, RZ ;  /* 0x0000000b07077c10 */ /* 0x000fe2000ff1e0ff */
[----:B------:R-:W-:Y:S01]  /*0420*/  IMAD.MOV.U32 R23, RZ, RZ, RZ ;  /* 0x000000ffff177224 */ /* 0x000fe200078e00ff */
[----:B------:R-:W-:Y:S01]  /*0430*/  ISETP.GE.AND.EX P5, PT, R20, R13, PT, P5 ;  /* 0x0000000d1400720c */ /* 0x000fe20003fa6350 */
[----:B------:R-:W-:Y:S01]  /*0440*/  IMAD.WIDE.U32 R10, R11, 0x2, R4 ;  /* 0x000000020b0a7825 */ /* 0x000fe200078e0004 */
[----:B------:R-:W-:-:S03]  /*0450*/  IADD3 R9, P3, PT, R7, UR11, RZ ;  /* 0x0000000b07097c10 */ /* 0x000fc6000ff7e0ff */
[----:B------:R-:W-:Y:S01]  /*0460*/  IMAD.X R6, RZ, RZ, R20, P0 ;  /* 0x000000ffff067224 */ /* 0x000fe200000e0614 */
[----:B------:R-:W-:-:S03]  /*0470*/  ISETP.GE.U32.AND P0, PT, R9, R12, PT ;  /* 0x0000000c0900720c */ /* 0x000fc60003f06070 */
[----:B------:R-:W-:-:S04]  /*0480*/  IMAD.X R8, RZ, RZ, R6, P3 ;  /* 0x000000ffff087224 */ /* 0x000fc800018e0606 */
[----:B------:R-:W3:Y:S01]  /*0490*/  @!P5 LDG.E.S16 R23, desc[UR12][R10.64] ;  /* 0x0000000c0a17d981 */ /* 0x000ee2000c1e1700 */
[-C--:B------:R-:W-:Y:S01]  /*04a0*/  ISETP.GE.AND.EX P0, PT, R8, R13.reuse, PT, P0 ;  /* 0x0000000d0800720c */ /* 0x080fe20003f06300 */
[----:B------:R-:W-:Y:S01]  /*04b0*/  IMAD.U32 R9, RZ, RZ, UR11 ;  /* 0x0000000bff097e24 */ /* 0x000fe2000f8e00ff */
[----:B------:R-:W-:Y:S01]  /*04c0*/  ISETP.GE.U32.AND P1, PT, R7, R12, PT ;  /* 0x0000000c0700720c */ /* 0x000fe20003f26070 */
[----:B------:R-:W-:Y:S02]  /*04d0*/  IMAD.U32 R7, RZ, RZ, UR11 ;  /* 0x0000000bff077e24 */ /* 0x000fe4000f8e00ff */
[----:B------:R-:W-:Y:S01]  /*04e0*/  IMAD.U32 R17, RZ, RZ, UR11 ;  /* 0x0000000bff117e24 */ /* 0x000fe2000f8e00ff */
[----:B------:R-:W-:Y:S01]  /*04f0*/  ISETP.GE.AND.EX P1, PT, R6, R13, PT, P1 ;  /* 0x0000000d0600720c */ /* 0x000fe20003f26310 */
[----:B------:R-:W-:-:S06]  /*0500*/  IMAD.MOV.U32 R25, RZ, RZ, RZ ;  /* 0x000000ffff197224 */ /* 0x000fcc00078e00ff */
[----:B------:R-:W-:-:S04]  /*0510*/  @!P0 IMAD.WIDE.U32 R8, R9, 0x2, R10 ;  /* 0x0000000209088825 */ /* 0x000fc800078e000a */
[----:B------:R-:W-:Y:S02]  /*0520*/  IMAD.MOV.U32 R29, RZ, RZ, RZ ;  /* 0x000000ffff1d7224 */ /* 0x000fe400078e00ff */
[----:B------:R-:W-:-:S04]  /*0530*/  @!P1 IMAD.WIDE.U32 R6, R7, 0x2, R10 ;  /* 0x0000000207069825 */ /* 0x000fc800078e000a */
[----:B------:R-:W-:Y:S01]  /*0540*/  @!P0 IMAD.WIDE.U32 R8, R17, 0x2, R8 ;  /* 0x0000000211088825 */ /* 0x000fe200078e0008 */
[----:B------:R0:W4:Y:S04]  /*0550*/  @!P1 LDG.E.S16 R25, desc[UR12][R6.64] ;  /* 0x0000000c06199981 */ /* 0x000128000c1e1700 */
[----:B------:R1:W5:Y:S01]  /*0560*/  @!P0 LDG.E.S16 R29, desc[UR12][R8.64] ;  /* 0x0000000c081d8981 */ /* 0x000362000c1e1700 */
[----:B------:R-:W-:Y:S01]  /*0570*/  IABS R19, R14 ;  /* 0x0000000e00137213 */ /* 0x000fe20000000000 */
[----:B------:R-:W-:-:S03]  /*0580*/  IMAD.MOV.U32 R16, RZ, RZ, RZ ;  /* 0x000000ffff107224 */ /* 0x000fc600078e00ff */
[----:B------:R-:W0:Y:S08]  /*0590*/  I2F.RP R18, R19 ;  /* 0x0000001300127306 */ /* 0x000e300000209400 */
[----:B0-----:R-:W0:Y:S02]  /*05a0*/  MUFU.RCP R18, R18 ;  /* 0x0000001200127308 */ /* 0x001e240000001000 */
[----:B0-----:R-:W-:Y:S01]  /*05b0*/  VIADD R24, R18, 0xffffffe ;  /* 0x0ffffffe12187836 */ /* 0x001fe20000000000 */
[----:B------:R-:W-:-:S05]  /*05c0*/  LOP3.LUT R18, RZ, R14, RZ, 0x33, !PT ;  /* 0x0000000eff127212 */ /* 0x000fca00078e33ff */
[----:B------:R-:W0:Y:S02]  /*05d0*/  F2I.FTZ.U32.TRUNC.NTZ R17, R24 ;  /* 0x0000001800117305 */ /* 0x000e24000021f000 */
[----:B0-----:R-:W-:-:S04]  /*05e0*/  IMAD.MOV R6, RZ, RZ, -R17 ;  /* 0x000000ffff067224 */ /* 0x001fc800078e0a11 */
[----:B------:R-:W-:Y:S01]  /*05f0*/  IMAD R7, R6, R19, RZ ;  /* 0x0000001306077224 */ /* 0x000fe200078e02ff */
[----:B------:R-:W-:-:S03]  /*0600*/  IABS R6, R14 ;  /* 0x0000000e00067213 */ /* 0x000fc60000000000 */
[----:B------:R-:W-:-:S04]  /*0610*/  IMAD.HI.U32 R16, R17, R7, R16 ;  /* 0x0000000711107227 */ /* 0x000fc800078e0010 */
[----:B------:R-:W-:Y:S01]  /*0620*/  IMAD.MOV R17, RZ, RZ, -R6 ;  /* 0x000000ffff117224 */ /* 0x000fe200078e0a06 */
[----:B--2---:R-:W-:Y:S02]  /*0630*/  IABS R7, R27 ;  /* 0x0000001b00077213 */ /* 0x004fe40000000000 */
[----:B------:R-:W-:-:S03]  /*0640*/  LOP3.LUT R27, R27, R14, RZ, 0x3c, !PT ;  /* 0x0000000e1b1b7212 */ /* 0x000fc600078e3cff */
[----:B-1----:R-:W-:Y:S01]  /*0650*/  IMAD.HI.U32 R8, R16, R7, RZ ;  /* 0x0000000710087227 */ /* 0x002fe200078e00ff */
[----:B------:R-:W-:-:S03]  /*0660*/  ISETP.GE.AND P4, PT, R27, RZ, PT ;  /* 0x000000ff1b00720c */ /* 0x000fc60003f86270 */
[----:B------:R-:W-:-:S05]  /*0670*/  IMAD R6, R8, R17, R7 ;  /* 0x0000001108067224 */ /* 0x000fca00078e0207 */
[----:B------:R-:W-:Y:S02]  /*0680*/  ISETP.GT.U32.AND P6, PT, R19, R6, PT ;  /* 0x000000061300720c */ /* 0x000fe40003fc4070 */
[----:B---3--:R-:W-:Y:S02]  /*0690*/  IABS R7, R23 ;  /* 0x0000001700077213 */ /* 0x008fe40000000000 */
[----:B------:R-:W-:-:S09]  /*06a0*/  LOP3.LUT R23, R23, R14, RZ, 0x3c, !PT ;  /* 0x0000000e17177212 */ /* 0x000fd200078e3cff */
[----:B------:R-:W-:Y:S02]  /*06b0*/  @!P6 IMAD.IADD R6, R6, 0x1, -R19 ;  /* 0x000000010606e824 */ /* 0x000fe400078e0a13 */
[----:B------:R-:W-:-:S03]  /*06c0*/  @!P6 VIADD R8, R8, 0x1 ;  /* 0x000000010808e836 */ /* 0x000fc60000000000 */
[----:B------:R-:W-:Y:S01]  /*06d0*/  ISETP.GE.U32.AND P3, PT, R6, R19, PT ;  /* 0x000000130600720c */ /* 0x000fe20003f66070 */
[----:B------:R-:W-:-:S04]  /*06e0*/  IMAD.HI.U32 R6, R16, R7, RZ ;  /* 0x0000000710067227 */ /* 0x000fc800078e00ff */
[----:B------:R-:W-:-:S05]  /*06f0*/  IMAD R24, R6, R17, R7 ;  /* 0x0000001106187224 */ /* 0x000fca00078e0207 */
[----:B------:R-:W-:Y:S02]  /*0700*/  ISETP.GT.U32.AND P6, PT, R19, R24, PT ;  /* 0x000000181300720c */ /* 0x000fe40003fc4070 */
[----:B----4-:R-:W-:Y:S01]  /*0710*/  IABS R7, R25 ;  /* 0x0000001900077213 */ /* 0x010fe20000000000 */
[----:B------:R-:W-:Y:S01]  /*0720*/  @P3 VIADD R8, R8, 0x1 ;  /* 0x0000000108083836 */ /* 0x000fe20000000000 */
[----:B------:R-:W-:Y:S02]  /*0730*/  ISETP.NE.AND P3, PT, R0, RZ, PT ;  /* 0x000000ff0000720c */ /* 0x000fe40003f65270 */
[----:B-----5:R-:W-:Y:S01]  /*0740*/  IABS R9, R29 ;  /* 0x0000001d00097213 */ /* 0x020fe20000000000 */
[----:B------:R-:W-:Y:S01]  /*0750*/  @!P4 IMAD.MOV R8, RZ, RZ, -R8 ;  /* 0x000000ffff08c224 */ /* 0x000fe200078e0a08 */
[-C--:B------:R-:W-:Y:S02]  /*0760*/  LOP3.LUT R25, R25, R14.reuse, RZ, 0x3c, !PT ;  /* 0x0000000e19197212 */ /* 0x080fe400078e3cff */
[----:B------:R-:W-:-:S02]  /*0770*/  LOP3.LUT R29, R29, R14, RZ, 0x3c, !PT ;  /* 0x0000000e1d1d7212 */ /* 0x000fc400078e3cff */
[----:B------:R-:W-:Y:S01]  /*0780*/  SEL R27, R18, R8, !P3 ;  /* 0x00000008121b7207 */ /* 0x000fe20005800000 */
[----:B------:R-:W-:Y:S02]  /*0790*/  @!P6 IMAD.IADD R24, R24, 0x1, -R19 ;  /* 0x000000011818e824 */ /* 0x000fe400078e0a13 */
[----:B------:R-:W-:Y:S02]  /*07a0*/  IMAD.HI.U32 R8, R16, R7, RZ ;  /* 0x0000000710087227 */ /* 0x000fe400078e00ff */
[----:B------:R-:W-:Y:S01]  /*07b0*/  @!P2 STG.E.U16 desc[UR12][R4.64], R27 ;  /* 0x0000001b0400a986 */ /* 0x000fe2000c10150c */
[----:B------:R-:W-:Y:S01]  /*07c0*/  ISETP.GE.U32.AND P4, PT, R24, R19, PT ;  /* 0x000000131800720c */ /* 0x000fe20003f86070 */
[----:B------:R-:W-:Y:S01]  /*07d0*/  IMAD.HI.U32 R24, R16, R9, RZ ;  /* 0x0000000910187227 */ /* 0x000fe200078e00ff */
[----:B------:R-:W-:-:S03]  /*07e0*/  ISETP.GE.AND P2, PT, R23, RZ, PT ;  /* 0x000000ff1700720c */ /* 0x000fc60003f46270 */
[-C--:B------:R-:W-:Y:S02]  /*07f0*/  IMAD R26, R8, R17.reuse, R7 ;  /* 0x00000011081a7224 */ /* 0x080fe400078e0207 */
[----:B------:R-:W-:Y:S02]  /*0800*/  @!P6 VIADD R6, R6, 0x1 ;  /* 0x000000010606e836 */ /* 0x000fe40000000000 */
[----:B------:R-:W-:Y:S01]  /*0810*/  IMAD R28, R24, R17, R9 ;  /* 0x00000011181c7224 */ /* 0x000fe200078e0209 */
[C---:B------:R-:W-:Y:S01]  /*0820*/  ISETP.GT.U32.AND P6, PT, R19.reuse, R26, PT ;  /* 0x0000001a1300720c */ /* 0x040fe20003fc4070 */
[----:B------:R-:W-:Y:S02]  /*0830*/  IMAD.U32 R23, RZ, RZ, UR11 ;  /* 0x0000000bff177e24 */ /* 0x000fe4000f8e00ff */
[----:B------:R-:W-:Y:S01]  /*0840*/  @P4 VIADD R6, R6, 0x1 ;  /* 0x0000000106064836 */ /* 0x000fe20000000000 */
[----:B------:R-:W-:-:S03]  /*0850*/  ISETP.GT.U32.AND P4, PT, R19, R28, PT ;  /* 0x0000001c1300720c */ /* 0x000fc60003f84070 */
[----:B------:R-:W-:-:S05]  /*0860*/  @!P2 IMAD.MOV R6, RZ, RZ, -R6 ;  /* 0x000000ffff06a224 */ /* 0x000fca00078e0a06 */
[----:B------:R-:W-:Y:S01]  /*0870*/  SEL R7, R18, R6, !P3 ;  /* 0x0000000612077207 */ /* 0x000fe20005800000 */
[--C-:B------:R-:W-:Y:S02]  /*0880*/  @!P6 IMAD.IADD R26, R26, 0x1, -R19.reuse ;  /* 0x000000011a1ae824 */ /* 0x100fe400078e0a13 */
[----:B------:R-:W-:Y:S01]  /*0890*/  @!P6 VIADD R8, R8, 0x1 ;  /* 0x000000010808e836 */ /* 0x000fe20000000000 */
[----:B------:R-:W-:Y:S01]  /*08a0*/  IADD3 R9, P6, PT, R21, UR10, RZ ;  /* 0x0000000a15097c10 */ /* 0x000fe2000ffde0ff */
[----:B------:R-:W-:Y:S01]  /*08b0*/  @!P4 IMAD.IADD R28, R28, 0x1, -R19 ;  /* 0x000000011c1cc824 */ /* 0x000fe200078e0a13 */
[----:B------:R0:W-:Y:S01]  /*08c0*/  @!P5 STG.E.U16 desc[UR12][R10.64], R7 ;  /* 0x000000070a00d986 */ /* 0x0001e2000c10150c */
[-C--:B------:R-:W-:Y:S01]  /*08d0*/  ISETP.GE.U32.AND P2, PT, R26, R19.reuse, PT ;  /* 0x000000131a00720c */ /* 0x080fe20003f46070 */
[----:B------:R-:W-:Y:S01]  /*08e0*/  @!P4 VIADD R24, R24, 0x1 ;  /* 0x000000011818c836 */ /* 0x000fe20000000000 */
[----:B------:R-:W-:Y:S01]  /*08f0*/  ISETP.GE.AND P4, PT, R25, RZ, PT ;  /* 0x000000ff1900720c */ /* 0x000fe20003f86270 */
[----:B------:R-:W-:Y:S01]  /*0900*/  IMAD.U32 R6, R21, 0x2, R2 ;  /* 0x0000000215067824 */ /* 0x000fe200078e0002 */
[----:B------:R-:W-:Y:S01]  /*0910*/  ISETP.GE.U32.AND P5, PT, R28, R19, PT ;  /* 0x000000131c00720c */ /* 0x000fe20003fa6070 */
[----:B------:R-:W-:-:S02]  /*0920*/  IMAD.X R22, RZ, RZ, R22, P6 ;  /* 0x000000ffff167224 */ /* 0x000fc400030e0616 */
[----:B------:R-:W-:-:S06]  /*0930*/  IMAD.U32 R25, RZ, RZ, UR11 ;  /* 0x0000000bff197e24 */ /* 0x000fcc000f8e00ff */
[----:B------:R-:W-:Y:S01]  /*0940*/  @P2 VIADD R8, R8, 0x1 ;  /* 0x0000000108082836 */ /* 0x000fe20000000000 */
[----:B------:R-:W-:Y:S01]  /*0950*/  ISETP.GE.U32.AND P2, PT, R9, R12, PT ;  /* 0x0000000c0900720c */ /* 0x000fe20003f46070 */
[----:B------:R-:W-:Y:S02]  /*0960*/  IMAD.U32 R9, RZ, RZ, UR10 ;  /* 0x0000000aff097e24 */ /* 0x000fe4000f8e00ff */
[----:B------:R-:W-:Y:S01]  /*0970*/  @P5 VIADD R24, R24, 0x1 ;  /* 0x0000000118185836 */ /* 0x000fe20000000000 */
[----:B------:R-:W-:Y:S01]  /*0980*/  ISETP.GE.AND P5, PT, R29, RZ, PT ;  /* 0x000000ff1d00720c */ /* 0x000fe20003fa6270 */
[----:B0-----:R-:W-:Y:S01]  /*0990*/  IMAD.MOV.U32 R7, RZ, RZ, R8 ;  /* 0x000000ffff077224 */ /* 0x001fe200078e0008 */
[----:B------:R-:W-:Y:S01]  /*09a0*/  LEA R6, P6, R9, R6, 0x1 ;  /* 0x0000000609067211 */ /* 0x000fe200078c08ff */
[----:B------:R-:W-:Y:S01]  /*09b0*/  IMAD.U32 R9, RZ, RZ, UR11 ;  /* 0x0000000bff097e24 */ /* 0x000fe2000f8e00ff */
[----:B------:R-:W-:Y:S01]  /*09c0*/  ISETP.GE.AND.EX P2, PT, R22, R13, PT, P2 ;  /* 0x0000000d1600720c */ /* 0x000fe20003f46320 */
[----:B------:R-:W-:-:S02]  /*09d0*/  @!P4 IMAD.MOV R7, RZ, RZ, -R7 ;  /* 0x000000ffff07c224 */ /* 0x000fc400078e0a07 */
[----:B------:R-:W-:-:S03]  /*09e0*/  @!P0 IMAD.WIDE.U32 R8, R9, 0x2, R10 ;  /* 0x0000000209088825 */ /* 0x000fc600078e000a */
[----:B------:R-:W-:Y:S01]  /*09f0*/  SEL R29, R18, R7, !P3 ;  /* 0x00000007121d7207 */ /* 0x000fe20005800000 */
[----:B------:R-:W-:-:S04]  /*0a00*/  @!P1 IMAD.WIDE.U32 R10, R25, 0x2, R10 ;  /* 0x00000002190a9825 */ /* 0x000fc800078e000a */
[----:B------:R-:W-:Y:S01]  /*0a10*/  @!P5 IMAD.MOV R24, RZ, RZ, -R24 ;  /* 0x000000ffff18d224 */ /* 0x000fe200078e0a18 */
[----:B------:R-:W-:Y:S01]  /*0a20*/  @!P1 STG.E.U16 desc[UR12][R10.64], R29 ;  /* 0x0000001d0a009986 */ /* 0x000fe2000c10150c */
[----:B------:R-:W-:Y:S02]  /*0a30*/  IMAD.U32 R25, RZ, RZ, UR10 ;  /* 0x0000000aff197e24 */ /* 0x000fe4000f8e00ff */
[----:B------:R-:W-:Y:S01]  /*0a40*/  @!P0 IMAD.WIDE.U32 R8, R23, 0x2, R8 ;  /* 0x0000000217088825 */ /* 0x000fe200078e0008 */
[----:B------:R-:W-:Y:S02]  /*0a50*/  SEL R22, R18, R24, !P3 ;  /* 0x0000001812167207 */ /* 0x000fe40005800000 */
[----:B------:R-:W-:Y:S01]  /*0a60*/  LEA.HI.X R7, R25, R5, RZ, 0x1, P6 ;  /* 0x0000000519077211 */ /* 0x000fe200030f0cff */
[----:B------:R-:W-:Y:S02]  /*0a70*/  IMAD.MOV.U32 R23, RZ, RZ, RZ ;  /* 0x000000ffff177224 */ /* 0x000fe400078e00ff */
[----:B------:R0:W-:Y:S01]  /*0a80*/  @!P0 STG.E.U16 desc[UR12][R8.64], R22 ;  /* 0x0000001608008986 */ /* 0x0001e2000c10150c */
[----:B------:R-:W-:-:S03]  /*0a90*/  VIADD R21, R21, UR11 ;  /* 0x0000000b15157c36 */ /* 0x000fc60008000000 */
[----:B------:R1:W2:Y:S01]  /*0aa0*/  @!P2 LDG.E.S16 R23, desc[UR12][R6.64] ;  /* 0x0000000c0617a981 */ /* 0x0002a2000c1e1700 */
[----:B------:R-:W-:Y:S01]  /*0ab0*/  IMAD.MOV.U32 R27, RZ, RZ, RZ ;  /* 0x000000ffff1b7224 */ /* 0x000fe200078e00ff */
[----:B------:R-:W-:-:S04]  /*0ac0*/  IADD3 R21, P0, PT, R21, UR10, RZ ;  /* 0x0000000a15157c10 */ /* 0x000fc8000ff1e0ff */
[C---:B------:R-:W-:Y:S01]  /*0ad0*/  LEA R24, P1, R21.reuse, R2, 0x1 ;  /* 0x0000000215187211 */ /* 0x040fe200078208ff */
[----:B------:R-:W-:Y:S01]  /*0ae0*/  IMAD.X R20, RZ, RZ, R20, P0 ;  /* 0x000000ffff147224 */ /* 0x000fe200000e0614 */
[----:B------:R-:W-:-:S04]  /*0af0*/  ISETP.GE.U32.AND P0, PT, R21, R12, PT ;  /* 0x0000000c1500720c */ /* 0x000fc80003f06070 */
[----:B------:R-:W-:Y:S02]  /*0b00*/  ISETP.GE.AND.EX P0, PT, R20, R13, PT, P0 ;  /* 0x0000000d1400720c */ /* 0x000fe40003f06300 */
[----:B------:R-:W-:-:S11]  /*0b10*/  LEA.HI.X R25, R21, R3, R20, 0x1, P1 ;  /* 0x0000000315197211 */ /* 0x000fd600008f0c14 */
[----:B------:R3:W4:Y:S01]  /*0b20*/  @!P0 LDG.E.S16 R27, desc[UR12][R24.64] ;  /* 0x0000000c181b8981 */ /* 0x000722000c1e1700 */
[----:B------:R-:W-:Y:S01]  /*0b30*/  IADD3 R21, P1, PT, R21, UR11, RZ ;  /* 0x0000000b15157c10 */ /* 0x000fe2000ff3e0ff */
[----:B0-----:R-:W-:-:S03]  /*0b40*/  IMAD.U32 R9, RZ, RZ, UR11 ;  /* 0x0000000bff097e24 */ /* 0x001fc6000f8e00ff */
[C---:B-1----:R-:W-:Y:S01]  /*0b50*/  IADD3 R7, P5, PT, R21.reuse, UR11, RZ ;  /* 0x0000000b15077c10 */ /* 0x042fe2000ffbe0ff */
[----:B------:R-:W-:Y:S01]  /*0b60*/  IMAD.X R20, RZ, RZ, R20, P1 ;  /* 0x000000ffff147224 */ /* 0x000fe200008e0614 */
[-C--:B------:R-:W-:Y:S01]  /*0b70*/  ISETP.GE.U32.AND P1, PT, R21, R12.reuse, PT ;  /* 0x0000000c1500720c */ /* 0x080fe20003f26070 */
[----:B------:R-:W-:Y:S01]  /*0b80*/  IMAD.MOV.U32 R21, RZ, RZ, RZ ;  /* 0x000000ffff157224 */ /* 0x000fe200078e00ff */
[----:B------:R-:W-:Y:S01]  /*0b90*/  ISETP.GE.U32.AND P4, PT, R7, R12, PT ;  /* 0x0000000c0700720c */ /* 0x000fe20003f86070 */
[----:B------:R-:W-:Y:S01]  /*0ba0*/  IMAD.WIDE.U32 R8, R9, 0x2, R24 ;  /* 0x0000000209087825 */ /* 0x000fe200078e0018 */
[----:B------:R-:W-:-:S03]  /*0bb0*/  ISETP.GE.AND.EX P1, PT, R20, R13, PT, P1 ;  /* 0x0000000d1400720c */ /* 0x000fc60003f26310 */
[----:B------:R-:W-:-:S05]  /*0bc0*/  IMAD.X R20, RZ, RZ, R20, P5 ;  /* 0x000000ffff147224 */ /* 0x000fca00028e0614 */
[----:B------:R-:W-:-:S05]  /*0bd0*/  ISETP.GE.AND.EX P4, PT, R20, R13, PT, P4 ;  /* 0x0000000d1400720c */ /* 0x000fca0003f86340 */
[----:B------:R-:W5:Y:S01]  /*0be0*/  @!P1 LDG.E.S16 R21, desc[UR12][R8.64] ;  /* 0x0000000c08159981 */ /* 0x000f62000c1e1700 */
[----:B------:R-:W-:Y:S02]  /*0bf0*/  IMAD.U32 R7, RZ, RZ, UR11 ;  /* 0x0000000bff077e24 */ /* 0x000fe4000f8e00ff */
[----:B---3--:R-:W-:Y:S02]  /*0c00*/  IMAD.MOV.U32 R25, RZ, RZ, RZ ;  /* 0x000000ffff197224 */ /* 0x008fe400078e00ff */
[----:B------:R-:W-:-:S05]  /*0c10*/  IMAD.WIDE.U32 R6, R7, 0x2, R8 ;  /* 0x0000000207067825 */ /* 0x000fca00078e0008 */
[----:B------:R-:W3:Y:S01]  /*0c20*/  @!P4 LDG.E.S16 R25, desc[UR12][R6.64] ;  /* 0x0000000c0619c981 */ /* 0x000ee2000c1e1700 */
[----:B------:R-:W-:Y:S01]  /*0c30*/  IMAD.U32 R10, RZ, RZ, UR11 ;  /* 0x0000000bff0a7e24 */ /* 0x000fe2000f8e00ff */
[----:B------:R-:W-:-:S04]  /*0c40*/  UIADD3 UR4, UP0, UPT, UR4, 0x2, URZ ;  /* 0x0000000204047890 */ /* 0x000fc8000ff1e0ff */
[----:B------:R-:W-:Y:S01]  /*0c50*/  @!P0 IADD3 R11, P5, P6, R10, UR6, R15 ;  /* 0x000000060a0b8c10 */ /* 0x000fe2000febe00f */
[----:B------:R-:W-:Y:S02]  /*0c60*/  UIADD3.X UR5, UPT, UPT, URZ, UR5, URZ, UP0, !UPT ;  /* 0x00000005ff057290 */ /* 0x000fe400087fe4ff */
[----:B------:R-:W-:Y:S01]  /*0c70*/  UISETP.NE.U32.AND UP0, UPT, UR4, UR9, UPT ;  /* 0x000000090400728c */ /* 0x000fe2000bf05070 */
[----:B------:R-:W-:Y:S01]  /*0c80*/  @!P0 IADD3.X R10, PT, PT, RZ, UR7, RZ, P5, P6 ;  /* 0x00000007ff0a8c10 */ /* 0x000fe2000afec4ff */
[----:B------:R-:W-:Y:S02]  /*0c90*/  ULEA UR6, UP1, UR10, UR6, 0x1 ;  /* 0x000000060a067291 */ /* 0x000fe4000f8208ff */
[----:B------:R-:W-:Y:S02]  /*0ca0*/  UISETP.NE.AND.EX UP0, UPT, UR5, URZ, UPT, UP0 ;  /* 0x000000ff0500728c */ /* 0x000fe4000bf05300 */
[----:B------:R-:W-:Y:S01]  /*0cb0*/  ULEA.HI.X UR7, UR10, UR7, URZ, 0x1, UP1 ;  /* 0x000000070a077291 */ /* 0x000fe200088f0cff */
[----:B--2---:R-:W-:-:S02]  /*0cc0*/  IABS R29, R23 ;  /* 0x00000017001d7213 */ /* 0x004fc40000000000 */
[----:B------:R-:W-:-:S03]  /*0cd0*/  LOP3.LUT R23, R23, R14, RZ, 0x3c, !PT ;  /* 0x0000000e17177212 */ /* 0x000fc600078e3cff */
[----:B------:R-:W-:-:S04]  /*0ce0*/  IMAD.HI.U32 R22, R16, R29, RZ ;  /* 0x0000001d10167227 */ /* 0x000fc800078e00ff */
[----:B------:R-:W-:Y:S02]  /*0cf0*/  IMAD R20, R22, R17, R29 ;  /* 0x0000001116147224 */ /* 0x000fe400078e021d */
[----:B------:R-:W-:-:S03]  /*0d00*/  IMAD.U32 R29, RZ, RZ, UR10 ;  /* 0x0000000aff1d7e24 */ /* 0x000fc6000f8e00ff */
[----:B------:R-:W-:Y:S02]  /*0d10*/  ISETP.GT.U32.AND P6, PT, R19, R20, PT ;  /* 0x000000141300720c */ /* 0x000fe40003fc4070 */
[----:B------:R-:W-:-:S04]  /*0d20*/  @!P2 LEA R4, P5, R29, R4, 0x1 ;  /* 0x000000041d04a211 */ /* 0x000fc800078a08ff */
[----:B------:R-:W-:Y:S02]  /*0d30*/  @!P2 LEA.HI.X R5, R29, R5, RZ, 0x1, P5 ;  /* 0x000000051d05a211 */ /* 0x000fe400028f0cff */
[----:B----4-:R-:W-:-:S05]  /*0d40*/  IABS R29, R27 ;  /* 0x0000001b001d7213 */ /* 0x010fca0000000000 */
[----:B------:R-:W-:Y:S01]  /*0d50*/  @!P6 IMAD.IADD R20, R20, 0x1, -R19 ;  /* 0x000000011414e824 */ /* 0x000fe200078e0a13 */
[----:B------:R-:W-:Y:S01]  /*0d60*/  LOP3.LUT R27, R27, R14, RZ, 0x3c, !PT ;  /* 0x0000000e1b1b7212 */ /* 0x000fe200078e3cff */
[----:B------:R-:W-:-:S03]  /*0d70*/  @!P6 VIADD R22, R22, 0x1 ;  /* 0x000000011616e836 */ /* 0x000fc60000000000 */
[----:B------:R-:W-:Y:S01]  /*0d80*/  ISETP.GE.U32.AND P5, PT, R20, R19, PT ;  /* 0x000000131400720c */ /* 0x000fe20003fa6070 */
[----:B------:R-:W-:-:S04]  /*0d90*/  IMAD.HI.U32 R20, R16, R29, RZ ;  /* 0x0000001d10147227 */ /* 0x000fc800078e00ff */
[----:B------:R-:W-:-:S05]  /*0da0*/  IMAD R24, R20, R17, R29 ;  /* 0x0000001114187224 */ /* 0x000fca00078e021d */
[----:B------:R-:W-:-:S03]  /*0db0*/  ISETP.GT.U32.AND P6, PT, R19, R24, PT ;  /* 0x000000181300720c */ /* 0x000fc60003fc4070 */
[----:B------:R-:W-:Y:S01]  /*0dc0*/  @P5 VIADD R22, R22, 0x1 ;  /* 0x0000000116165836 */ /* 0x000fe20000000000 */
[----:B------:R-:W-:-:S03]  /*0dd0*/  ISETP.GE.AND P5, PT, R23, RZ, PT ;  /* 0x000000ff1700720c */ /* 0x000fc60003fa6270 */
[----:B------:R-:W-:Y:S01]  /*0de0*/  IMAD.MOV.U32 R23, RZ, RZ, R22 ;  /* 0x000000ffff177224 */ /* 0x000fe200078e0016 */
[----:B-----5:R-:W-:Y:S02]  /*0df0*/  IABS R29, R21 ;  /* 0x00000015001d7213 */ /* 0x020fe40000000000 */
[----:B------:R-:W-:-:S03]  /*0e00*/  LOP3.LUT R21, R21, R14, RZ, 0x3c, !PT ;  /* 0x0000000e15157212 */ /* 0x000fc600078e3cff */
[----:B------:R-:W-:Y:S02]  /*0e10*/  @!P6 IMAD.IADD R24, R24, 0x1, -R19 ;  /* 0x000000011818e824 */ /* 0x000fe400078e0a13 */
[----:B------:R-:W-:Y:S01]  /*0e20*/  @!P6 VIADD R20, R20, 0x1 ;  /* 0x000000011414e836 */ /* 0x000fe20000000000 */
[----:B------:R-:W-:Y:S01]  /*0e30*/  @!P0 IADD3 R11, P6, PT, R11, UR10, RZ ;  /* 0x0000000a0b0b8c10 */ /* 0x000fe2000ffde0ff */
[----:B------:R-:W-:Y:S01]  /*0e40*/  @!P5 IMAD.MOV R23, RZ, RZ, -R23 ;  /* 0x000000ffff17d224 */ /* 0x000fe200078e0a17 */
[----:B------:R-:W-:Y:S01]  /*0e50*/  ISETP.GE.U32.AND P5, PT, R24, R19, PT ;  /* 0x000000131800720c */ /* 0x000fe20003fa6070 */
[----:B------:R-:W-:-:S03]  /*0e60*/  IMAD.HI.U32 R22, R16, R29, RZ ;  /* 0x0000001d10167227 */ /* 0x000fc600078e00ff */
[----:B------:R-:W-:Y:S01]  /*0e70*/  SEL R23, R18, R23, !P3 ;  /* 0x0000001712177207 */ /* 0x000fe20005800000 */
[----:B------:R-:W-:Y:S01]  /*0e80*/  @!P0 IMAD.X R24, RZ, RZ, R10, P6 ;  /* 0x000000ffff188224 */ /* 0x000fe200030e060a */
[----:B------:R-:W-:-:S03]  /*0e90*/  @!P0 LEA R10, P6, R11, R2, 0x1 ;  /* 0x000000020b0a8211 */ /* 0x000fc600078c08ff */
[----:B------:R1:W-:Y:S01]  /*0ea0*/  @!P2 STG.E.U16 desc[UR12][R4.64], R23 ;  /* 0x000000170400a986 */ /* 0x0003e2000c10150c */
[----:B------:R-:W-:Y:S01]  /*0eb0*/  @!P0 LEA.HI.X R11, R11, R3, R24, 0x1, P6 ;  /* 0x000000030b0b8211 */ /* 0x000fe200030f0c18 */
[----:B------:R-:W-:Y:S02]  /*0ec0*/  IMAD R24, R22, R17, R29 ;  /* 0x0000001116187224 */ /* 0x000fe400078e021d */
[----:B------:R-:W-:Y:S01]  /*0ed0*/  @P5 VIADD R20, R20, 0x1 ;  /* 0x0000000114145836 */ /* 0x000fe20000000000 */
[----:B------:R-:W-:Y:S02]  /*0ee0*/  ISETP.GE.AND P5, PT, R27, RZ, PT ;  /* 0x000000ff1b00720c */ /* 0x000fe40003fa6270 */
[----:B---3--:R-:W-:Y:S02]  /*0ef0*/  IABS R27, R25 ;  /* 0x00000019001b7213 */ /* 0x008fe40000000000 */
[----:B------:R-:W-:Y:S02]  /*0f00*/  ISETP.GT.U32.AND P6, PT, R19, R24, PT ;  /* 0x000000181300720c */ /* 0x000fe40003fc4070 */
[----:B------:R-:W-:Y:S01]  /*0f10*/  LOP3.LUT R25, R25, R14, RZ, 0x3c, !PT ;  /* 0x0000000e19197212 */ /* 0x000fe200078e3cff */
[----:B------:R-:W-:-:S04]  /*0f20*/  IMAD.HI.U32 R16, R16, R27, RZ ;  /* 0x0000001b10107227 */ /* 0x000fc800078e00ff */
[----:B------:R-:W-:Y:S02]  /*0f30*/  IMAD R26, R16, R17, R27 ;  /* 0x00000011101a7224 */ /* 0x000fe400078e021b */
[----:B------:R-:W-:-:S04]  /*0f40*/  @!P5 IMAD.MOV R20, RZ, RZ, -R20 ;  /* 0x000000ffff14d224 */ /* 0x000fc800078e0a14 */
[----:B------:R-:W-:Y:S01]  /*0f50*/  @!P6 VIADD R22, R22, 0x1 ;  /* 0x000000011616e836 */ /* 0x000fe20000000000 */
[----:B------:R-:W-:Y:S01]  /*0f60*/  SEL R17, R18, R20, !P3 ;  /* 0x0000001412117207 */ /* 0x000fe20005800000 */
[----:B------:R-:W-:Y:S01]  /*0f70*/  @!P6 IMAD.IADD R24, R24, 0x1, -R19 ;  /* 0x000000011818e824 */ /* 0x000fe200078e0a13 */
[----:B------:R-:W-:-:S03]  /*0f80*/  ISETP.GT.U32.AND P6, PT, R19, R26, PT ;  /* 0x0000001a1300720c */ /* 0x000fc60003fc4070 */
[----:B------:R1:W-:Y:S01]  /*0f90*/  @!P0 STG.E.U16 desc[UR12][R10.64], R17 ;  /* 0x000000110a008986 */ /* 0x0003e2000c10150c */
[----:B------:R-:W-:-:S09]  /*0fa0*/  ISETP.GE.U32.AND P5, PT, R24, R19, PT ;  /* 0x000000131800720c */ /* 0x000fd20003fa6070 */
[----:B------:R-:W-:Y:S02]  /*0fb0*/  @!P6 IMAD.IADD R26, R26, 0x1, -R19 ;  /* 0x000000011a1ae824 */ /* 0x000fe400078e0a13 */
[----:B------:R-:W-:Y:S01]  /*0fc0*/  @!P6 VIADD R16, R16, 0x1 ;  /* 0x000000011010e836 */ /* 0x000fe20000000000 */
[----:B------:R-:W-:Y:S01]  /*0fd0*/  ISETP.GE.AND P6, PT, R21, RZ, PT ;  /* 0x000000ff1500720c */ /* 0x000fe20003fc6270 */
[----:B------:R-:W-:Y:S01]  /*0fe0*/  @P5 VIADD R22, R22, 0x1 ;  /* 0x0000000116165836 */ /* 0x000fe20000000000 */
[----:B------:R-:W-:-:S11]  /*0ff0*/  ISETP.GE.U32.AND P5, PT, R26, R19, PT ;  /* 0x000000131a00720c */ /* 0x000fd60003fa6070 */
[----:B------:R-:W-:Y:S02]  /*1000*/  @!P6 IMAD.MOV R22, RZ, RZ, -R22 ;  /* 0x000000ffff16e224 */ /* 0x000fe400078e0a16 */
[----:B------:R-:W-:Y:S01]  /*1010*/  @P5 VIADD R16, R16, 0x1 ;  /* 0x0000000110105836 */ /* 0x000fe20000000000 */
[----:B------:R-:W-:Y:S02]  /*1020*/  ISETP.GE.AND P5, PT, R25, RZ, PT ;  /* 0x000000ff1900720c */ /* 0x000fe40003fa6270 */
[----:B------:R-:W-:-:S05]  /*1030*/  SEL R19, R18, R22, !P3 ;  /* 0x0000001612137207 */ /* 0x000fca0005800000 */
[----:B------:R1:W-:Y:S06]  /*1040*/  @!P1 STG.E.U16 desc[UR12][R8.64], R19 ;  /* 0x0000001308009986 */ /* 0x0003ec000c10150c */
[----:B------:R-:W-:-:S05]  /*1050*/  @!P5 IMAD.MOV R16, RZ, RZ, -R16 ;  /* 0x000000ffff10d224 */ /* 0x000fca00078e0a10 */
[----:B------:R-:W-:-:S05]  /*1060*/  SEL R21, R18, R16, !P3 ;  /* 0x0000001012157207 */ /* 0x000fca0005800000 */
[----:B------:R1:W-:Y:S01]  /*1070*/  @!P4 STG.E.U16 desc[UR12][R6.64], R21 ;  /* 0x000000150600c986 */ /* 0x0003e2000c10150c */
[----:B------:R-:W-:Y:S05]  /*1080*/  BRA.U UP0, `(.L_x_3671) ;  /* 0xfffffff100b07547 */ /* 0x000fea000b83ffff */
.L_x_3670:
        /* <DEDUP_REMOVED lines=8> */
[C---:B------:R-:W-:Y:S02]  /*1110*/  LEA R4, P1, R15.reuse, R2, 0x1 ;  /* 0x000000020f047211 */ /* 0x040fe400078208ff */
[C---:B------:R-:W-:Y:S02]  /*1120*/  IADD3 R7, P2, PT, R15.reuse, UR11, RZ ;  /* 0x0000000b0f077c10 */ /* 0x040fe4000ff5e0ff */
[----:B------:R-:W-:Y:S02]  /*1130*/  ISETP.GE.AND.EX P0, PT, R6, R13, PT, P0 ;  /* 0x0000000d0600720c */ /* 0x000fe40003f06300 */
[--C-:B------:R-:W-:Y:S01]  /*1140*/  LEA.HI.X R5, R15, R3, R6.reuse, 0x1, P1 ;  /* 0x000000030f057211 */ /* 0x100fe200008f0c06 */
[----:B------:R-:W-:Y:S01]  /*1150*/  IMAD.X R6, RZ, RZ, R6, P2 ;  /* 0x000000ffff067224 */ /* 0x000fe200010e0606 */
[----:B------:R-:W-:-:S04]  /*1160*/  ISETP.GE.U32.AND P1, PT, R7, R12, PT ;  /* 0x0000000c0700720c */ /* 0x000fc80003f26070 */
[----:B------:R-:W-:-:S05]  /*1170*/  ISETP.GE.AND.EX P1, PT, R6, R13, PT, P1 ;  /* 0x0000000d0600720c */ /* 0x000fca0003f26310 */
[----:B------:R-:W2:Y:S01]  /*1180*/  @!P0 LDG.E.S16 R19, desc[UR12][R4.64] ;  /* 0x0000000c04138981 */ /* 0x000ea2000c1e1700 */
[----:B------:R-:W-:Y:S01]  /*1190*/  IMAD.U32 R3, RZ, RZ, UR11 ;  /* 0x0000000bff037e24 */ /* 0x000fe2000f8e00ff */
[----:B------:R-:W-:Y:S01]  /*11a0*/  IADD3 R7, P3, PT, R7, UR11, RZ ;  /* 0x0000000b07077c10 */ /* 0x000fe2000ff7e0ff */
[----:B------:R-:W-:Y:S02]  /*11b0*/  IMAD.MOV.U32 R15, RZ, RZ, RZ ;  /* 0x000000ffff0f7224 */ /* 0x000fe400078e00ff */
[----:B------:R-:W-:Y:S01]  /*11c0*/  IMAD.WIDE.U32 R2, R3, 0x2, R4 ;  /* 0x0000000203027825 */ /* 0x000fe200078e0004 */
[----:B------:R-:W-:-:S04]  /*11d0*/  IADD3 R9, P4, PT, R7, UR11, RZ ;  /* 0x0000000b07097c10 */ /* 0x000fc8000ff9e0ff */
[----:B------:R-:W3:Y:S01]  /*11e0*/  @!P1 LDG.E.S16 R15, desc[UR12][R2.64] ;  /* 0x0000000c020f9981 */ /* 0x000ee2000c1e1700 */
[----:B------:R-:W-:Y:S01]  /*11f0*/  IMAD.X R6, RZ, RZ, R6, P3 ;  /* 0x000000ffff067224 */ /* 0x000fe200018e0606 */
[-C--:B------:R-:W-:Y:S01]  /*1200*/  ISETP.GE.U32.AND P2, PT, R7, R12.reuse, PT ;  /* 0x0000000c0700720c */ /* 0x080fe20003f46070 */
[----:B------:R-:W-:Y:S01]  /*1210*/  USHF.L.U32 UR4, UR11, 0x1, URZ ;  /* 0x000000010b047899 */ /* 0x000fe200080006ff */
[----:B------:R-:W-:Y:S01]  /*1220*/  ISETP.GE.U32.AND P3, PT, R9, R12, PT ;  /* 0x0000000c0900720c */ /* 0x000fe20003f66070 */
[----:B------:R-:W-:Y:S01]  /*1230*/  IMAD.X R8, RZ, RZ, R6, P4 ;  /* 0x000000ffff087224 */ /* 0x000fe200020e0606 */
[-C--:B------:R-:W-:Y:S01]  /*1240*/  ISETP.GE.AND.EX P2, PT, R6, R13.reuse, PT, P2 ;  /* 0x0000000d0600720c */ /* 0x080fe20003f46320 */
[----:B------:R-:W-:Y:S01]  /*1250*/  USHF.R.U32.HI UR5, URZ, 0x1f, UR11 ;  /* 0x0000001fff057899 */ /* 0x000fe2000801160b */
[----:B------:R-:W-:Y:S01]  /*1260*/  IMAD.MOV.U32 R11, RZ, RZ, RZ ;  /* 0x000000ffff0b7224 */ /* 0x000fe200078e00ff */
[----:B------:R-:W-:Y:S02]  /*1270*/  IADD3 R6, P4, PT, R2, UR4, RZ ;  /* 0x0000000402067c10 */ /* 0x000fe4000ff9e0ff */
[----:B------:R-:W-:Y:S01]  /*1280*/  ISETP.GE.AND.EX P3, PT, R8, R13, PT, P3 ;  /* 0x0000000d0800720c */ /* 0x000fe20003f66330 */
[----:B------:R-:W-:Y:S01]  /*1290*/  IMAD.MOV.U32 R13, RZ, RZ, RZ ;  /* 0x000000ffff0d7224 */ /* 0x000fe200078e00ff */
[----:B------:R-:W-:-:S02]  /*12a0*/  IADD3.X R7, PT, PT, R3, UR5, RZ, P4, !PT ;  /* 0x0000000503077c10 */ /* 0x000fc4000a7fe4ff */
[----:B------:R-:W-:-:S04]  /*12b0*/  IADD3 R8, P4, PT, R6, UR4, RZ ;  /* 0x0000000406087c10 */ /* 0x000fc8000ff9e0ff */
[----:B------:R-:W4:Y:S01]  /*12c0*/  @!P2 LDG.E.S16 R13, desc[UR12][R6.64] ;  /* 0x0000000c060da981 */ /* 0x000f22000c1e1700 */
[----:B------:R-:W-:-:S05]  /*12d0*/  IADD3.X R9, PT, PT, R7, UR5, RZ, P4, !PT ;  /* 0x0000000507097c10 */ /* 0x000fca000a7fe4ff */
[----:B------:R-:W5:Y:S01]  /*12e0*/  @!P3 LDG.E.S16 R11, desc[UR12][R8.64] ;  /* 0x0000000c080bb981 */ /* 0x000f62000c1e1700 */
[----:B------:R-:W-:-:S04]  /*12f0*/  IABS R10, R14 ;  /* 0x0000000e000a7213 */ /* 0x000fc80000000000 */
[----:B------:R-:W0:Y:S08]  /*1300*/  I2F.RP R12, R10 ;  /* 0x0000000a000c7306 */ /* 0x000e300000209400 */
[----:B0-----:R-:W0:Y:S02]  /*1310*/  MUFU.RCP R12, R12 ;  /* 0x0000000c000c7308 */ /* 0x001e240000001000 */
[----:B0-----:R-:W-:-:S06]  /*1320*/  VIADD R16, R12, 0xffffffe ;  /* 0x0ffffffe0c107836 */ /* 0x001fcc0000000000 */
[----:B------:R0:W1:Y:S01]  /*1330*/  F2I.FTZ.U32.TRUNC.NTZ R17, R16 ;  /* 0x0000001000117305 */ /* 0x000062000021f000 */
[----:B------:R-:W-:Y:S01]  /*1340*/  IABS R22, R14 ;  /* 0x0000000e00167213 */ /* 0x000fe20000000000 */
[----:B0-----:R-:W-:Y:S02]  /*1350*/  IMAD.MOV.U32 R16, RZ, RZ, RZ ;  /* 0x000000ffff107224 */ /* 0x001fe400078e00ff */
[----:B-1----:R-:W-:-:S04]  /*1360*/  IMAD.MOV R21, RZ, RZ, -R17 ;  /* 0x000000ffff157224 */ /* 0x002fc800078e0a11 */
[----:B------:R-:W-:-:S04]  /*1370*/  IMAD R21, R21, R10, RZ ;  /* 0x0000000a15157224 */ /* 0x000fc800078e02ff */
[----:B------:R-:W-:-:S04]  /*1380*/  IMAD.HI.U32 R18, R17, R21, R16 ;  /* 0x0000001511127227 */ /* 0x000fc800078e0010 */
[----:B------:R-:W-:Y:S01]  /*1390*/  IMAD.MOV R17, RZ, RZ, -R22 ;  /* 0x000000ffff117224 */ /* 0x000fe200078e0a16 */
[----:B--2---:R-:W-:-:S05]  /*13a0*/  IABS R20, R19 ;  /* 0x0000001300147213 */ /* 0x004fca0000000000 */
[----:B------:R-:W-:-:S04]  /*13b0*/  IMAD.MOV.U32 R21, RZ, RZ, R20 ;  /* 0x000000ffff157224 */ /* 0x000fc800078e0014 */
[----:B------:R-:W-:-:S04]  /*13c0*/  IMAD.HI.U32 R20, R18, R21, RZ ;  /* 0x0000001512147227 */ /* 0x000fc800078e00ff */
[----:B------:R-:W-:Y:S01]  /*13d0*/  IMAD R21, R20, R17, R21 ;  /* 0x0000001114157224 */ /* 0x000fe200078e0215 */
[----:B---3--:R-:W-:-:S04]  /*13e0*/  IABS R23, R15 ;  /* 0x0000000f00177213 */ /* 0x008fc80000000000 */
[----:B------:R-:W-:Y:S01]  /*13f0*/  ISETP.GT.U32.AND P4, PT, R10, R21, PT ;  /* 0x000000150a00720c */ /* 0x000fe20003f84070 */
[----:B------:R-:W-:-:S04]  /*1400*/  IMAD.HI.U32 R12, R18, R23, RZ ;  /* 0x00000017120c7227 */ /* 0x000fc800078e00ff */
[----:B------:R-:W-:Y:S01]  /*1410*/  IMAD R23, R12, R17, R23 ;  /* 0x000000110c177224 */ /* 0x000fe200078e0217 */
[----:B------:R-:W-:-:S04]  /*1420*/  LOP3.LUT R19, R19, R14, RZ, 0x3c, !PT ;  /* 0x0000000e13137212 */ /* 0x000fc800078e3cff */
[----:B------:R-:W-:-:S03]  /*1430*/  ISETP.GT.U32.AND P5, PT, R10, R23, PT ;  /* 0x000000170a00720c */ /* 0x000fc60003fa4070 */
[----:B------:R-:W-:Y:S02]  /*1440*/  @!P4 IMAD.IADD R21, R21, 0x1, -R10 ;  /* 0x000000011515c824 */ /* 0x000fe400078e0a0a */
[----:B------:R-:W-:-:S03]  /*1450*/  @!P4 VIADD R20, R20, 0x1 ;  /* 0x000000011414c836 */ /* 0x000fc60000000000 */
[----:B------:R-:W-:Y:S02]  /*1460*/  ISETP.GE.U32.AND P6, PT, R21, R10, PT ;  /* 0x0000000a1500720c */ /* 0x000fe40003fc6070 */
[----:B----4-:R-:W-:Y:S02]  /*1470*/  IABS R21, R13 ;  /* 0x0000000d00157213 */ /* 0x010fe40000000000 */
[----:B------:R-:W-:Y:S01]  /*1480*/  ISETP.GE.AND P4, PT, R19, RZ, PT ;  /* 0x000000ff1300720c */ /* 0x000fe20003f86270 */
[----:B------:R-:W-:Y:S02]  /*1490*/  @!P5 IMAD.IADD R23, R23, 0x1, -R10 ;  /* 0x000000011717d824 */ /* 0x000fe400078e0a0a */
[----:B------:R-:W-:Y:S01]  /*14a0*/  IMAD.HI.U32 R16, R18, R21, RZ ;  /* 0x0000001512107227 */ /* 0x000fe200078e00ff */
[----:B-----5:R-:W-:-:S03]  /*14b0*/  IABS R25, R11 ;  /* 0x0000000b00197213 */ /* 0x020fc60000000000 */
[----:B------:R-:W-:Y:S02]  /*14c0*/  IMAD R19, R16, R17, R21 ;  /* 0x0000001110137224 */ /* 0x000fe400078e0215 */
[----:B------:R-:W-:Y:S01]  /*14d0*/  @P6 VIADD R20, R20, 0x1 ;  /* 0x0000000114146836 */ /* 0x000fe20000000000 */
[----:B------:R-:W-:Y:S02]  /*14e0*/  ISETP.GE.U32.AND P6, PT, R23, R10, PT ;  /* 0x0000000a1700720c */ /* 0x000fe40003fc6070 */
[----:B------:R-:W-:Y:S01]  /*14f0*/  LOP3.LUT R15, R15, R14, RZ, 0x3c, !PT ;  /* 0x0000000e0f0f7212 */ /* 0x000fe200078e3cff */
[----:B------:R-:W-:Y:S01]  /*1500*/  @!P4 IMAD.MOV R20, RZ, RZ, -R20 ;  /* 0x000000ffff14c224 */ /* 0x000fe200078e0a14 */
[----:B------:R-:W-:Y:S01]  /*1510*/  ISETP.GT.U32.AND P4, PT, R10, R19, PT ;  /* 0x000000130a00720c */ /* 0x000fe20003f84070 */
[----:B------:R-:W-:-:S04]  /*1520*/  IMAD.HI.U32 R18, R18, R25, RZ ;  /* 0x0000001912127227 */ /* 0x000fc800078e00ff */
[----:B------:R-:W-:Y:S01]  /*1530*/  @!P5 VIADD R12, R12, 0x1 ;  /* 0x000000010c0cd836 */ /* 0x000fe20000000000 */
[----:B------:R-:W-:Y:S01]  /*1540*/  ISETP.GE.AND P5, PT, R15, RZ, PT ;  /* 0x000000ff0f00720c */ /* 0x000fe20003fa6270 */
[----:B------:R-:W-:Y:S02]  /*1550*/  IMAD R17, R18, R17, R25 ;  /* 0x0000001112117224 */ /* 0x000fe400078e0219 */
[----:B------:R-:W-:-:S03]  /*1560*/  @P6 VIADD R12, R12, 0x1 ;  /* 0x000000010c0c6836 */ /* 0x000fc60000000000 */
[----:B------:R-:W-:Y:S01]  /*1570*/  ISETP.GT.U32.AND P6, PT, R10, R17, PT ;  /* 0x000000110a00720c */ /* 0x000fe20003fc4070 */
[----:B------:R-:W-:-:S06]  /*1580*/  @!P4 IMAD.IADD R19, R19, 0x1, -R10 ;  /* 0x000000011313c824 */ /* 0x000fcc00078e0a0a */
[----:B------:R-:W-:Y:S01]  /*1590*/  @!P5 IMAD.MOV R12, RZ, RZ, -R12 ;  /* 0x000000ffff0cd224 */ /* 0x000fe200078e0a0c */
[----:B------:R-:W-:Y:S01]  /*15a0*/  ISETP.GE.U32.AND P5, PT, R19, R10, PT ;  /* 0x0000000a1300720c */ /* 0x000fe20003fa6070 */
[----:B------:R-:W-:Y:S01]  /*15b0*/  @!P4 VIADD R16, R16, 0x1 ;  /* 0x000000011010c836 */ /* 0x000fe20000000000 */
[----:B------:R-:W-:-:S03]  /*15c0*/  LOP3.LUT R13, R13, R14, RZ, 0x3c, !PT ;  /* 0x0000000e0d0d7212 */ /* 0x000fc600078e3cff */
[----:B------:R-:W-:-:S05]  /*15d0*/  @!P6 IMAD.IADD R17, R17, 0x1, -R10 ;  /* 0x000000011111e824 */ /* 0x000fca00078e0a0a */
[----:B------:R-:W-:-:S03]  /*15e0*/  ISETP.GE.U32.AND P4, PT, R17, R10, PT ;  /* 0x0000000a1100720c */ /* 0x000fc60003f86070 */
[----:B------:R-:W-:Y:S01]  /*15f0*/  @P5 VIADD R16, R16, 0x1 ;  /* 0x0000000110105836 */ /* 0x000fe20000000000 */
[----:B------:R-:W-:Y:S02]  /*1600*/  ISETP.GE.AND P5, PT, R13, RZ, PT ;  /* 0x000000ff0d00720c */ /* 0x000fe40003fa6270 */
[----:B------:R-:W-:Y:S01]  /*1610*/  LOP3.LUT R11, R11, R14, RZ, 0x3c, !PT ;  /* 0x0000000e0b0b7212 */ /* 0x000fe200078e3cff */
[----:B------:R-:W-:-:S03]  /*1620*/  @!P6 VIADD R18, R18, 0x1 ;  /* 0x000000011212e836 */ /* 0x000fc60000000000 */
[----:B------:R-:W-:Y:S02]  /*1630*/  ISETP.GE.AND P6, PT, R11, RZ, PT ;  /* 0x000000ff0b00720c */ /* 0x000fe40003fc6270 */
[----:B------:R-:W-:Y:S01]  /*1640*/  LOP3.LUT R17, RZ, R14, RZ, 0x33, !PT ;  /* 0x0000000eff117212 */ /* 0x000fe200078e33ff */
[----:B------:R-:W-:Y:S01]  /*1650*/  @P4 VIADD R18, R18, 0x1 ;  /* 0x0000000112124836 */ /* 0x000fe20000000000 */
[----:B------:R-:W-:-:S03]  /*1660*/  ISETP.NE.AND P4, PT, R0, RZ, PT ;  /* 0x000000ff0000720c */ /* 0x000fc60003f85270 */
[----:B------:R-:W-:Y:S01]  /*1670*/  @!P5 IMAD.MOV R16, RZ, RZ, -R16 ;  /* 0x000000ffff10d224 */ /* 0x000fe200078e0a10 */
[C---:B------:R-:W-:Y:S02]  /*1680*/  SEL R11, R17.reuse, R20, !P4 ;  /* 0x00000014110b7207 */ /* 0x040fe40006000000 */
[C---:B------:R-:W-:Y:S02]  /*1690*/  SEL R13, R17.reuse, R12, !P4 ;  /* 0x0000000c110d7207 */ /* 0x040fe40006000000 */
[C---:B------:R-:W-:Y:S01]  /*16a0*/  SEL R15, R17.reuse, R16, !P4 ;  /* 0x00000010110f7207 */ /* 0x040fe20006000000 */
[----:B------:R-:W-:Y:S01]  /*16b0*/  @!P6 IMAD.MOV R18, RZ, RZ, -R18 ;  /* 0x000000ffff12e224 */ /* 0x000fe200078e0a12 */
[----:B------:R0:W-:Y:S04]  /*16c0*/  @!P0 STG.E.U16 desc[UR12][R4.64], R11 ;  /* 0x0000000b04008986 */ /* 0x0001e8000c10150c */
[----:B------:R0:W-:Y:S01]  /*16d0*/  @!P1 STG.E.U16 desc[UR12][R2.64], R13 ;  /* 0x0000000d02009986 */ /* 0x0001e2000c10150c */
[----:B------:R-:W-:-:S03]  /*16e0*/  SEL R17, R17, R18, !P4 ;  /* 0x0000001211117207 */ /* 0x000fc60006000000 */
[----:B------:R0:W-:Y:S01]  /*16f0*/  @!P2 STG.E.U16 desc[UR12][R6.64], R15 ;  /* 0x0000000f0600a986 */ /* 0x0001e2000c10150c */
[----:B------:R-:W-:Y:S05]  /*1700*/  @P3 EXIT ;  /* 0x000000000000394d */ /* 0x000fea0003800000 */
[----:B------:R-:W-:Y:S01]  /*1710*/  STG.E.U16 desc[UR12][R8.64], R17 ;  /* 0x0000001108007986 */ /* 0x000fe2000c10150c */
[----:B------:R-:W-:Y:S05]  /*1720*/  EXIT ;  /* 0x000000000000794d */ /* 0x000fea0003800000 */
.L_x_3669:
[----:B------:R-:W0:Y:S02]  /*1730*/  S2R R15, SR_TID.X ;  /* 0x00000000000f7919 */ /* 0x000e240000002100 */
[----:B0-----:R-:W-:-:S03]  /*1740*/  IMAD.WIDE.U32 R4, R15, 0x4, RZ ;  /* 0x000000040f047825 */ /* 0x001fc600078e00ff */
[----:B------:R-:W-:-:S04]  /*1750*/  ISETP.GE.U32.AND P0, PT, R4, R12, PT ;  /* 0x0000000c0400720c */ /* 0x000fc80003f06070 */
[----:B------:R-:W-:-:S13]  /*1760*/  ISETP.GE.AND.EX P0, PT, R5, R13, PT, P0 ;  /* 0x0000000d0500720c */ /* 0x000fda0003f06300 */
[----:B------:R-:W-:Y:S05]  /*1770*/  @P0 EXIT ;  /* 0x000000000000094d */ /* 0x000fea0003800000 */
[----:B------:R-:W-:Y:S01]  /*1780*/  PRMT R10, R0, 0x9910, RZ ;  /* 0x00009910000a7816 */ /* 0x000fe200000000ff */
[----:B------:R-:W-:Y:S01]  /*1790*/  IMAD.MOV.U32 R14, RZ, RZ, RZ ;  /* 0x000000ffff0e7224 */ /* 0x000fe200078e00ff */
[----:B------:R-:W0:Y:S02]  /*17a0*/  LDCU UR4, c[0x0][0x360] ;  /* 0x00006c00ff0477ac */ /* 0x000e240008000800 */
[----:B------:R-:W-:-:S04]  /*17b0*/  IABS R11, R10 ;  /* 0x0000000a000b7213 */ /* 0x000fc80000000000 */
[----:B------:R-:W1:Y:S08]  /*17c0*/  I2F.RP R6, R11 ;  /* 0x0000000b00067306 */ /* 0x000e700000209400 */
[----:B-1----:R-:W1:Y:S02]  /*17d0*/  MUFU.RCP R6, R6 ;  /* 0x0000000600067308 */ /* 0x002e640000001000 */
[----:B-1----:R-:W-:-:S06]  /*17e0*/  VIADD R5, R6, 0xffffffe ;  /* 0x0ffffffe06057836 */ /* 0x002fcc0000000000 */
[----:B------:R-:W1:Y:S02]  /*17f0*/  F2I.FTZ.U32.TRUNC.NTZ R5, R5 ;  /* 0x0000000500057305 */ /* 0x000e64000021f000 */
[----:B-1----:R-:W-:-:S04]  /*1800*/  IMAD.MOV R4, RZ, RZ, -R5 ;  /* 0x000000ffff047224 */ /* 0x002fc800078e0a05 */
[----:B------:R-:W-:Y:S02]  /*1810*/  IMAD R7, R4, R11, RZ ;  /* 0x0000000b04077224 */ /* 0x000fe400078e02ff */
[----:B------:R-:W-:-:S04]  /*1820*/  IMAD.MOV.U32 R4, RZ, RZ, RZ ;  /* 0x000000ffff047224 */ /* 0x000fc800078e00ff */
[----:B0-----:R-:W-:-:S07]  /*1830*/  IMAD.HI.U32 R4, R5, R7, R4 ;  /* 0x0000000705047227 */ /* 0x001fce00078e0004 */
.L_x_3672:
[----:B------:R-:W-:-:S04]  /*1840*/  LEA R6, P0, R15, R2, 0x3 ;  /* 0x000000020f067211 */ /* 0x000fc800078018ff */
[----:B------:R-:W-:-:S05]  /*1850*/  LEA.HI.X R7, R15, R3, R14, 0x3, P0 ;  /* 0x000000030f077211 */ /* 0x000fca00000f1c0e */
[----:B------:R-:W2:Y:S01]  /*1860*/  LDG.E.64 R8, desc[UR12][R6.64] ;  /* 0x0000000c06087981 */ /* 0x000ea2000c1e1b00 */
[-C--:B------:R-:W-:Y:S02]  /*1870*/  IABS R17, R10.reuse ;  /* 0x0000000a00117213 */ /* 0x080fe40000000000 */
[----:B------:R-:W-:Y:S02]  /*1880*/  IABS R16, R10 ;  /* 0x0000000a00107213 */ /* 0x000fe40000000000 */
[----:B------:R-:W0:Y:S03]  /*1890*/  I2F.RP R18, R17 ;  /* 0x0000001100127306 */ /* 0x000e260000209400 */
[----:B------:R-:W-:-:S05]  /*18a0*/  IMAD.MOV R23, RZ, RZ, -R16 ;  /* 0x000000ffff177224 */ /* 0x000fca00078e0a10 */
[----:B0-----:R-:W0:Y:S02]  /*18b0*/  MUFU.RCP R18, R18 ;  /* 0x0000001200127308 */ /* 0x001e240000001000 */
[----:B0-----:R-:W-:-:S06]  /*18c0*/  VIADD R5, R18, 0xffffffe ;  /* 0x0ffffffe12057836 */ /* 0x001fcc0000000000 */
[----:B------:R-:W0:Y:S01]  /*18d0*/  F2I.FTZ.U32.TRUNC.NTZ R5, R5 ;  /* 0x0000000500057305 */ /* 0x000e22000021f000 */
[C---:B--2---:R-:W-:Y:S02]  /*18e0*/  PRMT R21, R8.reuse, 0x9910, RZ ;  /* 0x0000991008157816 */ /* 0x044fe400000000ff */
[----:B------:R-:W-:Y:S02]  /*18f0*/  PRMT R25, R8, 0xbb32, RZ ;  /* 0x0000bb3208197816 */ /* 0x000fe400000000ff */
[----:B------:R-:W-:Y:S02]  /*1900*/  IABS R19, R21 ;  /* 0x0000001500137213 */ /* 0x000fe40000000000 */
[----:B------:R-:W-:Y:S02]  /*1910*/  IABS R8, R25 ;  /* 0x0000001900087213 */ /* 0x000fe40000000000 */
[-C--:B------:R-:W-:Y:S01]  /*1920*/  LOP3.LUT R21, R21, R10.reuse, RZ, 0x3c, !PT ;  /* 0x0000000a15157212 */ /* 0x080fe200078e3cff */
[----:B------:R-:W-:Y:S01]  /*1930*/  IMAD.HI.U32 R16, R4, R19, RZ ;  /* 0x0000001304107227 */ /* 0x000fe200078e00ff */
[----:B------:R-:W-:-:S02]  /*1940*/  LOP3.LUT R25, R25, R10, RZ, 0x3c, !PT ;  /* 0x0000000a19197212 */ /* 0x000fc400078e3cff */
[----:B------:R-:W-:Y:S01]  /*1950*/  ISETP.GE.AND P3, PT, R21, RZ, PT ;  /* 0x000000ff1500720c */ /* 0x000fe20003f66270 */
[----:B------:R-:W-:Y:S01]  /*1960*/  IMAD R18, R16, R23, R19 ;  /* 0x0000001710127224 */ /* 0x000fe200078e0213 */
[C---:B------:R-:W-:Y:S01]  /*1970*/  PRMT R19, R9.reuse, 0x9910, RZ ;  /* 0x0000991009137816 */ /* 0x040fe200000000ff */
[----:B0-----:R-:W-:Y:S01]  /*1980*/  IMAD.MOV R4, RZ, RZ, -R5 ;  /* 0x000000ffff047224 */ /* 0x001fe200078e0a05 */
[----:B------:R-:W-:Y:S02]  /*1990*/  PRMT R9, R9, 0xbb32, RZ ;  /* 0x0000bb3209097816 */ /* 0x000fe400000000ff */
[----:B------:R-:W-:Y:S01]  /*19a0*/  ISETP.GT.U32.AND P2, PT, R11, R18, PT ;  /* 0x000000120b00720c */ /* 0x000fe20003f44070 */
[----:B------:R-:W-:Y:S01]  /*19b0*/  IMAD R27, R4, R17, RZ ;  /* 0x00000011041b7224 */ /* 0x000fe200078e02ff */
[----:B------:R-:W-:Y:S01]  /*19c0*/  IABS R24, R9 ;  /* 0x0000000900187213 */ /* 0x000fe20000000000 */
[----:B------:R-:W-:Y:S01]  /*19d0*/  IMAD.MOV.U32 R4, RZ, RZ, RZ ;  /* 0x000000ffff047224 */ /* 0x000fe200078e00ff */
[----:B------:R-:W-:-:S03]  /*19e0*/  LOP3.LUT R9, R9, R10, RZ, 0x3c, !PT ;  /* 0x0000000a09097212 */ /* 0x000fc600078e3cff */
[----:B------:R-:W-:Y:S01]  /*19f0*/  IMAD.HI.U32 R4, R5, R27, R4 ;  /* 0x0000001b05047227 */ /* 0x000fe200078e0004 */
[----:B------:R-:W-:Y:S02]  /*1a00*/  IABS R27, R19 ;  /* 0x00000013001b7213 */ /* 0x000fe40000000000 */
[----:B------:R-:W-:Y:S01]  /*1a10*/  LOP3.LUT R19, R19, R10, RZ, 0x3c, !PT ;  /* 0x0000000a13137212 */ /* 0x000fe200078e3cff */
[----:B------:R-:W-:Y:S02]  /*1a20*/  IMAD.MOV.U32 R5, RZ, RZ, R8 ;  /* 0x000000ffff057224 */ /* 0x000fe400078e0008 */
[----:B------:R-:W-:Y:S02]  /*1a30*/  @!P2 IMAD.IADD R18, R18, 0x1, -R17 ;  /* 0x000000011212a824 */ /* 0x000fe400078e0a11 */
[----:B------:R-:W-:-:S03]  /*1a40*/  IMAD.HI.U32 R8, R4, R5, RZ ;  /* 0x0000000504087227 */ /* 0x000fc600078e00ff */
[----:B------:R-:W-:Y:S01]  /*1a50*/  ISETP.GE.U32.AND P0, PT, R18, R11, PT ;  /* 0x0000000b1200720c */ /* 0x000fe20003f06070 */
[----:B------:R-:W-:Y:S02]  /*1a60*/  IMAD R20, R8, R23, R5 ;  /* 0x0000001708147224 */ /* 0x000fe400078e0205 */
[----:B------:R-:W-:Y:S02]  /*1a70*/  IMAD.MOV.U32 R11, RZ, RZ, R17 ;  /* 0x000000ffff0b7224 */ /* 0x000fe400078e0011 */
[----:B------:R-:W-:-:S03]  /*1a80*/  IMAD.HI.U32 R18, R4, R27, RZ ;  /* 0x0000001b04127227 */ /* 0x000fc600078e00ff */
[----:B------:R-:W-:Y:S01]  /*1a90*/  ISETP.GT.U32.AND P6, PT, R11, R20, PT ;  /* 0x000000140b00720c */ /* 0x000fe20003fc4070 */
[----:B------:R-:W-:-:S04]  /*1aa0*/  IMAD.HI.U32 R5, R4, R24, RZ ;  /* 0x0000001804057227 */ /* 0x000fc800078e00ff */
[-C--:B------:R-:W-:Y:S02]  /*1ab0*/  IMAD R22, R18, R23.reuse, R27 ;  /* 0x0000001712167224 */ /* 0x080fe400078e021b */
[----:B------:R-:W-:Y:S02]  /*1ac0*/  IMAD R24, R5, R23, R24 ;  /* 0x0000001705187224 */ /* 0x000fe400078e0218 */
[----:B------:R-:W-:Y:S01]  /*1ad0*/  @!P2 VIADD R16, R16, 0x1 ;  /* 0x000000011010a836 */ /* 0x000fe20000000000 */
[C---:B------:R-:W-:Y:S02]  /*1ae0*/  ISETP.GT.U32.AND P5, PT, R11.reuse, R22, PT ;  /* 0x000000160b00720c */ /* 0x040fe40003fa4070 */
[----:B------:R-:W-:Y:S01]  /*1af0*/  ISETP.GT.U32.AND P1, PT, R11, R24, PT ;  /* 0x000000180b00720c */ /* 0x000fe20003f24070 */
[----:B------:R-:W-:Y:S02]  /*1b00*/  @!P6 IMAD.IADD R20, R20, 0x1, -R17 ;  /* 0x000000011414e824 */ /* 0x000fe400078e0a11 */
[----:B------:R-:W-:-:S02]  /*1b10*/  @P0 VIADD R16, R16, 0x1 ;  /* 0x0000000110100836 */ /* 0x000fc40000000000 */
[----:B------:R-:W-:Y:S01]  /*1b20*/  @!P6 VIADD R8, R8, 0x1 ;  /* 0x000000010808e836 */ /* 0x000fe20000000000 */
[----:B------:R-:W-:Y:S01]  /*1b30*/  ISETP.GE.U32.AND P4, PT, R20, R11, PT ;  /* 0x0000000b1400720c */ /* 0x000fe20003f86070 */
[----:B------:R-:W-:Y:S01]  /*1b40*/  @!P3 IMAD.MOV R16, RZ, RZ, -R16 ;  /* 0x000000ffff10b224 */ /* 0x000fe200078e0a10 */
[----:B------:R-:W-:-:S03]  /*1b50*/  ISETP.GE.AND P6, PT, R25, RZ, PT ;  /* 0x000000ff1900720c */ /* 0x000fc60003fc6270 */
[--C-:B------:R-:W-:Y:S02]  /*1b60*/  @!P5 IMAD.IADD R22, R22, 0x1, -R17.reuse ;  /* 0x000000011616d824 */ /* 0x100fe400078e0a11 */
[----:B------:R-:W-:Y:S01]  /*1b70*/  @!P1 IMAD.IADD R24, R24, 0x1, -R17 ;  /* 0x0000000118189824 */ /* 0x000fe200078e0a11 */
[----:B------:R-:W-:Y:S01]  /*1b80*/  LOP3.LUT R17, RZ, R10, RZ, 0x33, !PT ;  /* 0x0000000aff117212 */ /* 0x000fe200078e33ff */
[----:B------:R-:W-:Y:S01]  /*1b90*/  @!P5 VIADD R18, R18, 0x1 ;  /* 0x000000011212d836 */ /* 0x000fe20000000000 */
[-C--:B------:R-:W-:Y:S01]  /*1ba0*/  ISETP.GE.U32.AND P2, PT, R22, R11.reuse, PT ;  /* 0x0000000b1600720c */ /* 0x080fe20003f46070 */
[----:B------:R-:W-:Y:S01]  /*1bb0*/  @!P1 VIADD R5, R5, 0x1 ;  /* 0x0000000105059836 */ /* 0x000fe20000000000 */
[----:B------:R-:W-:Y:S01]  /*1bc0*/  ISETP.GE.U32.AND P0, PT, R24, R11, PT ;  /* 0x0000000b1800720c */ /* 0x000fe20003f06070 */
[----:B------:R-:W-:Y:S01]  /*1bd0*/  @P4 VIADD R8, R8, 0x1 ;  /* 0x0000000108084836 */ /* 0x000fe20000000000 */
[----:B------:R-:W-:Y:S02]  /*1be0*/  ISETP.GE.AND P5, PT, R19, RZ, PT ;  /* 0x000000ff1300720c */ /* 0x000fe40003fa6270 */
[----:B------:R-:W-:Y:S01]  /*1bf0*/  ISETP.GE.AND P4, PT, R9, RZ, PT ;  /* 0x000000ff0900720c */ /* 0x000fe20003f86270 */
[----:B------:R-:W-:Y:S01]  /*1c00*/  @!P6 IMAD.MOV R8, RZ, RZ, -R8 ;  /* 0x000000ffff08e224 */ /* 0x000fe200078e0a08 */
[----:B------:R-:W-:-:S04]  /*1c10*/  ISETP.NE.AND P1, PT, R0, RZ, PT ;  /* 0x000000ff0000720c */ /* 0x000fc80003f25270 */
[C---:B------:R-:W-:Y:S01]  /*1c20*/  SEL R16, R17.reuse, R16, !P1 ;  /* 0x0000001011107207 */ /* 0x040fe20004800000 */
[----:B------:R-:W-:Y:S01]  /*1c30*/  @P2 VIADD R18, R18, 0x1 ;  /* 0x0000000112122836 */ /* 0x000fe20000000000 */
[----:B------:R-:W-:Y:S01]  /*1c40*/  SEL R9, R17, R8, !P1 ;  /* 0x0000000811097207 */ /* 0x000fe20004800000 */
[----:B------:R-:W-:Y:S01]  /*1c50*/  @P0 VIADD R5, R5, 0x1 ;  /* 0x0000000105050836 */ /* 0x000fe20000000000 */
[----:B------:R-:W-:Y:S01]  /*1c60*/  IADD3 R15, P0, PT, R15, UR4, RZ ;  /* 0x000000040f0f7c10 */ /* 0x000fe2000ff1e0ff */
[----:B------:R-:W-:Y:S01]  /*1c70*/  @!P5 IMAD.MOV R18, RZ, RZ, -R18 ;  /* 0x000000ffff12d224 */ /* 0x000fe200078e0a12 */
[----:B------:R-:W-:Y:S01]  /*1c80*/  PRMT R8, R16, 0x5410, R9 ;  /* 0x0000541010087816 */ /* 0x000fe20000000009 */
[----:B------:R-:W-:Y:S02]  /*1c90*/  @!P4 IMAD.MOV R5, RZ, RZ, -R5 ;  /* 0x000000ffff05c224 */ /* 0x000fe400078e0a05 */
[----:B------:R-:W-:Y:S01]  /*1ca0*/  IMAD.X R14, RZ, RZ, R14, P0 ;  /* 0x000000ffff0e7224 */ /* 0x000fe200000e060e */
[----:B------:R-:W-:-:S02]  /*1cb0*/  SEL R18, R17, R18, !P1 ;  /* 0x0000001211127207 */ /* 0x000fc40004800000 */
[----:B------:R-:W-:Y:S02]  /*1cc0*/  SEL R5, R17, R5, !P1 ;  /* 0x0000000511057207 */ /* 0x000fe40004800000 */
[C---:B------:R-:W-:Y:S02]  /*1cd0*/  LOP3.LUT P0, RZ, R15.reuse, 0xffffc000, RZ, 0xc0, !PT ;  /* 0xffffc0000fff7812 */ /* 0x040fe4000780c0ff */
[----:B------:R-:W-:Y:S01]  /*1ce0*/  PRMT R9, R18, 0x5410, R5 ;  /* 0x0000541012097816 */ /* 0x000fe20000000005 */
[C---:B------:R-:W-:Y:S01]  /*1cf0*/  IMAD.SHL.U32 R5, R15.reuse, 0x4, RZ ;  /* 0x000000040f057824 */ /* 0x040fe200078e00ff */
[----:B------:R-:W-:Y:S02]  /*1d00*/  SHF.L.U64.HI R16, R15, 0x2, R14 ;  /* 0x000000020f107819 */ /* 0x000fe4000001020e */
[----:B------:R-:W-:Y:S01]  /*1d10*/  LOP3.LUT P0, RZ, R14, 0x3fffffff, RZ, 0xc0, P0 ;  /* 0x3fffffff0eff7812 */ /* 0x000fe2000000c0ff */
[----:B------:R0:W-:Y:S01]  /*1d20*/  STG.E.64 desc[UR12][R6.64], R8 ;  /* 0x0000000806007986 */ /* 0x0001e2000c101b0c */
[----:B------:R-:W-:-:S04]  /*1d30*/  ISETP.LT.U32.AND P1, PT, R5, R12, PT ;  /* 0x0000000c0500720c */ /* 0x000fc80003f21070 */
[----:B------:R-:W-:-:S13]  /*1d40*/  ISETP.LT.AND.EX P1, PT, R16, R13, PT, P1 ;  /* 0x0000000d1000720c */ /* 0x000fda0003f21310 */
[----:B0-----:R-:W-:Y:S05]  /*1d50*/  @!P0 BRA P1, `(.L_x_3672) ;  /* 0xfffffff800b88947 */ /* 0x001fea000083ffff */
[----:B------:R-:W-:Y:S05]  /*1d60*/  EXIT ;  /* 0x000000000000794d */ /* 0x000fea0003800000 */
        .weak           $__internal_93_$__cuda_sm20_div_u16
        .type           $__internal_93_$__cuda_sm20_div_u16,@function
        .size           $__internal_93_$__cuda_sm20_div_u16,(.L_x_4334 - $__internal_93_$__cuda_sm20_div_u16)
$__internal_93_$__cuda_sm20_div_u16:
        /* <DEDUP_REMOVED lines=19> */
[----:B------:R-:W-:Y:S05]  /*1ea0*/  RET.REL.NODEC R4 `(_ZN2at6native61_GLOBAL__N__44eb8e94_28_ForeachBinaryOpScalarList_cu_dda10a6925multi_tensor_apply_kernelINS1_28TensorListScalarListMetadataIsLi1EEENS1_25BinaryOpScalarListFunctorIsLi1ELi1ELi0EEEJSt7dividesIsEEEEvT_T0_DpT1_) ;  /* 0xffffffe004547950 */ /* 0x000fea0003c3ffff */
.L_x_3673:
        /* <DEDUP_REMOVED lines=13> */
.L_x_4334:


//--------------------- .text._ZN2at6native61_GLOBAL__N__44eb8e94_28_ForeachBinaryOpScalarList_cu_dda10a6925multi_tensor_apply_kernelINS1_28TensorListScalarListMetadataIlLi1EEENS1_25BinaryOpScalarListFunctorIlLi1ELi1ELi0EEEJSt7dividesIlEEEEvT_T0_DpT1_ --------------------------
	.section	.text._ZN2at6native61_GLOBAL__N__44eb8e94_28_ForeachBinaryOpScalarList_cu_dda10a6925multi_tensor_apply_kernelINS1_28TensorListScalarListMetadataIlLi1EEENS1_25BinaryOpScalarListFunctorIlLi1ELi1ELi0EEEJSt7dividesIlEEEEvT_T0_DpT1_,"ax",@progbits
	.align	128
.text._ZN2at6native61_GLOBAL__N__44eb8e94_28_ForeachBinaryOpScalarList_cu_dda10a6925multi_tensor_apply_kernelINS1_28TensorListScalarListMetadataIlLi1EEENS1_25BinaryOpScalarListFunctorIlLi1ELi1ELi0EEEJSt7dividesIlEEEEvT_T0_DpT1_:
        .type           _ZN2at6native61_GLOBAL__N__44eb8e94_28_ForeachBinaryOpScalarList_cu_dda10a6925multi_tensor_apply_kernelINS1_28TensorListScalarListMetadataIlLi1EEENS1_25BinaryOpScalarListFunctorIlLi1ELi1ELi0EEEJSt7dividesIlEEEEvT_T0_DpT1_,@function
        .size           _ZN2at6native61_GLOBAL__N__44eb8e94_28_ForeachBinaryOpScalarList_cu_dda10a6925multi_tensor_apply_kernelINS1_28TensorListScalarListMetadataIlLi1EEENS1_25BinaryOpScalarListFunctorIlLi1ELi1ELi0EEEJSt7dividesIlEEEEvT_T0_DpT1_,(.L_x_4336 - _ZN2at6native61_GLOBAL__N__44eb8e94_28_ForeachBinaryOpScalarList_cu_dda10a6925multi_tensor_apply_kernelINS1_28TensorListScalarListMetadataIlLi1EEENS1_25BinaryOpScalarListFunctorIlLi1ELi1ELi0EEEJSt7dividesIlEEEEvT_T0_DpT1_)
        .other          _ZN2at6native61_GLOBAL__N__44eb8e94_28_ForeachBinaryOpScalarList_cu_dda10a6925multi_tensor_apply_kernelINS1_28TensorListScalarListMetadataIlLi1EEENS1_25BinaryOpScalarListFunctorIlLi1ELi1ELi0EEEJSt7dividesIlEEEEvT_T0_DpT1_,@"STO_CUDA_ENTRY STV_DEFAULT"
_ZN2at6native61_GLOBAL__N__44eb8e94_28_ForeachBinaryOpScalarList_cu_dda10a6925multi_tensor_apply_kernelINS1_28TensorListScalarListMetadataIlLi1EEENS1_25BinaryOpScalarListFunctorIlLi1ELi1ELi0EEEJSt7dividesIlEEEEvT_T0_DpT1_:
        /* <DEDUP_REMOVED lines=37> */
[----:B------:R-:W-:Y:S05]  /*0250*/  CALL.REL.NOINC `($__internal_95_$__cuda_sm20_div_u16) ;  /* 0x0000003400fc7944 */ /* 0x000fea0003c00000 */
[----:B------:R-:W-:Y:S01]  /*0260*/  UISETP.GE.U32.AND UP0, UPT, UR5, UR14, UPT ;  /* 0x0000000e0500728c */ /* 0x000fe2000bf06070 */
[----:B------:R-:W-:-:S03]  /*0270*/  UMOV UR7, URZ ;  /* 0x000000ff00077c82 */ /* 0x000fc60008000000 */
[----:B------:R-:W-:-:S03]  /*0280*/  UISETP.GE.U32.AND.EX UP0, UPT, UR6, URZ, UPT, UP0 ;  /* 0x000000ff0600728c */ /* 0x000fc6000bf06100 */
[----:B------:R-:W-:-:S06]  /*0290*/  UMOV UR6, URZ ;  /* 0x000000ff00067c82 */ /* 0x000fcc0008000000 */
[----:B------:R-:W-:Y:S05]  /*02a0*/  BRA.U !UP0, `(.L_x_3675) ;  /* 0x0000001908b47547 */ /* 0x000fea000b800000 */
[----:B------:R-:W0:Y:S01]  /*02b0*/  S2R R36, SR_TID.X ;  /* 0x0000000000247919 */ /* 0x000e220000002100 */
[----:B------:R-:W-:Y:S01]  /*02c0*/  UMOV UR6, URZ ;  /* 0x000000ff00067c82 */ /* 0x000fe20008000000 */
[----:B------:R-:W-:Y:S01]  /*02d0*/  UMOV UR7, URZ ;  /* 0x000000ff00077c82 */ /* 0x000fe20008000000 */
[----:B------:R-:W-:Y:S01]  /*02e0*/  UMOV UR4, URZ ;  /* 0x000000ff00047c82 */ /* 0x000fe20008000000 */
[----:B------:R-:W-:-:S05]  /*02f0*/  UMOV UR5, URZ ;  /* 0x000000ff00057c82 */ /* 0x000fca0008000000 */
.L_x_3700:
[----:B0-----:R-:W-:Y:S02]  /*0300*/  IADD3 R6, P1, PT, R36, UR6, RZ ;  /* 0x0000000624067c10 */ /* 0x001fe4000ff3e0ff */
[----:B-1----:R-:W-:Y:S01]  /*0310*/  CS2R R2, SRZ ;  /* 0x0000000000027805 */ /* 0x002fe2000001ff00 */
[----:B------:R-:W-:Y:S01]  /*0320*/  IMAD.U32 R19, RZ, RZ, UR15 ;  /* 0x0000000fff137e24 */ /* 0x000fe2000f8e00ff */
[----:B------:R-:W-:Y:S01]  /*0330*/  USHF.L.U32 UR13, UR15, 0x3, URZ ;  /* 0x000000030f0d7899 */ /* 0x000fe200080006ff */
[C---:B------:R-:W-:Y:S01]  /*0340*/  ISETP.GE.U32.AND P0, PT, R6.reuse, UR19, PT ;  /* 0x0000001306007c0c */ /* 0x040fe2000bf06070 */
[----:B------:R-:W-:Y:S01]  /*0350*/  IMAD.X R24, RZ, RZ, UR7, P1 ;  /* 0x00000007ff187e24 */ /* 0x000fe200088e06ff */
[C---:B------:R-:W-:Y:S02]  /*0360*/  IADD3 R25, P2, PT, R6.reuse, UR15, RZ ;  /* 0x0000000f06197c10 */ /* 0x040fe4000ff5e0ff */
[----:B------:R-:W-:Y:S02]  /*0370*/  LEA R8, P1, R6, UR8, 0x3 ;  /* 0x0000000806087c11 */ /* 0x000fe4000f8218ff */
[----:B------:R-:W-:Y:S01]  /*0380*/  ISETP.GE.AND.EX P0, PT, R24, UR20, PT, P0 ;  /* 0x0000001418007c0c */ /* 0x000fe2000bf06300 */
[----:B------:R-:W-:Y:S01]  /*0390*/  IMAD.X R5, RZ, RZ, R24, P2 ;  /* 0x000000ffff057224 */ /* 0x000fe200010e0618 */
[----:B------:R-:W-:-:S02]  /*03a0*/  IADD3 R26, P3, PT, R25, UR15, RZ ;  /* 0x0000000f191a7c10 */ /* 0x000fc4000ff7e0ff */
[----:B------:R-:W-:Y:S02]  /*03b0*/  LEA.HI.X R9, R6, UR9, R24, 0x3, P1 ;  /* 0x0000000906097c11 */ /* 0x000fe400088f1c18 */
[C---:B------:R-:W-:Y:S02]  /*03c0*/  ISETP.GE.U32.AND P1, PT, R26.reuse, UR19, PT ;  /* 0x000000131a007c0c */ /* 0x040fe4000bf26070 */
[----:B------:R-:W-:Y:S01]  /*03d0*/  IADD3 R26, P4, PT, R26, UR15, RZ ;  /* 0x0000000f1a1a7c10 */ /* 0x000fe2000ff9e0ff */
[----:B------:R-:W-:Y:S01]  /*03e0*/  IMAD.WIDE.U32 R18, R19, 0x8, R8 ;  /* 0x0000000813127825 */ /* 0x000fe200078e0008 */
[----:B------:R-:W-:Y:S02]  /*03f0*/  IADD3.X R0, PT, PT, RZ, R5, RZ, P3, !PT ;  /* 0x00000005ff007210 */ /* 0x000fe40001ffe4ff */
[----:B------:R-:W-:Y:S01]  /*0400*/  ISETP.GE.U32.AND P2, PT, R26, UR19, PT ;  /* 0x000000131a007c0c */ /* 0x000fe2000bf46070 */
[----:B------:R-:W2:Y:S01]  /*0410*/  @!P0 LDG.E.64 R2, desc[UR16][R8.64] ;  /* 0x0000001008028981 */ /* 0x000ea2000c1e1b00 */
[----:B------:R-:W-:Y:S01]  /*0420*/  ISETP.GE.U32.AND P3, PT, R25, UR19, PT ;  /* 0x0000001319007c0c */ /* 0x000fe2000bf66070 */
[----:B------:R-:W-:Y:S01]  /*0430*/  IMAD.X R27, RZ, RZ, R0, P4 ;  /* 0x000000ffff1b7224 */ /* 0x000fe200020e0600 */
[----:B------:R-:W-:-:S04]  /*0440*/  USHF.R.U32.HI UR18, URZ, 0x1d, UR15 ;  /* 0x0000001dff127899 */ /* 0x000fc8000801160f */
[----:B------:R-:W-:Y:S02]  /*0450*/  ISETP.GE.AND.EX P2, PT, R27, UR20, PT, P2 ;  /* 0x000000141b007c0c */ /* 0x000fe4000bf46320 */
[----:B------:R-:W-:Y:S02]  /*0460*/  ISETP.GE.AND.EX P0, PT, R5, UR20, PT, P3 ;  /* 0x0000001405007c0c */ /* 0x000fe4000bf06330 */
[----:B------:R-:W-:Y:S02]  /*0470*/  IADD3 R20, P3, PT, R18, UR13, RZ ;  /* 0x0000000d12147c10 */ /* 0x000fe4000ff7e0ff */
[----:B------:R-:W-:Y:S01]  /*0480*/  ISETP.GE.AND.EX P1, PT, R0, UR20, PT, P1 ;  /* 0x0000001400007c0c */ /* 0x000fe2000bf26310 */
[----:B------:R-:W-:Y:S01]  /*0490*/  IMAD.U32 R15, RZ, RZ, UR15 ;  /* 0x0000000fff0f7e24 */ /* 0x000fe2000f8e00ff */
[----:B------:R-:W-:Y:S02]  /*04a0*/  IADD3.X R21, PT, PT, R19, UR18, RZ, P3, !PT ;  /* 0x0000001213157c10 */ /* 0x000fe40009ffe4ff */
[----:B------:R-:W-:-:S02]  /*04b0*/  CS2R R10, SRZ ;  /* 0x00000000000a7805 */ /* 0x000fc4000001ff00 */
[----:B------:R-:W-:Y:S01]  /*04c0*/  CS2R R12, SRZ ;  /* 0x00000000000c7805 */ /* 0x000fe2000001ff00 */
[----:B------:R-:W-:-:S05]  /*04d0*/  @!P2 IMAD.WIDE.U32 R14, R15, 0x8, R20 ;  /* 0x000000080f0ea825 */ /* 0x000fca00078e0014 */
[----:B------:R0:W5:Y:S04]  /*04e0*/  @!P2 LDG.E.64 R12, desc[UR16][R14.64] ;  /* 0x000000100e0ca981 */ /* 0x000168000c1e1b00 */
[----:B------:R0:W5:Y:S01]  /*04f0*/  @!P1 LDG.E.64 R10, desc[UR16][R20.64] ;  /* 0x00000010140a9981 */ /* 0x000162000c1e1b00 */
[----:B------:R-:W-:-:S06]  /*0500*/  CS2R R16, SRZ ;  /* 0x0000000000107805 */ /* 0x000fcc000001ff00 */
[----:B------:R0:W5:Y:S01]  /*0510*/  @!P0 LDG.E.64 R16, desc[UR16][R18.64] ;  /* 0x0000001012108981 */ /* 0x000162000c1e1b00 */
[----:B------:R-:W-:Y:S01]  /*0520*/  BSSY.RECONVERGENT B0, `(.L_x_3676) ;  /* 0x0000024000007945 */ /* 0x000fe20003800200 */
[----:B--2---:R-:W-:-:S04]  /*0530*/  LOP3.LUT R0, R3, UR11, RZ, 0xfc, !PT ;  /* 0x0000000b03007c12 */ /* 0x004fc8000f8efcff */
[----:B------:R-:W-:-:S13]  /*0540*/  ISETP.NE.U32.AND P0, PT, R0, RZ, PT ;  /* 0x000000ff0000720c */ /* 0x000fda0003f05070 */
[----:B0-----:R-:W-:Y:S05]  /*0550*/  @P0 BRA `(.L_x_3677) ;  /* 0x0000000000500947 */ /* 0x001fea0003800000 */
[----:B------:R-:W0:Y:S01]  /*0560*/  I2F.U32.RP R0, UR10 ;  /* 0x0000000a00007d06 */ /* 0x000e220008209000 */
[----:B------:R-:W-:Y:S02]  /*0570*/  IADD3 R3, PT, PT, RZ, -UR10, RZ ;  /* 0x8000000aff037c10 */ /* 0x000fe4000fffe0ff */
        /* <DEDUP_REMOVED lines=8> */
[----:B------:R-:W-:Y:S02]  /*0600*/  IMAD.MOV R3, RZ, RZ, -R14 ;  /* 0x000000ffff037224 */ /* 0x000fe400078e0a0e */
[----:B------:R-:W-:Y:S02]  /*0610*/  IMAD.MOV.U32 R15, RZ, RZ, RZ ;  /* 0x000000ffff0f7224 */ /* 0x000fe400078e00ff */
        /* <DEDUP_REMOVED lines=8> */
.L_x_3677:
[----:B------:R-:W-:Y:S01]  /*06a0*/  IMAD.U32 R14, RZ, RZ, UR10 ;  /* 0x0000000aff0e7e24 */ /* 0x000fe2000f8e00ff */
[----:B------:R-:W-:Y:S01]  /*06b0*/  MOV R7, R3 ;  /* 0x0000000300077202 */ /* 0x000fe20000000f00 */
[----:B------:R-:W-:Y:S01]  /*06c0*/  IMAD.U32 R19, RZ, RZ, UR11 ;  /* 0x0000000bff137e24 */ /* 0x000fe2000f8e00ff */
[----:B------:R-:W-:Y:S01]  /*06d0*/  MOV R15, UR11 ;  /* 0x0000000b000f7c02 */ /* 0x000fe20008000f00 */
[----:B------:R-:W-:Y:S01]  /*06e0*/  IMAD.MOV.U32 R4, RZ, RZ, R2 ;  /* 0x000000ffff047224 */ /* 0x000fe200078e0002 */
[----:B------:R-:W-:Y:S01]  /*06f0*/  MOV R0, 0x740 ;  /* 0x0000074000007802 */ /* 0x000fe20000000f00 */
[----:B------:R-:W-:Y:S02]  /*0700*/  IMAD.U32 R18, RZ, RZ, UR10 ;  /* 0x0000000aff127e24 */ /* 0x000fe4000f8e00ff */
[----:B------:R-:W-:Y:S02]  /*0710*/  IMAD.MOV.U32 R3, RZ, RZ, R14 ;  /* 0x000000ffff037224 */ /* 0x000fe400078e000e */
[----:B------:R-:W-:-:S07]  /*0720*/  IMAD.MOV.U32 R2, RZ, RZ, R19 ;  /* 0x000000ffff027224 */ /* 0x000fce00078e0013 */
[----:B-----5:R-:W-:Y:S05]  /*0730*/  CALL.REL.NOINC `($__internal_94_$__cuda_sm20_div_s64) ;  /* 0x0000002c00747944 */ /* 0x020fea0003c00000 */
[----:B------:R-:W-:Y:S01]  /*0740*/  IMAD.MOV.U32 R14, RZ, RZ, R3 ;  /* 0x000000ffff0e7224 */ /* 0x000fe200078e0003 */
[----:B------:R-:W-:-:S07]  /*0750*/  MOV R15, R2 ;  /* 0x00000002000f7202 */ /* 0x000fce0000000f00 */
.L_x_3678:
[----:B------:R-:W-:Y:S05]  /*0760*/  BSYNC.RECONVERGENT B0 ;  /* 0x0000000000007941 */ /* 0x000fea0003800200 */
.L_x_3676:
        /* <DEDUP_REMOVED lines=25> */
.L_x_3680:
[----:B------:R-:W-:Y:S01]  /*0900*/  IMAD.U32 R2, RZ, RZ, UR10 ;  /* 0x0000000aff027e24 */ /* 0x000fe2000f8e00ff */
[----:B------:R-:W-:Y:S01]  /*0910*/  MOV R18, UR10 ;  /* 0x0000000a00127c02 */ /* 0x000fe20008000f00 */
[----:B------:R-:W-:Y:S01]  /*0920*/  IMAD.U32 R19, RZ, RZ, UR11 ;  /* 0x0000000bff137e24 */ /* 0x000fe2000f8e00ff */
[----:B------:R-:W-:Y:S01]  /*0930*/  MOV R0, 0x9a0 ;  /* 0x000009a000007802 */ /* 0x000fe20000000f00 */
[----:B------:R-:W-:Y:S01]  /*0940*/  IMAD.U32 R3, RZ, RZ, UR11 ;  /* 0x0000000bff037e24 */ /* 0x000fe2000f8e00ff */
[----:B------:R-:W-:Y:S01]  /*0950*/  MOV R3, R2 ;  /* 0x0000000200037202 */ /* 0x000fe20000000f00 */
[----:B------:R-:W-:Y:S02]  /*0960*/  IMAD.MOV.U32 R4, RZ, RZ, R16 ;  /* 0x000000ffff047224 */ /* 0x000fe400078e0010 */
[----:B------:R-:W-:Y:S02]  /*0970*/  IMAD.MOV.U32 R7, RZ, RZ, R17 ;  /* 0x000000ffff077224 */ /* 0x000fe400078e0011 */
[----:B------:R-:W-:-:S07]  /*0980*/  IMAD.MOV.U32 R2, RZ, RZ, R19 ;  /* 0x000000ffff027224 */ /* 0x000fce00078e0013 */
[----:B------:R-:W-:Y:S05]  /*0990*/  CALL.REL.NOINC `($__internal_94_$__cuda_sm20_div_s64) ;  /* 0x0000002800dc7944 */ /* 0x000fea0003c00000 */
[----:B------:R-:W-:Y:S02]  /*09a0*/  IMAD.MOV.U32 R16, RZ, RZ, R3 ;  /* 0x000000ffff107224 */ /* 0x000fe400078e0003 */
[----:B------:R-:W-:-:S07]  /*09b0*/  IMAD.MOV.U32 R17, RZ, RZ, R2 ;  /* 0x000000ffff117224 */ /* 0x000fce00078e0002 */
.L_x_3681:
[----:B------:R-:W-:Y:S05]  /*09c0*/  BSYNC.RECONVERGENT B0 ;  /* 0x0000000000007941 */ /* 0x000fea0003800200 */
.L_x_3679:
[----:B------:R-:W-:Y:S01]  /*09d0*/  LOP3.LUT R0, R11, UR11, RZ, 0xfc, !PT ;  /* 0x0000000b0b007c12 */ /* 0x000fe2000f8efcff */
[----:B------:R-:W-:Y:S03]  /*09e0*/  BSSY.RECONVERGENT B0, `(.L_x_3682) ;  /* 0x0000024000007945 */ /* 0x000fe60003800200 */
[----:B------:R-:W-:-:S13]  /*09f0*/  ISETP.NE.U32.AND P0, PT, R0, RZ, PT ;  /* 0x000000ff0000720c */ /* 0x000fda0003f05070 */
[----:B------:R-:W-:Y:S05]  /*0a00*/  @P0 BRA `(.L_x_3683) ;  /* 0x0000000000540947 */ /* 0x000fea0003800000 */
[----:B------:R-:W0:Y:S01]  /*0a10*/  I2F.U32.RP R4, UR10 ;  /* 0x0000000a00047d06 */ /* 0x000e220008209000 */
[----:B------:R-:W-:Y:S01]  /*0a20*/  IMAD R7, RZ, RZ, -UR10 ;  /* 0x8000000aff077e24 */ /* 0x000fe2000f8e02ff */
[----:B------:R-:W-:Y:S01]  /*0a30*/  ISETP.NE.U32.AND P3, PT, RZ, UR10, PT ;  /* 0x0000000aff007c0c */ /* 0x000fe2000bf65070 */
[----:B------:R-:W-:-:S05]  /*0a40*/  HFMA2 R11, -RZ, RZ, 0, 0 ;  /* 0x00000000ff0b7431 */ /* 0x000fca00000001ff */
        /* <DEDUP_REMOVED lines=17> */
.L_x_3683:
[----:B------:R-:W-:Y:S01]  /*0b60*/  IMAD.U32 R2, RZ, RZ, UR10 ;  /* 0x0000000aff027e24 */ /* 0x000fe2000f8e00ff */
[----:B------:R-:W-:Y:S01]  /*0b70*/  MOV R19, UR11 ;  /* 0x0000000b00137c02 */ /* 0x000fe20008000f00 */
[----:B------:R-:W-:Y:S01]  /*0b80*/  IMAD.U32 R3, RZ, RZ, UR11 ;  /* 0x0000000bff037e24 */ /* 0x000fe2000f8e00ff */
[----:B------:R-:W-:Y:S01]  /*0b90*/  MOV R0, 0xc00 ;  /* 0x00000c0000007802 */ /* 0x000fe20000000f00 */
[----:B------:R-:W-:Y:S01]  /*0ba0*/  IMAD.MOV.U32 R3, RZ, RZ, R2 ;  /* 0x000000ffff037224 */ /* 0x000fe200078e0002 */
[----:B------:R-:W-:Y:S01]  /*0bb0*/  MOV R2, R19 ;  /* 0x0000001300027202 */ /* 0x000fe20000000f00 */
[----:B------:R-:W-:Y:S02]  /*0bc0*/  IMAD.U32 R18, RZ, RZ, UR10 ;  /* 0x0000000aff127e24 */ /* 0x000fe4000f8e00ff */
[----:B------:R-:W-:Y:S02]  /*0bd0*/  IMAD.MOV.U32 R4, RZ, RZ, R10 ;  /* 0x000000ffff047224 */ /* 0x000fe400078e000a */
[----:B------:R-:W-:-:S07]  /*0be0*/  IMAD.MOV.U32 R7, RZ, RZ, R11 ;  /* 0x000000ffff077224 */ /* 0x000fce00078e000b */
[----:B------:R-:W-:Y:S05]  /*0bf0*/  CALL.REL.NOINC `($__internal_94_$__cuda_sm20_div_s64) ;  /* 0x0000002800447944 */ /* 0x000fea0003c00000 */
[----:B------:R-:W-:Y:S02]  /*0c00*/  IMAD.MOV.U32 R10, RZ, RZ, R3 ;  /* 0x000000ffff0a7224 */ /* 0x000fe400078e0003 */
[----:B------:R-:W-:-:S07]  /*0c10*/  IMAD.MOV.U32 R11, RZ, RZ, R2 ;  /* 0x000000ffff0b7224 */ /* 0x000fce00078e0002 */
.L_x_3684:
[----:B------:R-:W-:Y:S05]  /*0c20*/  BSYNC.RECONVERGENT B0 ;  /* 0x0000000000007941 */ /* 0x000fea0003800200 */
.L_x_3682:
[----:B------:R-:W-:Y:S01]  /*0c30*/  LOP3.LUT R0, R13, UR11, RZ, 0xfc, !PT ;  /* 0x0000000b0d007c12 */ /* 0x000fe2000f8efcff */
[----:B------:R-:W-:Y:S03]  /*0c40*/  BSSY.RECONVERGENT B0, `(.L_x_3685) ;  /* 0x0000024000007945 */ /* 0x000fe60003800200 */
[----:B------:R-:W-:-:S13]  /*0c50*/  ISETP.NE.U32.AND P0, PT, R0, RZ, PT ;  /* 0x000000ff0000720c */ /* 0x000fda0003f05070 */
[----:B------:R-:W-:Y:S05]  /*0c60*/  @P0 BRA `(.L_x_3686) ;  /* 0x0000000000540947 */ /* 0x000fea0003800000 */
[----:B------:R-:W0:Y:S01]  /*0c70*/  I2F.U32.RP R4, UR10 ;  /* 0x0000000a00047d06 */ /* 0x000e220008209000 */
[----:B------:R-:W-:Y:S01]  /*0c80*/  IADD3 R7, PT, PT, RZ, -UR10, RZ ;  /* 0x8000000aff077c10 */ /* 0x000fe2000fffe0ff */
[----:B------:R-:W-:Y:S01]  /*0c90*/  IMAD.MOV.U32 R13, RZ, RZ, RZ ;  /* 0x000000ffff0d7224 */ /* 0x000fe200078e00ff */
        /* <DEDUP_REMOVED lines=18> */
.L_x_3686:
[----:B------:R-:W-:Y:S01]  /*0dc0*/  MOV R2, UR10 ;  /* 0x0000000a00027c02 */ /* 0x000fe20008000f00 */
[----:B------:R-:W-:Y:S01]  /*0dd0*/  IMAD.U32 R19, RZ, RZ, UR11 ;  /* 0x0000000bff137e24 */ /* 0x000fe2000f8e00ff */
[----:B------:R-:W-:Y:S01]  /*0de0*/  MOV R4, R12 ;  /* 0x0000000c00047202 */ /* 0x000fe20000000f00 */
[----:B------:R-:W-:Y:S01]  /*0df0*/  IMAD.U32 R3, RZ, RZ, UR11 ;  /* 0x0000000bff037e24 */ /* 0x000fe2000f8e00ff */
[----:B------:R-:W-:Y:S01]  /*0e00*/  MOV R0, 0xe60 ;  /* 0x00000e6000007802 */ /* 0x000fe20000000f00 */
[----:B------:R-:W-:Y:S02]  /*0e10*/  IMAD.MOV.U32 R3, RZ, RZ, R2 ;  /* 0x000000ffff037224 */ /* 0x000fe400078e0002 */
[----:B------:R-:W-:Y:S02]  /*0e20*/  IMAD.U32 R18, RZ, RZ, UR10 ;  /* 0x0000000aff127e24 */ /* 0x000fe4000f8e00ff */
[----:B------:R-:W-:Y:S02]  /*0e30*/  IMAD.MOV.U32 R7, RZ, RZ, R13 ;  /* 0x000000ffff077224 */ /* 0x000fe400078e000d */
[----:B------:R-:W-:-:S07]  /*0e40*/  IMAD.MOV.U32 R2, RZ, RZ, R19 ;  /* 0x000000ffff027224 */ /* 0x000fce00078e0013 */
[----:B------:R-:W-:Y:S05]  /*0e50*/  CALL.REL.NOINC `($__internal_94_$__cuda_sm20_div_s64) ;  /* 0x0000002400ac7944 */ /* 0x000fea0003c00000 */
[----:B------:R-:W-:Y:S01]  /*0e60*/  MOV R12, R3 ;  /* 0x00000003000c7202 */ /* 0x000fe20000000f00 */
[----:B------:R-:W-:-:S07]  /*0e70*/  IMAD.MOV.U32 R13, RZ, RZ, R2 ;  /* 0x000000ffff0d7224 */ /* 0x000fce00078e0002 */
.L_x_3687:
[----:B------:R-:W-:Y:S05]  /*0e80*/  BSYNC.RECONVERGENT B0 ;  /* 0x0000000000007941 */ /* 0x000fea0003800200 */
.L_x_3685:
[----:B------:R-:W-:Y:S01]  /*0e90*/  ISETP.GE.U32.AND P2, PT, R25, UR19, PT ;  /* 0x0000001319007c0c */ /* 0x000fe2000bf46070 */
[----:B------:R-:W-:Y:S01]  /*0ea0*/  IMAD.U32 R19, RZ, RZ, UR14 ;  /* 0x0000000eff137e24 */ /* 0x000fe2000f8e00ff */
[----:B------:R-:W-:Y:S01]  /*0eb0*/  ISETP.GE.U32.AND P0, PT, R26, UR19, PT ;  /* 0x000000131a007c0c */ /* 0x000fe2000bf06070 */
[----:B------:R-:W-:Y:S01]  /*0ec0*/  IMAD.U32 R7, RZ, RZ, UR15 ;  /* 0x0000000fff077e24 */ /* 0x000fe2000f8e00ff */
[----:B------:R-:W-:Y:S01]  /*0ed0*/  ISETP.GE.AND.EX P2, PT, R5, UR20, PT, P2 ;  /* 0x0000001405007c0c */ /* 0x000fe2000bf46320 */
[----:B------:R-:W-:Y:S01]  /*0ee0*/  @!P1 IMAD.MOV.U32 R2, RZ, RZ, R8 ;  /* 0x000000ffff029224 */ /* 0x000fe200078e0008 */
[----:B------:R-:W-:Y:S01]  /*0ef0*/  ISETP.GE.U32.AND P3, PT, R6, UR19, PT ;  /* 0x0000001306007c0c */ /* 0x000fe2000bf66070 */
[----:B------:R-:W-:Y:S01]  /*0f00*/  IMAD.U32 R23, RZ, RZ, UR15 ;  /* 0x0000000fff177e24 */ /* 0x000fe2000f8e00ff */
[----:B------:R-:W-:Y:S01]  /*0f10*/  ISETP.GE.AND.EX P0, PT, R27, UR20, PT, P0 ;  /* 0x000000141b007c0c */ /* 0x000fe2000bf06300 */
[----:B------:R-:W-:Y:S01]  /*0f20*/  IMAD.U32 R27, RZ, RZ, UR18 ;  /* 0x00000012ff1b7e24 */ /* 0x000fe2000f8e00ff */
[----:B------:R-:W-:-:S02]  /*0f30*/  @!P1 MOV R3, R9 ;  /* 0x0000000900039202 */ /* 0x000fc40000000f00 */
[----:B------:R-:W-:Y:S02]  /*0f40*/  ISETP.GE.AND.EX P3, PT, R24, UR20, PT, P3 ;  /* 0x0000001418007c0c */ /* 0x000fe4000bf66330 */
[----:B------:R-:W-:Y:S01]  /*0f50*/  IADD3 R34, P4, PT, R6, UR14, RZ ;  /* 0x0000000e06227c10 */ /* 0x000fe2000ff9e0ff */
[----:B------:R-:W-:Y:S01]  /*0f60*/  @!P1 IMAD.WIDE.U32 R2, R7, 0x8, R2 ;  /* 0x0000000807029825 */ /* 0x000fe200078e0002 */
[----:B------:R-:W-:Y:S02]  /*0f70*/  MOV R21, UR14 ;  /* 0x0000000e00157c02 */ /* 0x000fe40008000f00 */
[----:B------:R-:W-:Y:S01]  /*0f80*/  LEA R18, P6, R19, R8, 0x3 ;  /* 0x0000000813127211 */ /* 0x000fe200078c18ff */
[----:B------:R-:W-:Y:S01]  /*0f90*/  IMAD.U32 R7, RZ, RZ, UR13 ;  /* 0x0000000dff077e24 */ /* 0x000fe2000f8e00ff */
[----:B------:R-:W-:Y:S01]  /*0fa0*/  @!P2 IADD3 R20, P5, PT, R8, UR13, RZ ;  /* 0x0000000d0814ac10 */ /* 0x000fe2000ffbe0ff */
[----:B------:R-:W-:Y:S01]  /*0fb0*/  IMAD.X R35, RZ, RZ, R24, P4 ;  /* 0x000000ffff237224 */ /* 0x000fe200020e0618 */
[----:B------:R-:W-:Y:S01]  /*0fc0*/  LEA.HI.X R19, R21, R9, RZ, 0x3, P6 ;  /* 0x0000000915137211 */ /* 0x000fe200030f1cff */
[----:B------:R-:W-:Y:S01]  /*0fd0*/  @!P1 IMAD.WIDE.U32 R22, R23, 0x8, R2 ;  /* 0x0000000817169825 */ /* 0x000fe200078e0002 */
[----:B------:R-:W-:Y:S01]  /*0fe0*/  ISETP.GE.U32.AND P4, PT, R34, UR19, PT ;  /* 0x0000001322007c0c */ /* 0x000fe2000bf86070 */
[----:B------:R-:W-:Y:S01]  /*0ff0*/  @!P3 STG.E.64 desc[UR16][R8.64], R14 ;  /* 0x0000000e0800b986 */ /* 0x000fe2000c101b10 */
[----:B------:R-:W-:-:S02]  /*1000*/  @!P2 IADD3.X R21, PT, PT, R9, UR18, RZ, P5, !PT ;  /* 0x000000120915ac10 */ /* 0x000fc4000affe4ff */
[----:B------:R-:W-:Y:S02]  /*1010*/  CS2R R2, SRZ ;  /* 0x0000000000027805 */ /* 0x000fe4000001ff00 */
[----:B------:R-:W-:Y:S02]  /*1020*/  @!P0 IADD3 R26, P5, P6, R7, UR13, R8 ;  /* 0x0000000d071a8c10 */ /* 0x000fe4000febe008 */
[----:B------:R-:W-:Y:S01]  /*1030*/  ISETP.GE.AND.EX P4, PT, R35, UR20, PT, P4 ;  /* 0x0000001423007c0c */ /* 0x000fe2000bf86340 */
[----:B------:R0:W-:Y:S01]  /*1040*/  @!P2 STG.E.64 desc[UR16][R20.64], R16 ;  /* 0x000000101400a986 */ /* 0x0001e2000c101b10 */
[----:B------:R-:W-:Y:S02]  /*1050*/  @!P0 IADD3.X R0, PT, PT, R27, UR18, R9, P5, P6 ;  /* 0x000000121b008c10 */ /* 0x000fe4000afec409 */
[----:B------:R-:W-:Y:S01]  /*1060*/  @!P0 IADD3 R26, P5, PT, R26, UR13, RZ ;  /* 0x0000000d1a1a8c10 */ /* 0x000fe2000ffbe0ff */
[----:B------:R1:W-:Y:S01]  /*1070*/  @!P1 STG.E.64 desc[UR16][R22.64], R10 ;  /* 0x0000000a16009986 */ /* 0x0003e2000c101b10 */
[----:B------:R-:W-:-:S02]  /*1080*/  IADD3 R6, P1, PT, R25, UR14, RZ ;  /* 0x0000000e19067c10 */ /* 0x000fc4000ff3e0ff */
[----:B------:R-:W-:-:S03]  /*1090*/  @!P0 IADD3.X R27, PT, PT, R0, UR18, RZ, P5, !PT ;  /* 0x00000012001b8c10 */ /* 0x000fc6000affe4ff */
[----:B------:R-:W-:Y:S01]  /*10a0*/  IMAD.X R5, RZ, RZ, R5, P1 ;  /* 0x000000ffff057224 */ /* 0x000fe200008e0605 */
[----:B------:R-:W-:Y:S01]  /*10b0*/  IADD3 R28, P1, PT, R6, UR15, RZ ;  /* 0x0000000f061c7c10 */ /* 0x000fe2000ff3e0ff */
[----:B------:R2:W-:Y:S03]  /*10c0*/  @!P0 STG.E.64 desc[UR16][R26.64], R12 ;  /* 0x0000000c1a008986 */ /* 0x0005e6000c101b10 */
[----:B------:R-:W-:Y:S01]  /*10d0*/  IADD3.X R29, PT, PT, RZ, R5, RZ, P1, !PT ;  /* 0x00000005ff1d7210 */ /* 0x000fe20000ffe4ff */
[----:B------:R-:W3:Y:S01]  /*10e0*/  @!P4 LDG.E.64 R2, desc[UR16][R18.64] ;  /* 0x000000101202c981 */ /* 0x000ee2000c1e1b00 */
[----:B------:R-:W-:Y:S01]  /*10f0*/  IADD3 R32, P4, PT, R28, UR15, RZ ;  /* 0x0000000f1c207c10 */ /* 0x000fe2000ff9e0ff */
[----:B0-----:R-:W-:Y:S01]  /*1100*/  IMAD.U32 R17, RZ, RZ, UR15 ;  /* 0x0000000fff117e24 */ /* 0x001fe2000f8e00ff */
[----:B-1----:R-:W-:Y:S02]  /*1110*/  LEA R10, P3, R6, UR8, 0x3 ;  /* 0x00000008060a7c11 */ /* 0x002fe4000f8618ff */
[----:B------:R-:W-:-:S02]  /*1120*/  CS2R R14, SRZ ;  /* 0x00000000000e7805 */ /* 0x000fc4000001ff00 */
[----:B------:R-:W-:Y:S01]  /*1130*/  ISETP.GE.U32.AND P1, PT, R28, UR19, PT ;  /* 0x000000131c007c0c */ /* 0x000fe2000bf26070 */
[----:B------:R-:W-:Y:S01]  /*1140*/  IMAD.X R33, RZ, RZ, R29, P4 ;  /* 0x000000ffff217224 */ /* 0x000fe200020e061d */
[----:B------:R-:W-:Y:S02]  /*1150*/  ISETP.GE.U32.AND P2, PT, R32, UR19, PT ;  /* 0x0000001320007c0c */ /* 0x000fe4000bf46070 */
[----:B------:R-:W-:Y:S02]  /*1160*/  CS2R R24, SRZ ;  /* 0x0000000000187805 */ /* 0x000fe4000001ff00 */
[----:B------:R-:W-:Y:S02]  /*1170*/  LEA.HI.X R11, R6, UR9, R5, 0x3, P3 ;  /* 0x00000009060b7c11 */ /* 0x000fe400098f1c05 */
[----:B--2---:R-:W-:Y:S02]  /*1180*/  CS2R R12, SRZ ;  /* 0x00000000000c7805 */ /* 0x004fe4000001ff00 */
[----:B------:R-:W-:-:S02]  /*1190*/  IADD3 R8, P3, PT, R10, UR13, RZ ;  /* 0x0000000d0a087c10 */ /* 0x000fc4000ff7e0ff */
[----:B------:R-:W-:Y:S02]  /*11a0*/  ISETP.GE.AND.EX P1, PT, R29, UR20, PT, P1 ;  /* 0x000000141d007c0c */ /* 0x000fe4000bf26310 */
[----:B------:R-:W-:Y:S02]  /*11b0*/  ISETP.GE.AND.EX P2, PT, R33, UR20, PT, P2 ;  /* 0x0000001421007c0c */ /* 0x000fe4000bf46320 */
[----:B------:R-:W-:Y:S02]  /*11c0*/  IADD3.X R9, PT, PT, R11, UR18, RZ, P3, !PT ;  /* 0x000000120b097c10 */ /* 0x000fe40009ffe4ff */
[----:B------:R-:W-:Y:S01]  /*11d0*/  ISETP.GE.U32.AND P0, PT, R6, UR19, PT ;  /* 0x0000001306007c0c */ /* 0x000fe2000bf06070 */
[----:B------:R-:W-:-:S03]  /*11e0*/  IMAD.WIDE.U32 R16, R17, 0x8, R8 ;  /* 0x0000000811107825 */ /* 0x000fc600078e0008 */
[----:B------:R-:W-:-:S03]  /*11f0*/  ISETP.GE.AND.EX P0, PT, R5, UR20, PT, P0 ;  /* 0x0000001405007c0c */ /* 0x000fc6000bf06300 */
[----:B------:R0:W5:Y:S04]  /*1200*/  @!P1 LDG.E.64 R12, desc[UR16][R8.64] ;  /* 0x00000010080c9981 */ /* 0x000168000c1e1b00 */
[----:B------:R0:W5:Y:S06]  /*1210*/  @!P2 LDG.E.64 R14, desc[UR16][R16.64] ;  /* 0x00000010100ea981 */ /* 0x00016c000c1e1b00 */
[----:B------:R0:W5:Y:S01]  /*1220*/  @!P0 LDG.E.64 R24, desc[UR16][R10.64] ;  /* 0x000000100a188981 */ /* 0x000162000c1e1b00 */
[----:B------:R-:W-:Y:S01]  /*1230*/  BSSY.RECONVERGENT B0, `(.L_x_3688) ;  /* 0x0000024000007945 */ /* 0x000fe20003800200 */
[----:B---3--:R-:W-:-:S04]  /*1240*/  LOP3.LUT R0, R3, UR11, RZ, 0xfc, !PT ;  /* 0x0000000b03007c12 */ /* 0x008fc8000f8efcff */
[----:B------:R-:W-:-:S13]  /*1250*/  ISETP.NE.U32.AND P0, PT, R0, RZ, PT ;  /* 0x000000ff0000720c */ /* 0x000fda0003f05070 */
[----:B0-----:R-:W-:Y:S05]  /*1260*/  @P0 BRA `(.L_x_3689) ;  /* 0x0000000000500947 */ /* 0x001fea0003800000 */
        /* <DEDUP_REMOVED lines=20> */
.L_x_3689:
        /* <DEDUP_REMOVED lines=12> */
.L_x_3690:
[----:B------:R-:W-:Y:S05]  /*1470*/  BSYNC.RECONVERGENT B0 ;  /* 0x0000000000007941 */ /* 0x000fea0003800200 */
.L_x_3688:
        /* <DEDUP_REMOVED lines=25> */
.L_x_3692:
        /* <DEDUP_REMOVED lines=12> */
.L_x_3693:
[----:B------:R-:W-:Y:S05]  /*16d0*/  BSYNC.RECONVERGENT B0 ;  /* 0x0000000000007941 */ /* 0x000fea0003800200 */
.L_x_3691:
        /* <DEDUP_REMOVED lines=25> */
.L_x_3695:
        /* <DEDUP_REMOVED lines=12> */
.L_x_3696:
[----:B------:R-:W-:Y:S05]  /*1930*/  BSYNC.RECONVERGENT B0 ;  /* 0x0000000000007941 */ /* 0x000fea0003800200 */
.L_x_3694:
        /* <DEDUP_REMOVED lines=10> */
[----:B------:R-:W0:Y:S02]  /*19e0*/  F2I.FTZ.U32.TRUNC.NTZ R3, R4 ;  /* 0x0000000400037305 */ /* 0x000e24000021f000 */
[----:B0-----:R-:W-:-:S04]  /*19f0*/  IMAD R7, R7, R3, RZ ;  /* 0x0000000307077224 */ /* 0x001fc800078e02ff */
[----:B------:R-:W-:-:S06]  /*1a00*/  IMAD.HI.U32 R7, R3, R7, R2 ;  /* 0x0000000703077227 */ /* 0x000fcc00078e0002 */
[----:B------:R-:W-:-:S04]  /*1a10*/  IMAD.HI.U32 R2, R7, R14, RZ ;  /* 0x0000000e07027227 */ /* 0x000fc800078e00ff */
[----:B------:R-:W-:-:S04]  /*1a20*/  IMAD.MOV R3, RZ, RZ, -R2 ;  /* 0x000000ffff037224 */ /* 0x000fc800078e0a02 */
[----:B------:R-:W-:Y:S02]  /*1a30*/  IMAD R14, R3, UR10, R14 ;  /* 0x0000000a030e7c24 */ /* 0x000fe4000f8e020e */
[----:B------:R-:W-:-:S03]  /*1a40*/  IMAD.MOV.U32 R3, RZ, RZ, RZ ;  /* 0x000000ffff037224 */ /* 0x000fc600078e00ff */
[----:B------:R-:W-:-:S13]  /*1a50*/  ISETP.GE.U32.AND P0, PT, R14, UR10, PT ;  /* 0x0000000a0e007c0c */ /* 0x000fda000bf06070 */
[----:B------:R-:W-:Y:S01]  /*1a60*/  @P0 VIADD R14, R14, -UR10 ;  /* 0x8000000a0e0e0c36 */ /* 0x000fe20008000000 */
[----:B------:R-:W-:-:S04]  /*1a70*/  @P0 IADD3 R2, PT, PT, R2, 0x1, RZ ;  /* 0x0000000102020810 */ /* 0x000fc80007ffe0ff */
[----:B------:R-:W-:-:S13]  /*1a80*/  ISETP.GE.U32.AND P1, PT, R14, UR10, PT ;  /* 0x0000000a0e007c0c */ /* 0x000fda000bf26070 */
[----:B------:R-:W-:Y:S01]  /*1a90*/  @P1 VIADD R2, R2, 0x1 ;  /* 0x0000000102021836 */ /* 0x000fe20000000000 */
[----:B------:R-:W-:Y:S01]  /*1aa0*/  @!P2 LOP3.LUT R2, RZ, UR10, RZ, 0x33, !PT ;  /* 0x0000000aff02ac12 */ /* 0x000fe2000f8e33ff */
[----:B------:R-:W-:Y:S06]  /*1ab0*/  BRA `(.L_x_3699) ;  /* 0x0000000000347947 */ /* 0x000fec0003800000 */
.L_x_3698:
[----:B------:R-:W-:Y:S01]  /*1ac0*/  IMAD.U32 R2, RZ, RZ, UR10 ;  /* 0x0000000aff027e24 */ /* 0x000fe2000f8e00ff */
[----:B------:R-:W-:Y:S01]  /*1ad0*/  MOV R3, UR11 ;  /* 0x0000000b00037c02 */ /* 0x000fe20008000f00 */
[----:B------:R-:W-:Y:S01]  /*1ae0*/  IMAD.U32 R19, RZ, RZ, UR11 ;  /* 0x0000000bff137e24 */ /* 0x000fe2000f8e00ff */
[----:B------:R-:W-:Y:S01]  /*1af0*/  MOV R7, R15 ;  /* 0x0000000f00077202 */ /* 0x000fe20000000f00 */
[----:B------:R-:W-:Y:S01]  /*1b00*/  IMAD.MOV.U32 R3, RZ, RZ, R2 ;  /* 0x000000ffff037224 */ /* 0x000fe200078e0002 */
[----:B------:R-:W-:Y:S01]  /*1b10*/  MOV R0, 0x1b60 ;  /* 0x00001b6000007802 */ /* 0x000fe20000000f00 */
[----:B------:R-:W-:Y:S02]  /*1b20*/  IMAD.U32 R18, RZ, RZ, UR10 ;  /* 0x0000000aff127e24 */ /* 0x000fe4000f8e00ff */
[----:B------:R-:W-:Y:S02]  /*1b30*/  IMAD.MOV.U32 R4, RZ, RZ, R14 ;  /* 0x000000ffff047224 */ /* 0x000fe400078e000e */
[----:B------:R-:W-:-:S07]  /*1b40*/  IMAD.MOV.U32 R2, RZ, RZ, R19 ;  /* 0x000000ffff027224 */ /* 0x000fce00078e0013 */
[----:B------:R-:W-:Y:S05]  /*1b50*/  CALL.REL.NOINC `($__internal_94_$__cuda_sm20_div_s64) ;  /* 0x00000018006c7944 */ /* 0x000fea0003c00000 */
[----:B------:R-:W-:-:S04]  /*1b60*/  LOP3.LUT R3, R3, R2, RZ, 0x3c, !PT ;  /* 0x0000000203037212 */ /* 0x000fc800078e3cff */
[----:B------:R-:W-:-:S04]  /*1b70*/  LOP3.LUT R2, R3, R2, RZ, 0x3c, !PT ;  /* 0x0000000203027212 */ /* 0x000fc800078e3cff */
[----:B------:R-:W-:-:S07]  /*1b80*/  LOP3.LUT R3, R3, R2, RZ, 0x3c, !PT ;  /* 0x0000000203037212 */ /* 0x000fce00078e3cff */
.L_x_3699:
[----:B------:R-:W-:Y:S05]  /*1b90*/  BSYNC.RECONVERGENT B0 ;  /* 0x0000000000007941 */ /* 0x000fea0003800200 */
.L_x_3697:
[----:B------:R-:W-:Y:S01]  /*1ba0*/  ISETP.GE.U32.AND P0, PT, R34, UR19, PT ;  /* 0x0000001322007c0c */ /* 0x000fe2000bf06070 */
[----:B------:R-:W-:Y:S01]  /*1bb0*/  ULOP3.LUT UR13, UR12, 0xffff, URZ, 0xc0, !UPT ;  /* 0x0000ffff0c0d7892 */ /* 0x000fe2000f8ec0ff */
[----:B------:R-:W-:Y:S01]  /*1bc0*/  ISETP.GE.U32.AND P2, PT, R6, UR19, PT ;  /* 0x0000001306007c0c */ /* 0x000fe2000bf46070 */
[----:B------:R-:W-:Y:S01]  /*1bd0*/  UIADD3 UR4, UP0, UPT, UR4, 0x2, URZ ;  /* 0x0000000204047890 */ /* 0x000fe2000ff1e0ff */
[----:B------:R-:W-:Y:S01]  /*1be0*/  ISETP.GE.AND.EX P0, PT, R35, UR20, PT, P0 ;  /* 0x0000001423007c0c */ /* 0x000fe2000bf06300 */
[----:B------:R-:W-:Y:S01]  /*1bf0*/  UIADD3 UR13, UPT, UPT, UR13, 0x1, URZ ;  /* 0x000000010d0d7890 */ /* 0x000fe2000fffe0ff */
[----:B------:R-:W-:Y:S01]  /*1c00*/  ISETP.GE.U32.AND P3, PT, R28, UR19, PT ;  /* 0x000000131c007c0c */ /* 0x000fe2000bf66070 */
[----:B------:R-:W-:Y:S01]  /*1c10*/  UIADD3.X UR5, UPT, UPT, URZ, UR5, URZ, UP0, !UPT ;  /* 0x00000005ff057290 */ /* 0x000fe200087fe4ff */
[----:B------:R-:W-:Y:S01]  /*1c20*/  MOV R15, UR14 ;  /* 0x0000000e000f7c02 */ /* 0x000fe20008000f00 */
[----:B------:R-:W-:Y:S01]  /*1c30*/  ULOP3.LUT UR13, UR13, 0x1fffe, URZ, 0xc0, !UPT ;  /* 0x0001fffe0d0d7892 */ /* 0x000fe2000f8ec0ff */
[----:B------:R-:W-:Y:S01]  /*1c40*/  ISETP.GE.AND.EX P2, PT, R5, UR20, PT, P2 ;  /* 0x0000001405007c0c */ /* 0x000fe2000bf46320 */
[----:B------:R-:W-:Y:S01]  /*1c50*/  IMAD.U32 R5, RZ, RZ, UR14 ;  /* 0x0000000eff057e24 */ /* 0x000fe2000f8e00ff */
[----:B------:R-:W-:Y:S01]  /*1c60*/  ISETP.GE.AND.EX P3, PT, R29, UR20, PT, P3 ;  /* 0x000000141d007c0c */ /* 0x000fe2000bf66330 */
[----:B------:R-:W-:-:S04]  /*1c70*/  UISETP.NE.U32.AND UP0, UPT, UR4, UR13, UPT ;  /* 0x0000000d0400728c */ /* 0x000fc8000bf05070 */
[----:B------:R-:W-:Y:S01]  /*1c80*/  @!P0 IADD3 R0, P1, PT, R36, UR6, RZ ;  /* 0x0000000624008c10 */ /* 0x000fe2000ff3e0ff */
[----:B------:R-:W-:Y:S02]  /*1c90*/  UISETP.NE.AND.EX UP0, UPT, UR5, URZ, UPT, UP0 ;  /* 0x000000ff0500728c */ /* 0x000fe4000bf05300 */
[----:B------:R-:W-:Y:S01]  /*1ca0*/  ULEA UR6, UP1, UR14, UR6, 0x1 ;  /* 0x000000060e067291 */ /* 0x000fe2000f8208ff */
[----:B------:R-:W-:Y:S01]  /*1cb0*/  @!P0 LEA R4, P4, R0, UR8, 0x3 ;  /* 0x0000000800048c11 */ /* 0x000fe2000f8818ff */
[----:B------:R-:W-:Y:S01]  /*1cc0*/  @!P0 IMAD.X R7, RZ, RZ, UR7, P1 ;  /* 0x00000007ff078e24 */ /* 0x000fe200088e06ff */
[----:B------:R-:W-:Y:S01]  /*1cd0*/  ISETP.GE.U32.AND P1, PT, R32, UR19, PT ;  /* 0x0000001320007c0c */ /* 0x000fe2000bf26070 */
[----:B------:R-:W-:-:S03]  /*1ce0*/  ULEA.HI.X UR7, UR14, UR7, URZ, 0x1, UP1 ;  /* 0x000000070e077291 */ /* 0x000fc600088f0cff */
[----:B------:R-:W-:Y:S02]  /*1cf0*/  @!P0 LEA.HI.X R0, R0, UR9, R7, 0x3, P4 ;  /* 0x0000000900008c11 */ /* 0x000fe4000a0f1c07 */
[----:B------:R-:W-:Y:S02]  /*1d00*/  ISETP.GE.AND.EX P1, PT, R33, UR20, PT, P1 ;  /* 0x0000001421007c0c */ /* 0x000fe4000bf26310 */
[----:B------:R-:W-:-:S04]  /*1d10*/  @!P0 LEA R4, P4, R15, R4, 0x3 ;  /* 0x000000040f048211 */ /* 0x000fc800078818ff */
[----:B------:R-:W-:-:S05]  /*1d20*/  @!P0 LEA.HI.X R5, R5, R0, RZ, 0x3, P4 ;  /* 0x0000000005058211 */ /* 0x000fca00020f1cff */
[----:B------:R1:W-:Y:S04]  /*1d30*/  @!P0 STG.E.64 desc[UR16][R4.64], R26 ;  /* 0x0000001a04008986 */ /* 0x0003e8000c101b10 */
[----:B------:R1:W-:Y:S04]  /*1d40*/  @!P2 STG.E.64 desc[UR16][R10.64], R24 ;  /* 0x000000180a00a986 */ /* 0x0003e8000c101b10 */
[----:B------:R1:W-:Y:S04]  /*1d50*/  @!P3 STG.E.64 desc[UR16][R8.64], R12 ;  /* 0x0000000c0800b986 */ /* 0x0003e8000c101b10 */
[----:B------:R1:W-:Y:S01]  /*1d60*/  @!P1 STG.E.64 desc[UR16][R16.64], R2 ;  /* 0x0000000210009986 */ /* 0x0003e2000c101b10 */
[----:B------:R-:W-:Y:S05]  /*1d70*/  BRA.U UP0, `(.L_x_3700) ;  /* 0xffffffe500607547 */ /* 0x000fea000b83ffff */
.L_x_3675:
[----:B------:R-:W-:-:S04]  /*1d80*/  ULOP3.LUT UR13, UR12, 0x1, URZ, 0xc0, !UPT ;  /* 0x000000010c0d7892 */ /* 0x000fc8000f8ec0ff */
[----:B------:R-:W-:-:S06]  /*1d90*/  UISETP.NE.U32.AND UP0, UPT, UR13, 0x1, UPT ;  /* 0x000000010d00788c */ /* 0x000fcc000bf05070 */
[----:B------:R-:W-:-:S13]  /*1da0*/  PLOP3.LUT P0, PT, PT, PT, UP0, 0x80, 0x8 ;  /* 0x000000000008781c */ /* 0x000fda0003f0f008 */
[----:B------:R-:W-:Y:S05]  /*1db0*/  @!P0 EXIT ;  /* 0x000000000000894d */ /* 0x000fea0003800000 */
[----:B-1----:R-:W0:Y:S01]  /*1dc0*/  S2R R5, SR_TID.X ;  /* 0x0000000000057919 */ /* 0x002e220000002100 */
[----:B------:R-:W-:Y:S01]  /*1dd0*/  CS2R R20, SRZ ;  /* 0x0000000000147805 */ /* 0x000fe2000001ff00 */
[----:B------:R-:W-:Y:S01]  /*1de0*/  IMAD.U32 R17, RZ, RZ, UR15 ;  /* 0x0000000fff117e24 */ /* 0x000fe2000f8e00ff */
[----:B------:R-:W-:Y:S02]  /*1df0*/  USHF.L.U32 UR4, UR15, 0x3, URZ ;  /* 0x000000030f047899 */ /* 0x000fe400080006ff */
[----:B------:R-:W-:Y:S01]  /*1e00*/  USHF.R.U32.HI UR5, URZ, 0x1d, UR15 ;  /* 0x0000001dff057899 */ /* 0x000fe2000801160f */
[----:B0-----:R-:W-:-:S04]  /*1e10*/  IADD3 R5, P1, PT, R5, UR6, RZ ;  /* 0x0000000605057c10 */ /* 0x001fc8000ff3e0ff */
[C---:B------:R-:W-:Y:S01]  /*1e20*/  ISETP.GE.U32.AND P0, PT, R5.reuse, UR19, PT ;  /* 0x0000001305007c0c */ /* 0x040fe2000bf06070 */
[----:B------:R-:W-:Y:S01]  /*1e30*/  IMAD.X R6, RZ, RZ, UR7, P1 ;  /* 0x00000007ff067e24 */ /* 0x000fe200088e06ff */
[C---:B------:R-:W-:Y:S02]  /*1e40*/  LEA R24, P1, R5.reuse, UR8, 0x3 ;  /* 0x0000000805187c11 */ /* 0x040fe4000f8218ff */
[C---:B------:R-:W-:Y:S02]  /*1e50*/  IADD3 R29, P2, PT, R5.reuse, UR15, RZ ;  /* 0x0000000f051d7c10 */ /* 0x040fe4000ff5e0ff */
[----:B------:R-:W-:Y:S02]  /*1e60*/  ISETP.GE.AND.EX P0, PT, R6, UR20, PT, P0 ;  /* 0x0000001406007c0c */ /* 0x000fe4000bf06300 */
[----:B------:R-:W-:Y:S02]  /*1e70*/  LEA.HI.X R25, R5, UR9, R6, 0x3, P1 ;  /* 0x0000000905197c11 */ /* 0x000fe400088f1c06 */
[----:B------:R-:W-:-:S02]  /*1e80*/  IADD3 R28, P3, PT, R29, UR15, RZ ;  /* 0x0000000f1d1c7c10 */ /* 0x000fc4000ff7e0ff */
[----:B------:R-:W-:Y:S01]  /*1e90*/  IADD3.X R33, PT, PT, RZ, R6, RZ, P2, !PT ;  /* 0x00000006ff217210 */ /* 0x000fe200017fe4ff */
[----:B------:R-:W-:Y:S01]  /*1ea0*/  IMAD.WIDE.U32 R16, R17, 0x8, R24 ;  /* 0x0000000811107825 */ /* 0x000fe200078e0018 */
[C---:B------:R-:W-:Y:S02]  /*1eb0*/  IADD3 R36, P4, PT, R28.reuse, UR15, RZ ;  /* 0x0000000f1c247c10 */ /* 0x040fe4000ff9e0ff */
[----:B------:R-:W-:Y:S01]  /*1ec0*/  ISETP.GE.U32.AND P2, PT, R29, UR19, PT ;  /* 0x000000131d007c0c */ /* 0x000fe2000bf46070 */
[----:B------:R-:W-:Y:S01]  /*1ed0*/  IMAD.X R32, RZ, RZ, R33, P3 ;  /* 0x000000ffff207224 */ /* 0x000fe200018e0621 */
[----:B------:R-:W-:Y:S01]  /*1ee0*/  ISETP.GE.U32.AND P1, PT, R28, UR19, PT ;  /* 0x000000131c007c0c */ /* 0x000fe2000bf26070 */
[----:B------:R-:W2:Y:S01]  /*1ef0*/  @!P0 LDG.E.64 R20, desc[UR16][R24.64] ;  /* 0x0000001018148981 */ /* 0x000ea2000c1e1b00 */
[----:B------:R-:W-:Y:S01]  /*1f00*/  ISETP.GE.U32.AND P3, PT, R36, UR19, PT ;  /* 0x0000001324007c0c */ /* 0x000fe2000bf66070 */
[----:B------:R-:W-:Y:S01]  /*1f10*/  IMAD.X R37, RZ, RZ, R32, P4 ;  /* 0x000000ffff257224 */ /* 0x000fe200020e0620 */
[----:B------:R-:W-:-:S02]  /*1f20*/  ISETP.GE.AND.EX P0, PT, R33, UR20, PT, P2 ;  /* 0x0000001421007c0c */ /* 0x000fc4000bf06320 */
[----:B------:R-:W-:Y:S02]  /*1f30*/  ISETP.GE.AND.EX P1, PT, R32, UR20, PT, P1 ;  /* 0x0000001420007c0c */ /* 0x000fe4000bf26310 */
[----:B------:R-:W-:Y:S02]  /*1f40*/  IADD3 R14, P4, PT, R16, UR4, RZ ;  /* 0x00000004100e7c10 */ /* 0x000fe4000ff9e0ff */
[----:B------:R-:W-:Y:S02]  /*1f50*/  ISETP.GE.AND.EX P2, PT, R37, UR20, PT, P3 ;  /* 0x0000001425007c0c */ /* 0x000fe4000bf46330 */
[----:B------:R-:W-:Y:S02]  /*1f60*/  IADD3.X R15, PT, PT, R17, UR5, RZ, P4, !PT ;  /* 0x00000005110f7c10 */ /* 0x000fe4000a7fe4ff */
[----:B------:R-:W-:Y:S02]  /*1f70*/  IADD3 R26, P3, PT, R14, UR4, RZ ;  /* 0x000000040e1a7c10 */ /* 0x000fe4000ff7e0ff */
[----:B------:R-:W-:-:S02]  /*1f80*/  CS2R R10, SRZ ;  /* 0x00000000000a7805 */ /* 0x000fc4000001ff00 */
[----:B------:R-:W-:Y:S02]  /*1f90*/  CS2R R8, SRZ ;  /* 0x0000000000087805 */ /* 0x000fe4000001ff00 */
[----:B------:R-:W-:Y:S02]  /*1fa0*/  IADD3.X R27, PT, PT, R15, UR5, RZ, P3, !PT ;  /* 0x000000050f1b7c10 */ /* 0x000fe40009ffe4ff */
        /* <DEDUP_REMOVED lines=28> */
.L_x_3702:
        /* <DEDUP_REMOVED lines=12> */
.L_x_3703:
[----:B------:R-:W-:Y:S05]  /*2230*/  BSYNC.RECONVERGENT B0 ;  /* 0x0000000000007941 */ /* 0x000fea0003800200 */
.L_x_3701:
        /* <DEDUP_REMOVED lines=25> */
.L_x_3705:
        /* <DEDUP_REMOVED lines=12> */
.L_x_3706:
[----:B------:R-:W-:Y:S05]  /*2490*/  BSYNC.RECONVERGENT B0 ;  /* 0x0000000000007941 */ /* 0x000fea0003800200 */
.L_x_3704:
        /* <DEDUP_REMOVED lines=25> */
.L_x_3708:
        /* <DEDUP_REMOVED lines=12> */
.L_x_3709:
[----:B------:R-:W-:Y:S05]  /*26f0*/  BSYNC.RECONVERGENT B0 ;  /* 0x0000000000007941 */ /* 0x000fea0003800200 */
.L_x_3707:
        /* <DEDUP_REMOVED lines=24> */
.L_x_3711:
        /* <DEDUP_REMOVED lines=13> */
.L_x_3712:
[----:B------:R-:W-:Y:S05]  /*2950*/  BSYNC.RECONVERGENT B0 ;  /* 0x0000000000007941 */ /* 0x000fea0003800200 */
.L_x_3710:
[----:B------:R-:W-:Y:S02]  /*2960*/  ISETP.GE.U32.AND P0, PT, R5, UR19, PT ;  /* 0x0000001305007c0c */ /* 0x000fe4000bf06070 */
[----:B------:R-:W-:Y:S02]  /*2970*/  ISETP.GE.U32.AND P1, PT, R29, UR19, PT ;  /* 0x000000131d007c0c */ /* 0x000fe4000bf26070 */
[----:B------:R-:W-:Y:S02]  /*2980*/  ISETP.GE.U32.AND P2, PT, R28, UR19, PT ;  /* 0x000000131c007c0c */ /* 0x000fe4000bf46070 */
[----:B------:R-:W-:Y:S02]  /*2990*/  ISETP.GE.U32.AND P3, PT, R36, UR19, PT ;  /* 0x0000001324007c0c */ /* 0x000fe4000bf66070 */
[----:B------:R-:W-:Y:S02]  /*29a0*/  ISETP.GE.AND.EX P0, PT, R6, UR20, PT, P0 ;  /* 0x0000001406007c0c */ /* 0x000fe4000bf06300 */
[----:B------:R-:W-:-:S02]  /*29b0*/  ISETP.GE.AND.EX P1, PT, R33, UR20, PT, P1 ;  /* 0x0000001421007c0c */ /* 0x000fc4000bf26310 */
[----:B------:R-:W-:Y:S02]  /*29c0*/  ISETP.GE.AND.EX P2, PT, R32, UR20, PT, P2 ;  /* 0x0000001420007c0c */ /* 0x000fe4000bf46320 */
[----:B------:R-:W-:-:S07]  /*29d0*/  ISETP.GE.AND.EX P3, PT, R37, UR20, PT, P3 ;  /* 0x0000001425007c0c */ /* 0x000fce000bf66330 */
[----:B------:R0:W-:Y:S04]  /*29e0*/  @!P0 STG.E.64 desc[UR16][R24.64], R34 ;  /* 0x0000002218008986 */ /* 0x0001e8000c101b10 */
[----:B------:R0:W-:Y:S04]  /*29f0*/  @!P1 STG.E.64 desc[UR16][R16.64], R12 ;  /* 0x0000000c10009986 */ /* 0x0001e8000c101b10 */
[----:B------:R0:W-:Y:S01]  /*2a00*/  @!P2 STG.E.64 desc[UR16][R14.64], R10 ;  /* 0x0000000a0e00a986 */ /* 0x0001e2000c101b10 */
[----:B------:R-:W-:Y:S05]  /*2a10*/  @P3 EXIT ;  /* 0x000000000000394d */ /* 0x000fea0003800000 */
[----:B------:R-:W-:Y:S01]  /*2a20*/  STG.E.64 desc[UR16][R26.64], R2 ;  /* 0x000000021a007986 */ /* 0x000fe2000c101b10 */
[----:B------:R-:W-:Y:S05]  /*2a30*/  EXIT ;  /* 0x000000000000794d */ /* 0x000fea0003800000 */
.L_x_3674:
[----:B------:R-:W0:Y:S02]  /*2a40*/  S2R R5, SR_TID.X ;  /* 0x0000000000057919 */ /* 0x000e240000002100 */
[----:B0-----:R-:W-:-:S03]  /*2a50*/  IMAD.WIDE.U32 R2, R5, 0x4, RZ ;  /* 0x0000000405027825 */ /* 0x001fc600078e00ff */
[----:B------:R-:W-:-:S04]  /*2a60*/  ISETP.GE.U32.AND P0, PT, R2, UR18, PT ;  /* 0x0000001202007c0c */ /* 0x000fc8000bf06070 */
[----:B------:R-:W-:-:S13]  /*2a70*/  ISETP.GE.AND.EX P0, PT, R3, UR4, PT, P0 ;  /* 0x0000000403007c0c */ /* 0x000fda000bf06300 */
[----:B------:R-:W-:Y:S05]  /*2a80*/  @P0 EXIT ;  /* 0x000000000000094d */ /* 0x000fea0003800000 */
[----:B------:R-:W-:Y:S01]  /*2a90*/  IMAD.MOV.U32 R6, RZ, RZ, RZ ;  /* 0x000000ffff067224 */ /* 0x000fe200078e00ff */
[----:B------:R-:W0:Y:S06]  /*2aa0*/  LDCU UR5, c[0x0][0x360] ;  /* 0x00006c00ff0577ac */ /* 0x000e2c0008000800 */
.L_x_3725:
[----:B------:R-:W-:-:S04]  /*2ab0*/  LEA R16, P0, R5, UR8, 0x5 ;  /* 0x0000000805107c11 */ /* 0x000fc8000f8028ff */
[----:B------:R-:W-:-:S05]  /*2ac0*/  LEA.HI.X R17, R5, UR9, R6, 0x5, P0 ;  /* 0x0000000905117c11 */ /* 0x000fca00080f2c06 */
[----:B------:R-:W2:Y:S01]  /*2ad0*/  LDG.E.ENL2.256 R8, R12, desc[UR16][R16.64] ;  /* 0xfe000010100c797e */ /* 0x000ea20008121908 */
[----:B------:R-:W-:Y:S01]  /*2ae0*/  BSSY.RECONVERGENT B0, `(.L_x_3713) ;  /* 0x0000025000007945 */ /* 0x000fe20003800200 */
[----:B--2---:R-:W-:-:S04]  /*2af0*/  LOP3.LUT R0, R13, UR11, RZ, 0xfc, !PT ;  /* 0x0000000b0d007c12 */ /* 0x004fc8000f8efcff */
[----:B------:R-:W-:-:S13]  /*2b00*/  ISETP.NE.U32.AND P0, PT, R0, RZ, PT ;  /* 0x000000ff0000720c */ /* 0x000fda0003f05070 */
[----:B------:R-:W-:Y:S05]  /*2b10*/  @P0 BRA `(.L_x_3714) ;  /* 0x0000000000540947 */ /* 0x000fea0003800000 */
[----:B------:R-:W1:Y:S01]  /*2b20*/  I2F.U32.RP R4, UR10 ;  /* 0x0000000a00047d06 */ /* 0x000e620008209000 */
[----:B------:R-:W-:Y:S01]  /*2b30*/  IMAD R7, RZ, RZ, -UR10 ;  /* 0x8000000aff077e24 */ /* 0x000fe2000f8e02ff */
[----:B------:R-:W-:Y:S01]  /*2b40*/  ISETP.NE.U32.AND P2, PT, RZ, UR10, PT ;  /* 0x0000000aff007c0c */ /* 0x000fe2000bf45070 */
[----:B------:R-:W-:-:S05]  /*2b50*/  HFMA2 R13, -RZ, RZ, 0, 0 ;  /* 0x00000000ff0d7431 */ /* 0x000fca00000001ff */
[----:B-1----:R-:W1:Y:S02]  /*2b60*/  MUFU.RCP R4, R4 ;  /* 0x0000000400047308 */ /* 0x002e640000001000 */
[----:B-1----:R-:W-:-:S06]  /*2b70*/  IADD3 R2, PT, PT, R4, 0xffffffe, RZ ;  /* 0x0ffffffe04027810 */ /* 0x002fcc0007ffe0ff */
[----:B------:R1:W2:Y:S02]  /*2b80*/  F2I.FTZ.U32.TRUNC.NTZ R3, R2 ;  /* 0x0000000200037305 */ /* 0x0002a4000021f000 */
[----:B-1----:R-:W-:Y:S02]  /*2b90*/  IMAD.MOV.U32 R2, RZ, RZ, RZ ;  /* 0x000000ffff027224 */ /* 0x002fe400078e00ff */
[----:B--2---:R-:W-:-:S04]  /*2ba0*/  IMAD R7, R7, R3, RZ ;  /* 0x0000000307077224 */ /* 0x004fc800078e02ff */
        /* <DEDUP_REMOVED lines=12> */
.L_x_3714:
        /* <DEDUP_REMOVED lines=9> */
[----:B0-----:R-:W-:Y:S05]  /*2d00*/  CALL.REL.NOINC `($__internal_94_$__cuda_sm20_div_s64) ;  /* 0x0000000800007944 */ /* 0x001fea0003c00000 */
[----:B------:R-:W-:Y:S02]  /*2d10*/  IMAD.MOV.U32 R12, RZ, RZ, R3 ;  /* 0x000000ffff0c7224 */ /* 0x000fe400078e0003 */
[----:B------:R-:W-:-:S07]  /*2d20*/  IMAD.MOV.U32 R13, RZ, RZ, R2 ;  /* 0x000000ffff0d7224 */ /* 0x000fce00078e0002 */
.L_x_3715:
[----:B0-----:R-:W-:Y:S05]  /*2d30*/  BSYNC.RECONVERGENT B0 ;  /* 0x0000000000007941 */ /* 0x001fea0003800200 */
.L_x_3713:
        /* <DEDUP_REMOVED lines=25> */
.L_x_3717:
        /* <DEDUP_REMOVED lines=12> */
.L_x_3718:
[----:B------:R-:W-:Y:S05]  /*2f90*/  BSYNC.RECONVERGENT B0 ;  /* 0x0000000000007941 */ /* 0x000fea0003800200 */
.L_x_3716:
        /* <DEDUP_REMOVED lines=25> */
.L_x_3720:
        /* <DEDUP_REMOVED lines=10> */
[----:B------:R-:W-:Y:S01]  /*31d0*/  IMAD.MOV.U32 R8, RZ, RZ, R3 ;  /* 0x000000ffff087224 */ /* 0x000fe200078e0003 */
[----:B------:R-:W-:-:S07]  /*31e0*/  MOV R9, R2 ;  /* 0x0000000200097202 */ /* 0x000fce0000000f00 */
.L_x_3721:
[----:B------:R-:W-:Y:S05]  /*31f0*/  BSYNC.RECONVERGENT B0 ;  /* 0x0000000000007941 */ /* 0x000fea0003800200 */
.L_x_3719:
        /* <DEDUP_REMOVED lines=25> */
.L_x_3723:
        /* <DEDUP_REMOVED lines=12> */
.L_x_3724:
[----:B------:R-:W-:Y:S05]  /*3450*/  BSYNC.RECONVERGENT B0 ;  /* 0x0000000000007941 */ /* 0x000fea0003800200 */
.L_x_3722:
[----:B------:R-:W-:Y:S01]  /*3460*/  IADD3 R5, P0, PT, R5, UR5, RZ ;  /* 0x0000000505057c10 */ /* 0x000fe2000ff1e0ff */
[----:B------:R1:W-:Y:S03]  /*3470*/  STG.E.ENL2.256 desc[UR16][R16.64], R12, R8 ;  /* 0xf800000c1008797f */ /* 0x0003e6000f121810 */
[C---:B------:R-:W-:Y:S01]  /*3480*/  SHF.L.U32 R0, R5.reuse, 0x2, RZ ;  /* 0x0000000205007819 */ /* 0x040fe200000006ff */
[----:B------:R-:W-:Y:S01]  /*3490*/  IMAD.X R6, RZ, RZ, R6, P0 ;  /* 0x000000ffff067224 */ /* 0x000fe200000e0606 */
[C---:B------:R-:W-:Y:S02]  /*34a0*/  LOP3.LUT P0, RZ, R5.reuse, 0xffffc000, RZ, 0xc0, !PT ;  /* 0xffffc00005ff7812 */ /* 0x040fe4000780c0ff */
[----:B------:R-:W-:Y:S02]  /*34b0*/  ISETP.LT.U32.AND P1, PT, R0, UR18, PT ;  /* 0x0000001200007c0c */ /* 0x000fe4000bf21070 */
[----:B------:R-:W-:-:S02]  /*34c0*/  SHF.L.U64.HI R0, R5, 0x2, R6 ;  /* 0x0000000205007819 */ /* 0x000fc40000010206 */
[----:B------:R-:W-:Y:S02]  /*34d0*/  LOP3.LUT P0, RZ, R6, 0x3fffffff, RZ, 0xc0, P0 ;  /* 0x3fffffff06ff7812 */ /* 0x000fe4000000c0ff */
[----:B------:R-:W-:-:S13]  /*34e0*/  ISETP.LT.AND.EX P1, PT, R0, UR4, PT, P1 ;  /* 0x0000000400007c0c */ /* 0x000fda000bf21310 */
[----:B-1----:R-:W-:Y:S05]  /*34f0*/  @!P0 BRA P1, `(.L_x_3725) ;  /* 0xfffffff4006c8947 */ /* 0x002fea000083ffff */
[----:B------:R-:W-:Y:S05]  /*3500*/  EXIT ;  /* 0x000000000000794d */ /* 0x000fea0003800000 */
        .weak           $__internal_94_$__cuda_sm20_div_s64
        .type           $__internal_94_$__cuda_sm20_div_s64,@function
        .size           $__internal_94_$__cuda_sm20_div_s64,($__internal_95_$__cuda_sm20_div_u16 - $__internal_94_$__cuda_sm20_div_s64)
$__internal_94_$__cuda_sm20_div_s64:
[-C--:B------:R-:W-:Y:S02]  /*3510*/  IADD3 R18, P2, PT, RZ, -R3.reuse, RZ ;  /* 0x80000003ff127210 */ /* 0x080fe40007f5e0ff */
[----:B------:R-:W-:Y:S02]  /*3520*/  ISETP.GE.AND P0, PT, R2, RZ, PT ;  /* 0x000000ff0200720c */ /* 0x000fe40003f06270 */
[----:B------:R-:W-:Y:S01]  /*3530*/  ISETP.GE.AND P4, PT, R7, RZ, PT ;  /* 0x000000ff0700720c */ /* 0x000fe20003f86270 */
[----:B------:R-:W-:Y:S01]  /*3540*/  IMAD.X R19, RZ, RZ, ~R2, P2 ;  /* 0x000000ffff137224 */ /* 0x000fe200010e0e02 */
[----:B------:R-:W-:-:S04]  /*3550*/  SEL R18, R18, R3, !P0 ;  /* 0x0000000312127207 */ /* 0x000fc80004000000 */
[----:B------:R-:W-:-:S04]  /*3560*/  SEL R19, R19, R2, !P0 ;  /* 0x0000000213137207 */ /* 0x000fc80004000000 */
[----:B------:R-:W0:Y:S08]  /*3570*/  I2F.U64.RP R20, R18 ;  /* 0x0000001200147312 */ /* 0x000e300000309000 */
[----:B0-----:R-:W0:Y:S02]  /*3580*/  MUFU.RCP R20, R20 ;  /* 0x0000001400147308 */ /* 0x001e240000001000 */
[----:B0-----:R-:W-:-:S06]  /*3590*/  VIADD R20, R20, 0x1ffffffe ;  /* 0x1ffffffe14147836 */ /* 0x001fcc0000000000 */
[----:B------:R-:W0:Y:S02]  /*35a0*/  F2I.U64.TRUNC R20, R20 ;  /* 0x0000001400147311 */ /* 0x000e24000020d800 */
[----:B0-----:R-:W-:-:S04]  /*35b0*/  IMAD.WIDE.U32 R22, R20, R18, RZ ;  /* 0x0000001214167225 */ /* 0x001fc800078e00ff */
        /* <DEDUP_REMOVED lines=8> */
[CC--:B------:R-:W-:Y:S02]  /*3640*/  IMAD R22, R21.reuse, R30.reuse, RZ ;  /* 0x0000001e15167224 */ /* 0x0c0fe400078e02ff */
[----:B------:R-:W-:-:S03]  /*3650*/  IMAD.HI.U32 R30, R21, R30, RZ ;  /* 0x0000001e151e7227 */ /* 0x000fc600078e00ff */
[----:B------:R-:W-:Y:S01]  /*3660*/  IADD3 R23, P3, PT, R22, R23, RZ ;  /* 0x0000001716177210 */ /* 0x000fe20007f7e0ff */
[----:B------:R-:W-:-:S04]  /*3670*/  IMAD.X R20, R30, 0x1, R21, P0 ;  /* 0x000000011e147824 */ /* 0x000fc800000e0615 */
[----:B------:R-:W-:Y:S01]  /*3680*/  IMAD.WIDE.U32 R30, R23, R18, RZ ;  /* 0x00000012171e7225 */ /* 0x000fe200078e00ff */
[----:B------:R-:W-:-:S03]  /*3690*/  IADD3.X R20, PT, PT, RZ, RZ, R20, P3, P2 ;  /* 0x000000ffff147210 */ /* 0x000fc60001fe4414 */
[----:B------:R-:W-:Y:S01]  /*36a0*/  IMAD R21, R23, R19, R31 ;  /* 0x0000001317157224 */ /* 0x000fe200078e021f */
[----:B------:R-:W-:-:S03]  /*36b0*/  IADD3 R30, P0, PT, RZ, -R30, RZ ;  /* 0x8000001eff1e7210 */ /* 0x000fc60007f1e0ff */
[----:B------:R-:W-:Y:S02]  /*36c0*/  IMAD R21, R20, R18, R21 ;  /* 0x0000001214157224 */ /* 0x000fe400078e0215 */
[----:B------:R-:W-:-:S03]  /*36d0*/  IMAD.HI.U32 R22, R23, R30, RZ ;  /* 0x0000001e17167227 */ /* 0x000fc600078e00ff */
[----:B------:R-:W-:-:S05]  /*36e0*/  IADD3.X R21, PT, PT, RZ, ~R21, RZ, P0, !PT ;  /* 0x80000015ff157210 */ /* 0x000fca00007fe4ff */
[----:B------:R-:W-:-:S04]  /*36f0*/  IMAD.WIDE.U32 R22, P0, R23, R21, R22 ;  /* 0x0000001517167225 */ /* 0x000fc80007800016 */
[----:B------:R-:W-:Y:S01]  /*3700*/  IMAD.HI.U32 R22, P2, R20, R30, R22 ;  /* 0x0000001e14167227 */ /* 0x000fe20007840016 */
[----:B------:R-:W-:-:S03]  /*3710*/  IADD3 R23, P5, PT, RZ, -R4, RZ ;  /* 0x80000004ff177210 */ /* 0x000fc60007fbe0ff */
[CC--:B------:R-:W-:Y:S01]  /*3720*/  IMAD R30, R20.reuse, R21.reuse, RZ ;  /* 0x00000015141e7224 */ /* 0x0c0fe200078e02ff */
[----:B------:R-:W-:Y:S01]  /*3730*/  SEL R23, R23, R4, !P4 ;  /* 0x0000000417177207 */ /* 0x000fe20006000000 */
[----:B------:R-:W-:-:S03]  /*3740*/  IMAD.HI.U32 R21, R20, R21, RZ ;  /* 0x0000001514157227 */ /* 0x000fc600078e00ff */
[----:B------:R-:W-:Y:S01]  /*3750*/  IADD3 R30, P3, PT, R30, R22, RZ ;  /* 0x000000161e1e7210 */ /* 0x000fe20007f7e0ff */
[----:B------:R-:W-:Y:S02]  /*3760*/  IMAD.X R4, R21, 0x1, R20, P0 ;  /* 0x0000000115047824 */ /* 0x000fe400000e0614 */
[----:B------:R-:W-:Y:S02]  /*3770*/  HFMA2 R21, -RZ, RZ, 0, 0 ;  /* 0x00000000ff157431 */ /* 0x000fe400000001ff */
[----:B------:R-:W-:Y:S02]  /*3780*/  IMAD.X R22, RZ, RZ, ~R7, P5 ;  /* 0x000000ffff167224 */ /* 0x000fe400028e0e07 */
[----:B------:R-:W-:-:S03]  /*3790*/  IMAD.HI.U32 R20, R30, R23, RZ ;  /* 0x000000171e147227 */ /* 0x000fc600078e00ff */
[-C--:B------:R-:W-:Y:S02]  /*37a0*/  SEL R22, R22, R7.reuse, !P4 ;  /* 0x0000000716167207 */ /* 0x080fe40006000000 */
[----:B------:R-:W-:-:S03]  /*37b0*/  LOP3.LUT R7, R2, R7, RZ, 0x3c, !PT ;  /* 0x0000000702077212 */ /* 0x000fc600078e3cff */
[----:B------:R-:W-:Y:S01]  /*37c0*/  IMAD.WIDE.U32 R30, R30, R22, R20 ;  /* 0x000000161e1e7225 */ /* 0x000fe200078e0014 */
[----:B------:R-:W-:-:S05]  /*37d0*/  IADD3.X R20, PT, PT, RZ, RZ, R4, P3, P2 ;  /* 0x000000ffff147210 */ /* 0x000fca0001fe4404 */
[----:B------:R-:W-:-:S04]  /*37e0*/  IMAD.HI.U32 R30, P0, R20, R23, R30 ;  /* 0x00000017141e7227 */ /* 0x000fc8000780001e */
[----:B------:R-:W-:-:S05]  /*37f0*/  IMAD R4, R20, R22, RZ ;  /* 0x0000001614047224 */ /* 0x000fca00078e02ff */
[----:B------:R-:W-:Y:S01]  /*3800*/  IADD3 R4, P2, PT, R4, R30, RZ ;  /* 0x0000001e04047210 */ /* 0x000fe20007f5e0ff */
[----:B------:R-:W-:-:S04]  /*3810*/  IMAD.HI.U32 R30, R20, R22, RZ ;  /* 0x00000016141e7227 */ /* 0x000fc800078e00ff */
[----:B------:R-:W-:-:S04]  /*3820*/  IMAD.WIDE.U32 R20, R4, R18, RZ ;  /* 0x0000001204147225 */ /* 0x000fc800078e00ff */
[----:B------:R-:W-:Y:S01]  /*3830*/  IMAD.X R30, RZ, RZ, R30, P0 ;  /* 0x000000ffff1e7224 */ /* 0x000fe200000e061e */
[----:B------:R-:W-:Y:S01]  /*3840*/  IADD3 R23, P0, PT, -R20, R23, RZ ;  /* 0x0000001714177210 */ /* 0x000fe20007f1e1ff */
[----:B------:R-:W-:Y:S02]  /*3850*/  IMAD R21, R4, R19, R21 ;  /* 0x0000001304157224 */ /* 0x000fe400078e0215 */
[----:B------:R-:W-:-:S04]  /*3860*/  IMAD.X R20, RZ, RZ, R30, P2 ;  /* 0x000000ffff147224 */ /* 0x000fc800010e061e */
[----:B------:R-:W-:-:S05]  /*3870*/  IMAD R21, R20, R18, R21 ;  /* 0x0000001214157224 */ /* 0x000fca00078e0215 */
[----:B------:R-:W-:Y:S02]  /*3880*/  IADD3.X R22, PT, PT, ~R21, R22, RZ, P0, !PT ;  /* 0x0000001615167210 */ /* 0x000fe400007fe5ff */
[CC--:B------:R-:W-:Y:S02]  /*3890*/  ISETP.GE.U32.AND P0, PT, R23.reuse, R18.reuse, PT ;  /* 0x000000121700720c */ /* 0x0c0fe40003f06070 */
[----:B------:R-:W-:Y:S02]  /*38a0*/  IADD3 R21, P3, PT, R23, -R18, RZ ;  /* 0x8000001217157210 */ /* 0x000fe40007f7e0ff */
[----:B------:R-:W-:-:S04]  /*38b0*/  ISETP.GE.U32.AND.EX P0, PT, R22, R19, PT, P0 ;  /* 0x000000131600720c */ /* 0x000fc80003f06100 */
[----:B------:R-:W-:Y:S02]  /*38c0*/  SEL R23, R21, R23, P0 ;  /* 0x0000001715177207 */ /* 0x000fe40000000000 */
[----:B------:R-:W-:Y:S02]  /*38d0*/  IADD3 R21, P4, PT, R4, 0x1, RZ ;  /* 0x0000000104157810 */ /* 0x000fe40007f9e0ff */
[----:B------:R-:W-:Y:S01]  /*38e0*/  ISETP.GE.U32.AND P2, PT, R23, R18, PT ;  /* 0x000000121700720c */ /* 0x000fe20003f46070 */
[----:B------:R-:W-:Y:S01]  /*38f0*/  IMAD.X R23, R22, 0x1, ~R19, P3 ;  /* 0x0000000116177824 */ /* 0x000fe200018e0e13 */
[----:B------:R-:W-:Y:S01]  /*3900*/  SEL R18, R21, R4, P0 ;  /* 0x0000000415127207 */ /* 0x000fe20000000000 */
[----:B------:R-:W-:-:S03]  /*3910*/  IMAD.X R4, RZ, RZ, R20, P4 ;  /* 0x000000ffff047224 */ /* 0x000fc600020e0614 */
[----:B------:R-:W-:Y:S02]  /*3920*/  SEL R22, R23, R22, P0 ;  /* 0x0000001617167207 */ /* 0x000fe40000000000 */
[----:B------:R-:W-:Y:S02]  /*3930*/  SEL R4, R4, R20, P0 ;  /* 0x0000001404047207 */ /* 0x000fe40000000000 */
[----:B------:R-:W-:Y:S02]  /*3940*/  IADD3 R20, P3, PT, R18, 0x1, RZ ;  /* 0x0000000112147810 */ /* 0x000fe40007f7e0ff */
[----:B------:R-:W-:Y:S02]  /*3950*/  ISETP.GE.U32.AND.EX P0, PT, R22, R19, PT, P2 ;  /* 0x000000131600720c */ /* 0x000fe40003f06120 */
[----:B------:R-:W-:Y:S02]  /*3960*/  IADD3.X R19, PT, PT, RZ, R4, RZ, P3, !PT ;  /* 0x00000004ff137210 */ /* 0x000fe40001ffe4ff */
[----:B------:R-:W-:-:S02]  /*3970*/  SEL R18, R20, R18, P0 ;  /* 0x0000001214127207 */ /* 0x000fc40000000000 */
[----:B------:R-:W-:Y:S02]  /*3980*/  SEL R4, R19, R4, P0 ;  /* 0x0000000413047207 */ /* 0x000fe40000000000 */
[-C--:B------:R-:W-:Y:S02]  /*3990*/  IADD3 R19, P3, PT, RZ, -R18.reuse, RZ ;  /* 0x80000012ff137210 */ /* 0x080fe40007f7e0ff */
[----:B------:R-:W-:Y:S02]  /*39a0*/  ISETP.GE.AND P2, PT, R7, RZ, PT ;  /* 0x000000ff0700720c */ /* 0x000fe40003f46270 */
[----:B------:R-:W-:Y:S01]  /*39b0*/  ISETP.NE.U32.AND P0, PT, R3, RZ, PT ;  /* 0x000000ff0300720c */ /* 0x000fe20003f05070 */
[----:B------:R-:W-:Y:S01]  /*39c0*/  IMAD.X R7, RZ, RZ, ~R4, P3 ;  /* 0x000000ffff077224 */ /* 0x000fe200018e0e04 */
[----:B------:R-:W-:Y:S01]  /*39d0*/  SEL R3, R19, R18, !P2 ;  /* 0x0000001213037207 */ /* 0x000fe20005000000 */
[----:B------:R-:W-:Y:S01]  /*39e0*/  IMAD.MOV.U32 R18, RZ, RZ, R0 ;  /* 0x000000ffff127224 */ /* 0x000fe200078e0000 */
[----:B------:R-:W-:-:S02]  /*39f0*/  MOV R19, 0x0 ;  /* 0x0000000000137802 */ /* 0x000fc40000000f00 */
[----:B------:R-:W-:Y:S02]  /*3a00*/  ISETP.NE.AND.EX P0, PT, R2, RZ, PT, P0 ;  /* 0x000000ff0200720c */ /* 0x000fe40003f05300 */
[----:B------:R-:W-:Y:S02]  /*3a10*/  SEL R2, R7, R4, !P2 ;  /* 0x0000000407027207 */ /* 0x000fe40005000000 */
[----:B------:R-:W-:Y:S02]  /*3a20*/  SEL R3, R3, 0xffffffff, P0 ;  /* 0xffffffff03037807 */ /* 0x000fe40000000000 */
[----:B------:R-:W-:Y:S01]  /*3a30*/  SEL R2, R2, 0xffffffff, P0 ;  /* 0xffffffff02027807 */ /* 0x000fe20000000000 */
[----:B------:R-:W-:Y:S06]  /*3a40*/  RET.REL.NODEC R18 `(_ZN2at6native61_GLOBAL__N__44eb8e94_28_ForeachBinaryOpScalarList_cu_dda10a6925multi_tensor_apply_kernelINS1_28TensorListScalarListMetadataIlLi1EEENS1_25BinaryOpScalarListFunctorIlLi1ELi1ELi0EEEJSt7dividesIlEEEEvT_T0_DpT1_) ;  /* 0xffffffc4126c7950 */ /* 0x000fec0003c3ffff */
        .weak           $__internal_95_$__cuda_sm20_div_u16
        .type           $__internal_95_$__cuda_sm20_div_u16,@function
        .size           $__internal_95_$__cuda_sm20_div_u16,(.L_x_4336 - $__internal_95_$__cuda_sm20_div_u16)
$__internal_95_$__cuda_sm20_div_u16:
[----:B------:R-:W0:Y:S01]  /*3a50*/  I2F.U16 R0, UR12 ;  /* 0x0000000c00007d06 */ /* 0x000e220008101000 */
[----:B------:R-:W-:Y:S01]  /*3a60*/  IMAD.MOV.U32 R2, RZ, RZ, 0x4b800000 ;  /* 0x4b800000ff027424 */ /* 0x000fe200078e00ff */
[----:B------:R-:W-:Y:S01]  /*3a70*/  UISETP.NE.U32.AND UP0, UPT, UR12, URZ, UPT ;  /* 0x000000ff0c00728c */ /* 0x000fe2000bf05070 */
[C---:B0-----:R-:W-:Y:S02]  /*3a80*/  FSETP.GEU.AND P1, PT, |R0|.reuse, 1.175494350822287508e-38, PT ;  /* 0x008000000000780b */ /* 0x041fe40003f2e200 */
[----:B------:R-:W-:Y:S02]  /*3a90*/  FSETP.GT.AND P0, PT, |R0|, 8.50705917302346158658e+37, PT ;  /* 0x7e8000000000780b */ /* 0x000fe40003f04200 */
[----:B------:R-:W-:-:S04]  /*3aa0*/  FSEL R2, R2, 1, !P1 ;  /* 0x3f80000002027808 */ /* 0x000fc80004800000 */
[----:B------:R-:W-:Y:S02]  /*3ab0*/  FSEL R3, R2, 0.25, !P0 ;  /* 0x3e80000002037808 */ /* 0x000fe40004000000 */
[----:B------:R-:W-:-:S03]  /*3ac0*/  MOV R2, R5 ;  /* 0x0000000500027202 */ /* 0x000fc60000000f00 */
        /* <DEDUP_REMOVED lines=11> */
[----:B------:R-:W-:Y:S05]  /*3b80*/  RET.REL.NODEC R2 `(_ZN2at6native61_GLOBAL__N__44eb8e94_28_ForeachBinaryOpScalarList_cu_dda10a6925multi_tensor_apply_kernelINS1_28TensorListScalarListMetadataIlLi1EEENS1_25BinaryOpScalarListFunctorIlLi1ELi1ELi0EEEJSt7dividesIlEEEEvT_T0_DpT1_) ;  /* 0xffffffc4021c7950 */ /* 0x000fea0003c3ffff */
.L_x_3726:
        /* <DEDUP_REMOVED lines=15> */
.L_x_4336:


//--------------------- .text._ZN2at6native61_GLOBAL__N__44eb8e94_28_ForeachBinaryOpScalarList_cu_dda10a6925multi_tensor_apply_kernelINS1_28TensorListScalarListMetadataIiLi1EEENS1_25BinaryOpScalarListFunctorIiLi1ELi1ELi0EEEJSt7dividesIiEEEEvT_T0_DpT1_ --------------------------
	.section	.text._ZN2at6native61_GLOBAL__N__44eb8e94_28_ForeachBinaryOpScalarList_cu_dda10a6925multi_tensor_apply_kernelINS1_28TensorListScalarListMetadataIiLi1EEENS1_25BinaryOpScalarListFunctorIiLi1ELi1ELi0EEEJSt7dividesIiEEEEvT_T0_DpT1_,"ax",@progbits
	.align	128
.text._ZN2at6native61_GLOBAL__N__44eb8e94_28_ForeachBinaryOpScalarList_cu_dda10a6925multi_tensor_apply_kernelINS1_28TensorListScalarListMetadataIiLi1EEENS1_25BinaryOpScalarListFunctorIiLi1ELi1ELi0EEEJSt7dividesIiEEEEvT_T0_DpT1_:
        .type           _ZN2at6native61_GLOBAL__N__44eb8e94_28_ForeachBinaryOpScalarList_cu_dda10a6925multi_tensor_apply_kernelINS1_28TensorListScalarListMetadataIiLi1EEENS1_25BinaryOpScalarListFunctorIiLi1ELi1ELi0EEEJSt7dividesIiEEEEvT_T0_DpT1_,@function
        .size           _ZN2at6native61_GLOBAL__N__44eb8e94_28_ForeachBinaryOpScalarList_cu_dda10a6925multi_tensor_apply_kernelINS1_28TensorListScalarListMetadataIiLi1EEENS1_25BinaryOpScalarListFunctorIiLi1ELi1ELi0EEEJSt7dividesIiEEEEvT_T0_DpT1_,(.L_x_4339 - _ZN2at6native61_GLOBAL__N__44eb8e94_28_ForeachBinaryOpScalarList_cu_dda10a6925multi_tensor_apply_kernelINS1_28TensorListScalarListMetadataIiLi1EEENS1_25BinaryOpScalarListFunctorIiLi1ELi1ELi0EEEJSt7dividesIiEEEEvT_T0_DpT1_)
        .other          _ZN2at6native61_GLOBAL__N__44eb8e94_28_ForeachBinaryOpScalarList_cu_dda10a6925multi_tensor_apply_kernelINS1_28TensorListScalarListMetadataIiLi1EEENS1_25BinaryOpScalarListFunctorIiLi1ELi1ELi0EEEJSt7dividesIiEEEEvT_T0_DpT1_,@"STO_CUDA_ENTRY STV_DEFAULT"
_ZN2at6native61_GLOBAL__N__44eb8e94_28_ForeachBinaryOpScalarList_cu_dda10a6925multi_tensor_apply_kernelINS1_28TensorListScalarListMetadataIiLi1EEENS1_25BinaryOpScalarListFunctorIiLi1ELi1ELi0EEEJSt7dividesIiEEEEvT_T0_DpT1_:
        /* <DEDUP_REMOVED lines=23> */
[----:B------:R-:W-:-:S04]  /*0170*/  ISETP.LT.U32.AND P0, PT, R13, 0x10000, PT ;  /* 0x000100000d00780c */ /* 0x000fc80003f01070 */
[----:B------:R-:W-:-:S04]  /*0180*/  ISETP.LT.U32.AND.EX P0, PT, R12, RZ, PT, P0 ;  /* 0x000000ff0c00720c */ /* 0x000fc80003f01100 */
[----:B------:R-:W-:Y:S02]  /*0190*/  SEL R3, R13, 0x10000, P0 ;  /* 0x000100000d037807 */ /* 0x000fe40000000000 */
[----:B------:R-:W-:Y:S02]  /*01a0*/  SEL R4, R12, RZ, P0 ;  /* 0x000000ff0c047207 */ /* 0x000fe40000000000 */
[----:B------:R-:W-:Y:S01]  /*01b0*/  MOV R12, 0x260 ;  /* 0x00000260000c7802 */ /* 0x000fe20000000f00 */
        /* <DEDUP_REMOVED lines=9> */
[----:B------:R-:W-:Y:S05]  /*0250*/  CALL.REL.NOINC `($__internal_96_$__cuda_sm20_div_u16) ;  /* 0x0000002000087944 */ /* 0x000fea0003c00000 */
[----:B------:R-:W0:Y:S01]  /*0260*/  S2R R5, SR_TID.X ;  /* 0x0000000000057919 */ /* 0x000e220000002100 */
[----:B------:R-:W-:Y:S02]  /*0270*/  ISETP.GE.U32.AND P0, PT, R15, R6, PT ;  /* 0x000000060f00720c */ /* 0x000fe40003f06070 */
[----:B------:R-:W-:Y:S02]  /*0280*/  CS2R R6, SRZ ;  /* 0x0000000000067805 */ /* 0x000fe4000001ff00 */
[----:B------:R-:W-:-:S13]  /*0290*/  ISETP.GE.U32.AND.EX P0, PT, R16, RZ, PT, P0 ;  /* 0x000000ff1000720c */ /* 0x000fda0003f06100 */
[----:B------:R-:W-:Y:S05]  /*02a0*/  @!P0 BRA `(.L_x_3728) ;  /* 0x0000001000e48947 */ /* 0x000fea0003800000 */
[----:B------:R-:W-:Y:S01]  /*02b0*/  LOP3.LUT R6, R8, 0xffff, RZ, 0xc0, !PT ;  /* 0x0000ffff08067812 */ /* 0x000fe200078ec0ff */
[----:B------:R-:W-:Y:S01]  /*02c0*/  UMOV UR4, URZ ;  /* 0x000000ff00047c82 */ /* 0x000fe20008000000 */
[----:B------:R-:W-:-:S03]  /*02d0*/  UMOV UR5, URZ ;  /* 0x000000ff00057c82 */ /* 0x000fc60008000000 */
[----:B------:R-:W-:Y:S01]  /*02e0*/  VIADD R9, R6, 0x1 ;  /* 0x0000000106097836 */ /* 0x000fe20000000000 */
[----:B------:R-:W-:-:S04]  /*02f0*/  CS2R R6, SRZ ;  /* 0x0000000000067805 */ /* 0x000fc8000001ff00 */
[----:B------:R-:W-:-:S07]  /*0300*/  LOP3.LUT R9, R9, 0x1fffe, RZ, 0xc0, !PT ;  /* 0x0001fffe09097812 */ /* 0x000fce00078ec0ff */
.L_x_3745:
[----:B012---:R-:W-:Y:S02]  /*0310*/  IADD3 R15, P0, PT, R5, R6, RZ ;  /* 0x00000006050f7210 */ /* 0x007fe40007f1e0ff */
[----:B-----5:R-:W-:Y:S02]  /*0320*/  CS2R R22, SRZ ;  /* 0x0000000000167805 */ /* 0x020fe4000001ff00 */
[C---:B------:R-:W-:Y:S01]  /*0330*/  IADD3 R18, P1, PT, R2.reuse, R15, RZ ;  /* 0x0000000f02127210 */ /* 0x040fe20007f3e0ff */
[----:B------:R-:W-:Y:S01]  /*0340*/  IMAD.X R21, RZ, RZ, R7, P0 ;  /* 0x000000ffff157224 */ /* 0x000fe200000e0607 */
[C---:B----4-:R-:W-:Y:S02]  /*0350*/  LEA R12, P0, R15.reuse, R10, 0x2 ;  /* 0x0000000a0f0c7211 */ /* 0x050fe400078010ff */
[----:B---3--:R-:W-:Y:S01]  /*0360*/  IADD3 R14, P2, PT, R2, R18, RZ ;  /* 0x00000012020e7210 */ /* 0x008fe20007f5e0ff */
[--C-:B------:R-:W-:Y:S01]  /*0370*/  IMAD.X R29, RZ, RZ, R21.reuse, P1 ;  /* 0x000000ffff1d7224 */ /* 0x100fe200008e0615 */
[----:B------:R-:W-:-:S02]  /*0380*/  LEA.HI.X R13, R15, R11, R21, 0x2, P0 ;  /* 0x0000000b0f0d7211 */ /* 0x000fc400000f1415 */
[----:B------:R-:W-:Y:S01]  /*0390*/  IADD3 R16, P1, PT, R2, R14, RZ ;  /* 0x0000000e02107210 */ /* 0x000fe20007f3e0ff */
[----:B------:R-:W-:Y:S01]  /*03a0*/  IMAD.X R19, RZ, RZ, R29, P2 ;  /* 0x000000ffff137224 */ /* 0x000fe200010e061d */
[-C--:B------:R-:W-:Y:S02]  /*03b0*/  ISETP.GE.U32.AND P3, PT, R15, R3.reuse, PT ;  /* 0x000000030f00720c */ /* 0x080fe40003f66070 */
[-C--:B------:R-:W-:Y:S01]  /*03c0*/  ISETP.GE.U32.AND P0, PT, R16, R3.reuse, PT ;  /* 0x000000031000720c */ /* 0x080fe20003f06070 */
[----:B------:R-:W-:Y:S01]  /*03d0*/  IMAD.X R17, RZ, RZ, R19, P1 ;  /* 0x000000ffff117224 */ /* 0x000fe200008e0613 */
[-C--:B------:R-:W-:Y:S02]  /*03e0*/  ISETP.GE.U32.AND P1, PT, R14, R3.reuse, PT ;  /* 0x000000030e00720c */ /* 0x080fe40003f26070 */
[----:B------:R-:W-:Y:S02]  /*03f0*/  ISETP.GE.U32.AND P2, PT, R18, R3, PT ;  /* 0x000000031200720c */ /* 0x000fe40003f46070 */
[-C--:B------:R-:W-:Y:S01]  /*0400*/  ISETP.GE.AND.EX P0, PT, R17, R4.reuse, PT, P0 ;  /* 0x000000041100720c */ /* 0x080fe20003f06300 */
[----:B------:R-:W-:Y:S01]  /*0410*/  IMAD.WIDE.U32 R16, R2, 0x4, R12 ;  /* 0x0000000402107825 */ /* 0x000fe200078e000c */
[----:B------:R-:W-:-:S02]  /*0420*/  ISETP.GE.AND.EX P1, PT, R19, R4, PT, P1 ;  /* 0x000000041300720c */ /* 0x000fc40003f26310 */
[-C--:B------:R-:W-:Y:S02]  /*0430*/  ISETP.GE.AND.EX P3, PT, R21, R4.reuse, PT, P3 ;  /* 0x000000041500720c */ /* 0x080fe40003f66330 */
[----:B------:R-:W-:Y:S01]  /*0440*/  ISETP.GE.AND.EX P2, PT, R29, R4, PT, P2 ;  /* 0x000000041d00720c */ /* 0x000fe20003f46320 */
[----:B------:R-:W-:-:S04]  /*0450*/  IMAD.WIDE.U32 R14, R2, 0x4, R16 ;  /* 0x00000004020e7825 */ /* 0x000fc800078e0010 */
[----:B------:R-:W-:Y:S02]  /*0460*/  IMAD.MOV.U32 R27, RZ, RZ, RZ ;  /* 0x000000ffff1b7224 */ /* 0x000fe400078e00ff */
[----:B------:R-:W-:Y:S02]  /*0470*/  IMAD.MOV.U32 R25, RZ, RZ, RZ ;  /* 0x000000ffff197224 */ /* 0x000fe400078e00ff */
[----:B------:R-:W-:Y:S02]  /*0480*/  @!P0 IMAD.WIDE.U32 R18, R2, 0x4, R14 ;  /* 0x0000000402128825 */ /* 0x000fe400078e000e */
[----:B------:R0:W5:Y:S04]  /*0490*/  @!P3 LDG.E R22, desc[UR6][R12.64] ;  /* 0x000000060c16b981 */ /* 0x000168000c1e1900 */
[----:B------:R0:W5:Y:S04]  /*04a0*/  @!P0 LDG.E R23, desc[UR6][R18.64] ;  /* 0x0000000612178981 */ /* 0x000168000c1e1900 */
[----:B------:R0:W5:Y:S04]  /*04b0*/  @!P2 LDG.E R27, desc[UR6][R16.64] ;  /* 0x00000006101ba981 */ /* 0x000168000c1e1900 */
[----:B------:R0:W5:Y:S01]  /*04c0*/  @!P1 LDG.E R25, desc[UR6][R14.64] ;  /* 0x000000060e199981 */ /* 0x000162000c1e1900 */
[----:B------:R-:W-:Y:S04]  /*04d0*/  BSSY.RECONVERGENT B0, `(.L_x_3729) ;  /* 0x000001b000007945 */ /* 0x000fe80003800200 */
[----:B------:R-:W-:Y:S05]  /*04e0*/  @P3 BRA `(.L_x_3730) ;  /* 0x0000000000643947 */ /* 0x000fea0003800000 */
[----:B------:R-:W-:Y:S01]  /*04f0*/  IABS R20, R0 ;  /* 0x0000000000147213 */ /* 0x000fe20000000000 */
[----:B0-----:R-:W-:-:S03]  /*0500*/  IMAD.MOV.U32 R18, RZ, RZ, RZ ;  /* 0x000000ffff127224 */ /* 0x001fc600078e00ff */
        /* <DEDUP_REMOVED lines=19> */
[----:B------:R-:W-:-:S04]  /*0640*/  @P3 VIADD R19, R19, 0x1 ;  /* 0x0000000113133836 */ /* 0x000fc80000000000 */
[----:B------:R-:W-:Y:S01]  /*0650*/  @!P5 IMAD.MOV R19, RZ, RZ, -R19 ;  /* 0x000000ffff13d224 */ /* 0x000fe200078e0a13 */
[----:B------:R-:W-:-:S05]  /*0660*/  @!P4 LOP3.LUT R19, RZ, R0, RZ, 0x33, !PT ;  /* 0x00000000ff13c212 */ /* 0x000fca00078e33ff */
[----:B------:R1:W-:Y:S02]  /*0670*/  STG.E desc[UR6][R12.64], R19 ;  /* 0x000000130c007986 */ /* 0x0003e4000c101906 */
.L_x_3730:
[----:B------:R-:W-:Y:S05]  /*0680*/  BSYNC.RECONVERGENT B0 ;  /* 0x0000000000007941 */ /* 0x000fea0003800200 */
.L_x_3729:
[----:B------:R-:W-:Y:S04]  /*0690*/  BSSY.RECONVERGENT B0, `(.L_x_3731) ;  /* 0x000001b000007945 */ /* 0x000fe80003800200 */
[----:B------:R-:W-:Y:S05]  /*06a0*/  @P2 BRA `(.L_x_3732) ;  /* 0x0000000000642947 */ /* 0x000fea0003800000 */
[-C--:B------:R-:W-:Y:S02]  /*06b0*/  IABS R20, R0.reuse ;  /* 0x0000000000147213 */ /* 0x080fe40000000000 */
[----:B------:R-:W-:Y:S02]  /*06c0*/  IABS R26, R0 ;  /* 0x00000000001a7213 */ /* 0x000fe40000000000 */
[----:B-----5:R-:W2:Y:S08]  /*06d0*/  I2F.RP R22, R20 ;  /* 0x0000001400167306 */ /* 0x020eb00000209400 */
[----:B--2---:R-:W0:Y:S02]  /*06e0*/  MUFU.RCP R22, R22 ;  /* 0x0000001600167308 */ /* 0x004e240000001000 */
[----:B0-----:R-:W-:-:S02]  /*06f0*/  VIADD R18, R22, 0xffffffe ;  /* 0x0ffffffe16127836 */ /* 0x001fc40000000000 */
[----:B------:R-:W-:-:S04]  /*0700*/  IMAD.MOV R22, RZ, RZ, -R26 ;  /* 0x000000ffff167224 */ /* 0x000fc800078e0a1a */
[----:B-1----:R0:W1:Y:S02]  /*0710*/  F2I.FTZ.U32.TRUNC.NTZ R19, R18 ;  /* 0x0000001200137305 */ /* 0x002064000021f000 */
[----:B0-----:R-:W-:Y:S02]  /*0720*/  IMAD.MOV.U32 R18, RZ, RZ, RZ ;  /* 0x000000ffff127224 */ /* 0x001fe400078e00ff */
[----:B-1----:R-:W-:-:S04]  /*0730*/  IMAD.MOV R24, RZ, RZ, -R19 ;  /* 0x000000ffff187224 */ /* 0x002fc800078e0a13 */
        /* <DEDUP_REMOVED lines=16> */
.L_x_3732:
[----:B------:R-:W-:Y:S05]  /*0840*/  BSYNC.RECONVERGENT B0 ;  /* 0x0000000000007941 */ /* 0x000fea0003800200 */
.L_x_3731:
[----:B01----:R-:W-:Y:S01]  /*0850*/  IMAD.SHL.U32 R19, R2, 0x4, RZ ;  /* 0x0000000402137824 */ /* 0x003fe200078e00ff */
[----:B------:R-:W-:Y:S01]  /*0860*/  BSSY.RECONVERGENT B0, `(.L_x_3733) ;  /* 0x0000023000007945 */ /* 0x000fe20003800200 */
[----:B-----5:R-:W-:-:S04]  /*0870*/  IMAD.IADD R27, R5, 0x1, R6 ;  /* 0x00000001051b7824 */ /* 0x020fc800078e0206 */
[----:B--2---:R-:W-:Y:S01]  /*0880*/  IMAD.IADD R18, R2, 0x1, R27 ;  /* 0x0000000102127824 */ /* 0x004fe200078e021b */
[----:B------:R-:W-:-:S04]  /*0890*/  IADD3 R16, P3, PT, R19, R27, RZ ;  /* 0x0000001b13107210 */ /* 0x000fc80007f7e0ff */
[----:B------:R-:W-:Y:S01]  /*08a0*/  ISETP.GE.U32.AND P2, PT, R16, R3, PT ;  /* 0x000000031000720c */ /* 0x000fe20003f46070 */
[----:B------:R-:W-:Y:S01]  /*08b0*/  IMAD.X R17, RZ, RZ, R21, P3 ;  /* 0x000000ffff117224 */ /* 0x000fe200018e0615 */
[----:B------:R-:W-:-:S04]  /*08c0*/  IADD3 R18, P3, PT, R19, R18, RZ ;  /* 0x0000001213127210 */ /* 0x000fc80007f7e0ff */
[----:B------:R-:W-:Y:S01]  /*08d0*/  ISETP.GE.AND.EX P2, PT, R17, R4, PT, P2 ;  /* 0x000000041100720c */ /* 0x000fe20003f46320 */
[----:B------:R-:W-:Y:S01]  /*08e0*/  IMAD.X R29, RZ, RZ, R29, P3 ;  /* 0x000000ffff1d7224 */ /* 0x000fe200018e061d */
[----:B------:R-:W-:Y:S11]  /*08f0*/  @P1 BRA `(.L_x_3734) ;  /* 0x0000000000641947 */ /* 0x000ff60003800000 */
        /* <DEDUP_REMOVED lines=25> */
.L_x_3734:
[----:B------:R-:W-:Y:S05]  /*0a90*/  BSYNC.RECONVERGENT B0 ;  /* 0x0000000000007941 */ /* 0x000fea0003800200 */
.L_x_3733:
[----:B------:R-:W-:Y:S04]  /*0aa0*/  BSSY.RECONVERGENT B0, `(.L_x_3735) ;  /* 0x000001c000007945 */ /* 0x000fe80003800200 */
[----:B------:R-:W-:Y:S05]  /*0ab0*/  @P0 BRA `(.L_x_3736) ;  /* 0x0000000000680947 */ /* 0x000fea0003800000 */
[----:B------:R-:W-:Y:S01]  /*0ac0*/  IABS R20, R0 ;  /* 0x0000000000147213 */ /* 0x000fe20000000000 */
[----:B0-----:R-:W-:-:S03]  /*0ad0*/  IMAD.WIDE.U32 R14, R2, 0x4, R14 ;  /* 0x00000004020e7825 */ /* 0x001fc600078e000e */
        /* <DEDUP_REMOVED lines=24> */
.L_x_3736:
[----:B------:R-:W-:Y:S05]  /*0c60*/  BSYNC.RECONVERGENT B0 ;  /* 0x0000000000007941 */ /* 0x000fea0003800200 */
.L_x_3735:
[C---:B------:R-:W-:Y:S01]  /*0c70*/  ISETP.GE.U32.AND P1, PT, R18.reuse, R3, PT ;  /* 0x000000031200720c */ /* 0x040fe20003f26070 */
[----:B------:R-:W-:Y:S01]  /*0c80*/  IMAD.U32 R28, R27, 0x4, R10 ;  /* 0x000000041b1c7824 */ /* 0x000fe200078e000a */
[----:B01----:R-:W-:Y:S01]  /*0c90*/  LEA R14, P0, R18, R10, 0x2 ;  /* 0x0000000a120e7211 */ /* 0x003fe200078010ff */
[----:B------:R-:W-:Y:S01]  /*0ca0*/  IMAD.MOV.U32 R20, RZ, RZ, RZ ;  /* 0x000000ffff147224 */ /* 0x000fe200078e00ff */
[----:B------:R-:W-:Y:S02]  /*0cb0*/  IADD3 R12, P3, PT, R2, R18, RZ ;  /* 0x00000012020c7210 */ /* 0x000fe40007f7e0ff */
[----:B------:R-:W-:Y:S02]  /*0cc0*/  ISETP.GE.AND.EX P1, PT, R29, R4, PT, P1 ;  /* 0x000000041d00720c */ /* 0x000fe40003f26310 */
[--C-:B------:R-:W-:Y:S01]  /*0cd0*/  LEA.HI.X R15, R18, R11, R29.reuse, 0x2, P0 ;  /* 0x0000000b120f7211 */ /* 0x100fe200000f141d */
[----:B------:R-:W-:Y:S01]  /*0ce0*/  IMAD.X R29, RZ, RZ, R29, P3 ;  /* 0x000000ffff1d7224 */ /* 0x000fe200018e061d */
[----:B------:R-:W-:-:S02]  /*0cf0*/  IADD3 R16, P5, PT, R2, R12, RZ ;  /* 0x0000000c02107210 */ /* 0x000fc40007fbe0ff */
[-C--:B------:R-:W-:Y:S02]  /*0d00*/  ISETP.GE.U32.AND P0, PT, R12, R3.reuse, PT ;  /* 0x000000030c00720c */ /* 0x080fe40003f06070 */
[----:B------:R-:W-:Y:S01]  /*0d10*/  ISETP.GE.U32.AND P3, PT, R16, R3, PT ;  /* 0x000000031000720c */ /* 0x000fe20003f66070 */
[----:B------:R-:W-:Y:S01]  /*0d20*/  IMAD.X R17, RZ, RZ, R29, P5 ;  /* 0x000000ffff117224 */ /* 0x000fe200028e061d */
[----:B------:R-:W-:Y:S02]  /*0d30*/  ISETP.GE.AND.EX P0, PT, R29, R4, PT, P0 ;  /* 0x000000041d00720c */ /* 0x000fe40003f06300 */
[----:B------:R-:W-:Y:S02]  /*0d40*/  LEA R28, P4, R19, R28, 0x2 ;  /* 0x0000001c131c7211 */ /* 0x000fe400078810ff */
[----:B------:R-:W-:Y:S01]  /*0d50*/  ISETP.GE.AND.EX P3, PT, R17, R4, PT, P3 ;  /* 0x000000041100720c */ /* 0x000fe20003f66330 */
[----:B------:R-:W-:Y:S01]  /*0d60*/  IMAD.WIDE.U32 R16, R2, 0x4, R14 ;  /* 0x0000000402107825 */ /* 0x000fe200078e000e */
[----:B------:R-:W-:-:S03]  /*0d70*/  LEA.HI.X R29, R19, R13, RZ, 0x2, P4 ;  /* 0x0000000d131d7211 */ /* 0x000fc600020f14ff */
[----:B------:R-:W-:Y:S02]  /*0d80*/  IMAD.MOV.U32 R18, RZ, RZ, RZ ;  /* 0x000000ffff127224 */ /* 0x000fe400078e00ff */
[----:B------:R-:W-:Y:S01]  /*0d90*/  IMAD.MOV.U32 R23, RZ, RZ, RZ ;  /* 0x000000ffff177224 */ /* 0x000fe200078e00ff */
[----:B------:R0:W5:Y:S01]  /*0da0*/  @!P2 LDG.E R20, desc[UR6][R28.64] ;  /* 0x000000061c14a981 */ /* 0x000162000c1e1900 */
[----:B------:R-:W-:Y:S02]  /*0db0*/  IMAD.MOV.U32 R25, RZ, RZ, RZ ;  /* 0x000000ffff197224 */ /* 0x000fe400078e00ff */
[----:B------:R-:W-:Y:S01]  /*0dc0*/  IMAD.WIDE.U32 R12, R2, 0x4, R16 ;  /* 0x00000004020c7825 */ /* 0x000fe200078e0010 */
[----:B------:R0:W5:Y:S04]  /*0dd0*/  @!P1 LDG.E R18, desc[UR6][R14.64] ;  /* 0x000000060e129981 */ /* 0x000168000c1e1900 */
[----:B------:R0:W5:Y:S04]  /*0de0*/  @!P0 LDG.E R23, desc[UR6][R16.64] ;  /* 0x0000000610178981 */ /* 0x000168000c1e1900 */
[----:B------:R0:W5:Y:S01]  /*0df0*/  @!P3 LDG.E R25, desc[UR6][R12.64] ;  /* 0x000000060c19b981 */ /* 0x000162000c1e1900 */
[----:B------:R-:W-:Y:S04]  /*0e00*/  BSSY.RECONVERGENT B0, `(.L_x_3737) ;  /* 0x0000020000007945 */ /* 0x000fe80003800200 */
[----:B------:R-:W-:Y:S05]  /*0e10*/  @P2 BRA `(.L_x_3738) ;  /* 0x0000000000782947 */ /* 0x000fea0003800000 */
[-C--:B------:R-:W-:Y:S02]  /*0e20*/  IABS R22, R0.reuse ;  /* 0x0000000000167213 */ /* 0x080fe40000000000 */
[----:B0-----:R-:W-:Y:S02]  /*0e30*/  IABS R28, R0 ;  /* 0x00000000001c7213 */ /* 0x001fe40000000000 */
        /* <DEDUP_REMOVED lines=9> */
[----:B-----5:R-:W-:Y:S02]  /*0ed0*/  IABS R15, R20 ;  /* 0x00000014000f7213 */ /* 0x020fe40000000000 */
        /* <DEDUP_REMOVED lines=11> */
[----:B------:R-:W-:Y:S01]  /*0f90*/  IMAD.MOV.U32 R29, RZ, RZ, R14 ;  /* 0x000000ffff1d7224 */ /* 0x000fe200078e000e */
[----:B------:R-:W-:Y:S02]  /*0fa0*/  LEA.HI.X R22, R27, R11, R21, 0x2, P5 ;  /* 0x0000000b1b167211 */ /* 0x000fe400028f1415 */
[C---:B------:R-:W-:Y:S01]  /*0fb0*/  LEA R14, P5, R19.reuse, R20, 0x2 ;  /* 0x00000014130e7211 */ /* 0x040fe200078a10ff */
[----:B------:R-:W-:Y:S01]  /*0fc0*/  @!P2 IMAD.MOV R29, RZ, RZ, -R29 ;  /* 0x000000ffff1da224 */ /* 0x000fe200078e0a1d */
[----:B------:R-:W-:Y:S02]  /*0fd0*/  @!P4 LOP3.LUT R29, RZ, R0, RZ, 0x33, !PT ;  /* 0x00000000ff1dc212 */ /* 0x000fe400078e33ff */
[----:B------:R-:W-:-:S05]  /*0fe0*/  LEA.HI.X R15, R19, R22, RZ, 0x2, P5 ;  /* 0x00000016130f7211 */ /* 0x000fca00028f14ff */
[----:B------:R1:W-:Y:S04]  /*0ff0*/  STG.E desc[UR6][R14.64], R29 ;  /* 0x0000001d0e007986 */ /* 0x0003e8000c101906 */
.L_x_3738:
[----:B------:R-:W-:Y:S05]  /*1000*/  BSYNC.RECONVERGENT B0 ;  /* 0x0000000000007941 */ /* 0x000fea0003800200 */
.L_x_3737:
[----:B------:R-:W-:Y:S04]  /*1010*/  BSSY.RECONVERGENT B0, `(.L_x_3739) ;  /* 0x0000022000007945 */ /* 0x000fe80003800200 */
[----:B------:R-:W-:Y:S05]  /*1020*/  @P1 BRA `(.L_x_3740) ;  /* 0x0000000000801947 */ /* 0x000fea0003800000 */
[-C--:B-----5:R-:W-:Y:S02]  /*1030*/  IABS R20, R0.reuse ;  /* 0x0000000000147213 */ /* 0x0a0fe40000000000 */
[----:B------:R-:W-:Y:S02]  /*1040*/  IABS R24, R0 ;  /* 0x0000000000187213 */ /* 0x000fe40000000000 */
[----:B------:R-:W2:Y:S08]  /*1050*/  I2F.RP R21, R20 ;  /* 0x0000001400157306 */ /* 0x000eb00000209400 */
[----:B--2---:R-:W0:Y:S02]  /*1060*/  MUFU.RCP R21, R21 ;  /* 0x0000001500157308 */ /* 0x004e240000001000 */
[----:B01----:R-:W-:-:S02]  /*1070*/  VIADD R14, R21, 0xffffffe ;  /* 0x0ffffffe150e7836 */ /* 0x003fc40000000000 */
        /* <DEDUP_REMOVED lines=9> */
[----:B------:R-:W-:Y:S02]  /*1110*/  ISETP.GE.AND P2, PT, R18, RZ, PT ;  /* 0x000000ff1200720c */ /* 0x000fe40003f46270 */
[----:B------:R-:W-:Y:S01]  /*1120*/  IADD3 R18, P5, P6, R2, R6, R5 ;  /* 0x0000000602127210 */ /* 0x000fe20007ebe005 */
[----:B------:R-:W-:-:S05]  /*1130*/  IMAD R15, R14, R21, R15 ;  /* 0x000000150e0f7224 */ /* 0x000fca00078e020f */
[----:B------:R-:W-:-:S13]  /*1140*/  ISETP.GT.U32.AND P4, PT, R20, R15, PT ;  /* 0x0000000f1400720c */ /* 0x000fda0003f84070 */
[----:B------:R-:W-:Y:S02]  /*1150*/  @!P4 IMAD.IADD R15, R15, 0x1, -R20 ;  /* 0x000000010f0fc824 */ /* 0x000fe400078e0a14 */
[----:B------:R-:W-:Y:S01]  /*1160*/  @!P4 VIADD R14, R14, 0x1 ;  /* 0x000000010e0ec836 */ /* 0x000fe20000000000 */
[----:B------:R-:W-:Y:S02]  /*1170*/  ISETP.NE.AND P4, PT, R0, RZ, PT ;  /* 0x000000ff0000720c */ /* 0x000fe40003f85270 */
[----:B------:R-:W-:-:S13]  /*1180*/  ISETP.GE.U32.AND P1, PT, R15, R20, PT ;  /* 0x000000140f00720c */ /* 0x000fda0003f26070 */
[----:B------:R-:W-:Y:S01]  /*1190*/  @P1 VIADD R14, R14, 0x1 ;  /* 0x000000010e0e1836 */ /* 0x000fe20000000000 */
[----:B------:R-:W-:Y:S02]  /*11a0*/  IADD3 R15, P1, PT, R19, R18, RZ ;  /* 0x00000012130f7210 */ /* 0x000fe40007f3e0ff */
[----:B------:R-:W-:Y:S01]  /*11b0*/  IADD3.X R18, PT, PT, RZ, R7, RZ, P5, P6 ;  /* 0x00000007ff127210 */ /* 0x000fe20002fec4ff */
[----:B------:R-:W-:-:S04]  /*11c0*/  IMAD.MOV.U32 R21, RZ, RZ, R14 ;  /* 0x000000ffff157224 */ /* 0x000fc800078e000e */
[----:B------:R-:W-:Y:S01]  /*11d0*/  IMAD.X R18, RZ, RZ, R18, P1 ;  /* 0x000000ffff127224 */ /* 0x000fe200008e0612 */
[C---:B------:R-:W-:Y:S01]  /*11e0*/  LEA R14, P1, R15.reuse, R10, 0x2 ;  /* 0x0000000a0f0e7211 */ /* 0x040fe200078210ff */
[----:B------:R-:W-:Y:S01]  /*11f0*/  @!P2 IMAD.MOV R21, RZ, RZ, -R21 ;  /* 0x000000ffff15a224 */ /* 0x000fe200078e0a15 */
[----:B------:R-:W-:Y:S02]  /*1200*/  @!P4 LOP3.LUT R21, RZ, R0, RZ, 0x33, !PT ;  /* 0x00000000ff15c212 */ /* 0x000fe400078e33ff */
[----:B------:R-:W-:-:S05]  /*1210*/  LEA.HI.X R15, R15, R11, R18, 0x2, P1 ;  /* 0x0000000b0f0f7211 */ /* 0x000fca00008f1412 */
[----:B------:R2:W-:Y:S04]  /*1220*/  STG.E desc[UR6][R14.64], R21 ;  /* 0x000000150e007986 */ /* 0x0005e8000c101906 */
.L_x_3740:
[----:B------:R-:W-:Y:S05]  /*1230*/  BSYNC.RECONVERGENT B0 ;  /* 0x0000000000007941 */ /* 0x000fea0003800200 */
.L_x_3739:
[----:B------:R-:W-:Y:S04]  /*1240*/  BSSY.RECONVERGENT B0, `(.L_x_3741) ;  /* 0x000001c000007945 */ /* 0x000fe80003800200 */
[----:B------:R-:W-:Y:S05]  /*1250*/  @P0 BRA `(.L_x_3742) ;  /* 0x0000000000680947 */ /* 0x000fea0003800000 */
[-C--:B-----5:R-:W-:Y:S02]  /*1260*/  IABS R18, R0.reuse ;  /* 0x0000000000127213 */ /* 0x0a0fe40000000000 */
[----:B------:R-:W-:Y:S02]  /*1270*/  IABS R24, R23 ;  /* 0x0000001700187213 */ /* 0x000fe40000000000 */
[----:B------:R-:W3:Y:S01]  /*1280*/  I2F.RP R20, R18 ;  /* 0x0000001200147306 */ /* 0x000ee20000209400 */
[-C--:B------:R-:W-:Y:S02]  /*1290*/  IABS R26, R0.reuse ;  /* 0x00000000001a7213 */ /* 0x080fe40000000000 */
[----:B------:R-:W-:-:S04]  /*12a0*/  LOP3.LUT R23, R23, R0, RZ, 0x3c, !PT ;  /* 0x0000000017177212 */ /* 0x000fc800078e3cff */
[----:B------:R-:W-:Y:S01]  /*12b0*/  ISETP.GE.AND P2, PT, R23, RZ, PT ;  /* 0x000000ff1700720c */ /* 0x000fe20003f46270 */
[----:B---3--:R-:W0:Y:S02]  /*12c0*/  MUFU.RCP R20, R20 ;  /* 0x0000001400147308 */ /* 0x008e240000001000 */
[----:B012---:R-:W-:Y:S02]  /*12d0*/  VIADD R14, R20, 0xffffffe ;  /* 0x0ffffffe140e7836 */ /* 0x007fe40000000000 */
[----:B------:R-:W-:-:S04]  /*12e0*/  IMAD.MOV R20, RZ, RZ, -R26 ;  /* 0x000000ffff147224 */ /* 0x000fc800078e0a1a */
[----:B------:R0:W1:Y:S02]  /*12f0*/  F2I.FTZ.U32.TRUNC.NTZ R15, R14 ;  /* 0x0000000e000f7305 */ /* 0x000064000021f000 */
[----:B0-----:R-:W-:Y:S02]  /*1300*/  IMAD.MOV.U32 R14, RZ, RZ, RZ ;  /* 0x000000ffff0e7224 */ /* 0x001fe400078e00ff */
[----:B-1----:R-:W-:-:S04]  /*1310*/  IMAD.MOV R21, RZ, RZ, -R15 ;  /* 0x000000ffff157224 */ /* 0x002fc800078e0a0f */
[----:B------:R-:W-:-:S04]  /*1320*/  IMAD R21, R21, R18, RZ ;  /* 0x0000001215157224 */ /* 0x000fc800078e02ff */
[----:B------:R-:W-:-:S04]  /*1330*/  IMAD.HI.U32 R22, R15, R21, R14 ;  /* 0x000000150f167227 */ /* 0x000fc800078e000e */
[----:B------:R-:W-:-:S04]  /*1340*/  IMAD.MOV.U32 R15, RZ, RZ, R24 ;  /* 0x000000ffff0f7224 */ /* 0x000fc800078e0018 */
        /* <DEDUP_REMOVED lines=11> */
.L_x_3742:
[----:B------:R-:W-:Y:S05]  /*1400*/  BSYNC.RECONVERGENT B0 ;  /* 0x0000000000007941 */ /* 0x000fea0003800200 */
.L_x_3741:
[----:B------:R-:W-:Y:S04]  /*1410*/  BSSY.RECONVERGENT B0, `(.L_x_3743) ;  /* 0x000001b000007945 */ /* 0x000fe80003800200 */
[----:B------:R-:W-:Y:S05]  /*1420*/  @P3 BRA `(.L_x_3744) ;  /* 0x0000000000643947 */ /* 0x000fea0003800000 */
[-C--:B0--3--:R-:W-:Y:S02]  /*1430*/  IABS R16, R0.reuse ;  /* 0x0000000000107213 */ /* 0x089fe40000000000 */
[----:B-----5:R-:W-:Y:S02]  /*1440*/  IABS R17, R25 ;  /* 0x0000001900117213 */ /* 0x020fe40000000000 */
[----:B------:R-:W0:Y:S01]  /*1450*/  I2F.RP R18, R16 ;  /* 0x0000001000127306 */ /* 0x000e220000209400 */
[-C--:B------:R-:W-:Y:S02]  /*1460*/  IABS R22, R0.reuse ;  /* 0x0000000000167213 */ /* 0x080fe40000000000 */
[----:B------:R-:W-:-:S04]  /*1470*/  LOP3.LUT R25, R25, R0, RZ, 0x3c, !PT ;  /* 0x0000000019197212 */ /* 0x000fc800078e3cff */
[----:B------:R-:W-:Y:S01]  /*1480*/  ISETP.GE.AND P2, PT, R25, RZ, PT ;  /* 0x000000ff1900720c */ /* 0x000fe20003f46270 */
[----:B0-----:R-:W1:Y:S02]  /*1490*/  MUFU.RCP R18, R18 ;  /* 0x0000001200127308 */ /* 0x001e640000001000 */
[----:B-12---:R-:W-:-:S06]  /*14a0*/  VIADD R14, R18, 0xffffffe ;  /* 0x0ffffffe120e7836 */ /* 0x006fcc0000000000 */
        /* <DEDUP_REMOVED lines=17> */
.L_x_3744:
[----:B------:R-:W-:Y:S05]  /*15c0*/  BSYNC.RECONVERGENT B0 ;  /* 0x0000000000007941 */ /* 0x000fea0003800200 */
.L_x_3743:
[----:B------:R-:W-:Y:S01]  /*15d0*/  UIADD3 UR4, UP0, UPT, UR4, 0x2, URZ ;  /* 0x0000000204047890 */ /* 0x000fe2000ff1e0ff */
[----:B------:R-:W-:-:S03]  /*15e0*/  LEA R6, P1, R19, R6, 0x1 ;  /* 0x0000000613067211 */ /* 0x000fc600078208ff */
[----:B------:R-:W-:Y:S01]  /*15f0*/  UIADD3.X UR5, UPT, UPT, URZ, UR5, URZ, UP0, !UPT ;  /* 0x00000005ff057290 */ /* 0x000fe200087fe4ff */
[----:B------:R-:W-:Y:S02]  /*1600*/  LEA.HI.X R7, R19, R7, RZ, 0x1, P1 ;  /* 0x0000000713077211 */ /* 0x000fe400008f0cff */
[----:B------:R-:W-:-:S04]  /*1610*/  ISETP.NE.U32.AND P0, PT, R9, UR4, PT ;  /* 0x0000000409007c0c */ /* 0x000fc8000bf05070 */
[----:B------:R-:W-:-:S13]  /*1620*/  ISETP.NE.AND.EX P0, PT, RZ, UR5, PT, P0 ;  /* 0x00000005ff007c0c */ /* 0x000fda000bf05300 */
[----:B------:R-:W-:Y:S05]  /*1630*/  @P0 BRA `(.L_x_3745) ;  /* 0xffffffec00340947 */ /* 0x000fea000383ffff */
.L_x_3728:
[----:B------:R-:W-:-:S04]  /*1640*/  LOP3.LUT R8, R8, 0x1, RZ, 0xc0, !PT ;  /* 0x0000000108087812 */ /* 0x000fc800078ec0ff */
[----:B------:R-:W-:-:S13]  /*1650*/  ISETP.NE.U32.AND P0, PT, R8, 0x1, PT ;  /* 0x000000010800780c */ /* 0x000fda0003f05070 */
[----:B------:R-:W-:Y:S05]  /*1660*/  @!P0 EXIT ;  /* 0x000000000000894d */ /* 0x000fea0003800000 */
[----:B0-----:R-:W-:Y:S01]  /*1670*/  IADD3 R5, P0, PT, R5, R6, RZ ;  /* 0x0000000605057210 */ /* 0x001fe20007f1e0ff */
[----:B---3--:R-:W-:-:S03]  /*1680*/  IMAD.MOV.U32 R17, RZ, RZ, RZ ;  /* 0x000000ffff117224 */ /* 0x008fc600078e00ff */
[C---:B------:R-:W-:Y:S01]  /*1690*/  LEA R6, P1, R5.reuse, R10, 0x2 ;  /* 0x0000000a05067211 */ /* 0x040fe200078210ff */
[----:B------:R-:W-:Y:S01]  /*16a0*/  IMAD.X R9, RZ, RZ, R7, P0 ;  /* 0x000000ffff097224 */ /* 0x000fe200000e0607 */
[----:B------:R-:W-:Y:S02]  /*16b0*/  ISETP.GE.U32.AND P0, PT, R5, R3, PT ;  /* 0x000000030500720c */ /* 0x000fe40003f06070 */
[----:B------:R-:W-:Y:S02]  /*16c0*/  IADD3 R10, P2, PT, R2, R5, RZ ;  /* 0x00000005020a7210 */ /* 0x000fe40007f5e0ff */
[----:B------:R-:W-:Y:S02]  /*16d0*/  ISETP.GE.AND.EX P0, PT, R9, R4, PT, P0 ;  /* 0x000000040900720c */ /* 0x000fe40003f06300 */
[--C-:B------:R-:W-:Y:S01]  /*16e0*/  LEA.HI.X R7, R5, R11, R9.reuse, 0x2, P1 ;  /* 0x0000000b05077211 */ /* 0x100fe200008f1409 */
[----:B------:R-:W-:Y:S01]  /*16f0*/  IMAD.X R11, RZ, RZ, R9, P2 ;  /* 0x000000ffff0b7224 */ /* 0x000fe200010e0609 */
[----:B------:R-:W-:-:S04]  /*1700*/  ISETP.GE.U32.AND P1, PT, R10, R3, PT ;  /* 0x000000030a00720c */ /* 0x000fc80003f26070 */
[----:B------:R-:W-:-:S05]  /*1710*/  ISETP.GE.AND.EX P1, PT, R11, R4, PT, P1 ;  /* 0x000000040b00720c */ /* 0x000fca0003f26310 */
[----:B------:R-:W3:Y:S01]  /*1720*/  @!P0 LDG.E R17, desc[UR6][R6.64] ;  /* 0x0000000606118981 */ /* 0x000ee2000c1e1900 */
[----:B------:R-:W-:Y:S01]  /*1730*/  IMAD.MOV.U32 R5, RZ, RZ, RZ ;  /* 0x000000ffff057224 */ /* 0x000fe200078e00ff */
[C---:B------:R-:W-:Y:S01]  /*1740*/  IADD3 R10, P3, PT, R2.reuse, R10, RZ ;  /* 0x0000000a020a7210 */ /* 0x040fe20007f7e0ff */
[----:B------:R-:W-:-:S03]  /*1750*/  IMAD.WIDE.U32 R8, R2, 0x4, R6 ;  /* 0x0000000402087825 */ /* 0x000fc600078e0006 */
[----:B----4-:R-:W-:Y:S02]  /*1760*/  IADD3 R12, P4, PT, R2, R10, RZ ;  /* 0x0000000a020c7210 */ /* 0x010fe40007f9e0ff */
[----:B------:R-:W4:Y:S01]  /*1770*/  @!P1 LDG.E R5, desc[UR6][R8.64] ;  /* 0x0000000608059981 */ /* 0x000f22000c1e1900 */
[----:B------:R-:W-:Y:S01]  /*1780*/  IMAD.X R11, RZ, RZ, R11, P3 ;  /* 0x000000ffff0b7224 */ /* 0x000fe200018e060b */
[-C--:B------:R-:W-:Y:S01]  /*1790*/  ISETP.GE.U32.AND P2, PT, R10, R3.reuse, PT ;  /* 0x000000030a00720c */ /* 0x080fe20003f46070 */
[----:B-12---:R-:W-:Y:S01]  /*17a0*/  IMAD.MOV.U32 R15, RZ, RZ, RZ ;  /* 0x000000ffff0f7224 */ /* 0x006fe200078e00ff */
[----:B------:R-:W-:Y:S01]  /*17b0*/  ISETP.GE.U32.AND P3, PT, R12, R3, PT ;  /* 0x000000030c00720c */ /* 0x000fe20003f66070 */
[----:B------:R-:W-:Y:S01]  /*17c0*/  IMAD.SHL.U32 R3, R2, 0x4, RZ ;  /* 0x0000000402037824 */ /* 0x000fe200078e00ff */
[----:B------:R-:W-:Y:S01]  /*17d0*/  ISETP.GE.AND.EX P2, PT, R11, R4, PT, P2 ;  /* 0x000000040b00720c */ /* 0x000fe20003f46320 */
[----:B------:R-:W-:Y:S01]  /*17e0*/  IMAD.X R11, RZ, RZ, R11, P4 ;  /* 0x000000ffff0b7224 */ /* 0x000fe200020e060b */
[----:B------:R-:W-:-:S02]  /*17f0*/  SHF.R.U32.HI R13, RZ, 0x1e, R2 ;  /* 0x0000001eff0d7819 */ /* 0x000fc40000011602 */
[----:B------:R-:W-:Y:S02]  /*1800*/  IADD3 R10, P4, PT, R8, R3, RZ ;  /* 0x00000003080a7210 */ /* 0x000fe40007f9e0ff */
[----:B------:R-:W-:Y:S02]  /*1810*/  ISETP.GE.AND.EX P3, PT, R11, R4, PT, P3 ;  /* 0x000000040b00720c */ /* 0x000fe40003f66330 */
[----:B------:R-:W-:Y:S01]  /*1820*/  IADD3 R2, P5, PT, R3, R10, RZ ;  /* 0x0000000a03027210 */ /* 0x000fe20007fbe0ff */
[----:B------:R-:W-:-:S04]  /*1830*/  IMAD.X R11, R9, 0x1, R13, P4 ;  /* 0x00000001090b7824 */ /* 0x000fc800020e060d */
[----:B------:R-:W-:Y:S01]  /*1840*/  IMAD.X R3, R13, 0x1, R11, P5 ;  /* 0x000000010d037824 */ /* 0x000fe200028e060b */
[----:B------:R-:W2:Y:S01]  /*1850*/  @!P2 LDG.E R15, desc[UR6][R10.64] ;  /* 0x000000060a0fa981 */ /* 0x000ea2000c1e1900 */
[----:B------:R-:W-:-:S06]  /*1860*/  IMAD.MOV.U32 R13, RZ, RZ, RZ ;  /* 0x000000ffff0d7224 */ /* 0x000fcc00078e00ff */
[----:B------:R-:W2:Y:S01]  /*1870*/  @!P3 LDG.E R13, desc[UR6][R2.64] ;  /* 0x00000006020db981 */ /* 0x000ea2000c1e1900 */
[----:B------:R-:W-:-:S04]  /*1880*/  IABS R4, R0 ;  /* 0x0000000000047213 */ /* 0x000fc80000000000 */
[----:B------:R-:W0:Y:S08]  /*1890*/  I2F.RP R12, R4 ;  /* 0x00000004000c7306 */ /* 0x000e300000209400 */
[----:B0-----:R-:W0:Y:S02]  /*18a0*/  MUFU.RCP R12, R12 ;  /* 0x0000000c000c7308 */ /* 0x001e240000001000 */
[----:B0----5:R-:W-:-:S06]  /*18b0*/  VIADD R18, R12, 0xffffffe ;  /* 0x0ffffffe0c127836 */ /* 0x021fcc0000000000 */
[----:B------:R0:W1:Y:S01]  /*18c0*/  F2I.FTZ.U32.TRUNC.NTZ R19, R18 ;  /* 0x0000001200137305 */ /* 0x000062000021f000 */
[----:B------:R-:W-:Y:S01]  /*18d0*/  IABS R20, R0 ;  /* 0x0000000000147213 */ /* 0x000fe20000000000 */
[----:B0-----:R-:W-:Y:S02]  /*18e0*/  IMAD.MOV.U32 R18, RZ, RZ, RZ ;  /* 0x000000ffff127224 */ /* 0x001fe400078e00ff */
[----:B-1----:R-:W-:-:S04]  /*18f0*/  IMAD.MOV R21, RZ, RZ, -R19 ;  /* 0x000000ffff157224 */ /* 0x002fc800078e0a13 */
[----:B------:R-:W-:-:S04]  /*1900*/  IMAD R21, R21, R4, RZ ;  /* 0x0000000415157224 */ /* 0x000fc800078e02ff */
[----:B------:R-:W-:-:S04]  /*1910*/  IMAD.HI.U32 R14, R19, R21, R18 ;  /* 0x00000015130e7227 */ /* 0x000fc800078e0012 */
[----:B------:R-:W-:Y:S01]  /*1920*/  IMAD.MOV R19, RZ, RZ, -R20 ;  /* 0x000000ffff137224 */ /* 0x000fe200078e0a14 */
[----:B---3--:R-:W-:-:S05]  /*1930*/  IABS R16, R17 ;  /* 0x0000001100107213 */ /* 0x008fca0000000000 */
[----:B------:R-:W-:-:S04]  /*1940*/  IMAD.MOV.U32 R21, RZ, RZ, R16 ;  /* 0x000000ffff157224 */ /* 0x000fc800078e0010 */
[----:B------:R-:W-:-:S04]  /*1950*/  IMAD.HI.U32 R18, R14, R21, RZ ;  /* 0x000000150e127227 */ /* 0x000fc800078e00ff */
[----:B------:R-:W-:Y:S01]  /*1960*/  IMAD R21, R18, R19, R21 ;  /* 0x0000001312157224 */ /* 0x000fe200078e0215 */
[----:B----4-:R-:W-:-:S04]  /*1970*/  IABS R23, R5 ;  /* 0x0000000500177213 */ /* 0x010fc80000000000 */
        /* <DEDUP_REMOVED lines=8> */
[----:B--2---:R-:W-:Y:S02]  /*1a00*/  IABS R21, R15 ;  /* 0x0000000f00157213 */ /* 0x004fe40000000000 */
[----:B------:R-:W-:Y:S01]  /*1a10*/  ISETP.GE.AND P4, PT, R17, RZ, PT ;  /* 0x000000ff1100720c */ /* 0x000fe20003f86270 */
[----:B------:R-:W-:Y:S02]  /*1a20*/  @!P5 IMAD.IADD R23, R23, 0x1, -R4 ;  /* 0x000000011717d824 */ /* 0x000fe400078e0a04 */
[----:B------:R-:W-:Y:S01]  /*1a30*/  IMAD.HI.U32 R16, R14, R21, RZ ;  /* 0x000000150e107227 */ /* 0x000fe200078e00ff */
[----:B------:R-:W-:-:S03]  /*1a40*/  IABS R25, R13 ;  /* 0x0000000d00197213 */ /* 0x000fc60000000000 */
        /* <DEDUP_REMOVED lines=32> */
[----:B------:R0:W-:Y:S04]  /*1c50*/  @!P0 STG.E desc[UR6][R6.64], R5 ;  /* 0x0000000506008986 */ /* 0x0001e8000c101906 */
[----:B------:R0:W-:Y:S01]  /*1c60*/  @!P1 STG.E desc[UR6][R8.64], R13 ;  /* 0x0000000d08009986 */ /* 0x0001e2000c101906 */
[----:B------:R-:W-:-:S03]  /*1c70*/  SEL R17, R17, R14, !P4 ;  /* 0x0000000e11117207 */ /* 0x000fc60006000000 */
[----:B------:R0:W-:Y:S01]  /*1c80*/  @!P2 STG.E desc[UR6][R10.64], R15 ;  /* 0x0000000f0a00a986 */ /* 0x0001e2000c101906 */
[----:B------:R-:W-:Y:S05]  /*1c90*/  @P3 EXIT ;  /* 0x000000000000394d */ /* 0x000fea0003800000 */
[----:B------:R-:W-:Y:S01]  /*1ca0*/  STG.E desc[UR6][R2.64], R17 ;  /* 0x0000001102007986 */ /* 0x000fe2000c101906 */
[----:B------:R-:W-:Y:S05]  /*1cb0*/  EXIT ;  /* 0x000000000000794d */ /* 0x000fea0003800000 */
.L_x_3727:
[----:B------:R-:W0:Y:S02]  /*1cc0*/  S2R R15, SR_TID.X ;  /* 0x00000000000f7919 */ /* 0x000e240000002100 */
[----:B0-----:R-:W-:-:S03]  /*1cd0*/  IMAD.WIDE.U32 R2, R15, 0x4, RZ ;  /* 0x000000040f027825 */ /* 0x001fc600078e00ff */
[----:B------:R-:W-:-:S04]  /*1ce0*/  ISETP.GE.U32.AND P0, PT, R2, R13, PT ;  /* 0x0000000d0200720c */ /* 0x000fc80003f06070 */
[----:B------:R-:W-:-:S13]  /*1cf0*/  ISETP.GE.AND.EX P0, PT, R3, R12, PT, P0 ;  /* 0x0000000c0300720c */ /* 0x000fda0003f06300 */
[----:B------:R-:W-:Y:S05]  /*1d00*/  @P0 EXIT ;  /* 0x000000000000094d */ /* 0x000fea0003800000 */
[----:B------:R-:W-:Y:S01]  /*1d10*/  IABS R14, R0 ;  /* 0x00000000000e7213 */ /* 0x000fe20000000000 */
[----:B------:R-:W-:Y:S01]  /*1d20*/  IMAD.MOV.U32 R8, RZ, RZ, RZ ;  /* 0x000000ffff087224 */ /* 0x000fe200078e00ff */
[----:B------:R-:W0:Y:S01]  /*1d30*/  LDCU UR4, c[0x0][0x360] ;  /* 0x00006c00ff0477ac */ /* 0x000e220008000800 */
[----:B------:R-:W-:Y:S01]  /*1d40*/  IMAD.MOV.U32 R16, RZ, RZ, RZ ;  /* 0x000000ffff107224 */ /* 0x000fe200078e00ff */
[----:B------:R-:W1:Y:S08]  /*1d50*/  I2F.RP R2, R14 ;  /* 0x0000000e00027306 */ /* 0x000e700000209400 */
[----:B-1----:R-:W1:Y:S02]  /*1d60*/  MUFU.RCP R2, R2 ;  /* 0x0000000200027308 */ /* 0x002e640000001000 */
[----:B-1----:R-:W-:-:S06]  /*1d70*/  VIADD R9, R2, 0xffffffe ;  /* 0x0ffffffe02097836 */ /* 0x002fcc0000000000 */
[----:B------:R-:W1:Y:S02]  /*1d80*/  F2I.FTZ.U32.TRUNC.NTZ R9, R9 ;  /* 0x0000000900097305 */ /* 0x000e64000021f000 */
[----:B-1----:R-:W-:-:S04]  /*1d90*/  IMAD.MOV R3, RZ, RZ, -R9 ;  /* 0x000000ffff037224 */ /* 0x002fc800078e0a09 */
[----:B------:R-:W-:-:S04]  /*1da0*/  IMAD R3, R3, R14, RZ ;  /* 0x0000000e03037224 */ /* 0x000fc800078e02ff */
[----:B0-----:R-:W-:-:S07]  /*1db0*/  IMAD.HI.U32 R8, R9, R3, R8 ;  /* 0x0000000309087227 */ /* 0x001fce00078e0008 */
.L_x_3746:
[----:B------:R-:W-:-:S04]  /*1dc0*/  LEA R2, P0, R15, R10, 0x4 ;  /* 0x0000000a0f027211 */ /* 0x000fc800078020ff */
[----:B------:R-:W-:-:S05]  /*1dd0*/  LEA.HI.X R3, R15, R11, R16, 0x4, P0 ;  /* 0x0000000b0f037211 */ /* 0x000fca00000f2410 */
[----:B------:R-:W2:Y:S01]  /*1de0*/  LDG.E.128 R4, desc[UR6][R2.64] ;  /* 0x0000000602047981 */ /* 0x000ea2000c1e1d00 */
[-C--:B------:R-:W-:Y:S02]  /*1df0*/  IABS R20, R0.reuse ;  /* 0x0000000000147213 */ /* 0x080fe40000000000 */
[----:B------:R-:W-:Y:S02]  /*1e00*/  IABS R17, R0 ;  /* 0x0000000000117213 */ /* 0x000fe40000000000 */
[----:B------:R-:W0:Y:S03]  /*1e10*/  I2F.RP R18, R20 ;  /* 0x0000001400127306 */ /* 0x000e260000209400 */
[----:B------:R-:W-:-:S05]  /*1e20*/  IMAD.MOV R22, RZ, RZ, -R17 ;  /* 0x000000ffff167224 */ /* 0x000fca00078e0a11 */
[----:B0-----:R-:W0:Y:S02]  /*1e30*/  MUFU.RCP R18, R18 ;  /* 0x0000001200127308 */ /* 0x001e240000001000 */
[----:B0-----:R-:W-:-:S06]  /*1e40*/  VIADD R9, R18, 0xffffffe ;  /* 0x0ffffffe12097836 */ /* 0x001fcc0000000000 */
[----:B------:R-:W0:Y:S02]  /*1e50*/  F2I.FTZ.U32.TRUNC.NTZ R9, R9 ;  /* 0x0000000900097305 */ /* 0x000e24000021f000 */
[----:B0-----:R-:W-:-:S04]  /*1e60*/  IMAD.MOV R19, RZ, RZ, -R9 ;  /* 0x000000ffff137224 */ /* 0x001fc800078e0a09 */
[----:B------:R-:W-:Y:S01]  /*1e70*/  IMAD R19, R19, R20, RZ ;  /* 0x0000001413137224 */ /* 0x000fe200078e02ff */
[----:B--2---:R-:W-:Y:S02]  /*1e80*/  IABS R21, R4 ;  /* 0x0000000400157213 */ /* 0x004fe40000000000 */
[----:B------:R-:W-:Y:S02]  /*1e90*/  IABS R23, R5 ;  /* 0x0000000500177213 */ /* 0x000fe40000000000 */
[----:B------:R-:W-:Y:S01]  /*1ea0*/  IABS R25, R6 ;  /* 0x0000000600197213 */ /* 0x000fe20000000000 */
[----:B------:R-:W-:Y:S01]  /*1eb0*/  IMAD.HI.U32 R17, R8, R21, RZ ;  /* 0x0000001508117227 */ /* 0x000fe200078e00ff */
[----:B------:R-:W-:Y:S02]  /*1ec0*/  IABS R27, R7 ;  /* 0x00000007001b7213 */ /* 0x000fe40000000000 */
[----:B------:R-:W-:Y:S01]  /*1ed0*/  LOP3.LUT R4, R4, R0, RZ, 0x3c, !PT ;  /* 0x0000000004047212 */ /* 0x000fe200078e3cff */
[----:B------:R-:W-:Y:S01]  /*1ee0*/  IMAD R21, R17, R22, R21 ;  /* 0x0000001611157224 */ /* 0x000fe200078e0215 */
[-C--:B------:R-:W-:Y:S01]  /*1ef0*/  LOP3.LUT R5, R5, R0.reuse, RZ, 0x3c, !PT ;  /* 0x0000000005057212 */ /* 0x080fe200078e3cff */
[----:B------:R-:W-:Y:S01]  /*1f00*/  IMAD.MOV.U32 R8, RZ, RZ, RZ ;  /* 0x000000ffff087224 */ /* 0x000fe200078e00ff */
[----:B------:R-:W-:-:S02]  /*1f10*/  LOP3.LUT R6, R6, R0, RZ, 0x3c, !PT ;  /* 0x0000000006067212 */ /* 0x000fc400078e3cff */
[----:B------:R-:W-:Y:S01]  /*1f20*/  ISETP.GT.U32.AND P4, PT, R14, R21, PT ;  /* 0x000000150e00720c */ /* 0x000fe20003f84070 */
[----:B------:R-:W-:Y:S01]  /*1f30*/  IMAD.HI.U32 R8, R9, R19, R8 ;  /* 0x0000001309087227 */ /* 0x000fe200078e0008 */
[----:B------:R-:W-:-:S05]  /*1f40*/  LOP3.LUT R7, R7, R0, RZ, 0x3c, !PT ;  /* 0x0000000007077212 */ /* 0x000fca00078e3cff */
[----:B------:R-:W-:-:S04]  /*1f50*/  IMAD.HI.U32 R19, R8, R23, RZ ;  /* 0x0000001708137227 */ /* 0x000fc800078e00ff */
[----:B------:R-:W-:-:S04]  /*1f60*/  IMAD.HI.U32 R9, R8, R25, RZ ;  /* 0x0000001908097227 */ /* 0x000fc800078e00ff */
[----:B------:R-:W-:Y:S02]  /*1f70*/  @!P4 IMAD.IADD R21, R21, 0x1, -R20 ;  /* 0x000000011515c824 */ /* 0x000fe400078e0a14 */
[----:B------:R-:W-:-:S03]  /*1f80*/  IMAD.HI.U32 R18, R8, R27, RZ ;  /* 0x0000001b08127227 */ /* 0x000fc600078e00ff */
[----:B------:R-:W-:Y:S01]  /*1f90*/  ISETP.GE.U32.AND P5, PT, R21, R14, PT ;  /* 0x0000000e1500720c */ /* 0x000fe20003fa6070 */
[-C--:B------:R-:W-:Y:S02]  /*1fa0*/  IMAD R21, R19, R22.reuse, R23 ;  /* 0x0000001613157224 */ /* 0x080fe400078e0217 */
[----:B------:R-:W-:Y:S02]  /*1fb0*/  IMAD.MOV.U32 R14, RZ, RZ, R20 ;  /* 0x000000ffff0e7224 */ /* 0x000fe400078e0014 */
[-C--:B------:R-:W-:Y:S02]  /*1fc0*/  IMAD R23, R9, R22.reuse, R25 ;  /* 0x0000001609177224 */ /* 0x080fe400078e0219 */
[----:B------:R-:W-:Y:S01]  /*1fd0*/  IMAD R25, R18, R22, R27 ;  /* 0x0000001612197224 */ /* 0x000fe200078e021b */
[C---:B------:R-:W-:Y:S01]  /*1fe0*/  ISETP.GT.U32.AND P6, PT, R14.reuse, R21, PT ;  /* 0x000000150e00720c */ /* 0x040fe20003fc4070 */
[----:B------:R-:W-:Y:S01]  /*1ff0*/  @!P4 VIADD R17, R17, 0x1 ;  /* 0x000000011111c836 */ /* 0x000fe20000000000 */
[----:B------:R-:W-:-:S02]  /*2000*/  ISETP.GT.U32.AND P0, PT, R14, R23, PT ;  /* 0x000000170e00720c */ /* 0x000fc40003f04070 */
[----:B------:R-:W-:Y:S01]  /*2010*/  ISETP.GT.U32.AND P1, PT, R14, R25, PT ;  /* 0x000000190e00720c */ /* 0x000fe20003f24070 */
[----:B------:R-:W-:Y:S01]  /*2020*/  @P5 VIADD R17, R17, 0x1 ;  /* 0x0000000111115836 */ /* 0x000fe20000000000 */
[----:B------:R-:W-:-:S07]  /*2030*/  ISETP.GE.AND P5, PT, R5, RZ, PT ;  /* 0x000000ff0500720c */ /* 0x000fce0003fa6270 */
[--C-:B------:R-:W-:Y:S02]  /*2040*/  @!P6 IMAD.IADD R21, R21, 0x1, -R20.reuse ;  /* 0x000000011515e824 */ /* 0x100fe400078e0a14 */
[--C-:B------:R-:W-:Y:S02]  /*2050*/  @!P0 IMAD.IADD R23, R23, 0x1, -R20.reuse ;  /* 0x0000000117178824 */ /* 0x100fe400078e0a14 */
[----:B------:R-:W-:Y:S01]  /*2060*/  @!P1 IMAD.IADD R25, R25, 0x1, -R20 ;  /* 0x0000000119199824 */ /* 0x000fe200078e0a14 */
[-C--:B------:R-:W-:Y:S01]  /*2070*/  ISETP.GE.U32.AND P2, PT, R21, R14.reuse, PT ;  /* 0x0000000e1500720c */ /* 0x080fe20003f46070 */
[----:B------:R-:W-:Y:S01]  /*2080*/  @!P6 VIADD R19, R19, 0x1 ;  /* 0x000000011313e836 */ /* 0x000fe20000000000 */
[-C--:B------:R-:W-:Y:S01]  /*2090*/  ISETP.GE.U32.AND P3, PT, R23, R14.reuse, PT ;  /* 0x0000000e1700720c */ /* 0x080fe20003f66070 */
[----:B------:R-:W-:Y:S01]  /*20a0*/  @!P0 VIADD R9, R9, 0x1 ;  /* 0x0000000109098836 */ /* 0x000fe20000000000 */
[----:B------:R-:W-:Y:S01]  /*20b0*/  ISETP.GE.U32.AND P4, PT, R25, R14, PT ;  /* 0x0000000e1900720c */ /* 0x000fe20003f86070 */
[----:B------:R-:W-:Y:S01]  /*20c0*/  @!P1 VIADD R18, R18, 0x1 ;  /* 0x0000000112129836 */ /* 0x000fe20000000000 */
[----:B------:R-:W-:-:S02]  /*20d0*/  ISETP.GE.AND P6, PT, R4, RZ, PT ;  /* 0x000000ff0400720c */ /* 0x000fc40003fc6270 */
[----:B------:R-:W-:Y:S02]  /*20e0*/  ISETP.GE.AND P0, PT, R7, RZ, PT ;  /* 0x000000ff0700720c */ /* 0x000fe40003f06270 */
[----:B------:R-:W-:Y:S02]  /*20f0*/  ISETP.NE.AND P1, PT, R0, RZ, PT ;  /* 0x000000ff0000720c */ /* 0x000fe40003f25270 */
[----:B------:R-:W-:Y:S01]  /*2100*/  LOP3.LUT R20, RZ, R0, RZ, 0x33, !PT ;  /* 0x00000000ff147212 */ /* 0x000fe200078e33ff */
[----:B------:R-:W-:Y:S01]  /*2110*/  @P2 VIADD R19, R19, 0x1 ;  /* 0x0000000113132836 */ /* 0x000fe20000000000 */
[----:B------:R-:W-:Y:S01]  /*2120*/  ISETP.GE.AND P2, PT, R6, RZ, PT ;  /* 0x000000ff0600720c */ /* 0x000fe20003f46270 */
[----:B------:R-:W-:Y:S02]  /*2130*/  @P3 VIADD R9, R9, 0x1 ;  /* 0x0000000109093836 */ /* 0x000fe40000000000 */
[----:B------:R-:W-:Y:S02]  /*2140*/  @P4 VIADD R18, R18, 0x1 ;  /* 0x0000000112124836 */ /* 0x000fe40000000000 */
[----:B------:R-:W-:-:S02]  /*2150*/  @!P6 IMAD.MOV R17, RZ, RZ, -R17 ;  /* 0x000000ffff11e224 */ /* 0x000fc400078e0a11 */
[----:B------:R-:W-:Y:S02]  /*2160*/  @!P5 IMAD.MOV R19, RZ, RZ, -R19 ;  /* 0x000000ffff13d224 */ /* 0x000fe400078e0a13 */
[----:B------:R-:W-:Y:S01]  /*2170*/  @!P0 IMAD.MOV R18, RZ, RZ, -R18 ;  /* 0x000000ffff128224 */ /* 0x000fe200078e0a12 */
[----:B------:R-:W-:Y:S02]  /*2180*/  IADD3 R15, P0, PT, R15, UR4, RZ ;  /* 0x000000040f0f7c10 */ /* 0x000fe4000ff1e0ff */
[C---:B------:R-:W-:Y:S01]  /*2190*/  SEL R4, R20.reuse, R17, !P1 ;  /* 0x0000001114047207 */ /* 0x040fe20004800000 */
[----:B------:R-:W-:Y:S01]  /*21a0*/  @!P2 IMAD.MOV R9, RZ, RZ, -R9 ;  /* 0x000000ffff09a224 */ /* 0x000fe200078e0a09 */
[C---:B------:R-:W-:Y:S01]  /*21b0*/  SEL R5, R20.reuse, R19, !P1 ;  /* 0x0000001314057207 */ /* 0x040fe20004800000 */
[----:B------:R-:W-:Y:S01]  /*21c0*/  IMAD.X R16, RZ, RZ, R16, P0 ;  /* 0x000000ffff107224 */ /* 0x000fe200000e0610 */
[C---:B------:R-:W-:Y:S01]  /*21d0*/  SEL R7, R20.reuse, R18, !P1 ;  /* 0x0000001214077207 */ /* 0x040fe20004800000 */
[----:B------:R-:W-:Y:S01]  /*21e0*/  IMAD.SHL.U32 R18, R15, 0x4, RZ ;  /* 0x000000040f127824 */ /* 0x000fe200078e00ff */
[----:B------:R-:W-:-:S02]  /*21f0*/  SEL R6, R20, R9, !P1 ;  /* 0x0000000914067207 */ /* 0x000fc40004800000 */
[C---:B------:R-:W-:Y:S02]  /*2200*/  LOP3.LUT P0, RZ, R15.reuse, 0xffffc000, RZ, 0xc0, !PT ;  /* 0xffffc0000fff7812 */ /* 0x040fe4000780c0ff */
[----:B------:R-:W-:Y:S01]  /*2210*/  ISETP.LT.U32.AND P1, PT, R18, R13, PT ;  /* 0x0000000d1200720c */ /* 0x000fe20003f21070 */
[----:B------:R0:W-:Y:S01]  /*2220*/  STG.E.128 desc[UR6][R2.64], R4 ;  /* 0x0000000402007986 */ /* 0x0001e2000c101d06 */
[----:B------:R-:W-:Y:S02]  /*2230*/  SHF.L.U64.HI R9, R15, 0x2, R16 ;  /* 0x000000020f097819 */ /* 0x000fe40000010210 */
[----:B------:R-:W-:Y:S02]  /*2240*/  LOP3.LUT P0, RZ, R16, 0x3fffffff, RZ, 0xc0, P0 ;  /* 0x3fffffff10ff7812 */ /* 0x000fe4000000c0ff */
[----:B------:R-:W-:-:S13]  /*2250*/  ISETP.LT.AND.EX P1, PT, R9, R12, PT, P1 ;  /* 0x0000000c0900720c */ /* 0x000fda0003f21310 */
[----:B0-----:R-:W-:Y:S05]  /*2260*/  @!P0 BRA P1, `(.L_x_3746) ;  /* 0xfffffff800d48947 */ /* 0x001fea000083ffff */
[----:B------:R-:W-:Y:S05]  /*2270*/  EXIT ;  /* 0x000000000000794d */ /* 0x000fea0003800000 */
        .weak           $__internal_96_$__cuda_sm20_div_u16
        .type           $__internal_96_$__cuda_sm20_div_u16,@function
        .size           $__internal_96_$__cuda_sm20_div_u16,(.L_x_4339 - $__internal_96_$__cuda_sm20_div_u16)
$__internal_96_$__cuda_sm20_div_u16:
        /* <DEDUP_REMOVED lines=17> */
[----:B------:R-:W-:Y:S06]  /*2390*/  RET.REL.NODEC R12 `(_ZN2at6native61_GLOBAL__N__44eb8e94_28_ForeachBinaryOpScalarList_cu_dda10a6925multi_tensor_apply_kernelINS1_28TensorListScalarListMetadataIiLi1EEENS1_25BinaryOpScalarListFunctorIiLi1ELi1ELi0EEEJSt7dividesIiEEEEvT_T0_DpT1_) ;  /* 0xffffffdc0c187950 */ /* 0x000fec0003c3ffff */
.L_x_3747:
        /* <DEDUP_REMOVED lines=14> */
.L_x_4339:


//--------------------- .text._ZN2at6native61_GLOBAL__N__44eb8e94_28_ForeachBinaryOpScalarList_cu_dda10a6925multi_tensor_apply_kernelINS1_28TensorListScalarListMetadataIaLi1EEENS1_25BinaryOpScalarListFunctorIaLi1ELi1ELi0EEEJSt7dividesIaEEEEvT_T0_DpT1_ --------------------------
	.section	.text._ZN2at6native61_GLOBAL__N__44eb8e94_28_ForeachBinaryOpScalarList_cu_dda10a6925multi_tensor_apply_kernelINS1_28TensorListScalarListMetadataIaLi1EEENS1_25BinaryOpScalarListFunctorIaLi1ELi1ELi0EEEJSt7dividesIaEEEEvT_T0_DpT1_,"ax",@progbits
	.align	128
.text._ZN2at6native61_GLOBAL__N__44eb8e94_28_ForeachBinaryOpScalarList_cu_dda10a6925multi_tensor_apply_kernelINS1_28TensorListScalarListMetadataIaLi1EEENS1_25BinaryOpScalarListFunctorIaLi1ELi1ELi0EEEJSt7dividesIaEEEEvT_T0_DpT1_:
        .type           _ZN2at6native61_GLOBAL__N__44eb8e94_28_ForeachBinaryOpScalarList_cu_dda10a6925multi_tensor_apply_kernelINS1_28TensorListScalarListMetadataIaLi1EEENS1_25BinaryOpScalarListFunctorIaLi1ELi1ELi0EEEJSt7dividesIaEEEEvT_T0_DpT1_,@function
        .size           _ZN2at6native61_GLOBAL__N__44eb8e94_28_ForeachBinaryOpScalarList_cu_dda10a6925multi_tensor_apply_kernelINS1_28TensorListScalarListMetadataIaLi1EEENS1_25BinaryOpScalarListFunctorIaLi1ELi1ELi0EEEJSt7dividesIaEEEEvT_T0_DpT1_,(.L_x_4341 - _ZN2at6native61_GLOBAL__N__44eb8e94_28_ForeachBinaryOpScalarList_cu_dda10a6925multi_tensor_apply_kernelINS1_28TensorListScalarListMetadataIaLi1EEENS1_25BinaryOpScalarListFunctorIaLi1ELi1ELi0EEEJSt7dividesIaEEEEvT_T0_DpT1_)
        .other          _ZN2at6native61_GLOBAL__N__44eb8e94_28_ForeachBinaryOpScalarList_cu_dda10a6925multi_tensor_apply_kernelINS1_28TensorListScalarListMetadataIaLi1EEENS1_25BinaryOpScalarListFunctorIaLi1ELi1ELi0EEEJSt7dividesIaEEEEvT_T0_DpT1_,@"STO_CUDA_ENTRY STV_DEFAULT"
_ZN2at6native61_GLOBAL__N__44eb8e94_28_ForeachBinaryOpScalarList_cu_dda10a6925multi_tensor_apply_kernelINS1_28TensorListScalarListMetadataIaLi1EEENS1_25BinaryOpScalarListFunctorIaLi1ELi1ELi0EEEJSt7dividesIaEEEEvT_T0_DpT1_:
        /* <DEDUP_REMOVED lines=40> */
[----:B------:R-:W-:Y:S05]  /*0280*/  CALL.REL.NOINC `($__internal_98_$__cuda_sm20_div_u16) ;  /* 0x0000001400b07944 */ /* 0x000fea0003c00000 */
        /* <DEDUP_REMOVED lines=23> */
[----:B------:R-:W-:Y:S02]  /*0400*/  UIADD3.X UR7, UPT, UPT, UR21, UR7, URZ, UP1, !UPT ;  /* 0x0000000715077290 */ /* 0x000fe40008ffe4ff */
[----:B------:R-:W-:Y:S02]  /*0410*/  UIADD3.X UR11, UPT, UPT, UR21, UR11, URZ, UP2, !UPT ;  /* 0x0000000b150b7290 */ /* 0x000fe400097fe4ff */
[----:B------:R-:W-:Y:S02]  /*0420*/  UIADD3.X UR12, UPT, UPT, UR21, UR13, URZ, UP3, !UPT ;  /* 0x0000000d150c7290 */ /* 0x000fe40009ffe4ff */
[----:B------:R-:W-:Y:S01]  /*0430*/  UIADD3.X UR14, UPT, UPT, UR21, UR15, URZ, UP4, !UPT ;  /* 0x0000000f150e7290 */ /* 0x000fe2000a7fe4ff */
[----:B------:R-:W-:Y:S01]  /*0440*/  UMOV UR4, URZ ;  /* 0x000000ff00047c82 */ /* 0x000fe20008000000 */
[----:B------:R-:W-:Y:S01]  /*0450*/  UMOV UR5, URZ ;  /* 0x000000ff00057c82 */ /* 0x000fe20008000000 */
[----:B------:R-:W-:-:S09]  /*0460*/  UMOV UR6, URZ ;  /* 0x000000ff00067c82 */ /* 0x000fd20008000000 */
.L_x_3766:
[C---:B------:R-:W-:Y:S01]  /*0470*/  IADD3 R0, P1, PT, R10.reuse, UR24, RZ ;  /* 0x000000180a007c10 */ /* 0x040fe2000ff3e0ff */
[----:B0-----:R-:W-:Y:S01]  /*0480*/  IMAD.U32 R3, RZ, RZ, UR24 ;  /* 0x00000018ff037e24 */ /* 0x001fe2000f8e00ff */
[----:B------:R-:W-:Y:S02]  /*0490*/  ISETP.GE.U32.AND P2, PT, R10, UR34, PT ;  /* 0x000000220a007c0c */ /* 0x000fe4000bf46070 */
[----:B------:R-:W-:Y:S01]  /*04a0*/  ISETP.GE.U32.AND P0, PT, R0, UR34, PT ;  /* 0x0000002200007c0c */ /* 0x000fe2000bf06070 */
[----:B------:R-:W-:Y:S01]  /*04b0*/  IMAD.X R2, RZ, RZ, R7, P1 ;  /* 0x000000ffff027224 */ /* 0x000fe200008e0607 */
[----:B------:R-:W-:Y:S02]  /*04c0*/  IADD3 R0, P1, P3, R3, UR24, R10 ;  /* 0x0000001803007c10 */ /* 0x000fe4000fb3e00a */
[----:B------:R-:W-:Y:S02]  /*04d0*/  ISETP.GE.AND.EX P2, PT, R7, UR35, PT, P2 ;  /* 0x0000002307007c0c */ /* 0x000fe4000bf46320 */
[----:B------:R-:W-:-:S02]  /*04e0*/  ISETP.GE.AND.EX P0, PT, R2, UR35, PT, P0 ;  /* 0x0000002302007c0c */ /* 0x000fc4000bf06300 */
[C---:B------:R-:W-:Y:S02]  /*04f0*/  IADD3 R6, P4, PT, R0.reuse, UR24, RZ ;  /* 0x0000001800067c10 */ /* 0x040fe4000ff9e0ff */
[----:B------:R-:W-:Y:S02]  /*0500*/  IADD3.X R2, PT, PT, RZ, RZ, R7, P1, P3 ;  /* 0x000000ffff027210 */ /* 0x000fe40000fe6407 */
[----:B------:R-:W-:Y:S02]  /*0510*/  ISETP.GE.U32.AND P3, PT, R0, UR34, PT ;  /* 0x0000002200007c0c */ /* 0x000fe4000bf66070 */
[----:B------:R-:W-:Y:S01]  /*0520*/  ISETP.GE.U32.AND P1, PT, R6, UR34, PT ;  /* 0x0000002206007c0c */ /* 0x000fe2000bf26070 */
[----:B------:R-:W-:Y:S01]  /*0530*/  IMAD.X R5, RZ, RZ, R2, P4 ;  /* 0x000000ffff057224 */ /* 0x000fe200020e0602 */
[----:B------:R-:W-:Y:S02]  /*0540*/  ISETP.GE.AND.EX P3, PT, R2, UR35, PT, P3 ;  /* 0x0000002302007c0c */ /* 0x000fe4000bf66330 */
[----:B------:R-:W-:-:S02]  /*0550*/  IADD3 R8, P4, PT, R10, UR36, RZ ;  /* 0x000000240a087c10 */ /* 0x000fc4000ff9e0ff */
[----:B------:R-:W-:Y:S02]  /*0560*/  ISETP.GE.AND.EX P1, PT, R5, UR35, PT, P1 ;  /* 0x0000002305007c0c */ /* 0x000fe4000bf26310 */
[C---:B------:R-:W-:Y:S02]  /*0570*/  @!P0 IADD3 R12, P5, PT, R10.reuse, UR25, RZ ;  /* 0x000000190a0c8c10 */ /* 0x040fe4000ffbe0ff */
[C---:B------:R-:W-:Y:S02]  /*0580*/  IADD3.X R9, PT, PT, R7.reuse, UR37, RZ, P4, !PT ;  /* 0x0000002507097c10 */ /* 0x040fe4000a7fe4ff */
[----:B------:R-:W-:Y:S02]  /*0590*/  @!P0 IADD3.X R13, PT, PT, R7, UR26, RZ, P5, !PT ;  /* 0x0000001a070d8c10 */ /* 0x000fe4000affe4ff */
[----:B------:R-:W-:Y:S02]  /*05a0*/  PRMT R0, RZ, 0x7610, R0 ;  /* 0x00007610ff007816 */ /* 0x000fe40000000000 */
[----:B------:R-:W-:-:S03]  /*05b0*/  @!P3 IADD3 R14, P4, PT, R10, UR27, RZ ;  /* 0x0000001b0a0ebc10 */ /* 0x000fc6000ff9e0ff */
[----:B------:R-:W-:Y:S01]  /*05c0*/  @!P1 IADD3 R16, P5, PT, R10, UR28, RZ ;  /* 0x0000001c0a109c10 */ /* 0x000fe2000ffbe0ff */
[----:B------:R0:W5:Y:S01]  /*05d0*/  @!P2 LDG.E.S8 R0, desc[UR22][R8.64] ;  /* 0x000000160800a981 */ /* 0x000162000c1e1300 */
[----:B------:R-:W-:Y:S02]  /*05e0*/  PRMT R4, RZ, 0x7610, R4 ;  /* 0x00007610ff047816 */ /* 0x000fe40000000004 */
[----:B------:R-:W-:Y:S02]  /*05f0*/  PRMT R3, RZ, 0x7610, R3 ;  /* 0x00007610ff037816 */ /* 0x000fe40000000003 */
[----:B------:R-:W-:Y:S02]  /*0600*/  PRMT R2, RZ, 0x7610, R2 ;  /* 0x00007610ff027816 */ /* 0x000fe40000000002 */
[C---:B------:R-:W-:Y:S01]  /*0610*/  @!P3 IADD3.X R15, PT, PT, R7.reuse, UR14, RZ, P4, !PT ;  /* 0x0000000e070fbc10 */ /* 0x040fe2000a7fe4ff */
[----:B------:R0:W5:Y:S01]  /*0620*/  @!P0 LDG.E.S8 R4, desc[UR22][R12.64] ;  /* 0x000000160c048981 */ /* 0x000162000c1e1300 */
[----:B------:R-:W-:-:S03]  /*0630*/  @!P1 IADD3.X R17, PT, PT, R7, UR12, RZ, P5, !PT ;  /* 0x0000000c07119c10 */ /* 0x000fc6000affe4ff */
[----:B------:R0:W5:Y:S04]  /*0640*/  @!P3 LDG.E.S8 R3, desc[UR22][R14.64] ;  /* 0x000000160e03b981 */ /* 0x000168000c1e1300 */
[----:B------:R0:W5:Y:S01]  /*0650*/  @!P1 LDG.E.S8 R2, desc[UR22][R16.64] ;  /* 0x0000001610029981 */ /* 0x000162000c1e1300 */
[----:B------:R-:W-:-:S04]  /*0660*/  UIADD3 UR10, UP0, UPT, UR10, -0x2, URZ ;  /* 0xfffffffe0a0a7890 */ /* 0x000fc8000ff1e0ff */
[----:B------:R-:W-:Y:S02]  /*0670*/  UIADD3.X UR4, UPT, UPT, UR4, -0x1, URZ, UP0, !UPT ;  /* 0xffffffff04047890 */ /* 0x000fe400087fe4ff */
[----:B------:R-:W-:Y:S01]  /*0680*/  UISETP.NE.U32.AND UP0, UPT, UR10, URZ, UPT ;  /* 0x000000ff0a00728c */ /* 0x000fe2000bf05070 */
[----:B------:R-:W-:Y:S03]  /*0690*/  BSSY.RECONVERGENT B0, `(.L_x_3750) ;  /* 0x000000a000007945 */ /* 0x000fe60003800200 */
[----:B------:R-:W-:Y:S01]  /*06a0*/  UISETP.NE.AND.EX UP0, UPT, UR4, URZ, UPT, UP0 ;  /* 0x000000ff0400728c */ /* 0x000fe2000bf05300 */
[----:B0-----:R-:W-:Y:S10]  /*06b0*/  @P2 BRA `(.L_x_3751) ;  /* 0x00000000001c2947 */ /* 0x001ff40003800000 */
[----:B-----5:R-:W-:Y:S01]  /*06c0*/  PRMT R9, R0, 0x9910, RZ ;  /* 0x0000991000097816 */ /* 0x020fe200000000ff */
[----:B------:R-:W-:Y:S01]  /*06d0*/  IMAD.U32 R8, RZ, RZ, UR16 ;  /* 0x00000010ff087e24 */ /* 0x000fe2000f8e00ff */
[----:B------:R-:W-:-:S07]  /*06e0*/  MOV R0, 0x700 ;  /* 0x0000070000007802 */ /* 0x000fce0000000f00 */
[----:B------:R-:W-:Y:S05]  /*06f0*/  CALL.REL.NOINC `($__internal_97_$__cuda_sm20_div_s16) ;  /* 0x00000010002c7944 */ /* 0x000fea0003c00000 */
[----:B------:R-:W-:-:S04]  /*0700*/  IADD3 R12, P0, PT, R10, UR36, RZ ;  /* 0x000000240a0c7c10 */ /* 0x000fc8000ff1e0ff */
[----:B------:R-:W-:-:S05]  /*0710*/  IADD3.X R13, PT, PT, R7, UR37, RZ, P0, !PT ;  /* 0x00000025070d7c10 */ /* 0x000fca00087fe4ff */
[----:B------:R0:W-:Y:S04]  /*0720*/  STG.E.U8 desc[UR22][R12.64], R9 ;  /* 0x000000090c007986 */ /* 0x0001e8000c101116 */
.L_x_3751:
[----:B------:R-:W-:Y:S05]  /*0730*/  BSYNC.RECONVERGENT B0 ;  /* 0x0000000000007941 */ /* 0x000fea0003800200 */
.L_x_3750:
[----:B-----5:R-:W-:Y:S01]  /*0740*/  IADD3 R0, P2, PT, R10, UR24, RZ ;  /* 0x000000180a007c10 */ /* 0x020fe2000ff5e0ff */
[----:B------:R-:W-:Y:S03]  /*0750*/  BSSY.RECONVERGENT B0, `(.L_x_3752) ;  /* 0x000000c000007945 */ /* 0x000fe60003800200 */
[----:B------:R-:W-:Y:S01]  /*0760*/  ISETP.GE.U32.AND P0, PT, R0, UR34, PT ;  /* 0x0000002200007c0c */ /* 0x000fe2000bf06070 */
[----:B------:R-:W-:-:S05]  /*0770*/  IMAD.X R0, RZ, RZ, R7, P2 ;  /* 0x000000ffff007224 */ /* 0x000fca00010e0607 */
[----:B------:R-:W-:-:S13]  /*0780*/  ISETP.GE.AND.EX P0, PT, R0, UR35, PT, P0 ;  /* 0x0000002300007c0c */ /* 0x000fda000bf06300 */
[----:B------:R-:W-:Y:S05]  /*0790*/  @P0 BRA `(.L_x_3753) ;  /* 0x00000000001c0947 */ /* 0x000fea0003800000 */
[----:B0-----:R-:W-:Y:S01]  /*07a0*/  PRMT R9, R4, 0x9910, RZ ;  /* 0x0000991004097816 */ /* 0x001fe200000000ff */
[----:B------:R-:W-:Y:S01]  /*07b0*/  IMAD.U32 R8, RZ, RZ, UR16 ;  /* 0x00000010ff087e24 */ /* 0x000fe2000f8e00ff */
[----:B------:R-:W-:-:S07]  /*07c0*/  MOV R0, 0x7e0 ;  /* 0x000007e000007802 */ /* 0x000fce0000000f00 */
[----:B------:R-:W-:Y:S05]  /*07d0*/  CALL.REL.NOINC `($__internal_97_$__cuda_sm20_div_s16) ;  /* 0x0000000c00f47944 */ /* 0x000fea0003c00000 */
[----:B------:R-:W-:-:S04]  /*07e0*/  IADD3 R12, P0, PT, R10, UR25, RZ ;  /* 0x000000190a0c7c10 */ /* 0x000fc8000ff1e0ff */
[----:B------:R-:W-:-:S05]  /*07f0*/  IADD3.X R13, PT, PT, R7, UR26, RZ, P0, !PT ;  /* 0x0000001a070d7c10 */ /* 0x000fca00087fe4ff */
[----:B------:R1:W-:Y:S04]  /*0800*/  STG.E.U8 desc[UR22][R12.64], R9 ;  /* 0x000000090c007986 */ /* 0x0003e8000c101116 */
.L_x_3753:
[----:B------:R-:W-:Y:S05]  /*0810*/  BSYNC.RECONVERGENT B0 ;  /* 0x0000000000007941 */ /* 0x000fea0003800200 */
.L_x_3752:
[----:B01----:R-:W-:Y:S01]  /*0820*/  IMAD.U32 R9, RZ, RZ, UR24 ;  /* 0x00000018ff097e24 */ /* 0x003fe2000f8e00ff */
[----:B------:R-:W-:Y:S04]  /*0830*/  BSSY.RECONVERGENT B0, `(.L_x_3754) ;  /* 0x000000d000007945 */ /* 0x000fe80003800200 */
[----:B------:R-:W-:-:S04]  /*0840*/  IADD3 R0, P2, P3, R9, UR24, R10 ;  /* 0x0000001809007c10 */ /* 0x000fc8000fb5e00a */
[----:B------:R-:W-:Y:S02]  /*0850*/  ISETP.GE.U32.AND P0, PT, R0, UR34, PT ;  /* 0x0000002200007c0c */ /* 0x000fe4000bf06070 */
[----:B------:R-:W-:-:S04]  /*0860*/  IADD3.X R0, PT, PT, RZ, RZ, R7, P2, P3 ;  /* 0x000000ffff007210 */ /* 0x000fc800017e6407 */
[----:B------:R-:W-:-:S13]  /*0870*/  ISETP.GE.AND.EX P0, PT, R0, UR35, PT, P0 ;  /* 0x0000002300007c0c */ /* 0x000fda000bf06300 */
[----:B------:R-:W-:Y:S05]  /*0880*/  @P0 BRA `(.L_x_3755) ;  /* 0x00000000001c0947 */ /* 0x000fea0003800000 */
[----:B------:R-:W-:Y:S01]  /*0890*/  PRMT R9, R3, 0x9910, RZ ;  /* 0x0000991003097816 */ /* 0x000fe200000000ff */
[----:B------:R-:W-:Y:S01]  /*08a0*/  IMAD.U32 R8, RZ, RZ, UR16 ;  /* 0x00000010ff087e24 */ /* 0x000fe2000f8e00ff */
[----:B------:R-:W-:-:S07]  /*08b0*/  MOV R0, 0x8d0 ;  /* 0x000008d000007802 */ /* 0x000fce0000000f00 */
[----:B------:R-:W-:Y:S05]  /*08c0*/  CALL.REL.NOINC `($__internal_97_$__cuda_sm20_div_s16) ;  /* 0x0000000c00b87944 */ /* 0x000fea0003c00000 */
[----:B------:R-:W-:-:S04]  /*08d0*/  IADD3 R12, P0, PT, R10, UR27, RZ ;  /* 0x0000001b0a0c7c10 */ /* 0x000fc8000ff1e0ff */
[----:B------:R-:W-:-:S05]  /*08e0*/  IADD3.X R13, PT, PT, R7, UR14, RZ, P0, !PT ;  /* 0x0000000e070d7c10 */ /* 0x000fca00087fe4ff */
[----:B------:R0:W-:Y:S04]  /*08f0*/  STG.E.U8 desc[UR22][R12.64], R9 ;  /* 0x000000090c007986 */ /* 0x0001e8000c101116 */
.L_x_3755:
[----:B------:R-:W-:Y:S05]  /*0900*/  BSYNC.RECONVERGENT B0 ;  /* 0x0000000000007941 */ /* 0x000fea0003800200 */
.L_x_3754:
[----:B------:R-:W-:Y:S04]  /*0910*/  BSSY.RECONVERGENT B0, `(.L_x_3756) ;  /* 0x0000009000007945 */ /* 0x000fe80003800200 */
        /* <DEDUP_REMOVED lines=8> */
.L_x_3757:
[----:B------:R-:W-:Y:S05]  /*09a0*/  BSYNC.RECONVERGENT B0 ;  /* 0x0000000000007941 */ /* 0x000fea0003800200 */
.L_x_3756:
[----:B------:R-:W-:Y:S01]  /*09b0*/  IADD3 R6, P0, PT, R6, UR24, RZ ;  /* 0x0000001806067c10 */ /* 0x000fe2000ff1e0ff */
[----:B-1----:R-:W-:-:S03]  /*09c0*/  IMAD.U32 R3, RZ, RZ, UR24 ;  /* 0x00000018ff037e24 */ /* 0x002fc6000f8e00ff */
[C---:B------:R-:W-:Y:S01]  /*09d0*/  IADD3 R0, P1, PT, R6.reuse, UR24, RZ ;  /* 0x0000001806007c10 */ /* 0x040fe2000ff3e0ff */
[----:B------:R-:W-:Y:S01]  /*09e0*/  IMAD.X R5, RZ, RZ, R5, P0 ;  /* 0x000000ffff057224 */ /* 0x000fe200000e0605 */
[----:B------:R-:W-:Y:S02]  /*09f0*/  ISETP.GE.U32.AND P0, PT, R6, UR34, PT ;  /* 0x0000002206007c0c */ /* 0x000fe4000bf06070 */
[----:B------:R-:W-:Y:S01]  /*0a00*/  IADD3 R6, P3, P5, R3, UR24, R6 ;  /* 0x0000001803067c10 */ /* 0x000fe2000fd7e006 */
[----:B------:R-:W-:Y:S01]  /*0a10*/  IMAD.X R2, RZ, RZ, R5, P1 ;  /* 0x000000ffff027224 */ /* 0x000fe200008e0605 */
[----:B------:R-:W-:Y:S02]  /*0a20*/  ISETP.GE.AND.EX P0, PT, R5, UR35, PT, P0 ;  /* 0x0000002305007c0c */ /* 0x000fe4000bf06300 */
[----:B------:R-:W-:Y:S02]  /*0a30*/  ISETP.GE.U32.AND P2, PT, R0, UR34, PT ;  /* 0x0000002200007c0c */ /* 0x000fe4000bf46070 */
[----:B------:R-:W-:-:S02]  /*0a40*/  IADD3 R0, P4, PT, R6, UR24, RZ ;  /* 0x0000001806007c10 */ /* 0x000fc4000ff9e0ff */
[----:B------:R-:W-:Y:S02]  /*0a50*/  IADD3.X R5, PT, PT, RZ, RZ, R5, P3, P5 ;  /* 0x000000ffff057210 */ /* 0x000fe40001fea405 */
[----:B------:R-:W-:Y:S02]  /*0a60*/  ISETP.GE.U32.AND P3, PT, R0, UR34, PT ;  /* 0x0000002200007c0c */ /* 0x000fe4000bf66070 */
[----:B------:R-:W-:Y:S01]  /*0a70*/  ISETP.GE.AND.EX P2, PT, R2, UR35, PT, P2 ;  /* 0x0000002302007c0c */ /* 0x000fe2000bf46320 */
[----:B------:R-:W-:Y:S01]  /*0a80*/  IMAD.X R0, RZ, RZ, R5, P4 ;  /* 0x000000ffff007224 */ /* 0x000fe200020e0605 */
[----:B------:R-:W-:Y:S02]  /*0a90*/  ISETP.GE.U32.AND P1, PT, R6, UR34, PT ;  /* 0x0000002206007c0c */ /* 0x000fe4000bf26070 */
[----:B------:R-:W-:Y:S02]  /*0aa0*/  @!P0 IADD3 R8, P4, PT, R10, UR32, RZ ;  /* 0x000000200a088c10 */ /* 0x000fe4000ff9e0ff */
[----:B------:R-:W-:-:S02]  /*0ab0*/  ISETP.GE.AND.EX P1, PT, R5, UR35, PT, P1 ;  /* 0x0000002305007c0c */ /* 0x000fc4000bf26310 */
[----:B------:R-:W-:Y:S02]  /*0ac0*/  ISETP.GE.AND.EX P3, PT, R0, UR35, PT, P3 ;  /* 0x0000002300007c0c */ /* 0x000fe4000bf66330 */
[----:B0-----:R-:W-:Y:S02]  /*0ad0*/  @!P0 IADD3.X R9, PT, PT, R7, UR33, RZ, P4, !PT ;  /* 0x0000002107098c10 */ /* 0x001fe4000a7fe4ff */
[----:B------:R-:W-:Y:S02]  /*0ae0*/  PRMT R0, RZ, 0x7610, R0 ;  /* 0x00007610ff007816 */ /* 0x000fe40000000000 */
[----:B------:R-:W-:-:S04]  /*0af0*/  @!P2 IADD3 R12, P5, PT, R10, UR31, RZ ;  /* 0x0000001f0a0cac10 */ /* 0x000fc8000ffbe0ff */
[----:B------:R-:W-:Y:S01]  /*0b00*/  @!P2 IADD3.X R13, PT, PT, R7, UR18, RZ, P5, !PT ;  /* 0x00000012070dac10 */ /* 0x000fe2000affe4ff */
[----:B------:R0:W5:Y:S01]  /*0b10*/  @!P0 LDG.E.S8 R0, desc[UR22][R8.64] ;  /* 0x0000001608008981 */ /* 0x000162000c1e1300 */
[C---:B------:R-:W-:Y:S02]  /*0b20*/  @!P1 IADD3 R14, P4, PT, R10.reuse, UR29, RZ ;  /* 0x0000001d0a0e9c10 */ /* 0x040fe4000ff9e0ff */
        /* <DEDUP_REMOVED lines=14> */
[----:B------:R-:W-:Y:S05]  /*0c10*/  CALL.REL.NOINC `($__internal_97_$__cuda_sm20_div_s16) ;  /* 0x0000000800e47944 */ /* 0x000fea0003c00000 */
[----:B------:R-:W-:-:S04]  /*0c20*/  IADD3 R12, P0, PT, R10, UR32, RZ ;  /* 0x000000200a0c7c10 */ /* 0x000fc8000ff1e0ff */
[----:B------:R-:W-:-:S05]  /*0c30*/  IADD3.X R13, PT, PT, R7, UR33, RZ, P0, !PT ;  /* 0x00000021070d7c10 */ /* 0x000fca00087fe4ff */
[----:B------:R1:W-:Y:S04]  /*0c40*/  STG.E.U8 desc[UR22][R12.64], R9 ;  /* 0x000000090c007986 */ /* 0x0003e8000c101116 */
.L_x_3759:
[----:B------:R-:W-:Y:S05]  /*0c50*/  BSYNC.RECONVERGENT B0 ;  /* 0x0000000000007941 */ /* 0x000fea0003800200 */
.L_x_3758:
[----:B------:R-:W-:Y:S01]  /*0c60*/  IMAD.U32 R5, RZ, RZ, UR24 ;  /* 0x00000018ff057e24 */ /* 0x000fe2000f8e00ff */
[----:B------:R-:W-:Y:S01]  /*0c70*/  BSSY.RECONVERGENT B0, `(.L_x_3760) ;  /* 0x0000012000007945 */ /* 0x000fe20003800200 */
[----:B01----:R-:W-:-:S03]  /*0c80*/  IMAD.U32 R9, RZ, RZ, UR24 ;  /* 0x00000018ff097e24 */ /* 0x003fc6000f8e00ff */
        /* <DEDUP_REMOVED lines=16> */
.L_x_3761:
[----:B------:R-:W-:Y:S05]  /*0d90*/  BSYNC.RECONVERGENT B0 ;  /* 0x0000000000007941 */ /* 0x000fea0003800200 */
.L_x_3760:
        /* <DEDUP_REMOVED lines=9> */
.L_x_3763:
[----:B------:R-:W-:Y:S05]  /*0e30*/  BSYNC.RECONVERGENT B0 ;  /* 0x0000000000007941 */ /* 0x000fea0003800200 */
.L_x_3762:
[----:B------:R-:W-:Y:S01]  /*0e40*/  IMAD.U32 R3, RZ, RZ, UR24 ;  /* 0x00000018ff037e24 */ /* 0x000fe2000f8e00ff */
[----:B------:R-:W-:Y:S01]  /*0e50*/  BSSY.RECONVERGENT B0, `(.L_x_3764) ;  /* 0x0000015000007945 */ /* 0x000fe20003800200 */
[----:B01----:R-:W-:Y:S02]  /*0e60*/  IMAD.U32 R5, RZ, RZ, UR24 ;  /* 0x00000018ff057e24 */ /* 0x003fe4000f8e00ff */
        /* <DEDUP_REMOVED lines=19> */
.L_x_3765:
[----:B------:R-:W-:Y:S05]  /*0fa0*/  BSYNC.RECONVERGENT B0 ;  /* 0x0000000000007941 */ /* 0x000fea0003800200 */
.L_x_3764:
[----:B------:R-:W-:Y:S02]  /*0fb0*/  USHF.L.U32 UR13, UR24, 0x3, URZ ;  /* 0x00000003180d7899 */ /* 0x000fe400080006ff */
[----:B------:R-:W-:Y:S02]  /*0fc0*/  USHF.R.U32.HI UR15, URZ, 0x1d, UR24 ;  /* 0x0000001dff0f7899 */ /* 0x000fe40008011618 */
[----:B------:R-:W-:Y:S02]  /*0fd0*/  UIADD3 UR5, UP1, UPT, UR13, UR5, URZ ;  /* 0x000000050d057290 */ /* 0x000fe4000ff3e0ff */
[----:B------:R-:W-:Y:S02]  /*0fe0*/  IADD3 R10, P0, PT, R10, UR13, RZ ;  /* 0x0000000d0a0a7c10 */ /* 0x000fe4000ff1e0ff */
[----:B------:R-:W-:Y:S02]  /*0ff0*/  UIADD3.X UR6, UPT, UPT, UR15, UR6, URZ, UP1, !UPT ;  /* 0x000000060f067290 */ /* 0x000fe40008ffe4ff */
[----:B------:R-:W-:Y:S01]  /*1000*/  IADD3.X R7, PT, PT, R7, UR15, RZ, P0, !PT ;  /* 0x0000000f07077c10 */ /* 0x000fe200087fe4ff */
[----:B------:R-:W-:Y:S09]  /*1010*/  BRA.U UP0, `(.L_x_3766) ;  /* 0xfffffff500147547 */ /* 0x000ff2000b83ffff */
.L_x_3749:
[----:B------:R-:W-:-:S04]  /*1020*/  ULOP3.LUT UR13, UR17, 0x1, URZ, 0xc0, !UPT ;  /* 0x00000001110d7892 */ /* 0x000fc8000f8ec0ff */
[----:B------:R-:W-:-:S06]  /*1030*/  UISETP.NE.U32.AND UP0, UPT, UR13, 0x1, UPT ;  /* 0x000000010d00788c */ /* 0x000fcc000bf05070 */
[----:B------:R-:W-:-:S13]  /*1040*/  PLOP3.LUT P0, PT, PT, PT, UP0, 0x80, 0x8 ;  /* 0x000000000008781c */ /* 0x000fda0003f0f008 */
[----:B------:R-:W-:Y:S05]  /*1050*/  @!P0 EXIT ;  /* 0x000000000000894d */ /* 0x000fea0003800000 */
[----:B------:R-:W1:Y:S01]  /*1060*/  S2R R18, SR_TID.X ;  /* 0x0000000000127919 */ /* 0x000e620000002100 */
[----:B------:R-:W-:Y:S02]  /*1070*/  PRMT R0, RZ, 0x7610, R0 ;  /* 0x00007610ff007816 */ /* 0x000fe40000000000 */
[----:B-1----:R-:W-:-:S04]  /*1080*/  IADD3 R18, P1, PT, R18, UR5, RZ ;  /* 0x0000000512127c10 */ /* 0x002fc8000ff3e0ff */
[C---:B0-----:R-:W-:Y:S01]  /*1090*/  IADD3 R2, P3, PT, R18.reuse, UR24, RZ ;  /* 0x0000001812027c10 */ /* 0x041fe2000ff7e0ff */
[----:B------:R-:W-:Y:S01]  /*10a0*/  IMAD.X R5, RZ, RZ, UR6, P1 ;  /* 0x00000006ff057e24 */ /* 0x000fe200088e06ff */
[C---:B------:R-:W-:Y:S02]  /*10b0*/  ISETP.GE.U32.AND P0, PT, R18.reuse, UR34, PT ;  /* 0x0000002212007c0c */ /* 0x040fe4000bf06070 */
[----:B------:R-:W-:Y:S01]  /*10c0*/  IADD3 R18, P2, PT, R18, UR36, RZ ;  /* 0x0000002412127c10 */ /* 0x000fe2000ff5e0ff */
[----:B------:R-:W-:Y:S01]  /*10d0*/  IMAD.X R3, RZ, RZ, R5, P3 ;  /* 0x000000ffff037224 */ /* 0x000fe200018e0605 */
[----:B------:R-:W-:Y:S02]  /*10e0*/  IADD3 R4, P3, PT, R2, UR24, RZ ;  /* 0x0000001802047c10 */ /* 0x000fe4000ff7e0ff */
[C---:B------:R-:W-:Y:S02]  /*10f0*/  ISETP.GE.AND.EX P0, PT, R5.reuse, UR35, PT, P0 ;  /* 0x0000002305007c0c */ /* 0x040fe4000bf06300 */
[----:B------:R-:W-:Y:S01]  /*1100*/  IADD3.X R19, PT, PT, R5, UR37, RZ, P2, !PT ;  /* 0x0000002505137c10 */ /* 0x000fe200097fe4ff */
[----:B------:R-:W-:Y:S01]  /*1110*/  IMAD.X R6, RZ, RZ, R3, P3 ;  /* 0x000000ffff067224 */ /* 0x000fe200018e0603 */
[----:B------:R-:W-:-:S02]  /*1120*/  IADD3 R16, P2, PT, R18, UR24, RZ ;  /* 0x0000001812107c10 */ /* 0x000fc4000ff5e0ff */
[----:B------:R-:W-:Y:S02]  /*1130*/  IADD3 R5, P4, PT, R4, UR24, RZ ;  /* 0x0000001804057c10 */ /* 0x000fe4000ff9e0ff */
[----:B------:R-:W-:Y:S01]  /*1140*/  ISETP.GE.U32.AND P1, PT, R2, UR34, PT ;  /* 0x0000002202007c0c */ /* 0x000fe2000bf26070 */
[----:B------:R-:W-:Y:S01]  /*1150*/  IMAD.X R17, RZ, RZ, R19, P2 ;  /* 0x000000ffff117224 */ /* 0x000fe200010e0613 */
[----:B------:R-:W-:Y:S01]  /*1160*/  ISETP.GE.U32.AND P3, PT, R4, UR34, PT ;  /* 0x0000002204007c0c */ /* 0x000fe2000bf66070 */
[----:B------:R-:W-:Y:S01]  /*1170*/  IMAD.X R7, RZ, RZ, R6, P4 ;  /* 0x000000ffff077224 */ /* 0x000fe200020e0606 */
[----:B------:R-:W-:Y:S01]  /*1180*/  ISETP.GE.U32.AND P2, PT, R5, UR34, PT ;  /* 0x0000002205007c0c */ /* 0x000fe2000bf46070 */
[----:B------:R-:W2:Y:S01]  /*1190*/  @!P0 LDG.E.S8 R0, desc[UR22][R18.64] ;  /* 0x0000001612008981 */ /* 0x000ea2000c1e1300 */
[----:B------:R-:W-:Y:S02]  /*11a0*/  IADD3 R14, P4, PT, R16, UR24, RZ ;  /* 0x00000018100e7c10 */ /* 0x000fe4000ff9e0ff */
[----:B------:R-:W-:-:S02]  /*11b0*/  ISETP.GE.AND.EX P1, PT, R3, UR35, PT, P1 ;  /* 0x0000002303007c0c */ /* 0x000fc4000bf26310 */
[----:B------:R-:W-:Y:S02]  /*11c0*/  ISETP.GE.AND.EX P3, PT, R6, UR35, PT, P3 ;  /* 0x0000002306007c0c */ /* 0x000fe4000bf66330 */
[----:B------:R-:W-:Y:S01]  /*11d0*/  ISETP.GE.AND.EX P2, PT, R7, UR35, PT, P2 ;  /* 0x0000002307007c0c */ /* 0x000fe2000bf46320 */
[----:B------:R-:W-:Y:S01]  /*11e0*/  IMAD.X R15, RZ, RZ, R17, P4 ;  /* 0x000000ffff0f7224 */ /* 0x000fe200020e0611 */
[----:B------:R-:W-:Y:S02]  /*11f0*/  IADD3 R12, P4, PT, R14, UR24, RZ ;  /* 0x000000180e0c7c10 */ /* 0x000fe4000ff9e0ff */
[----:B------:R-:W-:Y:S02]  /*1200*/  PRMT R11, RZ, 0x7610, R11 ;  /* 0x00007610ff0b7816 */ /* 0x000fe4000000000b */
[----:B------:R-:W-:Y:S01]  /*1210*/  PRMT R20, RZ, 0x7610, R20 ;  /* 0x00007610ff147816 */ /* 0x000fe20000000014 */
[----:B------:R-:W-:Y:S01]  /*1220*/  IMAD.X R13, RZ, RZ, R15, P4 ;  /* 0x000000ffff0d7224 */ /* 0x000fe200020e060f */
[----:B------:R-:W-:-:S02]  /*1230*/  PRMT R10, RZ, 0x7610, R10 ;  /* 0x00007610ff0a7816 */ /* 0x000fc4000000000a */
[----:B------:R0:W5:Y:S04]  /*1240*/  @!P1 LDG.E.S8 R11, desc[UR22][R16.64] ;  /* 0x00000016100b9981 */ /* 0x000168000c1e1300 */
[----:B------:R0:W5:Y:S04]  /*1250*/  @!P3 LDG.E.S8 R20, desc[UR22][R14.64] ;  /* 0x000000160e14b981 */ /* 0x000168000c1e1300 */
[----:B------:R0:W5:Y:S01]  /*1260*/  @!P2 LDG.E.S8 R10, desc[UR22][R12.64] ;  /* 0x000000160c0aa981 */ /* 0x000162000c1e1300 */
[----:B------:R-:W-:Y:S01]  /*1270*/  IMAD.U32 R8, RZ, RZ, UR16 ;  /* 0x00000010ff087e24 */ /* 0x000fe2000f8e00ff */
[----:B--2---:R-:W-:-:S02]  /*1280*/  PRMT R9, R0, 0x9910, RZ ;  /* 0x0000991000097816 */ /* 0x004fc400000000ff */
[----:B0-----:R-:W-:-:S07]  /*1290*/  MOV R0, 0x12b0 ;  /* 0x000012b000007802 */ /* 0x001fce0000000f00 */
[----:B-----5:R-:W-:Y:S05]  /*12a0*/  CALL.REL.NOINC `($__internal_97_$__cuda_sm20_div_s16) ;  /* 0x0000000400407944 */ /* 0x020fea0003c00000 */
[----:B------:R-:W-:Y:S01]  /*12b0*/  PRMT R0, R11, 0x9910, RZ ;  /* 0x000099100b007816 */ /* 0x000fe200000000ff */
[----:B------:R-:W-:Y:S02]  /*12c0*/  IMAD.MOV.U32 R11, RZ, RZ, R9 ;  /* 0x000000ffff0b7224 */ /* 0x000fe400078e0009 */
[----:B------:R-:W-:Y:S02]  /*12d0*/  IMAD.U32 R8, RZ, RZ, UR16 ;  /* 0x00000010ff087e24 */ /* 0x000fe4000f8e00ff */
[----:B------:R-:W-:Y:S01]  /*12e0*/  IMAD.MOV.U32 R9, RZ, RZ, R0 ;  /* 0x000000ffff097224 */ /* 0x000fe200078e0000 */
[----:B------:R-:W-:-:S07]  /*12f0*/  MOV R0, 0x1310 ;  /* 0x0000131000007802 */ /* 0x000fce0000000f00 */
[----:B------:R-:W-:Y:S05]  /*1300*/  CALL.REL.NOINC `($__internal_97_$__cuda_sm20_div_s16) ;  /* 0x0000000400287944 */ /* 0x000fea0003c00000 */
        /* <DEDUP_REMOVED lines=12> */
[----:B------:R-:W-:Y:S01]  /*13d0*/  ISETP.GE.U32.AND P1, PT, R2, UR34, PT ;  /* 0x0000002202007c0c */ /* 0x000fe2000bf26070 */
[----:B------:R0:W-:Y:S01]  /*13e0*/  @!P0 STG.E.U8 desc[UR22][R18.64], R11 ;  /* 0x0000000b12008986 */ /* 0x0001e2000c101116 */
[----:B------:R-:W-:Y:S02]  /*13f0*/  ISETP.GE.U32.AND P2, PT, R4, UR34, PT ;  /* 0x0000002204007c0c */ /* 0x000fe4000bf46070 */
[----:B------:R-:W-:Y:S02]  /*1400*/  ISETP.GE.U32.AND P3, PT, R5, UR34, PT ;  /* 0x0000002205007c0c */ /* 0x000fe4000bf66070 */
[----:B------:R-:W-:Y:S02]  /*1410*/  ISETP.GE.AND.EX P1, PT, R3, UR35, PT, P1 ;  /* 0x0000002303007c0c */ /* 0x000fe4000bf26310 */
[----:B------:R-:W-:Y:S02]  /*1420*/  ISETP.GE.AND.EX P2, PT, R6, UR35, PT, P2 ;  /* 0x0000002306007c0c */ /* 0x000fe4000bf46320 */
[----:B------:R-:W-:-:S09]  /*1430*/  ISETP.GE.AND.EX P3, PT, R7, UR35, PT, P3 ;  /* 0x0000002307007c0c */ /* 0x000fd2000bf66330 */
[----:B------:R0:W-:Y:S04]  /*1440*/  @!P1 STG.E.U8 desc[UR22][R16.64], R20 ;  /* 0x0000001410009986 */ /* 0x0001e8000c101116 */
[----:B------:R0:W-:Y:S01]  /*1450*/  @!P2 STG.E.U8 desc[UR22][R14.64], R10 ;  /* 0x0000000a0e00a986 */ /* 0x0001e2000c101116 */
[----:B------:R-:W-:Y:S05]  /*1460*/  @P3 EXIT ;  /* 0x000000000000394d */ /* 0x000fea0003800000 */
[----:B------:R-:W-:Y:S01]  /*1470*/  STG.E.U8 desc[UR22][R12.64], R9 ;  /* 0x000000090c007986 */ /* 0x000fe2000c101116 */
[----:B------:R-:W-:Y:S05]  /*1480*/  EXIT ;  /* 0x000000000000794d */ /* 0x000fea0003800000 */
.L_x_3748:
[----:B------:R-:W0:Y:S02]  /*1490*/  S2R R4, SR_TID.X ;  /* 0x0000000000047919 */ /* 0x000e240000002100 */
[----:B0-----:R-:W-:-:S03]  /*14a0*/  IMAD.WIDE.U32 R2, R4, 0x4, RZ ;  /* 0x0000000404027825 */ /* 0x001fc600078e00ff */
[----:B------:R-:W-:-:S04]  /*14b0*/  ISETP.GE.U32.AND P0, PT, R2, UR12, PT ;  /* 0x0000000c02007c0c */ /* 0x000fc8000bf06070 */
[----:B------:R-:W-:-:S13]  /*14c0*/  ISETP.GE.AND.EX P0, PT, R3, UR11, PT, P0 ;  /* 0x0000000b03007c0c */ /* 0x000fda000bf06300 */
[----:B------:R-:W-:Y:S05]  /*14d0*/  @P0 EXIT ;  /* 0x000000000000094d */ /* 0x000fea0003800000 */
[----:B------:R-:W-:Y:S01]  /*14e0*/  IMAD.MOV.U32 R3, RZ, RZ, RZ ;  /* 0x000000ffff037224 */ /* 0x000fe200078e00ff */
[----:B------:R-:W0:Y:S06]  /*14f0*/  LDCU UR4, c[0x0][0x360] ;  /* 0x00006c00ff0477ac */ /* 0x000e2c0008000800 */
.L_x_3767:
[----:B------:R-:W-:-:S04]  /*1500*/  LEA R10, P0, R4, UR36, 0x2 ;  /* 0x00000024040a7c11 */ /* 0x000fc8000f8010ff */
[----:B------:R-:W-:-:S05]  /*1510*/  LEA.HI.X R11, R4, UR37, R3, 0x2, P0 ;  /* 0x00000025040b7c11 */ /* 0x000fca00080f1403 */
[----:B------:R-:W2:Y:S01]  /*1520*/  LDG.E R2, desc[UR22][R10.64] ;  /* 0x000000160a027981 */ /* 0x000ea2000c1e1900 */
[----:B------:R-:W-:Y:S01]  /*1530*/  IMAD.U32 R8, RZ, RZ, UR16 ;  /* 0x00000010ff087e24 */ /* 0x000fe2000f8e00ff */
[----:B------:R-:W-:Y:S02]  /*1540*/  MOV R0, 0x1570 ;  /* 0x0000157000007802 */ /* 0x000fe40000000f00 */
[----:B--2---:R-:W-:-:S07]  /*1550*/  SGXT R9, R2, 0x8 ;  /* 0x000000080209781a */ /* 0x004fce0000000200 */
[----:B0-----:R-:W-:Y:S05]  /*1560*/  CALL.REL.NOINC `($__internal_97_$__cuda_sm20_div_s16) ;  /* 0x0000000000907944 */ /* 0x001fea0003c00000 */
[----:B------:R-:W-:Y:S01]  /*1570*/  SHF.R.S32.HI R0, RZ, 0x8, R2 ;  /* 0x00000008ff007819 */ /* 0x000fe20000011402 */
[----:B------:R-:W-:Y:S02]  /*1580*/  IMAD.MOV.U32 R6, RZ, RZ, R9 ;  /* 0x000000ffff067224 */ /* 0x000fe400078e0009 */
[----:B------:R-:W-:Y:S01]  /*1590*/  IMAD.U32 R8, RZ, RZ, UR16 ;  /* 0x00000010ff087e24 */ /* 0x000fe2000f8e00ff */
[----:B------:R-:W-:Y:S02]  /*15a0*/  SGXT R9, R0, 0x8 ;  /* 0x000000080009781a */ /* 0x000fe40000000200 */
[----:B------:R-:W-:-:S07]  /*15b0*/  MOV R0, 0x15d0 ;  /* 0x000015d000007802 */ /* 0x000fce0000000f00 */
[----:B------:R-:W-:Y:S05]  /*15c0*/  CALL.REL.NOINC `($__internal_97_$__cuda_sm20_div_s16) ;  /* 0x0000000000787944 */ /* 0x000fea0003c00000 */
        /* <DEDUP_REMOVED lines=12> */
[----:B------:R-:W-:Y:S02]  /*1690*/  LOP3.LUT R0, R9, 0xffff, RZ, 0xc0, !PT ;  /* 0x0000ffff09007812 */ /* 0x000fe400078ec0ff */
[----:B------:R-:W-:Y:S02]  /*16a0*/  LOP3.LUT R7, R2, 0xffff, RZ, 0xc0, !PT ;  /* 0x0000ffff02077812 */ /* 0x000fe400078ec0ff */
[----:B------:R-:W-:Y:S02]  /*16b0*/  LOP3.LUT R5, R5, 0xffff, RZ, 0xc0, !PT ;  /* 0x0000ffff05057812 */ /* 0x000fe400078ec0ff */
[----:B------:R-:W-:Y:S02]  /*16c0*/  LOP3.LUT R6, R6, 0xffff, RZ, 0xc0, !PT ;  /* 0x0000ffff06067812 */ /* 0x000fe400078ec0ff */
[----:B------:R-:W-:Y:S02]  /*16d0*/  PRMT R0, R7, 0x3340, R0 ;  /* 0x0000334007007816 */ /* 0x000fe40000000000 */
[----:B------:R-:W-:-:S02]  /*16e0*/  PRMT R5, R6, 0x3340, R5 ;  /* 0x0000334006057816 */ /* 0x000fc40000000005 */
        /* <DEDUP_REMOVED lines=12> */
        .weak           $__internal_97_$__cuda_sm20_div_s16
        .type           $__internal_97_$__cuda_sm20_div_s16,@function
        .size           $__internal_97_$__cuda_sm20_div_s16,($__internal_98_$__cuda_sm20_div_u16 - $__internal_97_$__cuda_sm20_div_s16)
$__internal_97_$__cuda_sm20_div_s16:
        /* <DEDUP_REMOVED lines=16> */
[----:B0-----:R-:W-:Y:S01]  /*18b0*/  FMUL R21, R21, R22 ;  /* 0x0000001615157220 */ /* 0x001fe20000400000 */
[----:B------:R-:W-:-:S03]  /*18c0*/  IMAD.MOV.U32 R22, RZ, RZ, R0 ;  /* 0x000000ffff167224 */ /* 0x000fc600078e0000 */
[----:B------:R-:W-:-:S04]  /*18d0*/  VIADD R24, R21, 0x2 ;  /* 0x0000000215187836 */ /* 0x000fc80000000000 */
[----:B------:R-:W-:Y:S01]  /*18e0*/  FMUL.RZ R21, R23, R24 ;  /* 0x0000001817157220 */ /* 0x000fe2000040c000 */
[----:B------:R-:W-:-:S05]  /*18f0*/  IMAD.MOV.U32 R23, RZ, RZ, 0x0 ;  /* 0x00000000ff177424 */ /* 0x000fca00078e00ff */
[----:B------:R-:W0:Y:S02]  /*1900*/  F2I.U32.TRUNC.NTZ R21, R21 ;  /* 0x0000001500157305 */ /* 0x000e24000020f000 */
[----:B0-----:R-:W-:-:S05]  /*1910*/  LOP3.LUT R8, R8, 0xffff, R21, 0x78, !PT ;  /* 0x0000ffff08087812 */ /* 0x001fca00078e7815 */
[----:B------:R-:W-:Y:S02]  /*1920*/  IMAD.IADD R9, R9, 0x1, R8 ;  /* 0x0000000109097824 */ /* 0x000fe400078e0208 */
[----:B------:R-:W-:Y:S01]  /*1930*/  @!P2 IMAD.MOV.U32 R9, RZ, RZ, -0x1 ;  /* 0xffffffffff09a424 */ /* 0x000fe200078e00ff */
[----:B------:R-:W-:Y:S06]  /*1940*/  RET.REL.NODEC R22 `(_ZN2at6native61_GLOBAL__N__44eb8e94_28_ForeachBinaryOpScalarList_cu_dda10a6925multi_tensor_apply_kernelINS1_28TensorListScalarListMetadataIaLi1EEENS1_25BinaryOpScalarListFunctorIaLi1ELi1ELi0EEEJSt7dividesIaEEEEvT_T0_DpT1_) ;  /* 0xffffffe416ac7950 */ /* 0x000fec0003c3ffff */
        .weak           $__internal_98_$__cuda_sm20_div_u16
        .type           $__internal_98_$__cuda_sm20_div_u16,@function
        .size           $__internal_98_$__cuda_sm20_div_u16,(.L_x_4341 - $__internal_98_$__cuda_sm20_div_u16)
$__internal_98_$__cuda_sm20_div_u16:
        /* <DEDUP_REMOVED lines=19> */
[----:B------:R-:W-:Y:S05]  /*1a80*/  RET.REL.NODEC R2 `(_ZN2at6native61_GLOBAL__N__44eb8e94_28_ForeachBinaryOpScalarList_cu_dda10a6925multi_tensor_apply_kernelINS1_28TensorListScalarListMetadataIaLi1EEENS1_25BinaryOpScalarListFunctorIaLi1ELi1ELi0EEEJSt7dividesIaEEEEvT_T0_DpT1_) ;  /* 0xffffffe4025c7950 */ /* 0x000fea0003c3ffff */
.L_x_3768:
        /* <DEDUP_REMOVED lines=15> */
.L_x_4341:


//--------------------- .text._ZN2at6native61_GLOBAL__N__44eb8e94_28_ForeachBinaryOpScalarList_cu_dda10a6925multi_tensor_apply_kernelINS1_28TensorListScalarListMetadataIhLi1EEENS1_25BinaryOpScalarListFunctorIhLi1ELi1ELi0EEEJSt7dividesIhEEEEvT_T0_DpT1_ --------------------------
	.section	.text._ZN2at6native61_GLOBAL__N__44eb8e94_28_ForeachBinaryOpScalarList_cu_dda10a6925multi_tensor_apply_kernelINS1_28TensorListScalarListMetadataIhLi1EEENS1_25BinaryOpScalarListFunctorIhLi1ELi1ELi0EEEJSt7dividesIhEEEEvT_T0_DpT1_,"ax",@progbits
	.align	128
.text._ZN2at6native61_GLOBAL__N__44eb8e94_28_ForeachBinaryOpScalarList_cu_dda10a6925multi_tensor_apply_kernelINS1_28TensorListScalarListMetadataIhLi1EEENS1_25BinaryOpScalarListFunctorIhLi1ELi1ELi0EEEJSt7dividesIhEEEEvT_T0_DpT1_:
        .type           _ZN2at6native61_GLOBAL__N__44eb8e94_28_ForeachBinaryOpScalarList_cu_dda10a6925multi_tensor_apply_kernelINS1_28TensorListScalarListMetadataIhLi1EEENS1_25BinaryOpScalarListFunctorIhLi1ELi1ELi0EEEJSt7dividesIhEEEEvT_T0_DpT1_,@function
        .size           _ZN2at6native61_GLOBAL__N__44eb8e94_28_ForeachBinaryOpScalarList_cu_dda10a6925multi_tensor_apply_kernelINS1_28TensorListScalarListMetadataIhLi1EEENS1_25BinaryOpScalarListFunctorIhLi1ELi1ELi0EEEJSt7dividesIhEEEEvT_T0_DpT1_,(.L_x_4344 - _ZN2at6native61_GLOBAL__N__44eb8e94_28_ForeachBinaryOpScalarList_cu_dda10a6925multi_tensor_apply_kernelINS1_28TensorListScalarListMetadataIhLi1EEENS1_25BinaryOpScalarListFunctorIhLi1ELi1ELi0EEEJSt7dividesIhEEEEvT_T0_DpT1_)
        .other          _ZN2at6native61_GLOBAL__N__44eb8e94_28_ForeachBinaryOpScalarList_cu_dda10a6925multi_tensor_apply_kernelINS1_28TensorListScalarListMetadataIhLi1EEENS1_25BinaryOpScalarListFunctorIhLi1ELi1ELi0EEEJSt7dividesIhEEEEvT_T0_DpT1_,@"STO_CUDA_ENTRY STV_DEFAULT"
_ZN2at6native61_GLOBAL__N__44eb8e94_28_ForeachBinaryOpScalarList_cu_dda10a6925multi_tensor_apply_kernelINS1_28TensorListScalarListMetadataIhLi1EEENS1_25BinaryOpScalarListFunctorIhLi1ELi1ELi0EEEJSt7dividesIhEEEEvT_T0_DpT1_:
        /* <DEDUP_REMOVED lines=41> */
[----:B-1----:R-:W-:-:S08]  /*0290*/  IMAD.U32 R21, RZ, RZ, UR8 ;  /* 0x00000008ff157e24 */ /* 0x002fd0000f8e00ff */
[----:B------:R-:W-:Y:S05]  /*02a0*/  CALL.REL.NOINC `($__internal_99_$__cuda_sm20_div_u16) ;  /* 0x0000001400347944 */ /* 0x000fea0003c00000 */
[----:B------:R-:W-:Y:S01]  /*02b0*/  UISETP.GE.U32.AND UP0, UPT, UR6, UR17, UPT ;  /* 0x000000110600728c */ /* 0x000fe2000bf06070 */
[----:B------:R-:W-:Y:S01]  /*02c0*/  IMAD.MOV.U32 R3, RZ, RZ, R25 ;  /* 0x000000ffff037224 */ /* 0x000fe200078e0019 */
[----:B------:R-:W-:Y:S02]  /*02d0*/  CS2R R4, SRZ ;  /* 0x0000000000047805 */ /* 0x000fe4000001ff00 */
[----:B------:R-:W-:-:S09]  /*02e0*/  UISETP.GE.U32.AND.EX UP0, UPT, UR7, URZ, UPT, UP0 ;  /* 0x000000ff0700728c */ /* 0x000fd2000bf06100 */
[----:B------:R-:W-:Y:S05]  /*02f0*/  BRA.U !UP0, `(.L_x_3770) ;  /* 0x0000000d084c7547 */ /* 0x000fea000b800000 */
[----:B------:R-:W-:Y:S01]  /*0300*/  LOP3.LUT R7, R25, 0xffff, RZ, 0xc0, !PT ;  /* 0x0000ffff19077812 */ /* 0x000fe200078ec0ff */
[----:B------:R-:W-:Y:S01]  /*0310*/  UIADD3 UR30, UP0, UP1, UR18, UR4, UR17 ;  /* 0x00000004121e7290 */ /* 0x000fe2000f91e011 */
[----:B------:R-:W-:Y:S01]  /*0320*/  BSSY.RECONVERGENT B0, `(.L_x_3770) ;  /* 0x00000d0000007945 */ /* 0x000fe20003800200 */
[----:B------:R-:W-:Y:S01]  /*0330*/  UIADD3 UR23, UP2, UP3, UR18, UR4, UR22 ;  /* 0x0000000412177290 */ /* 0x000fe2000fb5e016 */
[----:B------:R-:W-:Y:S01]  /*0340*/  IMAD.MOV.U32 R6, RZ, RZ, RZ ;  /* 0x000000ffff067224 */ /* 0x000fe200078e00ff */
[----:B------:R-:W-:Y:S01]  /*0350*/  UIMAD.WIDE.U32 UR6, UR22, 0x5, UR4 ;  /* 0x00000005160678a5 */ /* 0x000fe2000f8e0004 */
[----:B------:R-:W-:Y:S01]  /*0360*/  VIADD R7, R7, 0x1 ;  /* 0x0000000107077836 */ /* 0x000fe20000000000 */
[----:B------:R-:W-:Y:S01]  /*0370*/  UIMAD.WIDE.U32 UR8, UR22, 0x7, UR4 ;  /* 0x00000007160878a5 */ /* 0x000fe2000f8e0004 */
[----:B------:R-:W-:Y:S01]  /*0380*/  CS2R R4, SRZ ;  /* 0x0000000000047805 */ /* 0x000fe2000001ff00 */
[----:B------:R-:W-:Y:S02]  /*0390*/  UIMAD.WIDE.U32 UR10, UR22, 0x6, UR4 ;  /* 0x00000006160a78a5 */ /* 0x000fe4000f8e0004 */
[----:B------:R-:W-:Y:S01]  /*03a0*/  UIMAD.WIDE.U32 UR12, UR22, 0x3, UR4 ;  /* 0x00000003160c78a5 */ /* 0x000fe2000f8e0004 */
[----:B------:R-:W-:Y:S01]  /*03b0*/  LOP3.LUT R7, R7, 0x1fffe, RZ, 0xc0, !PT ;  /* 0x0001fffe07077812 */ /* 0x000fe200078ec0ff */
[----:B------:R-:W-:-:S02]  /*03c0*/  UIMAD.WIDE.U32 UR14, UR22, 0x2, UR4 ;  /* 0x00000002160e78a5 */ /* 0x000fc4000f8e0004 */
[----:B------:R-:W-:Y:S02]  /*03d0*/  UIADD3.X UR31, UPT, UPT, UR19, UR5, URZ, UP0, UP1 ;  /* 0x00000005131f7290 */ /* 0x000fe400087e24ff */
[----:B------:R-:W-:Y:S02]  /*03e0*/  UIADD3.X UR24, UPT, UPT, UR19, UR5, URZ, UP2, UP3 ;  /* 0x0000000513187290 */ /* 0x000fe400097e64ff */
[----:B------:R-:W-:Y:S02]  /*03f0*/  UIADD3 UR29, UP0, UPT, UR18, UR6, URZ ;  /* 0x00000006121d7290 */ /* 0x000fe4000ff1e0ff */
[----:B------:R-:W-:Y:S02]  /*0400*/  UIADD3 UR28, UP1, UPT, UR18, UR8, URZ ;  /* 0x00000008121c7290 */ /* 0x000fe4000ff3e0ff */
[----:B------:R-:W-:Y:S02]  /*0410*/  UIADD3 UR27, UP2, UPT, UR18, UR10, URZ ;  /* 0x0000000a121b7290 */ /* 0x000fe4000ff5e0ff */
[----:B------:R-:W-:-:S02]  /*0420*/  UIADD3 UR26, UP3, UPT, UR18, UR12, URZ ;  /* 0x0000000c121a7290 */ /* 0x000fc4000ff7e0ff */
[----:B------:R-:W-:Y:S02]  /*0430*/  UIADD3 UR25, UP4, UPT, UR18, UR14, URZ ;  /* 0x0000000e12197290 */ /* 0x000fe4000ff9e0ff */
[----:B------:R-:W-:Y:S02]  /*0440*/  UIADD3.X UR6, UPT, UPT, UR19, UR7, URZ, UP0, !UPT ;  /* 0x0000000713067290 */ /* 0x000fe400087fe4ff */
[----:B------:R-:W-:Y:S02]  /*0450*/  UIADD3.X UR8, UPT, UPT, UR19, UR9, URZ, UP1, !UPT ;  /* 0x0000000913087290 */ /* 0x000fe40008ffe4ff */
[----:B------:R-:W-:Y:S02]  /*0460*/  UIADD3.X UR10, UPT, UPT, UR19, UR11, URZ, UP2, !UPT ;  /* 0x0000000b130a7290 */ /* 0x000fe400097fe4ff */
[----:B------:R-:W-:Y:S02]  /*0470*/  UIADD3.X UR12, UPT, UPT, UR19, UR13, URZ, UP3, !UPT ;  /* 0x0000000d130c7290 */ /* 0x000fe40009ffe4ff */
[----:B------:R-:W-:-:S12]  /*0480*/  UIADD3.X UR14, UPT, UPT, UR19, UR15, URZ, UP4, !UPT ;  /* 0x0000000f130e7290 */ /* 0x000fd8000a7fe4ff */
.L_x_3787:
[----:B0-----:R-:W-:Y:S01]  /*0490*/  IADD3 R8, P1, PT, R0, UR22, RZ ;  /* 0x0000001600087c10 */ /* 0x001fe2000ff3e0ff */
[----:B------:R-:W-:Y:S01]  /*04a0*/  IMAD.U32 R9, RZ, RZ, UR22 ;  /* 0x00000016ff097e24 */ /* 0x000fe2000f8e00ff */
[----:B------:R-:W-:Y:S02]  /*04b0*/  PRMT R13, RZ, 0x7610, R13 ;  /* 0x00007610ff0d7816 */ /* 0x000fe4000000000d */
[----:B------:R-:W-:Y:S01]  /*04c0*/  ISETP.GE.U32.AND P0, PT, R8, UR32, PT ;  /* 0x0000002008007c0c */ /* 0x000fe2000bf06070 */
[----:B------:R-:W-:Y:S01]  /*04d0*/  IMAD.X R8, RZ, RZ, R2, P1 ;  /* 0x000000ffff087224 */ /* 0x000fe200008e0602 */
[----:B------:R-:W-:Y:S02]  /*04e0*/  IADD3 R9, P2, P3, R9, UR22, R0 ;  /* 0x0000001609097c10 */ /* 0x000fe4000fb5e000 */
[----:B------:R-:W-:Y:S02]  /*04f0*/  ISETP.GE.U32.AND P1, PT, R0, UR32, PT ;  /* 0x0000002000007c0c */ /* 0x000fe4000bf26070 */
        /* <DEDUP_REMOVED lines=9> */
[----:B------:R-:W-:Y:S02]  /*0590*/  IADD3.X R21, PT, PT, R2, UR35, RZ, P4, !PT ;  /* 0x0000002302157c10 */ /* 0x000fe4000a7fe4ff */
[----:B------:R-:W-:Y:S02]  /*05a0*/  @!P0 IADD3 R18, P4, PT, R0, UR23, RZ ;  /* 0x0000001700128c10 */ /* 0x000fe4000ff9e0ff */
[C---:B------:R-:W-:Y:S02]  /*05b0*/  ISETP.GE.AND.EX P1, PT, R2.reuse, UR33, PT, P1 ;  /* 0x0000002102007c0c */ /* 0x040fe4000bf26310 */
[----:B------:R-:W-:Y:S02]  /*05c0*/  @!P0 IADD3.X R19, PT, PT, R2, UR24, RZ, P4, !PT ;  /* 0x0000001802138c10 */ /* 0x000fe4000a7fe4ff */
[----:B------:R-:W-:-:S03]  /*05d0*/  @!P3 IADD3 R14, P5, PT, R0, UR25, RZ ;  /* 0x00000019000ebc10 */ /* 0x000fc6000ffbe0ff */
[----:B------:R-:W-:Y:S02]  /*05e0*/  @!P2 IADD3 R16, P4, PT, R0, UR26, RZ ;  /* 0x0000001a0010ac10 */ /* 0x000fe4000ff9e0ff */
[----:B------:R-:W-:Y:S02]  /*05f0*/  PRMT R11, RZ, 0x7610, R11 ;  /* 0x00007610ff0b7816 */ /* 0x000fe4000000000b */
[----:B------:R-:W-:Y:S02]  /*0600*/  PRMT R12, RZ, 0x7610, R12 ;  /* 0x00007610ff0c7816 */ /* 0x000fe4000000000c */
[C---:B------:R-:W-:Y:S01]  /*0610*/  @!P3 IADD3.X R15, PT, PT, R2.reuse, UR14, RZ, P5, !PT ;  /* 0x0000000e020fbc10 */ /* 0x040fe2000affe4ff */
[----:B------:R0:W5:Y:S01]  /*0620*/  @!P1 LDG.E.U8 R13, desc[UR20][R20.64] ;  /* 0x00000014140d9981 */ /* 0x000162000c1e1100 */
        /* <DEDUP_REMOVED lines=11> */
[----:B-----5:R-:W-:Y:S01]  /*06e0*/  LOP3.LUT R21, R13, 0xff, RZ, 0xc0, !PT ;  /* 0x000000ff0d157812 */ /* 0x020fe200078ec0ff */
[----:B------:R-:W-:Y:S01]  /*06f0*/  IMAD.U32 R19, RZ, RZ, UR16 ;  /* 0x00000010ff137e24 */ /* 0x000fe2000f8e00ff */
[----:B------:R-:W-:-:S07]  /*0700*/  MOV R18, 0x720 ;  /* 0x0000072000127802 */ /* 0x000fce0000000f00 */
[----:B------:R-:W-:Y:S05]  /*0710*/  CALL.REL.NOINC `($__internal_99_$__cuda_sm20_div_u16) ;  /* 0x0000001000187944 */ /* 0x000fea0003c00000 */
[----:B------:R-:W-:-:S04]  /*0720*/  IADD3 R14, P1, PT, R0, UR34, RZ ;  /* 0x00000022000e7c10 */ /* 0x000fc8000ff3e0ff */
[----:B------:R-:W-:-:S05]  /*0730*/  IADD3.X R15, PT, PT, R2, UR35, RZ, P1, !PT ;  /* 0x00000023020f7c10 */ /* 0x000fca0008ffe4ff */
[----:B------:R0:W-:Y:S04]  /*0740*/  STG.E.U8 desc[UR20][R14.64], R25 ;  /* 0x000000190e007986 */ /* 0x0001e8000c101114 */
.L_x_3772:
[----:B------:R-:W-:Y:S05]  /*0750*/  BSYNC.RECONVERGENT B1 ;  /* 0x0000000000017941 */ /* 0x000fea0003800200 */
.L_x_3771:
[----:B-----5:R-:W-:Y:S01]  /*0760*/  IADD3 R13, P3, PT, R0, UR22, RZ ;  /* 0x00000016000d7c10 */ /* 0x020fe2000ff7e0ff */
[----:B------:R-:W-:Y:S03]  /*0770*/  BSSY.RECONVERGENT B1, `(.L_x_3773) ;  /* 0x000000c000017945 */ /* 0x000fe60003800200 */
[----:B------:R-:W-:Y:S01]  /*0780*/  ISETP.GE.U32.AND P1, PT, R13, UR32, PT ;  /* 0x000000200d007c0c */ /* 0x000fe2000bf26070 */
[----:B------:R-:W-:-:S05]  /*0790*/  IMAD.X R13, RZ, RZ, R2, P3 ;  /* 0x000000ffff0d7224 */ /* 0x000fca00018e0602 */
[----:B------:R-:W-:-:S13]  /*07a0*/  ISETP.GE.AND.EX P1, PT, R13, UR33, PT, P1 ;  /* 0x000000210d007c0c */ /* 0x000fda000bf26310 */
[----:B------:R-:W-:Y:S05]  /*07b0*/  @P1 BRA `(.L_x_3774) ;  /* 0x00000000001c1947 */ /* 0x000fea0003800000 */
[----:B------:R-:W-:Y:S01]  /*07c0*/  LOP3.LUT R21, R10, 0xff, RZ, 0xc0, !PT ;  /* 0x000000ff0a157812 */ /* 0x000fe200078ec0ff */
[----:B------:R-:W-:Y:S01]  /*07d0*/  IMAD.U32 R19, RZ, RZ, UR16 ;  /* 0x00000010ff137e24 */ /* 0x000fe2000f8e00ff */
[----:B------:R-:W-:-:S07]  /*07e0*/  MOV R18, 0x800 ;  /* 0x0000080000127802 */ /* 0x000fce0000000f00 */
[----:B0-----:R-:W-:Y:S05]  /*07f0*/  CALL.REL.NOINC `($__internal_99_$__cuda_sm20_div_u16) ;  /* 0x0000000c00e07944 */ /* 0x001fea0003c00000 */
[----:B------:R-:W-:-:S04]  /*0800*/  IADD3 R14, P1, PT, R0, UR23, RZ ;  /* 0x00000017000e7c10 */ /* 0x000fc8000ff3e0ff */
[----:B------:R-:W-:-:S05]  /*0810*/  IADD3.X R15, PT, PT, R2, UR24, RZ, P1, !PT ;  /* 0x00000018020f7c10 */ /* 0x000fca0008ffe4ff */
[----:B------:R1:W-:Y:S04]  /*0820*/  STG.E.U8 desc[UR20][R14.64], R25 ;  /* 0x000000190e007986 */ /* 0x0003e8000c101114 */
.L_x_3774:
[----:B------:R-:W-:Y:S05]  /*0830*/  BSYNC.RECONVERGENT B1 ;  /* 0x0000000000017941 */ /* 0x000fea0003800200 */
.L_x_3773:
[----:B------:R-:W-:Y:S01]  /*0840*/  IMAD.U32 R13, RZ, RZ, UR22 ;  /* 0x00000016ff0d7e24 */ /* 0x000fe2000f8e00ff */
[----:B------:R-:W-:Y:S04]  /*0850*/  BSSY.RECONVERGENT B1, `(.L_x_3775) ;  /* 0x000000d000017945 */ /* 0x000fe80003800200 */
[----:B------:R-:W-:-:S04]  /*0860*/  IADD3 R10, P3, P4, R13, UR22, R0 ;  /* 0x000000160d0a7c10 */ /* 0x000fc8000fc7e000 */
[----:B------:R-:W-:Y:S02]  /*0870*/  ISETP.GE.U32.AND P1, PT, R10, UR32, PT ;  /* 0x000000200a007c0c */ /* 0x000fe4000bf26070 */
[----:B------:R-:W-:-:S04]  /*0880*/  IADD3.X R10, PT, PT, RZ, RZ, R2, P3, P4 ;  /* 0x000000ffff0a7210 */ /* 0x000fc80001fe8402 */
[----:B------:R-:W-:-:S13]  /*0890*/  ISETP.GE.AND.EX P1, PT, R10, UR33, PT, P1 ;  /* 0x000000210a007c0c */ /* 0x000fda000bf26310 */
[----:B------:R-:W-:Y:S05]  /*08a0*/  @P1 BRA `(.L_x_3776) ;  /* 0x00000000001c1947 */ /* 0x000fea0003800000 */
[----:B------:R-:W-:Y:S01]  /*08b0*/  LOP3.LUT R21, R11, 0xff, RZ, 0xc0, !PT ;  /* 0x000000ff0b157812 */ /* 0x000fe200078ec0ff */
[----:B------:R-:W-:Y:S01]  /*08c0*/  IMAD.U32 R19, RZ, RZ, UR16 ;  /* 0x00000010ff137e24 */ /* 0x000fe2000f8e00ff */
[----:B------:R-:W-:-:S07]  /*08d0*/  MOV R18, 0x8f0 ;  /* 0x000008f000127802 */ /* 0x000fce0000000f00 */
[----:B01----:R-:W-:Y:S05]  /*08e0*/  CALL.REL.NOINC `($__internal_99_$__cuda_sm20_div_u16) ;  /* 0x0000000c00a47944 */ /* 0x003fea0003c00000 */
[----:B------:R-:W-:-:S04]  /*08f0*/  IADD3 R10, P1, PT, R0, UR25, RZ ;  /* 0x00000019000a7c10 */ /* 0x000fc8000ff3e0ff */
[----:B------:R-:W-:-:S05]  /*0900*/  IADD3.X R11, PT, PT, R2, UR14, RZ, P1, !PT ;  /* 0x0000000e020b7c10 */ /* 0x000fca0008ffe4ff */
[----:B------:R2:W-:Y:S04]  /*0910*/  STG.E.U8 desc[UR20][R10.64], R25 ;  /* 0x000000190a007986 */ /* 0x0005e8000c101114 */
.L_x_3776:
[----:B------:R-:W-:Y:S05]  /*0920*/  BSYNC.RECONVERGENT B1 ;  /* 0x0000000000017941 */ /* 0x000fea0003800200 */
.L_x_3775:
[----:B------:R-:W-:Y:S04]  /*0930*/  BSSY.RECONVERGENT B1, `(.L_x_3777) ;  /* 0x0000009000017945 */ /* 0x000fe80003800200 */
[----:B------:R-:W-:Y:S05]  /*0940*/  @P2 BRA `(.L_x_3778) ;  /* 0x00000000001c2947 */ /* 0x000fea0003800000 */
[----:B------:R-:W-:Y:S01]  /*0950*/  LOP3.LUT R21, R12, 0xff, RZ, 0xc0, !PT ;  /* 0x000000ff0c157812 */ /* 0x000fe200078ec0ff */
[----:B------:R-:W-:Y:S01]  /*0960*/  IMAD.U32 R19, RZ, RZ, UR16 ;  /* 0x00000010ff137e24 */ /* 0x000fe2000f8e00ff */
[----:B------:R-:W-:-:S07]  /*0970*/  MOV R18, 0x990 ;  /* 0x0000099000127802 */ /* 0x000fce0000000f00 */
[----:B012---:R-:W-:Y:S05]  /*0980*/  CALL.REL.NOINC `($__internal_99_$__cuda_sm20_div_u16) ;  /* 0x0000000c007c7944 */ /* 0x007fea0003c00000 */
[----:B------:R-:W-:-:S04]  /*0990*/  IADD3 R10, P1, PT, R0, UR26, RZ ;  /* 0x0000001a000a7c10 */ /* 0x000fc8000ff3e0ff */
[----:B------:R-:W-:-:S05]  /*09a0*/  IADD3.X R11, PT, PT, R2, UR12, RZ, P1, !PT ;  /* 0x0000000c020b7c10 */ /* 0x000fca0008ffe4ff */
[----:B------:R3:W-:Y:S04]  /*09b0*/  STG.E.U8 desc[UR20][R10.64], R25 ;  /* 0x000000190a007986 */ /* 0x0007e8000c101114 */
.L_x_3778:
[----:B------:R-:W-:Y:S05]  /*09c0*/  BSYNC.RECONVERGENT B1 ;  /* 0x0000000000017941 */ /* 0x000fea0003800200 */
.L_x_3777:
[----:B------:R-:W-:-:S04]  /*09d0*/  IADD3 R8, P1, PT, R8, UR22, RZ ;  /* 0x0000001608087c10 */ /* 0x000fc8000ff3e0ff */
[----:B--23--:R-:W-:Y:S01]  /*09e0*/  IADD3 R11, P3, PT, R8, UR22, RZ ;  /* 0x00000016080b7c10 */ /* 0x00cfe2000ff7e0ff */
[----:B------:R-:W-:Y:S02]  /*09f0*/  IMAD.X R10, RZ, RZ, R9, P1 ;  /* 0x000000ffff0a7224 */ /* 0x000fe400008e0609 */
[----:B------:R-:W-:Y:S01]  /*0a00*/  IMAD.U32 R9, RZ, RZ, UR22 ;  /* 0x00000016ff097e24 */ /* 0x000fe2000f8e00ff */
[----:B------:R-:W-:Y:S01]  /*0a10*/  ISETP.GE.U32.AND P2, PT, R11, UR32, PT ;  /* 0x000000200b007c0c */ /* 0x000fe2000bf46070 */
[----:B------:R-:W-:-:S03]  /*0a20*/  IMAD.X R11, RZ, RZ, R10, P3 ;  /* 0x000000ffff0b7224 */ /* 0x000fc600018e060a */
[----:B------:R-:W-:Y:S02]  /*0a30*/  IADD3 R9, P1, P3, R9, UR22, R8 ;  /* 0x0000001609097c10 */ /* 0x000fe4000fb3e008 */
[----:B------:R-:W-:Y:S02]  /*0a40*/  ISETP.GE.AND.EX P2, PT, R11, UR33, PT, P2 ;  /* 0x000000210b007c0c */ /* 0x000fe4000bf46320 */
[C---:B------:R-:W-:Y:S02]  /*0a50*/  IADD3 R11, P4, PT, R9.reuse, UR22, RZ ;  /* 0x00000016090b7c10 */ /* 0x040fe4000ff9e0ff */
[----:B------:R-:W-:Y:S02]  /*0a60*/  IADD3.X R12, PT, PT, RZ, RZ, R10, P1, P3 ;  /* 0x000000ffff0c7210 */ /* 0x000fe40000fe640a */
[----:B------:R-:W-:Y:S02]  /*0a70*/  ISETP.GE.U32.AND P1, PT, R9, UR32, PT ;  /* 0x0000002009007c0c */ /* 0x000fe4000bf26070 */
[----:B------:R-:W-:Y:S01]  /*0a80*/  ISETP.GE.U32.AND P3, PT, R11, UR32, PT ;  /* 0x000000200b007c0c */ /* 0x000fe2000bf66070 */
[----:B------:R-:W-:Y:S01]  /*0a90*/  IMAD.X R9, RZ, RZ, R12, P4 ;  /* 0x000000ffff097224 */ /* 0x000fe200020e060c */
[----:B------:R-:W-:-:S02]  /*0aa0*/  ISETP.GE.AND.EX P1, PT, R12, UR33, PT, P1 ;  /* 0x000000210c007c0c */ /* 0x000fc4000bf26310 */
[----:B------:R-:W-:Y:S02]  /*0ab0*/  ISETP.GE.U32.AND P4, PT, R8, UR32, PT ;  /* 0x0000002008007c0c */ /* 0x000fe4000bf86070 */
[----:B------:R-:W-:Y:S02]  /*0ac0*/  ISETP.GE.AND.EX P3, PT, R9, UR33, PT, P3 ;  /* 0x0000002109007c0c */ /* 0x000fe4000bf66330 */
[----:B01----:R-:W-:Y:S02]  /*0ad0*/  @!P2 IADD3 R14, P5, PT, R0, UR29, RZ ;  /* 0x0000001d000eac10 */ /* 0x003fe4000ffbe0ff */
[----:B------:R-:W-:Y:S02]  /*0ae0*/  PRMT R9, RZ, 0x7610, R9 ;  /* 0x00007610ff097816 */ /* 0x000fe40000000009 */
[----:B------:R-:W-:Y:S02]  /*0af0*/  @!P2 IADD3.X R15, PT, PT, R2, UR6, RZ, P5, !PT ;  /* 0x00000006020fac10 */ /* 0x000fe4000affe4ff */
[----:B------:R-:W-:-:S02]  /*0b00*/  ISETP.GE.AND.EX P4, PT, R10, UR33, PT, P4 ;  /* 0x000000210a007c0c */ /* 0x000fc4000bf86340 */
[C---:B------:R-:W-:Y:S01]  /*0b10*/  @!P1 IADD3 R16, P5, PT, R0.reuse, UR27, RZ ;  /* 0x0000001b00109c10 */ /* 0x040fe2000ffbe0ff */
[----:B------:R0:W5:Y:S01]  /*0b20*/  @!P2 LDG.E.U8 R9, desc[UR20][R14.64] ;  /* 0x000000140e09a981 */ /* 0x000162000c1e1100 */
[C---:B------:R-:W-:Y:S02]  /*0b30*/  IADD3 R12, P2, PT, R0.reuse, UR30, RZ ;  /* 0x0000001e000c7c10 */ /* 0x040fe4000ff5e0ff */
[----:B------:R-:W-:Y:S02]  /*0b40*/  @!P3 IADD3 R18, P6, PT, R0, UR28, RZ ;  /* 0x0000001c0012bc10 */ /* 0x000fe4000ffde0ff */
[----:B------:R-:W-:Y:S02]  /*0b50*/  PRMT R8, RZ, 0x7610, R8 ;  /* 0x00007610ff087816 */ /* 0x000fe40000000008 */
[----:B------:R-:W-:Y:S02]  /*0b60*/  PRMT R10, RZ, 0x7610, R10 ;  /* 0x00007610ff0a7816 */ /* 0x000fe4000000000a */
[----:B------:R-:W-:-:S02]  /*0b70*/  PRMT R21, RZ, 0x7610, R21 ;  /* 0x00007610ff157816 */ /* 0x000fc40000000015 */
[C---:B------:R-:W-:Y:S02]  /*0b80*/  @!P1 IADD3.X R17, PT, PT, R2.reuse, UR10, RZ, P5, !PT ;  /* 0x0000000a02119c10 */ /* 0x040fe4000affe4ff */
[C---:B------:R-:W-:Y:S02]  /*0b90*/  @!P3 IADD3.X R19, PT, PT, R2.reuse, UR8, RZ, P6, !PT ;  /* 0x000000080213bc10 */ /* 0x040fe4000b7fe4ff */
[----:B------:R-:W-:Y:S01]  /*0ba0*/  IADD3.X R13, PT, PT, R2, UR31, RZ, P2, !PT ;  /* 0x0000001f020d7c10 */ /* 0x000fe200097fe4ff */
[----:B------:R0:W5:Y:S04]  /*0bb0*/  @!P1 LDG.E.U8 R10, desc[UR20][R16.64] ;  /* 0x00000014100a9981 */ /* 0x000168000c1e1100 */
[----:B------:R0:W5:Y:S04]  /*0bc0*/  @!P3 LDG.E.U8 R8, desc[UR20][R18.64] ;  /* 0x000000141208b981 */ /* 0x000168000c1e1100 */
[----:B------:R0:W5:Y:S01]  /*0bd0*/  @!P4 LDG.E.U8 R21, desc[UR20][R12.64] ;  /* 0x000000140c15c981 */ /* 0x000162000c1e1100 */
[----:B------:R-:W-:Y:S04]  /*0be0*/  BSSY.RECONVERGENT B1, `(.L_x_3779) ;  /* 0x0000007000017945 */ /* 0x000fe80003800200 */
[----:B------:R-:W-:Y:S05]  /*0bf0*/  @P4 BRA `(.L_x_3780) ;  /* 0x0000000000144947 */ /* 0x000fea0003800000 */
[----:B-----5:R-:W-:Y:S01]  /*0c00*/  LOP3.LUT R21, R21, 0xff, RZ, 0xc0, !PT ;  /* 0x000000ff15157812 */ /* 0x020fe200078ec0ff */
[----:B0-----:R-:W-:Y:S01]  /*0c10*/  IMAD.U32 R19, RZ, RZ, UR16 ;  /* 0x00000010ff137e24 */ /* 0x001fe2000f8e00ff */
[----:B------:R-:W-:-:S07]  /*0c20*/  MOV R18, 0xc40 ;  /* 0x00000c4000127802 */ /* 0x000fce0000000f00 */
[----:B------:R-:W-:Y:S05]  /*0c30*/  CALL.REL.NOINC `($__internal_99_$__cuda_sm20_div_u16) ;  /* 0x0000000800d07944 */ /* 0x000fea0003c00000 */
[----:B------:R1:W-:Y:S02]  /*0c40*/  STG.E.U8 desc[UR20][R12.64], R25 ;  /* 0x000000190c007986 */ /* 0x0003e4000c101114 */
.L_x_3780:
[----:B------:R-:W-:Y:S05]  /*0c50*/  BSYNC.RECONVERGENT B1 ;  /* 0x0000000000017941 */ /* 0x000fea0003800200 */
.L_x_3779:
[----:B------:R-:W-:Y:S01]  /*0c60*/  IMAD.U32 R11, RZ, RZ, UR22 ;  /* 0x00000016ff0b7e24 */ /* 0x000fe2000f8e00ff */
[----:B------:R-:W-:Y:S01]  /*0c70*/  BSSY.RECONVERGENT B1, `(.L_x_3781) ;  /* 0x0000012000017945 */ /* 0x000fe20003800200 */
[----:B01----:R-:W-:-:S03]  /*0c80*/  IMAD.U32 R12, RZ, RZ, UR22 ;  /* 0x00000016ff0c7e24 */ /* 0x003fc6000f8e00ff */
        /* <DEDUP_REMOVED lines=9> */
[----:B-----5:R-:W-:Y:S01]  /*0d20*/  LOP3.LUT R21, R9, 0xff, RZ, 0xc0, !PT ;  /* 0x000000ff09157812 */ /* 0x020fe200078ec0ff */
[----:B------:R-:W-:Y:S01]  /*0d30*/  IMAD.U32 R19, RZ, RZ, UR16 ;  /* 0x00000010ff137e24 */ /* 0x000fe2000f8e00ff */
[----:B------:R-:W-:-:S07]  /*0d40*/  MOV R18, 0xd60 ;  /* 0x00000d6000127802 */ /* 0x000fce0000000f00 */
[----:B------:R-:W-:Y:S05]  /*0d50*/  CALL.REL.NOINC `($__internal_99_$__cuda_sm20_div_u16) ;  /* 0x0000000800887944 */ /* 0x000fea0003c00000 */
[----:B------:R-:W-:-:S04]  /*0d60*/  IADD3 R12, P2, PT, R0, UR29, RZ ;  /* 0x0000001d000c7c10 */ /* 0x000fc8000ff5e0ff */
[----:B------:R-:W-:-:S05]  /*0d70*/  IADD3.X R13, PT, PT, R2, UR6, RZ, P2, !PT ;  /* 0x00000006020d7c10 */ /* 0x000fca00097fe4ff */
[----:B------:R0:W-:Y:S04]  /*0d80*/  STG.E.U8 desc[UR20][R12.64], R25 ;  /* 0x000000190c007986 */ /* 0x0001e8000c101114 */
.L_x_3782:
[----:B------:R-:W-:Y:S05]  /*0d90*/  BSYNC.RECONVERGENT B1 ;  /* 0x0000000000017941 */ /* 0x000fea0003800200 */
.L_x_3781:
[----:B------:R-:W-:Y:S04]  /*0da0*/  BSSY.RECONVERGENT B1, `(.L_x_3783) ;  /* 0x0000009000017945 */ /* 0x000fe80003800200 */
[----:B------:R-:W-:Y:S05]  /*0db0*/  @P1 BRA `(.L_x_3784) ;  /* 0x00000000001c1947 */ /* 0x000fea0003800000 */
[----:B-----5:R-:W-:Y:S01]  /*0dc0*/  LOP3.LUT R21, R10, 0xff, RZ, 0xc0, !PT ;  /* 0x000000ff0a157812 */ /* 0x020fe200078ec0ff */
[----:B------:R-:W-:Y:S01]  /*0dd0*/  IMAD.U32 R19, RZ, RZ, UR16 ;  /* 0x00000010ff137e24 */ /* 0x000fe2000f8e00ff */
[----:B------:R-:W-:-:S07]  /*0de0*/  MOV R18, 0xe00 ;  /* 0x00000e0000127802 */ /* 0x000fce0000000f00 */
[----:B0-----:R-:W-:Y:S05]  /*0df0*/  CALL.REL.NOINC `($__internal_99_$__cuda_sm20_div_u16) ;  /* 0x0000000800607944 */ /* 0x001fea0003c00000 */
[----:B------:R-:W-:-:S04]  /*0e00*/  IADD3 R10, P1, PT, R0, UR27, RZ ;  /* 0x0000001b000a7c10 */ /* 0x000fc8000ff3e0ff */
[----:B------:R-:W-:-:S05]  /*0e10*/  IADD3.X R11, PT, PT, R2, UR10, RZ, P1, !PT ;  /* 0x0000000a020b7c10 */ /* 0x000fca0008ffe4ff */
[----:B------:R1:W-:Y:S04]  /*0e20*/  STG.E.U8 desc[UR20][R10.64], R25 ;  /* 0x000000190a007986 */ /* 0x0003e8000c101114 */
.L_x_3784:
[----:B------:R-:W-:Y:S05]  /*0e30*/  BSYNC.RECONVERGENT B1 ;  /* 0x0000000000017941 */ /* 0x000fea0003800200 */
.L_x_3783:
[----:B-----5:R-:W-:Y:S01]  /*0e40*/  IMAD.U32 R9, RZ, RZ, UR22 ;  /* 0x00000016ff097e24 */ /* 0x020fe2000f8e00ff */
[----:B------:R-:W-:Y:S01]  /*0e50*/  BSSY.RECONVERGENT B1, `(.L_x_3785) ;  /* 0x0000015000017945 */ /* 0x000fe20003800200 */
[----:B-1----:R-:W-:Y:S02]  /*0e60*/  IMAD.U32 R10, RZ, RZ, UR22 ;  /* 0x00000016ff0a7e24 */ /* 0x002fe4000f8e00ff */
[----:B0-----:R-:W-:Y:S01]  /*0e70*/  IMAD.U32 R12, RZ, RZ, UR22 ;  /* 0x00000016ff0c7e24 */ /* 0x001fe2000f8e00ff */
        /* <DEDUP_REMOVED lines=11> */
[----:B------:R-:W-:Y:S01]  /*0f30*/  LOP3.LUT R21, R8, 0xff, RZ, 0xc0, !PT ;  /* 0x000000ff08157812 */ /* 0x000fe200078ec0ff */
[----:B------:R-:W-:Y:S01]  /*0f40*/  IMAD.U32 R19, RZ, RZ, UR16 ;  /* 0x00000010ff137e24 */ /* 0x000fe2000f8e00ff */
[----:B------:R-:W-:-:S07]  /*0f50*/  MOV R18, 0xf70 ;  /* 0x00000f7000127802 */ /* 0x000fce0000000f00 */
[----:B------:R-:W-:Y:S05]  /*0f60*/  CALL.REL.NOINC `($__internal_99_$__cuda_sm20_div_u16) ;  /* 0x0000000800047944 */ /* 0x000fea0003c00000 */
[----:B------:R-:W-:-:S04]  /*0f70*/  IADD3 R8, P1, PT, R0, UR28, RZ ;  /* 0x0000001c00087c10 */ /* 0x000fc8000ff3e0ff */
[----:B------:R-:W-:-:S05]  /*0f80*/  IADD3.X R9, PT, PT, R2, UR8, RZ, P1, !PT ;  /* 0x0000000802097c10 */ /* 0x000fca0008ffe4ff */
[----:B------:R0:W-:Y:S04]  /*0f90*/  STG.E.U8 desc[UR20][R8.64], R25 ;  /* 0x0000001908007986 */ /* 0x0001e8000c101114 */
.L_x_3786:
[----:B------:R-:W-:Y:S05]  /*0fa0*/  BSYNC.RECONVERGENT B1 ;  /* 0x0000000000017941 */ /* 0x000fea0003800200 */
.L_x_3785:
[----:B------:R-:W-:Y:S02]  /*0fb0*/  USHF.L.U32 UR7, UR22, 0x3, URZ ;  /* 0x0000000316077899 */ /* 0x000fe400080006ff */
[----:B------:R-:W-:-:S04]  /*0fc0*/  USHF.R.U32.HI UR9, URZ, 0x1d, UR22 ;  /* 0x0000001dff097899 */ /* 0x000fc80008011616 */
[----:B------:R-:W-:Y:S02]  /*0fd0*/  IADD3 R4, P1, PT, R4, UR7, RZ ;  /* 0x0000000704047c10 */ /* 0x000fe4000ff3e0ff */
[----:B------:R-:W-:Y:S02]  /*0fe0*/  IADD3 R0, P2, PT, R0, UR7, RZ ;  /* 0x0000000700007c10 */ /* 0x000fe4000ff5e0ff */
[----:B------:R-:W-:Y:S02]  /*0ff0*/  IADD3.X R5, PT, PT, R5, UR9, RZ, P1, !PT ;  /* 0x0000000905057c10 */ /* 0x000fe40008ffe4ff */
[----:B------:R-:W-:Y:S01]  /*1000*/  IADD3.X R2, PT, PT, R2, UR9, RZ, P2, !PT ;  /* 0x0000000902027c10 */ /* 0x000fe200097fe4ff */
[----:B------:R-:W-:Y:S08]  /*1010*/  @P0 BRA `(.L_x_3787) ;  /* 0xfffffff4001c0947 */ /* 0x000ff0000383ffff */
[----:B------:R-:W-:Y:S05]  /*1020*/  BSYNC.RECONVERGENT B0 ;  /* 0x0000000000007941 */ /* 0x000fea0003800200 */
.L_x_3770:
[----:B------:R-:W-:-:S04]  /*1030*/  LOP3.LUT R3, R3, 0x1, RZ, 0xc0, !PT ;  /* 0x0000000103037812 */ /* 0x000fc800078ec0ff */
[----:B------:R-:W-:-:S13]  /*1040*/  ISETP.NE.U32.AND P0, PT, R3, 0x1, PT ;  /* 0x000000010300780c */ /* 0x000fda0003f05070 */
[----:B------:R-:W-:Y:S05]  /*1050*/  @!P0 EXIT ;  /* 0x000000000000894d */ /* 0x000fea0003800000 */
[----:B------:R-:W1:Y:S01]  /*1060*/  S2R R3, SR_TID.X ;  /* 0x0000000000037919 */ /* 0x000e620000002100 */
[----:B------:R-:W-:Y:S02]  /*1070*/  PRMT R21, RZ, 0x7610, R21 ;  /* 0x00007610ff157816 */ /* 0x000fe40000000015 */
[----:B------:R-:W-:Y:S02]  /*1080*/  PRMT R20, RZ, 0x7610, R20 ;  /* 0x00007610ff147816 */ /* 0x000fe40000000014 */
[----:B-1----:R-:W-:-:S04]  /*1090*/  IADD3 R4, P0, PT, R3, R4, RZ ;  /* 0x0000000403047210 */ /* 0x002fc80007f1e0ff */
[C---:B------:R-:W-:Y:S01]  /*10a0*/  IADD3 R0, P3, PT, R4.reuse, UR22, RZ ;  /* 0x0000001604007c10 */ /* 0x040fe2000ff7e0ff */
[----:B------:R-:W-:Y:S01]  /*10b0*/  IMAD.X R5, RZ, RZ, R5, P0 ;  /* 0x000000ffff057224 */ /* 0x000fe200000e0605 */
        /* <DEDUP_REMOVED lines=8> */
[C---:B------:R-:W-:Y:S02]  /*1140*/  IADD3 R4, P5, PT, R3.reuse, UR22, RZ ;  /* 0x0000001603047c10 */ /* 0x040fe4000ffbe0ff */
[----:B------:R-:W-:Y:S01]  /*1150*/  ISETP.GE.U32.AND P1, PT, R0, UR32, PT ;  /* 0x0000002000007c0c */ /* 0x000fe2000bf26070 */
[----:B------:R-:W-:Y:S01]  /*1160*/  IMAD.X R15, RZ, RZ, R17, P3 ;  /* 0x000000ffff0f7224 */ /* 0x000fe200018e0611 */
[----:B------:R-:W-:Y:S01]  /*1170*/  ISETP.GE.U32.AND P2, PT, R3, UR32, PT ;  /* 0x0000002003007c0c */ /* 0x000fe2000bf46070 */
[----:B------:R-:W-:Y:S01]  /*1180*/  IMAD.X R6, RZ, RZ, R5, P5 ;  /* 0x000000ffff067224 */ /* 0x000fe200028e0605 */
[----:B------:R-:W-:Y:S01]  /*1190*/  ISETP.GE.U32.AND P3, PT, R4, UR32, PT ;  /* 0x0000002004007c0c */ /* 0x000fe2000bf66070 */
[----:B------:R-:W2:Y:S01]  /*11a0*/  @!P0 LDG.E.U8 R21, desc[UR20][R16.64] ;  /* 0x0000001410158981 */ /* 0x000ea2000c1e1100 */
[----:B------:R-:W-:Y:S02]  /*11b0*/  IADD3 R12, P4, PT, R14, UR22, RZ ;  /* 0x000000160e0c7c10 */ /* 0x000fe4000ff9e0ff */
[----:B------:R-:W-:-:S02]  /*11c0*/  ISETP.GE.AND.EX P1, PT, R2, UR33, PT, P1 ;  /* 0x0000002102007c0c */ /* 0x000fc4000bf26310 */
[----:B------:R-:W-:Y:S02]  /*11d0*/  ISETP.GE.AND.EX P2, PT, R5, UR33, PT, P2 ;  /* 0x0000002105007c0c */ /* 0x000fe4000bf46320 */
[----:B------:R-:W-:Y:S01]  /*11e0*/  ISETP.GE.AND.EX P3, PT, R6, UR33, PT, P3 ;  /* 0x0000002106007c0c */ /* 0x000fe2000bf66330 */
[----:B------:R-:W-:Y:S01]  /*11f0*/  IMAD.X R13, RZ, RZ, R15, P4 ;  /* 0x000000ffff0d7224 */ /* 0x000fe200020e060f */
[----:B------:R-:W-:Y:S02]  /*1200*/  IADD3 R10, P4, PT, R12, UR22, RZ ;  /* 0x000000160c0a7c10 */ /* 0x000fe4000ff9e0ff */
[----:B0-----:R-:W-:Y:S02]  /*1210*/  PRMT R9, RZ, 0x7610, R9 ;  /* 0x00007610ff097816 */ /* 0x001fe40000000009 */
[----:B------:R-:W-:Y:S01]  /*1220*/  PRMT R7, RZ, 0x7610, R7 ;  /* 0x00007610ff077816 */ /* 0x000fe20000000007 */
[----:B------:R-:W-:Y:S02]  /*1230*/  IMAD.X R11, RZ, RZ, R13, P4 ;  /* 0x000000ffff0b7224 */ /* 0x000fe400020e060d */
[----:B------:R0:W5:Y:S04]  /*1240*/  @!P1 LDG.E.U8 R20, desc[UR20][R14.64] ;  /* 0x000000140e149981 */ /* 0x000168000c1e1100 */
[----:B------:R0:W5:Y:S04]  /*1250*/  @!P2 LDG.E.U8 R9, desc[UR20][R12.64] ;  /* 0x000000140c09a981 */ /* 0x000168000c1e1100 */
[----:B------:R0:W5:Y:S01]  /*1260*/  @!P3 LDG.E.U8 R7, desc[UR20][R10.64] ;  /* 0x000000140a07b981 */ /* 0x000162000c1e1100 */
[----:B------:R-:W-:Y:S01]  /*1270*/  IMAD.U32 R19, RZ, RZ, UR16 ;  /* 0x00000010ff137e24 */ /* 0x000fe2000f8e00ff */
[----:B------:R-:W-:-:S02]  /*1280*/  MOV R18, 0x12b0 ;  /* 0x000012b000127802 */ /* 0x000fc40000000f00 */
[----:B0-2---:R-:W-:-:S07]  /*1290*/  LOP3.LUT R21, R21, 0xff, RZ, 0xc0, !PT ;  /* 0x000000ff15157812 */ /* 0x005fce00078ec0ff */
[----:B-----5:R-:W-:Y:S05]  /*12a0*/  CALL.REL.NOINC `($__internal_99_$__cuda_sm20_div_u16) ;  /* 0x0000000400347944 */ /* 0x020fea0003c00000 */
[----:B------:R-:W-:Y:S01]  /*12b0*/  IMAD.MOV.U32 R8, RZ, RZ, R25 ;  /* 0x000000ffff087224 */ /* 0x000fe200078e0019 */
[----:B------:R-:W-:Y:S01]  /*12c0*/  LOP3.LUT R21, R20, 0xff, RZ, 0xc0, !PT ;  /* 0x000000ff14157812 */ /* 0x000fe200078ec0ff */
[----:B------:R-:W-:Y:S01]  /*12d0*/  IMAD.U32 R19, RZ, RZ, UR16 ;  /* 0x00000010ff137e24 */ /* 0x000fe2000f8e00ff */
[----:B------:R-:W-:-:S07]  /*12e0*/  MOV R18, 0x1300 ;  /* 0x0000130000127802 */ /* 0x000fce0000000f00 */
[----:B------:R-:W-:Y:S05]  /*12f0*/  CALL.REL.NOINC `($__internal_99_$__cuda_sm20_div_u16) ;  /* 0x0000000400207944 */ /* 0x000fea0003c00000 */
        /* <DEDUP_REMOVED lines=22> */
.L_x_3769:
[----:B------:R-:W0:Y:S02]  /*1460*/  S2R R5, SR_TID.X ;  /* 0x0000000000057919 */ /* 0x000e240000002100 */
[----:B0-----:R-:W-:-:S03]  /*1470*/  IMAD.WIDE.U32 R2, R5, 0x4, RZ ;  /* 0x0000000405027825 */ /* 0x001fc600078e00ff */
[----:B------:R-:W-:-:S04]  /*1480*/  ISETP.GE.U32.AND P0, PT, R2, UR10, PT ;  /* 0x0000000a02007c0c */ /* 0x000fc8000bf06070 */
[----:B------:R-:W-:-:S13]  /*1490*/  ISETP.GE.AND.EX P0, PT, R3, UR11, PT, P0 ;  /* 0x0000000b03007c0c */ /* 0x000fda000bf06300 */
[----:B------:R-:W-:Y:S05]  /*14a0*/  @P0 EXIT ;  /* 0x000000000000094d */ /* 0x000fea0003800000 */
[----:B------:R-:W-:Y:S01]  /*14b0*/  IMAD.MOV.U32 R0, RZ, RZ, RZ ;  /* 0x000000ffff007224 */ /* 0x000fe200078e00ff */
[----:B------:R-:W0:Y:S06]  /*14c0*/  LDCU UR4, c[0x0][0x360] ;  /* 0x00006c00ff0477ac */ /* 0x000e2c0008000800 */
.L_x_3788:
[----:B------:R-:W-:-:S04]  /*14d0*/  LEA R2, P0, R5, UR34, 0x2 ;  /* 0x0000002205027c11 */ /* 0x000fc8000f8010ff */
[----:B------:R-:W-:-:S05]  /*14e0*/  LEA.HI.X R3, R5, UR35, R0, 0x2, P0 ;  /* 0x0000002305037c11 */ /* 0x000fca00080f1400 */
[----:B------:R-:W2:Y:S01]  /*14f0*/  LDG.E R4, desc[UR20][R2.64] ;  /* 0x0000001402047981 */ /* 0x000ea2000c1e1900 */
[----:B------:R-:W-:Y:S01]  /*1500*/  IMAD.U32 R19, RZ, RZ, UR16 ;  /* 0x00000010ff137e24 */ /* 0x000fe2000f8e00ff */
[----:B------:R-:W-:Y:S02]  /*1510*/  MOV R18, 0x1570 ;  /* 0x0000157000127802 */ /* 0x000fe40000000f00 */
[C---:B--2---:R-:W-:Y:S02]  /*1520*/  PRMT R21, R4.reuse, 0x7770, RZ ;  /* 0x0000777004157816 */ /* 0x044fe400000000ff */
[C---:B------:R-:W-:Y:S02]  /*1530*/  PRMT R6, R4.reuse, 0x7771, RZ ;  /* 0x0000777104067816 */ /* 0x040fe400000000ff */
[C---:B------:R-:W-:Y:S02]  /*1540*/  PRMT R7, R4.reuse, 0x7772, RZ ;  /* 0x0000777204077816 */ /* 0x040fe400000000ff */
[----:B------:R-:W-:-:S07]  /*1550*/  PRMT R8, R4, 0x7773, RZ ;  /* 0x0000777304087816 */ /* 0x000fce00000000ff */
[----:B0-----:R-:W-:Y:S05]  /*1560*/  CALL.REL.NOINC `($__internal_99_$__cuda_sm20_div_u16) ;  /* 0x0000000000847944 */ /* 0x001fea0003c00000 */
[----:B------:R-:W-:Y:S01]  /*1570*/  IMAD.MOV.U32 R4, RZ, RZ, R25 ;  /* 0x000000ffff047224 */ /* 0x000fe200078e0019 */
[----:B------:R-:W-:Y:S01]  /*1580*/  MOV R18, 0x15c0 ;  /* 0x000015c000127802 */ /* 0x000fe20000000f00 */
[----:B------:R-:W-:Y:S02]  /*1590*/  IMAD.MOV.U32 R21, RZ, RZ, R6 ;  /* 0x000000ffff157224 */ /* 0x000fe400078e0006 */
[----:B------:R-:W-:-:S07]  /*15a0*/  IMAD.U32 R19, RZ, RZ, UR16 ;  /* 0x00000010ff137e24 */ /* 0x000fce000f8e00ff */
[----:B------:R-:W-:Y:S05]  /*15b0*/  CALL.REL.NOINC `($__internal_99_$__cuda_sm20_div_u16) ;  /* 0x0000000000707944 */ /* 0x000fea0003c00000 */
        /* <DEDUP_REMOVED lines=10> */
[----:B------:R-:W-:Y:S02]  /*1660*/  LOP3.LUT R8, R25, 0xffff, RZ, 0xc0, !PT ;  /* 0x0000ffff19087812 */ /* 0x000fe400078ec0ff */
[----:B------:R-:W-:Y:S02]  /*1670*/  LOP3.LUT R7, R7, 0xffff, RZ, 0xc0, !PT ;  /* 0x0000ffff07077812 */ /* 0x000fe400078ec0ff */
[----:B------:R-:W-:Y:S02]  /*1680*/  LOP3.LUT R6, R6, 0xffff, RZ, 0xc0, !PT ;  /* 0x0000ffff06067812 */ /* 0x000fe400078ec0ff */
[----:B------:R-:W-:Y:S02]  /*1690*/  LOP3.LUT R9, R4, 0xffff, RZ, 0xc0, !PT ;  /* 0x0000ffff04097812 */ /* 0x000fe400078ec0ff */
[----:B------:R-:W-:Y:S02]  /*16a0*/  IADD3 R5, P0, PT, R5, UR4, RZ ;  /* 0x0000000405057c10 */ /* 0x000fe4000ff1e0ff */
[----:B------:R-:W-:-:S02]  /*16b0*/  PRMT R7, R7, 0x3340, R8 ;  /* 0x0000334007077816 */ /* 0x000fc40000000008 */
[----:B------:R-:W-:Y:S01]  /*16c0*/  PRMT R6, R9, 0x3340, R6 ;  /* 0x0000334009067816 */ /* 0x000fe20000000006 */
[C---:B------:R-:W-:Y:S02]  /*16d0*/  IMAD.SHL.U32 R4, R5.reuse, 0x4, RZ ;  /* 0x0000000405047824 */ /* 0x040fe400078e00ff */
        /* <DEDUP_REMOVED lines=10> */
        .weak           $__internal_99_$__cuda_sm20_div_u16
        .type           $__internal_99_$__cuda_sm20_div_u16,@function
        .size           $__internal_99_$__cuda_sm20_div_u16,(.L_x_4344 - $__internal_99_$__cuda_sm20_div_u16)
$__internal_99_$__cuda_sm20_div_u16:
[----:B------:R-:W0:Y:S01]  /*1780*/  I2F.U16 R23, R19 ;  /* 0x0000001300177306 */ /* 0x000e220000101000 */
[----:B------:R-:W-:-:S07]  /*1790*/  IMAD.MOV.U32 R22, RZ, RZ, 0x4b800000 ;  /* 0x4b800000ff167424 */ /* 0x000fce00078e00ff */
[----:B------:R-:W-:Y:S01]  /*17a0*/  I2F.U16.RZ R21, R21 ;  /* 0x0000001500157306 */ /* 0x000fe2000010d000 */
[C---:B0-----:R-:W-:Y:S02]  /*17b0*/  FSETP.GEU.AND P4, PT, |R23|.reuse, 1.175494350822287508e-38, PT ;  /* 0x008000001700780b */ /* 0x041fe40003f8e200 */
[----:B------:R-:W-:Y:S02]  /*17c0*/  FSETP.GT.AND P3, PT, |R23|, 8.50705917302346158658e+37, PT ;  /* 0x7e8000001700780b */ /* 0x000fe40003f64200 */
[----:B------:R-:W-:-:S04]  /*17d0*/  FSEL R22, R22, 1, !P4 ;  /* 0x3f80000016167808 */ /* 0x000fc80006000000 */
[----:B------:R-:W-:Y:S02]  /*17e0*/  FSEL R22, R22, 0.25, !P3 ;  /* 0x3e80000016167808 */ /* 0x000fe40005800000 */
[----:B------:R-:W-:Y:S01]  /*17f0*/  ISETP.NE.U32.AND P3, PT, R19, RZ, PT ;  /* 0x000000ff1300720c */ /* 0x000fe20003f65070 */
[----:B------:R-:W-:Y:S02]  /*1800*/  IMAD.MOV.U32 R19, RZ, RZ, 0x0 ;  /* 0x00000000ff137424 */ /* 0x000fe400078e00ff */
        /* <DEDUP_REMOVED lines=8> */
[----:B------:R-:W-:Y:S06]  /*1890*/  RET.REL.NODEC R18 `(_ZN2at6native61_GLOBAL__N__44eb8e94_28_ForeachBinaryOpScalarList_cu_dda10a6925multi_tensor_apply_kernelINS1_28TensorListScalarListMetadataIhLi1EEENS1_25BinaryOpScalarListFunctorIhLi1ELi1ELi0EEEJSt7dividesIhEEEEvT_T0_DpT1_) ;  /* 0xffffffe412d87950 */ /* 0x000fec0003c3ffff */
.L_x_3789:
        /* <DEDUP_REMOVED lines=14> */
.L_x_4344:


//--------------------- .text._ZN2at6native61_GLOBAL__N__44eb8e94_28_ForeachBinaryOpScalarList_cu_dda10a6925multi_tensor_apply_kernelINS1_28TensorListScalarListMetadataIfLi2EEENS1_25BinaryOpScalarListFunctorIN3c108BFloat16ELi2ELi1ELi1EEEJSt10multipliesIfEEEEvT_T0_DpT1_ --------------------------
	.section	.text._ZN2at6native61_GLOBAL__N__44eb8e94_28_ForeachBinaryOpScalarList_cu_dda10a6925multi_tensor_apply_kernelINS1_28TensorListScalarListMetadataIfLi2EEENS1_25BinaryOpScalarListFunctorIN3c108BFloat16ELi2ELi1ELi1EEEJSt10multipliesIfEEEEvT_T0_DpT1_,"ax",@progbits
	.align	128
.text._ZN2at6native61_GLOBAL__N__44eb8e94_28_ForeachBinaryOpScalarList_cu_dda10a6925multi_tensor_apply_kernelINS1_28TensorListScalarListMetadataIfLi2EEENS1_25BinaryOpScalarListFunctorIN3c108BFloat16ELi2ELi1ELi1EEEJSt10multipliesIfEEEEvT_T0_DpT1_:
        .type           _ZN2at6native61_GLOBAL__N__44eb8e94_28_ForeachBinaryOpScalarList_cu_dda10a6925multi_tensor_apply_kernelINS1_28TensorListScalarListMetadataIfLi2EEENS1_25BinaryOpScalarListFunctorIN3c108BFloat16ELi2ELi1ELi1EEEJSt10multipliesIfEEEEvT_T0_DpT1_,@function
        .size           _ZN2at6native61_GLOBAL__N__44eb8e94_28_ForeachBinaryOpScalarList_cu_dda10a6925multi_tensor_apply_kernelINS1_28TensorListScalarListMetadataIfLi2EEENS1_25BinaryOpScalarListFunctorIN3c108BFloat16ELi2ELi1ELi1EEEJSt10multipliesIfEEEEvT_T0_DpT1_,(.L_x_4346 - _ZN2at6native61_GLOBAL__N__44eb8e94_28_ForeachBinaryOpScalarList_cu_dda10a6925multi_tensor_apply_kernelINS1_28TensorListScalarListMetadataIfLi2EEENS1_25BinaryOpScalarListFunctorIN3c108BFloat16ELi2ELi1ELi1EEEJSt10multipliesIfEEEEvT_T0_DpT1_)
        .other          _ZN2at6native61_GLOBAL__N__44eb8e94_28_ForeachBinaryOpScalarList_cu_dda10a6925multi_tensor_apply_kernelINS1_28TensorListScalarListMetadataIfLi2EEENS1_25BinaryOpScalarListFunctorIN3c108BFloat16ELi2ELi1ELi1EEEJSt10multipliesIfEEEEvT_T0_DpT1_,@"STO_CUDA_ENTRY STV_DEFAULT"
_ZN2at6native61_GLOBAL__N__44eb8e94_28_ForeachBinaryOpScalarList_cu_dda10a6925multi_tensor_apply_kernelINS1_28TensorListScalarListMetadataIfLi2EEENS1_25BinaryOpScalarListFunctorIN3c108BFloat16ELi2ELi1ELi1EEEJSt10multipliesIfEEEEvT_T0_DpT1_:
        /* <DEDUP_REMOVED lines=41> */
[----:B--2---:R-:W-:Y:S05]  /*0290*/  CALL.REL.NOINC `($__internal_100_$__cuda_sm20_div_u16) ;  /* 0x0000000c00a07944 */ /* 0x004fea0003c00000 */
        /* <DEDUP_REMOVED lines=13> */
.L_x_3792:
        /* <DEDUP_REMOVED lines=36> */
[C---:B------:R-:W-:Y:S01]  /*05b0*/  FMUL.FTZ R26, R0.reuse, R25 ;  /* 0x00000019001a7220 */ /* 0x040fe20000410000 */
[----:B------:R-:W-:Y:S01]  /*05c0*/  @!P1 LEA.HI.X R25, R17, R13, R22, 0x1, P5 ;  /* 0x0000000d11199211 */ /* 0x000fe200028f0c16 */
[----:B------:R-:W-:Y:S01]  /*05d0*/  FMUL.FTZ R29, R0, R29 ;  /* 0x0000001d001d7220 */ /* 0x000fe20000410000 */
        /* <DEDUP_REMOVED lines=13> */
[----:B------:R-:W-:-:S02]  /*06b0*/  FMUL.FTZ R27, R0, R27 ;  /* 0x0000001b001b7220 */ /* 0x000fc40000410000 */
        /* <DEDUP_REMOVED lines=10> */
[----:B------:R-:W-:Y:S01]  /*0760*/  FMUL.FTZ R8, R0, R9 ;  /* 0x0000000900087220 */ /* 0x000fe20000410000 */
        /* <DEDUP_REMOVED lines=40> */
[----:B------:R-:W-:-:S05]  /*09f0*/  FMUL.FTZ R8, R0, R8 ;  /* 0x0000000800087220 */ /* 0x000fca0000410000 */
[----:B------:R-:W-:Y:S01]  /*0a00*/  F2FP.BF16.F32.PACK_AB R8, RZ, R8 ;  /* 0x00000008ff08723e */ /* 0x000fe200000010ff */
[----:B---3--:R-:W-:Y:S02]  /*0a10*/  IMAD.U32 R7, R24, 0x10000, RZ ;  /* 0x0001000018077824 */ /* 0x008fe400078e00ff */
[----:B----4-:R-:W-:Y:S02]  /*0a20*/  IMAD.U32 R25, R25, 0x10000, RZ ;  /* 0x0001000019197824 */ /* 0x010fe400078e00ff */
[C---:B------:R-:W-:Y:S01]  /*0a30*/  FMUL.FTZ R10, R0.reuse, R7 ;  /* 0x00000007000a7220 */ /* 0x040fe20000410000 */
[----:B-----5:R-:W-:Y:S02]  /*0a40*/  IMAD.U32 R27, R27, 0x10000, RZ ;  /* 0x000100001b1b7824 */ /* 0x020fe400078e00ff */
[C---:B------:R-:W-:Y:S02]  /*0a50*/  FMUL.FTZ R25, R0.reuse, R25 ;  /* 0x0000001900197220 */ /* 0x040fe40000410000 */
[----:B------:R-:W-:Y:S01]  /*0a60*/  FMUL.FTZ R27, R0, R27 ;  /* 0x0000001b001b7220 */ /* 0x000fe20000410000 */
        /* <DEDUP_REMOVED lines=9> */
.L_x_3791:
        /* <DEDUP_REMOVED lines=41> */
[----:B------:R-:W-:Y:S01]  /*0d90*/  FMUL.FTZ R27, R0, R27 ;  /* 0x0000001b001b7220 */ /* 0x000fe20000410000 */
[----:B----4-:R-:W-:Y:S02]  /*0da0*/  IMAD.U32 R9, R18, 0x10000, RZ ;  /* 0x0001000012097824 */ /* 0x010fe400078e00ff */
[C---:B------:R-:W-:Y:S02]  /*0db0*/  FMUL.FTZ R6, R0.reuse, R3 ;  /* 0x0000000300067220 */ /* 0x040fe40000410000 */
[----:B------:R-:W-:Y:S01]  /*0dc0*/  F2FP.BF16.F32.PACK_AB R27, RZ, R27 ;  /* 0x0000001bff1b723e */ /* 0x000fe200000010ff */
[----:B------:R-:W-:Y:S01]  /*0dd0*/  FMUL.FTZ R7, R0, R9 ;  /* 0x0000000900077220 */ /* 0x000fe20000410000 */
[-C--:B------:R-:W-:Y:S02]  /*0de0*/  @!P1 LEA.HI.X R3, R21, R13.reuse, R17, 0x1, P4 ;  /* 0x0000000d15039211 */ /* 0x080fe400020f0c11 */
[----:B------:R-:W-:Y:S01]  /*0df0*/  F2FP.BF16.F32.PACK_AB R6, RZ, R6 ;  /* 0x00000006ff06723e */ /* 0x000fe200000010ff */
[----:B------:R0:W-:Y:S01]  /*0e00*/  @!P0 STG.E.U16 desc[UR12][R14.64], R27 ;  /* 0x0000001b0e008986 */ /* 0x0001e2000c10150c */
[----:B------:R-:W-:Y:S01]  /*0e10*/  @!P2 LEA.HI.X R9, R19, R13, R11, 0x1, P5 ;  /* 0x0000000d1309a211 */ /* 0x000fe200028f0c0b */
[----:B-----5:R-:W-:Y:S01]  /*0e20*/  IMAD.U32 R11, R4, 0x10000, RZ ;  /* 0x00010000040b7824 */ /* 0x020fe200078e00ff */
[----:B------:R-:W-:Y:S01]  /*0e30*/  F2FP.BF16.F32.PACK_AB R7, RZ, R7 ;  /* 0x00000007ff07723e */ /* 0x000fe200000010ff */
[----:B------:R0:W-:Y:S02]  /*0e40*/  @!P1 STG.E.U16 desc[UR12][R2.64], R6 ;  /* 0x0000000602009986 */ /* 0x0001e4000c10150c */
[----:B------:R-:W-:-:S02]  /*0e50*/  FMUL.FTZ R11, R0, R11 ;  /* 0x0000000b000b7220 */ /* 0x000fc40000410000 */
[----:B------:R0:W-:Y:S01]  /*0e60*/  @!P2 STG.E.U16 desc[UR12][R8.64], R7 ;  /* 0x000000070800a986 */ /* 0x0001e2000c10150c */
[----:B------:R-:W-:Y:S05]  /*0e70*/  @P3 EXIT ;  /* 0x000000000000394d */ /* 0x000fea0003800000 */
[C---:B0-----:R-:W-:Y:S02]  /*0e80*/  LEA R2, P0, R5.reuse, R12, 0x1 ;  /* 0x0000000c05027211 */ /* 0x041fe400078008ff */
[----:B------:R-:W-:Y:S02]  /*0e90*/  F2FP.BF16.F32.PACK_AB R11, RZ, R11 ;  /* 0x0000000bff0b723e */ /* 0x000fe400000010ff */
[----:B------:R-:W-:-:S05]  /*0ea0*/  LEA.HI.X R3, R5, R13, R10, 0x1, P0 ;  /* 0x0000000d05037211 */ /* 0x000fca00000f0c0a */
[----:B------:R-:W-:Y:S01]  /*0eb0*/  STG.E.U16 desc[UR12][R2.64], R11 ;  /* 0x0000000b02007986 */ /* 0x000fe2000c10150c */
[----:B------:R-:W-:Y:S05]  /*0ec0*/  EXIT ;  /* 0x000000000000794d */ /* 0x000fea0003800000 */
.L_x_3790:
[----:B------:R-:W0:Y:S02]  /*0ed0*/  S2R R7, SR_TID.X ;  /* 0x0000000000077919 */ /* 0x000e240000002100 */
[----:B0-----:R-:W-:-:S03]  /*0ee0*/  IMAD.WIDE.U32 R2, R7, 0x4, RZ ;  /* 0x0000000407027825 */ /* 0x001fc600078e00ff */
[----:B------:R-:W-:-:S04]  /*0ef0*/  ISETP.GE.U32.AND P0, PT, R2, R4, PT ;  /* 0x000000040200720c */ /* 0x000fc80003f06070 */
[----:B------:R-:W-:-:S13]  /*0f00*/  ISETP.GE.AND.EX P0, PT, R3, R5, PT, P0 ;  /* 0x000000050300720c */ /* 0x000fda0003f06300 */
[----:B------:R-:W-:Y:S05]  /*0f10*/  @P0 EXIT ;  /* 0x000000000000094d */ /* 0x000fea0003800000 */
[----:B------:R-:W-:Y:S01]  /*0f20*/  IMAD.MOV.U32 R6, RZ, RZ, RZ ;  /* 0x000000ffff067224 */ /* 0x000fe200078e00ff */
[----:B------:R-:W0:Y:S06]  /*0f30*/  LDCU UR4, c[0x0][0x360] ;  /* 0x00006c00ff0477ac */ /* 0x000e2c0008000800 */
.L_x_3793:
        /* <DEDUP_REMOVED lines=12> */
[C---:B--2---:R-:W-:Y:S01]  /*1000*/  FMUL.FTZ R11, R0.reuse, R11 ;  /* 0x0000000b000b7220 */ /* 0x044fe20000410000 */
[C---:B------:R-:W-:Y:S01]  /*1010*/  FMUL.FTZ R10, R0.reuse, R17 ;  /* 0x00000011000a7220 */ /* 0x040fe20000410000 */
[C---:B------:R-:W-:Y:S01]  /*1020*/  FMUL.FTZ R19, R0.reuse, R19 ;  /* 0x0000001300137220 */ /* 0x040fe20000410000 */
[----:B------:R-:W-:Y:S01]  /*1030*/  FMUL.FTZ R8, R0, R3 ;  /* 0x0000000300087220 */ /* 0x000fe20000410000 */
        /* <DEDUP_REMOVED lines=14> */
        .weak           $__internal_100_$__cuda_sm20_div_u16
        .type           $__internal_100_$__cuda_sm20_div_u16,@function
        .size           $__internal_100_$__cuda_sm20_div_u16,(.L_x_4346 - $__internal_100_$__cuda_sm20_div_u16)
$__internal_100_$__cuda_sm20_div_u16:
        /* <DEDUP_REMOVED lines=19> */
[----:B------:R-:W-:Y:S05]  /*1250*/  RET.REL.NODEC R6 `(_ZN2at6native61_GLOBAL__N__44eb8e94_28_ForeachBinaryOpScalarList_cu_dda10a6925multi_tensor_apply_kernelINS1_28TensorListScalarListMetadataIfLi2EEENS1_25BinaryOpScalarListFunctorIN3c108BFloat16ELi2ELi1ELi1EEEJSt10multipliesIfEEEEvT_T0_DpT1_) ;  /* 0xffffffec06687950 */ /* 0x000fea0003c3ffff */
.L_x_3794:
        /* <DEDUP_REMOVED lines=10> */
.L_x_4346:


//--------------------- .text._ZN2at6native61_GLOBAL__N__44eb8e94_28_ForeachBinaryOpScalarList_cu_dda10a6925multi_tensor_apply_kernelINS1_28TensorListScalarListMetadataIfLi2EEENS1_25BinaryOpScalarListFunctorIN3c104HalfELi2ELi1ELi1EEEJSt10multipliesIfEEEEvT_T0_DpT1_ --------------------------
	.section	.text._ZN2at6native61_GLOBAL__N__44eb8e94_28_ForeachBinaryOpScalarList_cu_dda10a6925multi_tensor_apply_kernelINS1_28TensorListScalarListMetadataIfLi2EEENS1_25BinaryOpScalarListFunctorIN3c104HalfELi2ELi1ELi1EEEJSt10multipliesIfEEEEvT_T0_DpT1_,"ax",@progbits
	.align	128
.text._ZN2at6native61_GLOBAL__N__44eb8e94_28_ForeachBinaryOpScalarList_cu_dda10a6925multi_tensor_apply_kernelINS1_28TensorListScalarListMetadataIfLi2EEENS1_25BinaryOpScalarListFunctorIN3c104HalfELi2ELi1ELi1EEEJSt10multipliesIfEEEEvT_T0_DpT1_:
        .type           _ZN2at6native61_GLOBAL__N__44eb8e94_28_ForeachBinaryOpScalarList_cu_dda10a6925multi_tensor_apply_kernelINS1_28TensorListScalarListMetadataIfLi2EEENS1_25BinaryOpScalarListFunctorIN3c104HalfELi2ELi1ELi1EEEJSt10multipliesIfEEEEvT_T0_DpT1_,@function
        .size           _ZN2at6native61_GLOBAL__N__44eb8e94_28_ForeachBinaryOpScalarList_cu_dda10a6925multi_tensor_apply_kernelINS1_28TensorListScalarListMetadataIfLi2EEENS1_25BinaryOpScalarListFunctorIN3c104HalfELi2ELi1ELi1EEEJSt10multipliesIfEEEEvT_T0_DpT1_,(.L_x_4348 - _ZN2at6native61_GLOBAL__N__44eb8e94_28_ForeachBinaryOpScalarList_cu_dda10a6925multi_tensor_apply_kernelINS1_28TensorListScalarListMetadataIfLi2EEENS1_25BinaryOpScalarListFunctorIN3c104HalfELi2ELi1ELi1EEEJSt10multipliesIfEEEEvT_T0_DpT1_)
        .other          _ZN2at6native61_GLOBAL__N__44eb8e94_28_ForeachBinaryOpScalarList_cu_dda10a6925multi_tensor_apply_kernelINS1_28TensorListScalarListMetadataIfLi2EEENS1_25BinaryOpScalarListFunctorIN3c104HalfELi2ELi1ELi1EEEJSt10multipliesIfEEEEvT_T0_DpT1_,@"STO_CUDA_ENTRY STV_DEFAULT"
_ZN2at6native61_GLOBAL__N__44eb8e94_28_ForeachBinaryOpScalarList_cu_dda10a6925multi_tensor_apply_kernelINS1_28TensorListScalarListMetadataIfLi2EEENS1_25BinaryOpScalarListFunctorIN3c104HalfELi2ELi1ELi1EEEJSt10multipliesIfEEEEvT_T0_DpT1_:
        /* <DEDUP_REMOVED lines=41> */
[----:B--2---:R-:W-:Y:S05]  /*0290*/  CALL.REL.NOINC `($__internal_101_$__cuda_sm20_div_u16) ;  /* 0x0000000c00987944 */ /* 0x004fea0003c00000 */
        /* <DEDUP_REMOVED lines=13> */
.L_x_3797:
        /* <DEDUP_REMOVED lines=36> */
[C---:B------:R-:W-:Y:S01]  /*05b0*/  FMUL.FTZ R26, R0.reuse, R25 ;  /* 0x00000019001a7220 */ /* 0x040fe20000410000 */
[----:B------:R-:W-:Y:S01]  /*05c0*/  @!P1 LEA.HI.X R25, R17, R13, R22, 0x1, P5 ;  /* 0x0000000d11199211 */ /* 0x000fe200028f0c16 */
[----:B------:R-:W-:Y:S01]  /*05d0*/  FMUL.FTZ R29, R0, R29 ;  /* 0x0000001d001d7220 */ /* 0x000fe20000410000 */
        /* <DEDUP_REMOVED lines=13> */
[----:B------:R-:W-:Y:S01]  /*06b0*/  FMUL.FTZ R27, R0, R27 ;  /* 0x0000001b001b7220 */ /* 0x000fe20000410000 */
        /* <DEDUP_REMOVED lines=11> */
[----:B------:R-:W-:Y:S01]  /*0770*/  FMUL.FTZ R8, R0, R9 ;  /* 0x0000000900087220 */ /* 0x000fe20000410000 */
        /* <DEDUP_REMOVED lines=39> */
[----:B------:R-:W-:Y:S01]  /*09f0*/  FMUL.FTZ R8, R0, R8 ;  /* 0x0000000800087220 */ /* 0x000fe20000410000 */
[----:B---3--:R-:W-:Y:S02]  /*0a00*/  HADD2.F32 R7, -RZ, R24.H0_H0 ;  /* 0x20000018ff077230 */ /* 0x008fe40000004100 */
[----:B----4-:R-:W-:-:S03]  /*0a10*/  HADD2.F32 R25, -RZ, R25.H0_H0 ;  /* 0x20000019ff197230 */ /* 0x010fc60000004100 */
[C---:B------:R-:W-:Y:S01]  /*0a20*/  FMUL.FTZ R10, R0.reuse, R7 ;  /* 0x00000007000a7220 */ /* 0x040fe20000410000 */
[----:B-----5:R-:W-:Y:S02]  /*0a30*/  HADD2.F32 R27, -RZ, R27.H0_H0 ;  /* 0x2000001bff1b7230 */ /* 0x020fe40000004100 */
[C---:B------:R-:W-:Y:S01]  /*0a40*/  FMUL.FTZ R25, R0.reuse, R25 ;  /* 0x0000001900197220 */ /* 0x040fe20000410000 */
[----:B------:R-:W-:Y:S02]  /*0a50*/  F2FP.F16.F32.PACK_AB R8, RZ, R8 ;  /* 0x00000008ff08723e */ /* 0x000fe400000000ff */
[----:B------:R-:W-:Y:S01]  /*0a60*/  FMUL.FTZ R27, R0, R27 ;  /* 0x0000001b001b7220 */ /* 0x000fe20000410000 */
        /* <DEDUP_REMOVED lines=9> */
.L_x_3796:
        /* <DEDUP_REMOVED lines=41> */
[C---:B------:R-:W-:Y:S01]  /*0d90*/  FMUL.FTZ R27, R0.reuse, R27 ;  /* 0x0000001b001b7220 */ /* 0x040fe20000410000 */
[----:B----4-:R-:W-:Y:S02]  /*0da0*/  HADD2.F32 R9, -RZ, R18.H0_H0 ;  /* 0x20000012ff097230 */ /* 0x010fe40000004100 */
[C---:B------:R-:W-:Y:S02]  /*0db0*/  FMUL.FTZ R6, R0.reuse, R3 ;  /* 0x0000000300067220 */ /* 0x040fe40000410000 */
[----:B------:R-:W-:Y:S02]  /*0dc0*/  F2FP.F16.F32.PACK_AB R27, RZ, R27 ;  /* 0x0000001bff1b723e */ /* 0x000fe400000000ff */
[----:B------:R-:W-:Y:S01]  /*0dd0*/  @!P1 LEA.HI.X R3, R21, R13, R17, 0x1, P4 ;  /* 0x0000000d15039211 */ /* 0x000fe200020f0c11 */
[C---:B------:R-:W-:Y:S01]  /*0de0*/  FMUL.FTZ R7, R0.reuse, R9 ;  /* 0x0000000900077220 */ /* 0x040fe20000410000 */
[----:B------:R-:W-:Y:S01]  /*0df0*/  F2FP.F16.F32.PACK_AB R6, RZ, R6 ;  /* 0x00000006ff06723e */ /* 0x000fe200000000ff */
[----:B------:R0:W-:Y:S01]  /*0e00*/  @!P0 STG.E.U16 desc[UR12][R14.64], R27 ;  /* 0x0000001b0e008986 */ /* 0x0001e2000c10150c */
[----:B------:R-:W-:Y:S01]  /*0e10*/  @!P2 LEA.HI.X R9, R19, R13, R11, 0x1, P5 ;  /* 0x0000000d1309a211 */ /* 0x000fe200028f0c0b */
[----:B-----5:R-:W-:Y:S01]  /*0e20*/  HADD2.F32 R11, -RZ, R4.H0_H0 ;  /* 0x20000004ff0b7230 */ /* 0x020fe20000004100 */
[----:B------:R-:W-:Y:S01]  /*0e30*/  F2FP.F16.F32.PACK_AB R7, RZ, R7 ;  /* 0x00000007ff07723e */ /* 0x000fe200000000ff */
[----:B------:R0:W-:Y:S03]  /*0e40*/  @!P1 STG.E.U16 desc[UR12][R2.64], R6 ;  /* 0x0000000602009986 */ /* 0x0001e6000c10150c */
[----:B------:R-:W-:Y:S01]  /*0e50*/  FMUL.FTZ R11, R0, R11 ;  /* 0x0000000b000b7220 */ /* 0x000fe20000410000 */
[----:B------:R0:W-:Y:S01]  /*0e60*/  @!P2 STG.E.U16 desc[UR12][R8.64], R7 ;  /* 0x000000070800a986 */ /* 0x0001e2000c10150c */
[----:B------:R-:W-:Y:S05]  /*0e70*/  @P3 EXIT ;  /* 0x000000000000394d */ /* 0x000fea0003800000 */
[C---:B0-----:R-:W-:Y:S02]  /*0e80*/  LEA R2, P0, R5.reuse, R12, 0x1 ;  /* 0x0000000c05027211 */ /* 0x041fe400078008ff */
[----:B------:R-:W-:Y:S02]  /*0e90*/  F2FP.F16.F32.PACK_AB R11, RZ, R11 ;  /* 0x0000000bff0b723e */ /* 0x000fe400000000ff */
[----:B------:R-:W-:-:S05]  /*0ea0*/  LEA.HI.X R3, R5, R13, R10, 0x1, P0 ;  /* 0x0000000d05037211 */ /* 0x000fca00000f0c0a */
[----:B------:R-:W-:Y:S01]  /*0eb0*/  STG.E.U16 desc[UR12][R2.64], R11 ;  /* 0x0000000b02007986 */ /* 0x000fe2000c10150c */
[----:B------:R-:W-:Y:S05]  /*0ec0*/  EXIT ;  /* 0x000000000000794d */ /* 0x000fea0003800000 */
.L_x_3795:
[----:B------:R-:W0:Y:S02]  /*0ed0*/  S2R R16, SR_TID.X ;  /* 0x0000000000107919 */ /* 0x000e240000002100 */
[----:B0-----:R-:W-:-:S03]  /*0ee0*/  IMAD.WIDE.U32 R2, R16, 0x4, RZ ;  /* 0x0000000410027825 */ /* 0x001fc600078e00ff */
[----:B------:R-:W-:-:S04]  /*0ef0*/  ISETP.GE.U32.AND P0, PT, R2, R4, PT ;  /* 0x000000040200720c */ /* 0x000fc80003f06070 */
[----:B------:R-:W-:-:S13]  /*0f00*/  ISETP.GE.AND.EX P0, PT, R3, R5, PT, P0 ;  /* 0x000000050300720c */ /* 0x000fda0003f06300 */
[----:B------:R-:W-:Y:S05]  /*0f10*/  @P0 EXIT ;  /* 0x000000000000094d */ /* 0x000fea0003800000 */
[----:B------:R-:W-:Y:S01]  /*0f20*/  IMAD.MOV.U32 R23, RZ, RZ, RZ ;  /* 0x000000ffff177224 */ /* 0x000fe200078e00ff */
[----:B------:R-:W0:Y:S06]  /*0f30*/  LDCU UR4, c[0x0][0x360] ;  /* 0x00006c00ff0477ac */ /* 0x000e2c0008000800 */
.L_x_3798:
        /* <DEDUP_REMOVED lines=9> */
[C---:B--2---:R-:W-:Y:S01]  /*0fd0*/  FMUL.FTZ R3, R0.reuse, R3 ;  /* 0x0000000300037220 */ /* 0x044fe20000410000 */
[----:B------:R-:W-:Y:S02]  /*0fe0*/  HADD2.F32 R17, -RZ, R7.H1_H1 ;  /* 0x30000007ff117230 */ /* 0x000fe40000004100 */
[C---:B------:R-:W-:Y:S01]  /*0ff0*/  FMUL.FTZ R8, R0.reuse, R9 ;  /* 0x0000000900087220 */ /* 0x040fe20000410000 */
[----:B------:R-:W-:-:S02]  /*1000*/  FMUL.FTZ R11, R0, R11 ;  /* 0x0000000b000b7220 */ /* 0x000fc40000410000 */
[----:B------:R-:W-:Y:S02]  /*1010*/  FMUL.FTZ R10, R0, R17 ;  /* 0x00000011000a7220 */ /* 0x000fe40000410000 */
        /* <DEDUP_REMOVED lines=14> */
        .weak           $__internal_101_$__cuda_sm20_div_u16
        .type           $__internal_101_$__cuda_sm20_div_u16,@function
        .size           $__internal_101_$__cuda_sm20_div_u16,(.L_x_4348 - $__internal_101_$__cuda_sm20_div_u16)
$__internal_101_$__cuda_sm20_div_u16:
        /* <DEDUP_REMOVED lines=19> */
[----:B------:R-:W-:Y:S05]  /*1230*/  RET.REL.NODEC R6 `(_ZN2at6native61_GLOBAL__N__44eb8e94_28_ForeachBinaryOpScalarList_cu_dda10a6925multi_tensor_apply_kernelINS1_28TensorListScalarListMetadataIfLi2EEENS1_25BinaryOpScalarListFunctorIN3c104HalfELi2ELi1ELi1EEEJSt10multipliesIfEEEEvT_T0_DpT1_) ;  /* 0xffffffec06707950 */ /* 0x000fea0003c3ffff */
.L_x_3799:
        /* <DEDUP_REMOVED lines=12> */
.L_x_4348:


//--------------------- .text._ZN2at6native61_GLOBAL__N__44eb8e94_28_ForeachBinaryOpScalarList_cu_dda10a6925multi_tensor_apply_kernelINS1_28TensorListScalarListMetadataIbLi2EEENS1_25BinaryOpScalarListFunctorIbLi2ELi1ELi1EEEJSt10multipliesIbEEEEvT_T0_DpT1_ --------------------------
	.section	.text._ZN2at6native61_GLOBAL__N__44eb8e94_28_ForeachBinaryOpScalarList_cu_dda10a6925multi_tensor_apply_kernelINS1_28TensorListScalarListMetadataIbLi2EEENS1_25BinaryOpScalarListFunctorIbLi2ELi1ELi1EEEJSt10multipliesIbEEEEvT_T0_DpT1_,"ax",@progbits
	.align	128
.text._ZN2at6native61_GLOBAL__N__44eb8e94_28_ForeachBinaryOpScalarList_cu_dda10a6925multi_tensor_apply_kernelINS1_28TensorListScalarListMetadataIbLi2EEENS1_25BinaryOpScalarListFunctorIbLi2ELi1ELi1EEEJSt10multipliesIbEEEEvT_T0_DpT1_:
        .type           _ZN2at6native61_GLOBAL__N__44eb8e94_28_ForeachBinaryOpScalarList_cu_dda10a6925multi_tensor_apply_kernelINS1_28TensorListScalarListMetadataIbLi2EEENS1_25BinaryOpScalarListFunctorIbLi2ELi1ELi1EEEJSt10multipliesIbEEEEvT_T0_DpT1_,@function
        .size           _ZN2at6native61_GLOBAL__N__44eb8e94_28_ForeachBinaryOpScalarList_cu_dda10a6925multi_tensor_apply_kernelINS1_28TensorListScalarListMetadataIbLi2EEENS1_25BinaryOpScalarListFunctorIbLi2ELi1ELi1EEEJSt10multipliesIbEEEEvT_T0_DpT1_,(.L_x_4350 - _ZN2at6native61_GLOBAL__N__44eb8e94_28_ForeachBinaryOpScalarList_cu_dda10a6925multi_tensor_apply_kernelINS1_28TensorListScalarListMetadataIbLi2EEENS1_25BinaryOpScalarListFunctorIbLi2ELi1ELi1EEEJSt10multipliesIbEEEEvT_T0_DpT1_)
        .other          _ZN2at6native61_GLOBAL__N__44eb8e94_28_ForeachBinaryOpScalarList_cu_dda10a6925multi_tensor_apply_kernelINS1_28TensorListScalarListMetadataIbLi2EEENS1_25BinaryOpScalarListFunctorIbLi2ELi1ELi1EEEJSt10multipliesIbEEEEvT_T0_DpT1_,@"STO_CUDA_ENTRY STV_DEFAULT"
_ZN2at6native61_GLOBAL__N__44eb8e94_28_ForeachBinaryOpScalarList_cu_dda10a6925multi_tensor_apply_kernelINS1_28TensorListScalarListMetadataIbLi2EEENS1_25BinaryOpScalarListFunctorIbLi2ELi1ELi1EEEJSt10multipliesIbEEEEvT_T0_DpT1_:
        /* <DEDUP_REMOVED lines=42> */
[----:B------:R-:W-:Y:S05]  /*02a0*/  CALL.REL.NOINC `($__internal_102_$__cuda_sm20_div_u16) ;  /* 0x00000010006c7944 */ /* 0x000fea0003c00000 */
        /* <DEDUP_REMOVED lines=59> */
.L_x_3802:
        /* <DEDUP_REMOVED lines=35> */
[----:B0-----:R-:W-:Y:S02]  /*0890*/  ISETP.NE.AND P4, PT, RZ, UR15, P2 ;  /* 0x0000000fff007c0c */ /* 0x001fe40009785270 */
[----:B------:R-:W-:Y:S02]  /*08a0*/  @!P3 IADD3.X R5, PT, PT, R3, UR8, RZ, P6, !PT ;  /* 0x000000080305bc10 */ /* 0x000fe4000b7fe4ff */
[----:B-1----:R-:W-:-:S02]  /*08b0*/  @!P3 SEL R9, RZ, 0x1, !P4 ;  /* 0x00000001ff09b807 */ /* 0x002fc40006000000 */
[----:B---3--:R-:W-:Y:S02]  /*08c0*/  ISETP.NE.AND P2, PT, R6, RZ, !P5 ;  /* 0x000000ff0600720c */ /* 0x008fe40006f45270 */
[----:B------:R-:W-:Y:S01]  /*08d0*/  IADD3 R12, P4, P6, R7, UR33, R12 ;  /* 0x00000021070c7c10 */ /* 0x000fe2000fe9e00c */
[----:B------:R0:W-:Y:S01]  /*08e0*/  @!P3 STG.E.U8 desc[UR28][R4.64], R9 ;  /* 0x000000090400b986 */ /* 0x0001e2000c10111c */
[----:B------:R-:W-:Y:S02]  /*08f0*/  ISETP.NE.AND P2, PT, RZ, UR15, P2 ;  /* 0x0000000fff007c0c */ /* 0x000fe40009745270 */
        /* <DEDUP_REMOVED lines=14> */
[----:B------:R-:W-:Y:S02]  /*09e0*/  ISETP.NE.AND P5, PT, RZ, UR15, P5 ;  /* 0x0000000fff007c0c */ /* 0x000fe4000afa5270 */
[----:B------:R-:W-:Y:S02]  /*09f0*/  @!P0 IADD3.X R5, PT, PT, R3, UR22, RZ, P2, !PT ;  /* 0x0000001603058c10 */ /* 0x000fe400097fe4ff */
[----:B------:R-:W-:-:S02]  /*0a00*/  ISETP.GE.U32.AND P2, PT, R8, UR32, PT ;  /* 0x0000002008007c0c */ /* 0x000fc4000bf46070 */
[----:B------:R-:W-:Y:S02]  /*0a10*/  ISETP.NE.AND P4, PT, RZ, UR15, P4 ;  /* 0x0000000fff007c0c */ /* 0x000fe4000a785270 */
        /* <DEDUP_REMOVED lines=35> */
[----:B------:R-:W-:Y:S02]  /*0c50*/  ISETP.NE.AND P0, PT, RZ, UR15, P0 ;  /* 0x0000000fff007c0c */ /* 0x000fe40008705270 */
[----:B---3--:R-:W-:Y:S02]  /*0c60*/  ISETP.NE.AND P1, PT, R10, RZ, !P2 ;  /* 0x000000ff0a00720c */ /* 0x008fe40005725270 */
[----:B------:R-:W-:Y:S02]  /*0c70*/  @!P3 SEL R17, RZ, 0x1, !P0 ;  /* 0x00000001ff11b807 */ /* 0x000fe40004000000 */
[----:B------:R-:W-:Y:S02]  /*0c80*/  ISETP.NE.AND P1, PT, RZ, UR15, P1 ;  /* 0x0000000fff007c0c */ /* 0x000fe40008f25270 */
[----:B----4-:R-:W-:Y:S01]  /*0c90*/  ISETP.NE.AND P0, PT, R12, RZ, !P4 ;  /* 0x000000ff0c00720c */ /* 0x010fe20006705270 */
[----:B------:R0:W-:Y:S01]  /*0ca0*/  @!P3 STG.E.U8 desc[UR28][R4.64], R17 ;  /* 0x000000110400b986 */ /* 0x0001e2000c10111c */
[----:B------:R-:W-:-:S02]  /*0cb0*/  @!P2 IADD3 R6, P3, PT, R2, UR38, RZ ;  /* 0x000000260206ac10 */ /* 0x000fc4000ff7e0ff */
[----:B------:R-:W-:Y:S02]  /*0cc0*/  SEL R13, RZ, 0x1, !P1 ;  /* 0x00000001ff0d7807 */ /* 0x000fe40004800000 */
[----:B-----5:R-:W-:Y:S02]  /*0cd0*/  ISETP.NE.AND P1, PT, R14, RZ, !P6 ;  /* 0x000000ff0e00720c */ /* 0x020fe40007725270 */
[----:B------:R-:W-:Y:S02]  /*0ce0*/  @!P2 IADD3.X R7, PT, PT, R3, UR16, RZ, P3, !PT ;  /* 0x000000100307ac10 */ /* 0x000fe40009ffe4ff */
[----:B------:R-:W-:Y:S02]  /*0cf0*/  ISETP.NE.AND P0, PT, RZ, UR15, P0 ;  /* 0x0000000fff007c0c */ /* 0x000fe40008705270 */
[----:B------:R-:W-:Y:S02]  /*0d00*/  @!P6 IADD3 R10, P3, PT, R2, UR21, RZ ;  /* 0x00000015020aec10 */ /* 0x000fe4000ff7e0ff */
[----:B------:R-:W-:-:S02]  /*0d10*/  ISETP.NE.AND P1, PT, RZ, UR15, P1 ;  /* 0x0000000fff007c0c */ /* 0x000fc40008f25270 */
        /* <DEDUP_REMOVED lines=9> */
.L_x_3801:
        /* <DEDUP_REMOVED lines=42> */
[----:B-1----:R-:W-:Y:S02]  /*1050*/  ISETP.NE.AND P4, PT, RZ, UR4, P4 ;  /* 0x00000004ff007c0c */ /* 0x002fe4000a785270 */
[----:B------:R-:W-:Y:S02]  /*1060*/  @!P3 IADD3.X R3, PT, PT, R13, UR8, RZ, P5, !PT ;  /* 0x000000080d03bc10 */ /* 0x000fe4000affe4ff */
[----:B0-----:R-:W-:Y:S02]  /*1070*/  @!P3 SEL R9, RZ, 0x1, !P4 ;  /* 0x00000001ff09b807 */ /* 0x001fe40006000000 */
[----:B---3--:R-:W-:-:S02]  /*1080*/  ISETP.NE.AND P6, PT, R4, RZ, !P2 ;  /* 0x000000ff0400720c */ /* 0x008fc400057c5270 */
[----:B------:R-:W-:Y:S01]  /*1090*/  @!P2 IADD3 R4, P5, PT, R10, UR27, RZ ;  /* 0x0000001b0a04ac10 */ /* 0x000fe2000ffbe0ff */
[----:B------:R0:W-:Y:S01]  /*10a0*/  @!P3 STG.E.U8 desc[UR28][R2.64], R9 ;  /* 0x000000090200b986 */ /* 0x0001e2000c10111c */
[----:B----4-:R-:W-:Y:S02]  /*10b0*/  ISETP.NE.AND P4, PT, R6, RZ, !P1 ;  /* 0x000000ff0600720c */ /* 0x010fe40004f85270 */
[----:B------:R-:W-:Y:S02]  /*10c0*/  ISETP.NE.AND P3, PT, RZ, UR4, P6 ;  /* 0x00000004ff007c0c */ /* 0x000fe4000b765270 */
[----:B------:R-:W-:Y:S02]  /*10d0*/  @!P2 IADD3.X R5, PT, PT, R15, UR8, RZ, P5, !PT ;  /* 0x000000080f05ac10 */ /* 0x000fe4000affe4ff */
[----:B------:R-:W-:Y:S02]  /*10e0*/  @!P1 IADD3 R6, P5, PT, R11, UR27, RZ ;  /* 0x0000001b0b069c10 */ /* 0x000fe4000ffbe0ff */
[----:B------:R-:W-:-:S02]  /*10f0*/  ISETP.NE.AND P4, PT, RZ, UR4, P4 ;  /* 0x00000004ff007c0c */ /* 0x000fc4000a785270 */
[----:B------:R-:W-:Y:S02]  /*1100*/  SEL R11, RZ, 0x1, !P3 ;  /* 0x00000001ff0b7807 */ /* 0x000fe40005800000 */
[----:B------:R-:W-:Y:S02]  /*1110*/  @!P1 IADD3.X R7, PT, PT, R16, UR8, RZ, P5, !PT ;  /* 0x0000000810079c10 */ /* 0x000fe4000affe4ff */
[----:B------:R-:W-:Y:S01]  /*1120*/  SEL R13, RZ, 0x1, !P4 ;  /* 0x00000001ff0d7807 */ /* 0x000fe20006000000 */
[----:B------:R0:W-:Y:S01]  /*1130*/  @!P2 STG.E.U8 desc[UR28][R4.64], R11 ;  /* 0x0000000b0400a986 */ /* 0x0001e2000c10111c */
[----:B-----5:R-:W-:-:S03]  /*1140*/  ISETP.NE.AND P3, PT, R8, RZ, !P0 ;  /* 0x000000ff0800720c */ /* 0x020fc60004765270 */
[----:B------:R0:W-:Y:S01]  /*1150*/  @!P1 STG.E.U8 desc[UR28][R6.64], R13 ;  /* 0x0000000d06009986 */ /* 0x0001e2000c10111c */
[----:B------:R-:W-:Y:S01]  /*1160*/  ISETP.NE.AND P3, PT, RZ, UR4, P3 ;  /* 0x00000004ff007c0c */ /* 0x000fe20009f65270 */
[----:B------:R-:W-:-:S12]  /*1170*/  @P0 EXIT ;  /* 0x000000000000094d */ /* 0x000fd80003800000 */
[----:B0-----:R-:W-:Y:S02]  /*1180*/  IADD3 R2, P0, PT, R12, UR27, RZ ;  /* 0x0000001b0c027c10 */ /* 0x001fe4000ff1e0ff */
[----:B------:R-:W-:Y:S02]  /*1190*/  SEL R5, RZ, 0x1, !P3 ;  /* 0x00000001ff057807 */ /* 0x000fe40005800000 */
[----:B------:R-:W-:-:S05]  /*11a0*/  IADD3.X R3, PT, PT, R14, UR8, RZ, P0, !PT ;  /* 0x000000080e037c10 */ /* 0x000fca00087fe4ff */
[----:B------:R-:W-:Y:S01]  /*11b0*/  STG.E.U8 desc[UR28][R2.64], R5 ;  /* 0x0000000502007986 */ /* 0x000fe2000c10111c */
[----:B------:R-:W-:Y:S05]  /*11c0*/  EXIT ;  /* 0x000000000000794d */ /* 0x000fea0003800000 */
.L_x_3800:
        /* <DEDUP_REMOVED lines=8> */
.L_x_3803:
        /* <DEDUP_REMOVED lines=9> */
[----:B------:R-:W-:-:S02]  /*12e0*/  ISETP.NE.AND P0, PT, R0, RZ, P2 ;  /* 0x000000ff0000720c */ /* 0x000fc40001705270 */
[----:B------:R-:W-:Y:S02]  /*12f0*/  ISETP.NE.AND P4, PT, R6, RZ, P2 ;  /* 0x000000ff0600720c */ /* 0x000fe40001785270 */
[----:B------:R-:W-:Y:S02]  /*1300*/  ISETP.NE.AND P3, PT, R5, RZ, P2 ;  /* 0x000000ff0500720c */ /* 0x000fe40001765270 */
[----:B------:R-:W-:Y:S02]  /*1310*/  ISETP.NE.AND P1, PT, R4, RZ, P2 ;  /* 0x000000ff0400720c */ /* 0x000fe40001725270 */
        /* <DEDUP_REMOVED lines=20> */
        .weak           $__internal_102_$__cuda_sm20_div_u16
        .type           $__internal_102_$__cuda_sm20_div_u16,@function
        .size           $__internal_102_$__cuda_sm20_div_u16,(.L_x_4350 - $__internal_102_$__cuda_sm20_div_u16)
$__internal_102_$__cuda_sm20_div_u16:
        /* <DEDUP_REMOVED lines=19> */
[----:B------:R-:W-:Y:S05]  /*1590*/  RET.REL.NODEC R2 `(_ZN2at6native61_GLOBAL__N__44eb8e94_28_ForeachBinaryOpScalarList_cu_dda10a6925multi_tensor_apply_kernelINS1_28TensorListScalarListMetadataIbLi2EEENS1_25BinaryOpScalarListFunctorIbLi2ELi1ELi1EEEJSt10multipliesIbEEEEvT_T0_DpT1_) ;  /* 0xffffffe802987950 */ /* 0x000fea0003c3ffff */
.L_x_3804:
        /* <DEDUP_REMOVED lines=14> */
.L_x_4350:


//--------------------- .text._ZN2at6native61_GLOBAL__N__44eb8e94_28_ForeachBinaryOpScalarList_cu_dda10a6925multi_tensor_apply_kernelINS1_28TensorListScalarListMetadataIN3c107complexIfEELi2EEENS1_25BinaryOpScalarListFunctorIS6_Li2ELi1ELi1EEEJSt10multipliesIS6_EEEEvT_T0_DpT1_ --------------------------
	.section	.text._ZN2at6native61_GLOBAL__N__44eb8e94_28_ForeachBinaryOpScalarList_cu_dda10a6925multi_tensor_apply_kernelINS1_28TensorListScalarListMetadataIN3c107complexIfEELi2EEENS1_25BinaryOpScalarListFunctorIS6_Li2ELi1ELi1EEEJSt10multipliesIS6_EEEEvT_T0_DpT1_,"ax",@progbits
	.align	128
.text._ZN2at6native61_GLOBAL__N__44eb8e94_28_ForeachBinaryOpScalarList_cu_dda10a6925multi_tensor_apply_kernelINS1_28TensorListScalarListMetadataIN3c107complexIfEELi2EEENS1_25BinaryOpScalarListFunctorIS6_Li2ELi1ELi1EEEJSt10multipliesIS6_EEEEvT_T0_DpT1_:
        .type           _ZN2at6native61_GLOBAL__N__44eb8e94_28_ForeachBinaryOpScalarList_cu_dda10a6925multi_tensor_apply_kernelINS1_28TensorListScalarListMetadataIN3c107complexIfEELi2EEENS1_25BinaryOpScalarListFunctorIS6_Li2ELi1ELi1EEEJSt10multipliesIS6_EEEEvT_T0_DpT1_,@function
        .size           _ZN2at6native61_GLOBAL__N__44eb8e94_28_ForeachBinaryOpScalarList_cu_dda10a6925multi_tensor_apply_kernelINS1_28TensorListScalarListMetadataIN3c107complexIfEELi2EEENS1_25BinaryOpScalarListFunctorIS6_Li2ELi1ELi1EEEJSt10multipliesIS6_EEEEvT_T0_DpT1_,(.L_x_4352 - _ZN2at6native61_GLOBAL__N__44eb8e94_28_ForeachBinaryOpScalarList_cu_dda10a6925multi_tensor_apply_kernelINS1_28TensorListScalarListMetadataIN3c107complexIfEELi2EEENS1_25BinaryOpScalarListFunctorIS6_Li2ELi1ELi1EEEJSt10multipliesIS6_EEEEvT_T0_DpT1_)
        .other          _ZN2at6native61_GLOBAL__N__44eb8e94_28_ForeachBinaryOpScalarList_cu_dda10a6925multi_tensor_apply_kernelINS1_28TensorListScalarListMetadataIN3c107complexIfEELi2EEENS1_25BinaryOpScalarListFunctorIS6_Li2ELi1ELi1EEEJSt10multipliesIS6_EEEEvT_T0_DpT1_,@"STO_CUDA_ENTRY STV_DEFAULT"
_ZN2at6native61_GLOBAL__N__44eb8e94_28_ForeachBinaryOpScalarList_cu_dda10a6925multi_tensor_apply_kernelINS1_28TensorListScalarListMetadataIN3c107complexIfEELi2EEENS1_25BinaryOpScalarListFunctorIS6_Li2ELi1ELi1EEEJSt10multipliesIS6_EEEEvT_T0_DpT1_:
        /* <DEDUP_REMOVED lines=33> */
.L_x_3806:
[----:B0-2---:R-:W-:Y:S02]  /*0210*/  IADD3 R11, P1, PT, R24, UR4, RZ ;  /* 0x00000004180b7c10 */ /* 0x005fe4000ff3e0ff */
[----:B------:R-:W-:Y:S02]  /*0220*/  CS2R R6, SRZ ;  /* 0x0000000000067805 */ /* 0x000fe4000001ff00 */
[C---:B-1----:R-:W-:Y:S01]  /*0230*/  IADD3 R13, P2, PT, R11.reuse, UR10, RZ ;  /* 0x0000000a0b0d7c10 */ /* 0x042fe2000ff5e0ff */
[----:B------:R-:W-:Y:S01]  /*0240*/  IMAD.X R14, RZ, RZ, UR5, P1 ;  /* 0x00000005ff0e7e24 */ /* 0x000fe200088e06ff */
[----:B------:R-:W-:Y:S02]  /*0250*/  ISETP.GE.U32.AND P0, PT, R11, UR11, PT ;  /* 0x0000000b0b007c0c */ /* 0x000fe4000bf06070 */
[----:B------:R-:W-:Y:S01]  /*0260*/  IADD3 R15, P3, PT, R13, UR10, RZ ;  /* 0x0000000a0d0f7c10 */ /* 0x000fe2000ff7e0ff */
[----:B------:R-:W-:Y:S01]  /*0270*/  IMAD.X R16, RZ, RZ, R14, P2 ;  /* 0x000000ffff107224 */ /* 0x000fe200010e060e */
[----:B------:R-:W-:-:S02]  /*0280*/  ISETP.GE.U32.AND.EX P0, PT, R14, UR14, PT, P0 ;  /* 0x0000000e0e007c0c */ /* 0x000fc4000bf06100 */
[----:B------:R-:W-:Y:S01]  /*0290*/  ISETP.GE.U32.AND P1, PT, R13, UR11, PT ;  /* 0x0000000b0d007c0c */ /* 0x000fe2000bf26070 */
[----:B------:R-:W-:Y:S01]  /*02a0*/  IMAD.X R0, RZ, RZ, R16, P3 ;  /* 0x000000ffff007224 */ /* 0x000fe200018e0610 */
[C---:B------:R-:W-:Y:S02]  /*02b0*/  IADD3 R17, P4, PT, R15.reuse, UR10, RZ ;  /* 0x0000000a0f117c10 */ /* 0x040fe4000ff9e0ff */
[----:B------:R-:W-:Y:S02]  /*02c0*/  ISETP.GE.U32.AND.EX P1, PT, R16, UR14, PT, P1 ;  /* 0x0000000e10007c0c */ /* 0x000fe4000bf26110 */
[----:B------:R-:W-:Y:S01]  /*02d0*/  ISETP.GE.U32.AND P2, PT, R15, UR11, PT ;  /* 0x0000000b0f007c0c */ /* 0x000fe2000bf46070 */
[----:B------:R-:W-:Y:S01]  /*02e0*/  IMAD.X R18, RZ, RZ, R0, P4 ;  /* 0x000000ffff127224 */ /* 0x000fe200020e0600 */
[----:B------:R-:W-:Y:S02]  /*02f0*/  ISETP.GE.U32.AND P3, PT, R17, UR11, PT ;  /* 0x0000000b11007c0c */ /* 0x000fe4000bf66070 */
[----:B------:R-:W-:-:S02]  /*0300*/  ISETP.GE.U32.AND.EX P2, PT, R0, UR14, PT, P2 ;  /* 0x0000000e00007c0c */ /* 0x000fc4000bf46120 */
[----:B------:R-:W-:Y:S02]  /*0310*/  ISETP.GE.U32.AND.EX P3, PT, R18, UR14, PT, P3 ;  /* 0x0000000e12007c0c */ /* 0x000fe4000bf66130 */
[----:B------:R-:W-:-:S03]  /*0320*/  @!P0 LEA R8, P5, R11, UR6, 0x3 ;  /* 0x000000060b088c11 */ /* 0x000fc6000f8a18ff */
[----:B------:R-:W-:Y:S02]  /*0330*/  @!P1 LEA R20, P4, R13, UR6, 0x3 ;  /* 0x000000060d149c11 */ /* 0x000fe4000f8818ff */
[----:B------:R-:W-:Y:S02]  /*0340*/  @!P0 LEA.HI.X R9, R11, UR7, R14, 0x3, P5 ;  /* 0x000000070b098c11 */ /* 0x000fe4000a8f1c0e */
[----:B------:R-:W-:Y:S02]  /*0350*/  CS2R R2, SRZ ;  /* 0x0000000000027805 */ /* 0x000fe4000001ff00 */
[----:B------:R-:W-:Y:S01]  /*0360*/  @!P1 LEA.HI.X R21, R13, UR7, R16, 0x3, P4 ;  /* 0x000000070d159c11 */ /* 0x000fe2000a0f1c10 */
[----:B------:R0:W2:Y:S01]  /*0370*/  @!P0 LDG.E.64 R6, desc[UR16][R8.64] ;  /* 0x0000001008068981 */ /* 0x0000a2000c1e1b00 */
[----:B------:R-:W-:Y:S02]  /*0380*/  @!P2 LEA R22, P5, R15, UR6, 0x3 ;  /* 0x000000060f16ac11 */ /* 0x000fe4000f8a18ff */
[----:B------:R-:W-:-:S02]  /*0390*/  CS2R R4, SRZ ;  /* 0x0000000000047805 */ /* 0x000fc4000001ff00 */
[----:B------:R-:W-:Y:S01]  /*03a0*/  @!P3 LEA R26, P4, R17, UR6, 0x3 ;  /* 0x00000006111abc11 */ /* 0x000fe2000f8818ff */
[----:B------:R-:W3:Y:S01]  /*03b0*/  @!P1 LDG.E.64 R2, desc[UR16][R20.64] ;  /* 0x0000001014029981 */ /* 0x000ee2000c1e1b00 */
[----:B------:R-:W-:Y:S02]  /*03c0*/  @!P2 LEA.HI.X R23, R15, UR7, R0, 0x3, P5 ;  /* 0x000000070f17ac11 */ /* 0x000fe4000a8f1c00 */
[----:B------:R-:W-:Y:S02]  /*03d0*/  @!P3 LEA.HI.X R27, R17, UR7, R18, 0x3, P4 ;  /* 0x00000007111bbc11 */ /* 0x000fe4000a0f1c12 */
[----:B0-----:R-:W-:Y:S01]  /*03e0*/  CS2R R8, SRZ ;  /* 0x0000000000087805 */ /* 0x001fe2000001ff00 */
[----:B------:R-:W4:Y:S05]  /*03f0*/  @!P2 LDG.E.64 R4, desc[UR16][R22.64] ;  /* 0x000000101604a981 */ /* 0x000f2a000c1e1b00 */
[----:B------:R-:W5:Y:S01]  /*0400*/  @!P3 LDG.E.64 R8, desc[UR16][R26.64] ;  /* 0x000000101a08b981 */ /* 0x000f62000c1e1b00 */
[----:B------:R-:W-:-:S04]  /*0410*/  @!P1 LEA R12, P5, R13, UR8, 0x3 ;  /* 0x000000080d0c9c11 */ /* 0x000fc8000f8a18ff */
[----:B------:R-:W-:Y:S02]  /*0420*/  @!P1 LEA.HI.X R13, R13, UR9, R16, 0x3, P5 ;  /* 0x000000090d0d9c11 */ /* 0x000fe4000a8f1c10 */
[----:B------:R-:W-:-:S04]  /*0430*/  @!P3 LEA R16, P5, R17, UR8, 0x3 ;  /* 0x000000081110bc11 */ /* 0x000fc8000f8a18ff */
[----:B------:R-:W-:Y:S02]  /*0440*/  @!P3 LEA.HI.X R17, R17, UR9, R18, 0x3, P5 ;  /* 0x000000091111bc11 */ /* 0x000fe4000a8f1c12 */
[----:B------:R-:W-:-:S04]  /*0450*/  @!P0 LEA R10, P4, R11, UR8, 0x3 ;  /* 0x000000080b0a8c11 */ /* 0x000fc8000f8818ff */
[----:B------:R-:W-:Y:S02]  /*0460*/  @!P0 LEA.HI.X R11, R11, UR9, R14, 0x3, P4 ;  /* 0x000000090b0b8c11 */ /* 0x000fe4000a0f1c0e */
[----:B------:R-:W-:-:S04]  /*0470*/  @!P2 LEA R14, P4, R15, UR8, 0x3 ;  /* 0x000000080f0eac11 */ /* 0x000fc8000f8818ff */
[----:B------:R-:W-:Y:S01]  /*0480*/  @!P2 LEA.HI.X R15, R15, UR9, R0, 0x3, P4 ;  /* 0x000000090f0fac11 */ /* 0x000fe2000a0f1c00 */
[----:B------:R-:W-:-:S04]  /*0490*/  ULEA UR4, UP0, UR10, UR4, 0x2 ;  /* 0x000000040a047291 */ /* 0x000fc8000f8010ff */
[----:B------:R-:W-:Y:S02]  /*04a0*/  UIADD3.X UR5, UPT, UPT, URZ, UR5, URZ, UP0, !UPT ;  /* 0x00000005ff057290 */ /* 0x000fe400087fe4ff */
[----:B------:R-:W-:-:S04]  /*04b0*/  UISETP.GE.U32.AND UP0, UPT, UR4, UR11, UPT ;  /* 0x0000000b0400728c */ /* 0x000fc8000bf06070 */
[----:B------:R-:W-:Y:S01]  /*04c0*/  UISETP.GE.U32.AND.EX UP0, UPT, UR5, UR14, UPT, UP0 ;  /* 0x0000000e0500728c */ /* 0x000fe2000bf06100 */
[C---:B--2---:R-:W-:Y:S01]  /*04d0*/  FMUL.FTZ R19, R7.reuse, UR13 ;  /* 0x0000000d07137c20 */ /* 0x044fe20008410000 */
[----:B------:R-:W-:-:S03]  /*04e0*/  FMUL.FTZ R7, R7, UR12 ;  /* 0x0000000c07077c20 */ /* 0x000fc60008410000 */
[C---:B------:R-:W-:Y:S01]  /*04f0*/  FFMA.FTZ R18, R6.reuse, UR12, -R19 ;  /* 0x0000000c06127c23 */ /* 0x040fe20008010813 */
[----:B------:R-:W-:Y:S01]  /*0500*/  FFMA.FTZ R19, R6, UR13, R7 ;  /* 0x0000000d06137c23 */ /* 0x000fe20008010007 */
[C---:B---3--:R-:W-:Y:S01]  /*0510*/  FMUL.FTZ R7, R3.reuse, UR13 ;  /* 0x0000000d03077c20 */ /* 0x048fe20008410000 */
[----:B------:R-:W-:-:S03]  /*0520*/  FMUL.FTZ R3, R3, UR12 ;  /* 0x0000000c03037c20 */ /* 0x000fc60008410000 */
[C---:B------:R-:W-:Y:S01]  /*0530*/  FFMA.FTZ R6, R2.reuse, UR12, -R7 ;  /* 0x0000000c02067c23 */ /* 0x040fe20008010807 */
[C---:B----4-:R-:W-:Y:S01]  /*0540*/  FMUL.FTZ R21, R5.reuse, UR13 ;  /* 0x0000000d05157c20 */ /* 0x050fe20008410000 */
[----:B------:R-:W-:Y:S01]  /*0550*/  FFMA.FTZ R7, R2, UR13, R3 ;  /* 0x0000000d02077c23 */ /* 0x000fe20008010003 */
[----:B------:R-:W-:Y:S01]  /*0560*/  FMUL.FTZ R5, R5, UR12 ;  /* 0x0000000c05057c20 */ /* 0x000fe20008410000 */
[C---:B-----5:R-:W-:Y:S01]  /*0570*/  FMUL.FTZ R3, R9.reuse, UR13 ;  /* 0x0000000d09037c20 */ /* 0x060fe20008410000 */
[----:B------:R-:W-:Y:S01]  /*0580*/  FMUL.FTZ R9, R9, UR12 ;  /* 0x0000000c09097c20 */ /* 0x000fe20008410000 */
[C---:B------:R-:W-:Y:S01]  /*0590*/  FFMA.FTZ R20, R4.reuse, UR12, -R21 ;  /* 0x0000000c04147c23 */ /* 0x040fe20008010815 */
[----:B------:R-:W-:Y:S01]  /*05a0*/  FFMA.FTZ R21, R4, UR13, R5 ;  /* 0x0000000d04157c23 */ /* 0x000fe20008010005 */
[C---:B------:R-:W-:Y:S01]  /*05b0*/  FFMA.FTZ R2, R8.reuse, UR12, -R3 ;  /* 0x0000000c08027c23 */ /* 0x040fe20008010803 */
[----:B------:R-:W-:Y:S01]  /*05c0*/  FFMA.FTZ R3, R8, UR13, R9 ;  /* 0x0000000d08037c23 */ /* 0x000fe20008010009 */
[----:B------:R2:W-:Y:S04]  /*05d0*/  @!P0 STG.E.64 desc[UR16][R10.64], R18 ;  /* 0x000000120a008986 */ /* 0x0005e8000c101b10 */
[----:B------:R2:W-:Y:S04]  /*05e0*/  @!P1 STG.E.64 desc[UR16][R12.64], R6 ;  /* 0x000000060c009986 */ /* 0x0005e8000c101b10 */
[----:B------:R2:W-:Y:S04]  /*05f0*/  @!P2 STG.E.64 desc[UR16][R14.64], R20 ;  /* 0x000000140e00a986 */ /* 0x0005e8000c101b10 */
[----:B------:R2:W-:Y:S01]  /*0600*/  @!P3 STG.E.64 desc[UR16][R16.64], R2 ;  /* 0x000000021000b986 */ /* 0x0005e2000c101b10 */
[----:B------:R-:W-:Y:S05]  /*0610*/  BRA.U !UP0, `(.L_x_3806) ;  /* 0xfffffff908fc7547 */ /* 0x000fea000b83ffff */
[----:B------:R-:W-:Y:S05]  /*0620*/  EXIT ;  /* 0x000000000000794d */ /* 0x000fea0003800000 */
.L_x_3805:
[----:B------:R-:W1:Y:S02]  /*0630*/  S2R R3, SR_TID.X ;  /* 0x0000000000037919 */ /* 0x000e640000002100 */
[----:B-1----:R-:W-:-:S03]  /*0640*/  IMAD.WIDE.U32 R4, R3, 0x4, RZ ;  /* 0x0000000403047825 */ /* 0x002fc600078e00ff */
[----:B------:R-:W-:-:S04]  /*0650*/  ISETP.GE.U32.AND P0, PT, R4, UR15, PT ;  /* 0x0000000f04007c0c */ /* 0x000fc8000bf06070 */
[----:B------:R-:W-:-:S13]  /*0660*/  ISETP.GE.AND.EX P0, PT, R5, UR4, PT, P0 ;  /* 0x0000000405007c0c */ /* 0x000fda000bf06300 */
[----:B0-----:R-:W-:Y:S05]  /*0670*/  @P0 EXIT ;  /* 0x000000000000094d */ /* 0x001fea0003800000 */
[----:B------:R-:W-:Y:S01]  /*0680*/  IMAD.MOV.U32 R0, RZ, RZ, RZ ;  /* 0x000000ffff007224 */ /* 0x000fe200078e00ff */
[----:B------:R-:W0:Y:S06]  /*0690*/  LDCU UR5, c[0x0][0x360] ;  /* 0x00006c00ff0577ac */ /* 0x000e2c0008000800 */
.L_x_3807:
        /* <DEDUP_REMOVED lines=15> */
[----:B--2---:R-:W-:Y:S01]  /*0790*/  FMUL.FTZ R5, R13, UR13 ;  /* 0x0000000d0d057c20 */ /* 0x004fe20008410000 */
[----:B------:R-:W-:Y:S01]  /*07a0*/  FMUL.FTZ R7, R15, UR13 ;  /* 0x0000000d0f077c20 */ /* 0x000fe20008410000 */
[----:B------:R-:W-:Y:S01]  /*07b0*/  FMUL.FTZ R13, R13, UR12 ;  /* 0x0000000c0d0d7c20 */ /* 0x000fe20008410000 */
[----:B------:R-:W-:Y:S01]  /*07c0*/  FMUL.FTZ R15, R15, UR12 ;  /* 0x0000000c0f0f7c20 */ /* 0x000fe20008410000 */
[----:B------:R-:W-:Y:S01]  /*07d0*/  FFMA.FTZ R4, R12, UR12, -R5 ;  /* 0x0000000c0c047c23 */ /* 0x000fe20008010805 */
[----:B------:R-:W-:Y:S01]  /*07e0*/  FFMA.FTZ R6, R14, UR12, -R7 ;  /* 0x0000000c0e067c23 */ /* 0x000fe20008010807 */
[----:B------:R-:W-:Y:S01]  /*07f0*/  FFMA.FTZ R5, R12, UR13, R13 ;  /* 0x0000000d0c057c23 */ /* 0x000fe2000801000d */
[----:B------:R-:W-:Y:S01]  /*0800*/  FFMA.FTZ R7, R14, UR13, R15 ;  /* 0x0000000d0e077c23 */ /* 0x000fe2000801000f */
[----:B------:R-:W-:Y:S01]  /*0810*/  FMUL.FTZ R13, R9, UR13 ;  /* 0x0000000d090d7c20 */ /* 0x000fe20008410000 */
[----:B------:R-:W-:Y:S01]  /*0820*/  FMUL.FTZ R15, R11, UR13 ;  /* 0x0000000d0b0f7c20 */ /* 0x000fe20008410000 */
[----:B------:R-:W-:Y:S01]  /*0830*/  FMUL.FTZ R9, R9, UR12 ;  /* 0x0000000c09097c20 */ /* 0x000fe20008410000 */
[----:B------:R-:W-:Y:S01]  /*0840*/  FMUL.FTZ R11, R11, UR12 ;  /* 0x0000000c0b0b7c20 */ /* 0x000fe20008410000 */
[----:B------:R-:W-:Y:S01]  /*0850*/  FFMA.FTZ R12, R8, UR12, -R13 ;  /* 0x0000000c080c7c23 */ /* 0x000fe2000801080d */
[----:B------:R-:W-:Y:S01]  /*0860*/  FFMA.FTZ R14, R10, UR12, -R15 ;  /* 0x0000000c0a0e7c23 */ /* 0x000fe2000801080f */
[----:B------:R-:W-:Y:S01]  /*0870*/  FFMA.FTZ R13, R8, UR13, R9 ;  /* 0x0000000d080d7c23 */ /* 0x000fe20008010009 */
[----:B------:R-:W-:-:S05]  /*0880*/  FFMA.FTZ R15, R10, UR13, R11 ;  /* 0x0000000d0a0f7c23 */ /* 0x000fca000801000b */
[----:B------:R1:W-:Y:S01]  /*0890*/  STG.E.ENL2.256 desc[UR16][R16.64], R4, R12 ;  /* 0xf8000004100c797f */ /* 0x0003e2000f121810 */
[----:B------:R-:W-:Y:S05]  /*08a0*/  @!P0 BRA P1, `(.L_x_3807) ;  /* 0xfffffffc007c8947 */ /* 0x000fea000083ffff */
[----:B------:R-:W-:Y:S05]  /*08b0*/  EXIT ;  /* 0x000000000000794d */ /* 0x000fea0003800000 */
.L_x_3808:
        /* <DEDUP_REMOVED lines=12> */
.L_x_4352:


//--------------------- .text._ZN2at6native61_GLOBAL__N__44eb8e94_28_ForeachBinaryOpScalarList_cu_dda10a6925multi_tensor_apply_kernelINS1_28TensorListScalarListMetadataIN3c107complexIdEELi2EEENS1_25BinaryOpScalarListFunctorIS6_Li2ELi1ELi1EEEJSt10multipliesIS6_EEEEvT_T0_DpT1_ --------------------------
	.section	.text._ZN2at6native61_GLOBAL__N__44eb8e94_28_ForeachBinaryOpScalarList_cu_dda10a6925multi_tensor_apply_kernelINS1_28TensorListScalarListMetadataIN3c107complexIdEELi2EEENS1_25BinaryOpScalarListFunctorIS6_Li2ELi1ELi1EEEJSt10multipliesIS6_EEEEvT_T0_DpT1_,"ax",@progbits
	.align	128
.text._ZN2at6native61_GLOBAL__N__44eb8e94_28_ForeachBinaryOpScalarList_cu_dda10a6925multi_tensor_apply_kernelINS1_28TensorListScalarListMetadataIN3c107complexIdEELi2EEENS1_25BinaryOpScalarListFunctorIS6_Li2ELi1ELi1EEEJSt10multipliesIS6_EEEEvT_T0_DpT1_:
        .type           _ZN2at6native61_GLOBAL__N__44eb8e94_28_ForeachBinaryOpScalarList_cu_dda10a6925multi_tensor_apply_kernelINS1_28TensorListScalarListMetadataIN3c107complexIdEELi2EEENS1_25BinaryOpScalarListFunctorIS6_Li2ELi1ELi1EEEJSt10multipliesIS6_EEEEvT_T0_DpT1_,@function
        .size           _ZN2at6native61_GLOBAL__N__44eb8e94_28_ForeachBinaryOpScalarList_cu_dda10a6925multi_tensor_apply_kernelINS1_28TensorListScalarListMetadataIN3c107complexIdEELi2EEENS1_25BinaryOpScalarListFunctorIS6_Li2ELi1ELi1EEEJSt10multipliesIS6_EEEEvT_T0_DpT1_,(.L_x_4353 - _ZN2at6native61_GLOBAL__N__44eb8e94_28_ForeachBinaryOpScalarList_cu_dda10a6925multi_tensor_apply_kernelINS1_28TensorListScalarListMetadataIN3c107complexIdEELi2EEENS1_25BinaryOpScalarListFunctorIS6_Li2ELi1ELi1EEEJSt10multipliesIS6_EEEEvT_T0_DpT1_)
        .other          _ZN2at6native61_GLOBAL__N__44eb8e94_28_ForeachBinaryOpScalarList_cu_dda10a6925multi_tensor_apply_kernelINS1_28TensorListScalarListMetadataIN3c107complexIdEELi2EEENS1_25BinaryOpScalarListFunctorIS6_Li2ELi1ELi1EEEJSt10multipliesIS6_EEEEvT_T0_DpT1_,@"STO_CUDA_ENTRY STV_DEFAULT"
_ZN2at6native61_GLOBAL__N__44eb8e94_28_ForeachBinaryOpScalarList_cu_dda10a6925multi_tensor_apply_kernelINS1_28TensorListScalarListMetadataIN3c107complexIdEELi2EEENS1_25BinaryOpScalarListFunctorIS6_Li2ELi1ELi1EEEJSt10multipliesIS6_EEEEvT_T0_DpT1_:
        /* <DEDUP_REMOVED lines=35> */
.L_x_3810:
[----:B0-----:R-:W-:Y:S02]  /*0230*/  IADD3 R0, P1, PT, R2, UR4, RZ ;  /* 0x0000000402007c10 */ /* 0x001fe4000ff3e0ff */
[----:B---3--:R-:W-:Y:S02]  /*0240*/  CS2R R14, SRZ ;  /* 0x00000000000e7805 */ /* 0x008fe4000001ff00 */
[----:B------:R-:W-:Y:S02]  /*0250*/  CS2R R12, SRZ ;  /* 0x00000000000c7805 */ /* 0x000fe4000001ff00 */
[----:B------:R-:W-:Y:S01]  /*0260*/  ISETP.GE.U32.AND P0, PT, R0, UR13, PT ;  /* 0x0000000d00007c0c */ /* 0x000fe2000bf06070 */
[----:B------:R-:W-:-:S05]  /*0270*/  IMAD.X R17, RZ, RZ, UR5, P1 ;  /* 0x00000005ff117e24 */ /* 0x000fca00088e06ff */
[----:B------:R-:W-:-:S13]  /*0280*/  ISETP.GE.U32.AND.EX P0, PT, R17, UR14, PT, P0 ;  /* 0x0000000e11007c0c */ /* 0x000fda000bf06100 */
[----:B------:R-:W-:-:S04]  /*0290*/  @!P0 LEA R4, P1, R0, UR6, 0x4 ;  /* 0x0000000600048c11 */ /* 0x000fc8000f8220ff */
[----:B------:R-:W-:-:S05]  /*02a0*/  @!P0 LEA.HI.X R5, R0, UR7, R17, 0x4, P1 ;  /* 0x0000000700058c11 */ /* 0x000fca00088f2411 */
[----:B------:R0:W2:Y:S01]  /*02b0*/  @!P0 LDG.E.128 R12, desc[UR18][R4.64] ;  /* 0x00000012040c8981 */ /* 0x0000a2000c1e1d00 */
[----:B------:R-:W3:Y:S01]  /*02c0*/  LDCU.U8 UR10, c[0x0][UR15+0xce0] ;  /* 0x00019c000f0a77ac */ /* 0x000ee20008000000 */
[----:B-1----:R-:W-:Y:S02]  /*02d0*/  IADD3 R27, P2, PT, R0, UR12, RZ ;  /* 0x0000000c001b7c10 */ /* 0x002fe4000ff5e0ff */
[----:B------:R-:W-:Y:S02]  /*02e0*/  CS2R R10, SRZ ;  /* 0x00000000000a7805 */ /* 0x000fe4000001ff00 */
[----:B------:R-:W-:Y:S02]  /*02f0*/  CS2R R8, SRZ ;  /* 0x0000000000087805 */ /* 0x000fe4000001ff00 */
[C---:B------:R-:W-:Y:S01]  /*0300*/  ISETP.GE.U32.AND P1, PT, R27.reuse, UR13, PT ;  /* 0x0000000d1b007c0c */ /* 0x040fe2000bf26070 */
[----:B------:R-:W-:Y:S01]  /*0310*/  IMAD.X R26, RZ, RZ, R17, P2 ;  /* 0x000000ffff1a7224 */ /* 0x000fe200010e0611 */
[----:B------:R-:W-:-:S04]  /*0320*/  IADD3 R25, P3, PT, R27, UR12, RZ ;  /* 0x0000000c1b197c10 */ /* 0x000fc8000ff7e0ff */
[----:B------:R-:W-:Y:S01]  /*0330*/  ISETP.GE.U32.AND.EX P1, PT, R26, UR14, PT, P1 ;  /* 0x0000000e1a007c0c */ /* 0x000fe2000bf26110 */
[----:B------:R-:W-:Y:S01]  /*0340*/  IMAD.X R24, RZ, RZ, R26, P3 ;  /* 0x000000ffff187224 */ /* 0x000fe200018e061a */
[C---:B------:R-:W-:Y:S02]  /*0350*/  ISETP.GE.U32.AND P2, PT, R25.reuse, UR13, PT ;  /* 0x0000000d19007c0c */ /* 0x040fe4000bf46070 */
[----:B------:R-:W-:Y:S02]  /*0360*/  IADD3 R0, P4, PT, R25, UR12, RZ ;  /* 0x0000000c19007c10 */ /* 0x000fe4000ff9e0ff */
[----:B------:R-:W-:Y:S01]  /*0370*/  ISETP.GE.U32.AND.EX P2, PT, R24, UR14, PT, P2 ;  /* 0x0000000e18007c0c */ /* 0x000fe2000bf46120 */
[----:B---3--:R-:W-:Y:S02]  /*0380*/  USHF.L.U32 UR10, UR10, 0x3, URZ ;  /* 0x000000030a0a7899 */ /* 0x008fe400080006ff */
[----:B------:R-:W-:Y:S02]  /*0390*/  IMAD.X R3, RZ, RZ, R24, P4 ;  /* 0x000000ffff037224 */ /* 0x000fe400020e0618 */
[----:B------:R-:W-:-:S02]  /*03a0*/  UIADD3 UR10, UPT, UPT, UR10, UR10, URZ ;  /* 0x0000000a0a0a7290 */ /* 0x000fc4000fffe0ff */
[----:B------:R-:W-:-:S04]  /*03b0*/  @!P1 LEA R18, P3, R27, UR6, 0x4 ;  /* 0x000000061b129c11 */ /* 0x000fc8000f8620ff */
[----:B------:R-:W-:Y:S02]  /*03c0*/  @!P1 LEA.HI.X R19, R27, UR7, R26, 0x4, P3 ;  /* 0x000000071b139c11 */ /* 0x000fe400098f241a */
[----:B------:R-:W-:Y:S02]  /*03d0*/  ISETP.GE.U32.AND P3, PT, R0, UR13, PT ;  /* 0x0000000d00007c0c */ /* 0x000fe4000bf66070 */
[----:B------:R-:W-:Y:S02]  /*03e0*/  @!P2 LEA R28, P4, R25, UR6, 0x4 ;  /* 0x00000006191cac11 */ /* 0x000fe4000f8820ff */
[----:B------:R-:W-:Y:S01]  /*03f0*/  CS2R R6, SRZ ;  /* 0x0000000000067805 */ /* 0x000fe2000001ff00 */
[----:B------:R-:W2:Y:S01]  /*0400*/  LDCU.64 UR10, c[0x0][UR10+0x928] ;  /* 0x000125000a0a77ac */ /* 0x000ea20008000a00 */
[----:B------:R-:W-:Y:S02]  /*0410*/  ISETP.GE.U32.AND.EX P3, PT, R3, UR14, PT, P3 ;  /* 0x0000000e03007c0c */ /* 0x000fe4000bf66130 */
[----:B0-----:R-:W-:Y:S01]  /*0420*/  CS2R R4, SRZ ;  /* 0x0000000000047805 */ /* 0x001fe2000001ff00 */
[----:B------:R0:W3:Y:S01]  /*0430*/  @!P1 LDG.E.128 R8, desc[UR18][R18.64] ;  /* 0x0000001212089981 */ /* 0x0000e2000c1e1d00 */
[----:B------:R-:W-:-:S05]  /*0440*/  @!P2 LEA.HI.X R29, R25, UR7, R24, 0x4, P4 ;  /* 0x00000007191dac11 */ /* 0x000fca000a0f2418 */
[----:B------:R1:W4:Y:S01]  /*0450*/  @!P2 LDG.E.128 R4, desc[UR18][R28.64] ;  /* 0x000000121c04a981 */ /* 0x000322000c1e1d00 */
[----:B0-----:R-:W-:-:S03]  /*0460*/  VIADD R18, R2, UR4 ;  /* 0x0000000402127c36 */ /* 0x001fc60008000000 */
[----:B------:R-:W-:Y:S02]  /*0470*/  @!P3 LEA R16, P4, R0, UR6, 0x4 ;  /* 0x000000060010bc11 */ /* 0x000fe4000f8820ff */
[----:B-1----:R-:W-:-:S04]  /*0480*/  @!P0 LEA R28, P5, R18, UR8, 0x4 ;  /* 0x00000008121c8c11 */ /* 0x002fc8000f8a20ff */
[----:B------:R-:W-:Y:S02]  /*0490*/  @!P0 LEA.HI.X R29, R18, UR9, R17, 0x4, P5 ;  /* 0x00000009121d8c11 */ /* 0x000fe4000a8f2411 */
[----:B------:R-:W-:Y:S01]  /*04a0*/  @!P3 LEA.HI.X R17, R0, UR7, R3, 0x4, P4 ;  /* 0x000000070011bc11 */ /* 0x000fe2000a0f2403 */
[C---:B--2---:R-:W-:Y:S02]  /*04b0*/  DMUL R20, R14.reuse, UR10 ;  /* 0x0000000a0e147c28 */ /* 0x044fe40008000000 */
[----:B------:R-:W-:Y:S01]  /*04c0*/  DMUL R22, R14, UR16 ;  /* 0x000000100e167c28 */ /* 0x000fe20008000000 */
[----:B------:R-:W-:-:S05]  /*04d0*/  CS2R R14, SRZ ;  /* 0x00000000000e7805 */ /* 0x000fca000001ff00 */
[C---:B------:R-:W-:Y:S02]  /*04e0*/  DFMA R20, R12.reuse, UR16, -R20 ;  /* 0x000000100c147c2b */ /* 0x040fe40008000814 */
[----:B------:R-:W-:Y:S01]  /*04f0*/  DFMA R22, R12, UR10, R22 ;  /* 0x0000000a0c167c2b */ /* 0x000fe20008000016 */
[----:B------:R-:W-:-:S06]  /*0500*/  CS2R R12, SRZ ;  /* 0x00000000000c7805 */ /* 0x000fcc000001ff00 */
[----:B------:R3:W2:Y:S04]  /*0510*/  @!P3 LDG.E.128 R12, desc[UR18][R16.64] ;  /* 0x00000012100cb981 */ /* 0x0006a8000c1e1d00 */
[----:B------:R0:W-:Y:S01]  /*0520*/  @!P0 STG.E.128 desc[UR18][R28.64], R20 ;  /* 0x000000141c008986 */ /* 0x0001e2000c101d12 */
[C---:B---3--:R-:W-:Y:S02]  /*0530*/  DMUL R16, R10.reuse, UR10 ;  /* 0x0000000a0a107c28 */ /* 0x048fe40008000000 */
[----:B------:R-:W-:Y:S01]  /*0540*/  DMUL R18, R10, UR16 ;  /* 0x000000100a127c28 */ /* 0x000fe20008000000 */
[----:B0-----:R-:W-:Y:S01]  /*0550*/  @!P1 LEA R20, P0, R27, UR8, 0x4 ;  /* 0x000000081b149c11 */ /* 0x001fe2000f8020ff */
[----:B----4-:R-:W-:-:S04]  /*0560*/  DMUL R10, R6, UR16 ;  /* 0x00000010060a7c28 */ /* 0x010fc80008000000 */
[C---:B------:R-:W-:Y:S02]  /*0570*/  DFMA R16, R8.reuse, UR16, -R16 ;  /* 0x0000001008107c2b */ /* 0x040fe40008000810 */
[----:B------:R-:W-:Y:S02]  /*0580*/  DFMA R18, R8, UR10, R18 ;  /* 0x0000000a08127c2b */ /* 0x000fe40008000012 */
[----:B------:R-:W-:Y:S01]  /*0590*/  DMUL R8, R6, UR10 ;  /* 0x0000000a06087c28 */ /* 0x000fe20008000000 */
[----:B------:R-:W-:Y:S01]  /*05a0*/  @!P1 LEA.HI.X R21, R27, UR9, R26, 0x4, P0 ;  /* 0x000000091b159c11 */ /* 0x000fe200080f241a */
[----:B------:R-:W-:Y:S01]  /*05b0*/  DFMA R10, R4, UR10, R10 ;  /* 0x0000000a040a7c2b */ /* 0x000fe2000800000a */
[----:B------:R-:W-:-:S05]  /*05c0*/  @!P3 LEA R26, P4, R0, UR8, 0x4 ;  /* 0x00000008001abc11 */ /* 0x000fca000f8820ff */
[----:B------:R-:W-:Y:S01]  /*05d0*/  DFMA R8, R4, UR16, -R8 ;  /* 0x0000001004087c2b */ /* 0x000fe20008000808 */
[----:B------:R-:W-:Y:S01]  /*05e0*/  @!P3 LEA.HI.X R27, R0, UR9, R3, 0x4, P4 ;  /* 0x00000009001bbc11 */ /* 0x000fe2000a0f2403 */
[----:B------:R3:W-:Y:S01]  /*05f0*/  @!P1 STG.E.128 desc[UR18][R20.64], R16 ;  /* 0x0000001014009986 */ /* 0x0007e2000c101d12 */
[----:B------:R-:W-:-:S04]  /*0600*/  ULEA UR4, UP0, UR12, UR4, 0x2 ;  /* 0x000000040c047291 */ /* 0x000fc8000f8010ff */
[----:B------:R-:W-:Y:S02]  /*0610*/  UIADD3.X UR5, UPT, UPT, URZ, UR5, URZ, UP0, !UPT ;  /* 0x00000005ff057290 */ /* 0x000fe400087fe4ff */
[----:B------:R-:W-:-:S04]  /*0620*/  UISETP.GE.U32.AND UP0, UPT, UR4, UR13, UPT ;  /* 0x0000000d0400728c */ /* 0x000fc8000bf06070 */
[----:B------:R-:W-:Y:S01]  /*0630*/  UISETP.GE.U32.AND.EX UP0, UPT, UR5, UR14, UPT, UP0 ;  /* 0x0000000e0500728c */ /* 0x000fe2000bf06100 */
[C---:B--2---:R-:W-:Y:S02]  /*0640*/  DMUL R22, R14.reuse, UR10 ;  /* 0x0000000a0e167c28 */ /* 0x044fe40008000000 */
[----:B------:R-:W-:Y:S01]  /*0650*/  DMUL R6, R14, UR16 ;  /* 0x000000100e067c28 */ /* 0x000fe20008000000 */
[----:B------:R-:W-:-:S05]  /*0660*/  @!P2 LEA R14, P0, R25, UR8, 0x4 ;  /* 0x00000008190eac11 */ /* 0x000fca000f8020ff */
[C---:B------:R-:W-:Y:S01]  /*0670*/  DFMA R4, R12.reuse, UR16, -R22 ;  /* 0x000000100c047c2b */ /* 0x040fe20008000816 */
[----:B------:R-:W-:Y:S01]  /*0680*/  @!P2 LEA.HI.X R15, R25, UR9, R24, 0x4, P0 ;  /* 0x00000009190fac11 */ /* 0x000fe200080f2418 */
[----:B------:R-:W-:-:S04]  /*0690*/  DFMA R6, R12, UR10, R6 ;  /* 0x0000000a0c067c2b */ /* 0x000fc80008000006 */
[----:B------:R3:W-:Y:S04]  /*06a0*/  @!P2 STG.E.128 desc[UR18][R14.64], R8 ;  /* 0x000000080e00a986 */ /* 0x0007e8000c101d12 */
[----:B------:R3:W-:Y:S01]  /*06b0*/  @!P3 STG.E.128 desc[UR18][R26.64], R4 ;  /* 0x000000041a00b986 */ /* 0x0007e2000c101d12 */
[----:B------:R-:W-:Y:S05]  /*06c0*/  BRA.U !UP0, `(.L_x_3810) ;  /* 0xfffffff908d87547 */ /* 0x000fea000b83ffff */
[----:B------:R-:W-:Y:S05]  /*06d0*/  EXIT ;  /* 0x000000000000794d */ /* 0x000fea0003800000 */
.L_x_3809:
[----:B------:R-:W1:Y:S02]  /*06e0*/  S2R R3, SR_TID.X ;  /* 0x0000000000037919 */ /* 0x000e640000002100 */
[----:B-1----:R-:W-:-:S03]  /*06f0*/  IMAD.WIDE.U32 R4, R3, 0x4, RZ ;  /* 0x0000000403047825 */ /* 0x002fc600078e00ff */
[----:B------:R-:W-:-:S04]  /*0700*/  ISETP.GE.U32.AND P0, PT, R4, UR20, PT ;  /* 0x0000001404007c0c */ /* 0x000fc8000bf06070 */
[----:B------:R-:W-:-:S13]  /*0710*/  ISETP.GE.AND.EX P0, PT, R5, UR4, PT, P0 ;  /* 0x0000000405007c0c */ /* 0x000fda000bf06300 */
[----:B0-2---:R-:W-:Y:S05]  /*0720*/  @P0 EXIT ;  /* 0x000000000000094d */ /* 0x005fea0003800000 */
[----:B------:R-:W-:Y:S01]  /*0730*/  IMAD.MOV.U32 R0, RZ, RZ, RZ ;  /* 0x000000ffff007224 */ /* 0x000fe200078e00ff */
[----:B------:R-:W0:Y:S06]  /*0740*/  LDCU UR5, c[0x0][0x360] ;  /* 0x00006c00ff0577ac */ /* 0x000e2c0008000800 */
.L_x_3811:
        /* <DEDUP_REMOVED lines=16> */
[----:B--2---:R-:W-:-:S02]  /*0850*/  DMUL R4, R10, UR10 ;  /* 0x0000000a0a047c28 */ /* 0x004fc40008000000 */
[----:B------:R-:W-:Y:S02]  /*0860*/  DMUL R6, R10, UR16 ;  /* 0x000000100a067c28 */ /* 0x000fe40008000000 */
[C---:B------:R-:W-:Y:S02]  /*0870*/  DMUL R26, R22.reuse, UR10 ;  /* 0x0000000a161a7c28 */ /* 0x040fe40008000000 */
[----:B------:R-:W-:Y:S02]  /*0880*/  DMUL R10, R22, UR16 ;  /* 0x00000010160a7c28 */ /* 0x000fe40008000000 */
[C---:B------:R-:W-:Y:S02]  /*0890*/  DFMA R4, R8.reuse, UR16, -R4 ;  /* 0x0000001008047c2b */ /* 0x040fe40008000804 */
[----:B------:R-:W-:Y:S02]  /*08a0*/  DFMA R6, R8, UR10, R6 ;  /* 0x0000000a08067c2b */ /* 0x000fe40008000006 */
[----:B---3--:R-:W-:-:S02]  /*08b0*/  DMUL R28, R18, UR10 ;  /* 0x0000000a121c7c28 */ /* 0x008fc40008000000 */
[----:B------:R-:W-:Y:S02]  /*08c0*/  DMUL R22, R18, UR16 ;  /* 0x0000001012167c28 */ /* 0x000fe40008000000 */
[----:B------:R-:W-:Y:S02]  /*08d0*/  DFMA R8, R20, UR16, -R26 ;  /* 0x0000001014087c2b */ /* 0x000fe4000800081a */
[C---:B------:R-:W-:Y:S02]  /*08e0*/  DMUL R26, R14.reuse, UR10 ;  /* 0x0000000a0e1a7c28 */ /* 0x040fe40008000000 */
[----:B------:R-:W-:Y:S02]  /*08f0*/  DMUL R18, R14, UR16 ;  /* 0x000000100e127c28 */ /* 0x000fe40008000000 */
[----:B------:R-:W-:Y:S02]  /*0900*/  DFMA R10, R20, UR10, R10 ;  /* 0x0000000a140a7c2b */ /* 0x000fe4000800000a */
[----:B------:R-:W-:-:S02]  /*0910*/  DFMA R20, R16, UR16, -R28 ;  /* 0x0000001010147c2b */ /* 0x000fc4000800081c */
[----:B------:R-:W-:Y:S02]  /*0920*/  DFMA R22, R16, UR10, R22 ;  /* 0x0000000a10167c2b */ /* 0x000fe40008000016 */
[C---:B------:R-:W-:Y:S01]  /*0930*/  DFMA R16, R12.reuse, UR16, -R26 ;  /* 0x000000100c107c2b */ /* 0x040fe2000800081a */
[----:B------:R1:W-:Y:S01]  /*0940*/  STG.E.ENL2.256 desc[UR18][R24.64], R4, R8 ;  /* 0xf80000041808797f */ /* 0x0003e2000f121812 */
[----:B------:R-:W-:-:S07]  /*0950*/  DFMA R18, R12, UR10, R18 ;  /* 0x0000000a0c127c2b */ /* 0x000fce0008000012 */
[----:B------:R1:W-:Y:S01]  /*0960*/  STG.E.ENL2.256 desc[UR18][R24.64+0x20], R20, R16 ;  /* 0xf80001141810797f */ /* 0x0003e2000f121812 */
[----:B------:R-:W-:Y:S05]  /*0970*/  @!P0 BRA P1, `(.L_x_3811) ;  /* 0xfffffffc00748947 */ /* 0x000fea000083ffff */
[----:B------:R-:W-:Y:S05]  /*0980*/  EXIT ;  /* 0x000000000000794d */ /* 0x000fea0003800000 */
.L_x_3812:
        /* <DEDUP_REMOVED lines=15> */
.L_x_4353:


//--------------------- .text._ZN2at6native61_GLOBAL__N__44eb8e94_28_ForeachBinaryOpScalarList_cu_dda10a6925multi_tensor_apply_kernelINS1_28TensorListScalarListMetadataIfLi2EEENS1_25BinaryOpScalarListFunctorIfLi2ELi1ELi1EEEJSt10multipliesIfEEEEvT_T0_DpT1_ --------------------------
	.section	.text._ZN2at6native61_GLOBAL__N__44eb8e94_28_ForeachBinaryOpScalarList_cu_dda10a6925multi_tensor_apply_kernelINS1_28TensorListScalarListMetadataIfLi2EEENS1_25BinaryOpScalarListFunctorIfLi2ELi1ELi1EEEJSt10multipliesIfEEEEvT_T0_DpT1_,"ax",@progbits
	.align	128
.text._ZN2at6native61_GLOBAL__N__44eb8e94_28_ForeachBinaryOpScalarList_cu_dda10a6925multi_tensor_apply_kernelINS1_28TensorListScalarListMetadataIfLi2EEENS1_25BinaryOpScalarListFunctorIfLi2ELi1ELi1EEEJSt10multipliesIfEEEEvT_T0_DpT1_:
        .type           _ZN2at6native61_GLOBAL__N__44eb8e94_28_ForeachBinaryOpScalarList_cu_dda10a6925multi_tensor_apply_kernelINS1_28TensorListScalarListMetadataIfLi2EEENS1_25BinaryOpScalarListFunctorIfLi2ELi1ELi1EEEJSt10multipliesIfEEEEvT_T0_DpT1_,@function
        .size           _ZN2at6native61_GLOBAL__N__44eb8e94_28_ForeachBinaryOpScalarList_cu_dda10a6925multi_tensor_apply_kernelINS1_28TensorListScalarListMetadataIfLi2EEENS1_25BinaryOpScalarListFunctorIfLi2ELi1ELi1EEEJSt10multipliesIfEEEEvT_T0_DpT1_,(.L_x_4354 - _ZN2at6native61_GLOBAL__N__44eb8e94_28_ForeachBinaryOpScalarList_cu_dda10a6925multi_tensor_apply_kernelINS1_28TensorListScalarListMetadataIfLi2EEENS1_25BinaryOpScalarListFunctorIfLi2ELi1ELi1EEEJSt10multipliesIfEEEEvT_T0_DpT1_)
        .other          _ZN2at6native61_GLOBAL__N__44eb8e94_28_ForeachBinaryOpScalarList_cu_dda10a6925multi_tensor_apply_kernelINS1_28TensorListScalarListMetadataIfLi2EEENS1_25BinaryOpScalarListFunctorIfLi2ELi1ELi1EEEJSt10multipliesIfEEEEvT_T0_DpT1_,@"STO_CUDA_ENTRY STV_DEFAULT"
_ZN2at6native61_GLOBAL__N__44eb8e94_28_ForeachBinaryOpScalarList_cu_dda10a6925multi_tensor_apply_kernelINS1_28TensorListScalarListMetadataIfLi2EEENS1_25BinaryOpScalarListFunctorIfLi2ELi1ELi1EEEJSt10multipliesIfEEEEvT_T0_DpT1_:
        /* <DEDUP_REMOVED lines=40> */
[----:B--2---:R-:W-:Y:S05]  /*0280*/  CALL.REL.NOINC `($__internal_103_$__cuda_sm20_div_u16) ;  /* 0x0000000c00147944 */ /* 0x004fea0003c00000 */
        /* <DEDUP_REMOVED lines=13> */
.L_x_3815:
        /* <DEDUP_REMOVED lines=41> */
[----:B--2---:R-:W-:-:S05]  /*05f0*/  @!P1 FMUL.FTZ R23, R0, R23 ;  /* 0x0000001700179220 */ /* 0x004fca0000410000 */
[----:B------:R0:W-:Y:S01]  /*0600*/  @!P1 STG.E desc[UR12][R6.64], R23 ;  /* 0x0000001706009986 */ /* 0x0001e2000c10190c */
[----:B---3--:R-:W-:Y:S01]  /*0610*/  @!P3 FMUL.FTZ R25, R0, R19 ;  /* 0x000000130019b220 */ /* 0x008fe20000410000 */
        /* <DEDUP_REMOVED lines=9> */
[----:B----4-:R-:W-:Y:S01]  /*06b0*/  @!P2 FMUL.FTZ R23, R0, R21 ;  /* 0x000000150017a220 */ /* 0x010fe20000410000 */
[----:B------:R-:W-:-:S02]  /*06c0*/  ISETP.GE.U32.AND P5, PT, R19, R2, PT ;  /* 0x000000021300720c */ /* 0x000fc40003fa6070 */
[----:B0-----:R-:W-:Y:S02]  /*06d0*/  IADD3 R9, P6, PT, R19, UR11, RZ ;  /* 0x0000000b13097c10 */ /* 0x001fe4000ffde0ff */
[----:B------:R0:W-:Y:S02]  /*06e0*/  @!P2 STG.E desc[UR12][R14.64], R23 ;  /* 0x000000170e00a986 */ /* 0x0001e4000c10190c */
[----:B------:R-:W-:Y:S01]  /*06f0*/  ISETP.GE.U32.AND P4, PT, R9, R2, PT ;  /* 0x000000020900720c */ /* 0x000fe20003f86070 */
[----:B------:R-:W-:Y:S01]  /*0700*/  IMAD.X R21, RZ, RZ, R7, P6 ;  /* 0x000000ffff157224 */ /* 0x000fe200030e0607 */
[----:B------:R-:W-:-:S04]  /*0710*/  ISETP.GE.AND.EX P2, PT, R7, R3, PT, P5 ;  /* 0x000000030700720c */ /* 0x000fc80003f46350 */
[----:B------:R-:W-:Y:S01]  /*0720*/  ISETP.GE.AND.EX P4, PT, R21, R3, PT, P4 ;  /* 0x000000031500720c */ /* 0x000fe20003f86340 */
[----:B-----5:R-:W-:Y:S01]  /*0730*/  @!P0 FMUL.FTZ R27, R0, R22 ;  /* 0x00000016001b8220 */ /* 0x020fe20000410000 */
        /* <DEDUP_REMOVED lines=30> */
[C---:B--2---:R-:W-:Y:S01]  /*0920*/  @!P1 FMUL.FTZ R5, R0.reuse, R22 ;  /* 0x0000001600059220 */ /* 0x044fe20000410000 */
[----:B----4-:R-:W-:-:S04]  /*0930*/  @!P3 FMUL.FTZ R7, R0, R8 ;  /* 0x000000080007b220 */ /* 0x010fc80000410000 */
[----:B------:R1:W-:Y:S04]  /*0940*/  @!P1 STG.E desc[UR12][R14.64], R5 ;  /* 0x000000050e009986 */ /* 0x0003e8000c10190c */
[----:B------:R1:W-:Y:S01]  /*0950*/  @!P3 STG.E desc[UR12][R16.64], R7 ;  /* 0x000000071000b986 */ /* 0x0003e2000c10190c */
[C---:B---3--:R-:W-:Y:S01]  /*0960*/  @!P2 FMUL.FTZ R23, R0.reuse, R23 ;  /* 0x000000170017a220 */ /* 0x048fe20000410000 */
[----:B-----5:R-:W-:-:S04]  /*0970*/  @!P4 FMUL.FTZ R9, R0, R24 ;  /* 0x000000180009c220 */ /* 0x020fc80000410000 */
[----:B------:R1:W-:Y:S04]  /*0980*/  @!P2 STG.E desc[UR12][R18.64], R23 ;  /* 0x000000171200a986 */ /* 0x0003e8000c10190c */
[----:B------:R1:W-:Y:S01]  /*0990*/  @!P4 STG.E desc[UR12][R20.64], R9 ;  /* 0x000000091400c986 */ /* 0x0003e2000c10190c */
[----:B------:R-:W-:Y:S05]  /*09a0*/  BRA.U UP0, `(.L_x_3815) ;  /* 0xfffffff9006c7547 */ /* 0x000fea000b83ffff */
.L_x_3814:
        /* <DEDUP_REMOVED lines=54> */
.L_x_3813:
[----:B------:R-:W0:Y:S02]  /*0d10*/  S2R R16, SR_TID.X ;  /* 0x0000000000107919 */ /* 0x000e240000002100 */
[----:B0-----:R-:W-:-:S03]  /*0d20*/  IMAD.WIDE.U32 R4, R16, 0x4, RZ ;  /* 0x0000000410047825 */ /* 0x001fc600078e00ff */
[----:B------:R-:W-:-:S04]  /*0d30*/  ISETP.GE.U32.AND P0, PT, R4, R2, PT ;  /* 0x000000020400720c */ /* 0x000fc80003f06070 */
[----:B------:R-:W-:-:S13]  /*0d40*/  ISETP.GE.AND.EX P0, PT, R5, R18, PT, P0 ;  /* 0x000000120500720c */ /* 0x000fda0003f06300 */
[----:B------:R-:W-:Y:S05]  /*0d50*/  @P0 EXIT ;  /* 0x000000000000094d */ /* 0x000fea0003800000 */
[----:B------:R-:W-:Y:S01]  /*0d60*/  IMAD.MOV.U32 R17, RZ, RZ, RZ ;  /* 0x000000ffff117224 */ /* 0x000fe200078e00ff */
[----:B------:R-:W0:Y:S06]  /*0d70*/  LDCU UR4, c[0x0][0x360] ;  /* 0x00006c00ff0477ac */ /* 0x000e2c0008000800 */
.L_x_3816:
        /* <DEDUP_REMOVED lines=15> */
[C---:B--2---:R-:W-:Y:S01]  /*0e70*/  FMUL.FTZ R4, R0.reuse, R4 ;  /* 0x0000000400047220 */ /* 0x044fe20000410000 */
[C---:B------:R-:W-:Y:S01]  /*0e80*/  FMUL.FTZ R5, R0.reuse, R5 ;  /* 0x0000000500057220 */ /* 0x040fe20000410000 */
[C---:B------:R-:W-:Y:S01]  /*0e90*/  FMUL.FTZ R6, R0.reuse, R6 ;  /* 0x0000000600067220 */ /* 0x040fe20000410000 */
[----:B------:R-:W-:-:S05]  /*0ea0*/  FMUL.FTZ R7, R0, R7 ;  /* 0x0000000700077220 */ /* 0x000fca0000410000 */
[----:B------:R1:W-:Y:S04]  /*0eb0*/  STG.E.128 desc[UR12][R14.64], R4 ;  /* 0x000000040e007986 */ /* 0x0003e8000c101d0c */
[----:B------:R-:W-:Y:S05]  /*0ec0*/  @!P0 BRA P1, `(.L_x_3816) ;  /* 0xfffffffc00ac8947 */ /* 0x000fea000083ffff */
[----:B------:R-:W-:Y:S05]  /*0ed0*/  EXIT ;  /* 0x000000000000794d */ /* 0x000fea0003800000 */
        .weak           $__internal_103_$__cuda_sm20_div_u16
        .type           $__internal_103_$__cuda_sm20_div_u16,@function
        .size           $__internal_103_$__cuda_sm20_div_u16,(.L_x_4354 - $__internal_103_$__cuda_sm20_div_u16)
$__internal_103_$__cuda_sm20_div_u16:
        /* <DEDUP_REMOVED lines=19> */
[----:B------:R-:W-:Y:S05]  /*1010*/  RET.REL.NODEC R4 `(_ZN2at6native61_GLOBAL__N__44eb8e94_28_ForeachBinaryOpScalarList_cu_dda10a6925multi_tensor_apply_kernelINS1_28TensorListScalarListMetadataIfLi2EEENS1_25BinaryOpScalarListFunctorIfLi2ELi1ELi1EEEJSt10multipliesIfEEEEvT_T0_DpT1_) ;  /* 0xffffffec04f87950 */ /* 0x000fea0003c3ffff */
.L_x_3817:
        /* <DEDUP_REMOVED lines=14> */
.L_x_4354:


//--------------------- .text._ZN2at6native61_GLOBAL__N__44eb8e94_28_ForeachBinaryOpScalarList_cu_dda10a6925multi_tensor_apply_kernelINS1_28TensorListScalarListMetadataIdLi2EEENS1_25BinaryOpScalarListFunctorIdLi2ELi1ELi1EEEJSt10multipliesIdEEEEvT_T0_DpT1_ --------------------------
	.section	.text._ZN2at6native61_GLOBAL__N__44eb8e94_28_ForeachBinaryOpScalarList_cu_dda10a6925multi_tensor_apply_kernelINS1_28TensorListScalarListMetadataIdLi2EEENS1_25BinaryOpScalarListFunctorIdLi2ELi1ELi1EEEJSt10multipliesIdEEEEvT_T0_DpT1_,"ax",@progbits
	.align	128
.text._ZN2at6native61_GLOBAL__N__44eb8e94_28_ForeachBinaryOpScalarList_cu_dda10a6925multi_tensor_apply_kernelINS1_28TensorListScalarListMetadataIdLi2EEENS1_25BinaryOpScalarListFunctorIdLi2ELi1ELi1EEEJSt10multipliesIdEEEEvT_T0_DpT1_:
        .type           _ZN2at6native61_GLOBAL__N__44eb8e94_28_ForeachBinaryOpScalarList_cu_dda10a6925multi_tensor_apply_kernelINS1_28TensorListScalarListMetadataIdLi2EEENS1_25BinaryOpScalarListFunctorIdLi2ELi1ELi1EEEJSt10multipliesIdEEEEvT_T0_DpT1_,@function
        .size           _ZN2at6native61_GLOBAL__N__44eb8e94_28_ForeachBinaryOpScalarList_cu_dda10a6925multi_tensor_apply_kernelINS1_28TensorListScalarListMetadataIdLi2EEENS1_25BinaryOpScalarListFunctorIdLi2ELi1ELi1EEEJSt10multipliesIdEEEEvT_T0_DpT1_,(.L_x_4356 - _ZN2at6native61_GLOBAL__N__44eb8e94_28_ForeachBinaryOpScalarList_cu_dda10a6925multi_tensor_apply_kernelINS1_28TensorListScalarListMetadataIdLi2EEENS1_25BinaryOpScalarListFunctorIdLi2ELi1ELi1EEEJSt10multipliesIdEEEEvT_T0_DpT1_)
        .other          _ZN2at6native61_GLOBAL__N__44eb8e94_28_ForeachBinaryOpScalarList_cu_dda10a6925multi_tensor_apply_kernelINS1_28TensorListScalarListMetadataIdLi2EEENS1_25BinaryOpScalarListFunctorIdLi2ELi1ELi1EEEJSt10multipliesIdEEEEvT_T0_DpT1_,@"STO_CUDA_ENTRY STV_DEFAULT"
_ZN2at6native61_GLOBAL__N__44eb8e94_28_ForeachBinaryOpScalarList_cu_dda10a6925multi_tensor_apply_kernelINS1_28TensorListScalarListMetadataIdLi2EEENS1_25BinaryOpScalarListFunctorIdLi2ELi1ELi1EEEJSt10multipliesIdEEEEvT_T0_DpT1_:
        /* <DEDUP_REMOVED lines=40> */
[----:B------:R-:W-:Y:S05]  /*0280*/  CALL.REL.NOINC `($__internal_104_$__cuda_sm20_div_u16) ;  /* 0x0000000c001c7944 */ /* 0x000fea0003c00000 */
        /* <DEDUP_REMOVED lines=13> */
.L_x_3820:
        /* <DEDUP_REMOVED lines=45> */
[----:B--2---:R-:W-:-:S07]  /*0630*/  @!P1 DMUL R14, R14, UR12 ;  /* 0x0000000c0e0e9c28 */ /* 0x004fce0008000000 */
[----:B------:R-:W-:Y:S01]  /*0640*/  @!P1 STG.E.64 desc[UR18][R10.64], R14 ;  /* 0x0000000e0a009986 */ /* 0x000fe2000c101b12 */
[----:B------:R-:W-:Y:S01]  /*0650*/  ISETP.GE.AND.EX P1, PT, R20, UR21, PT, P4 ;  /* 0x0000001514007c0c */ /* 0x000fe2000bf26340 */
[----:B---3--:R-:W-:Y:S01]  /*0660*/  @!P2 DMUL R12, R12, UR12 ;  /* 0x0000000c0c0cac28 */ /* 0x008fe20008000000 */
[----:B------:R-:W-:-:S04]  /*0670*/  IADD3 R21, P4, PT, R19, UR17, RZ ;  /* 0x0000001113157c10 */ /* 0x000fc8000ff9e0ff */
[----:B------:R-:W-:Y:S01]  /*0680*/  IADD3 R23, P5, PT, R21, UR17, RZ ;  /* 0x0000001115177c10 */ /* 0x000fe2000ffbe0ff */
[----:B----4-:R-:W-:Y:S01]  /*0690*/  @!P3 DMUL R6, R6, UR12 ;  /* 0x0000000c0606bc28 */ /* 0x010fe20008000000 */
        /* <DEDUP_REMOVED lines=12> */
[----:B-----5:R-:W-:Y:S01]  /*0760*/  @!P0 DMUL R4, R2, UR12 ;  /* 0x0000000c02048c28 */ /* 0x020fe20008000000 */
        /* <DEDUP_REMOVED lines=29> */
[----:B--2---:R-:W-:-:S07]  /*0940*/  @!P1 DMUL R2, R2, UR12 ;  /* 0x0000000c02029c28 */ /* 0x004fce0008000000 */
[----:B------:R1:W-:Y:S01]  /*0950*/  @!P1 STG.E.64 desc[UR18][R16.64], R2 ;  /* 0x0000000210009986 */ /* 0x0003e2000c101b12 */
[----:B---3--:R-:W-:Y:S02]  /*0960*/  @!P4 DMUL R6, R6, UR12 ;  /* 0x0000000c0606cc28 */ /* 0x008fe40008000000 */
[----:B----4-:R-:W-:Y:S02]  /*0970*/  @!P2 DMUL R4, R4, UR12 ;  /* 0x0000000c0404ac28 */ /* 0x010fe40008000000 */
[----:B-----5:R-:W-:-:S05]  /*0980*/  @!P3 DMUL R8, R8, UR12 ;  /* 0x0000000c0808bc28 */ /* 0x020fca0008000000 */
[----:B------:R1:W-:Y:S04]  /*0990*/  @!P2 STG.E.64 desc[UR18][R18.64], R4 ;  /* 0x000000041200a986 */ /* 0x0003e8000c101b12 */
[----:B------:R1:W-:Y:S04]  /*09a0*/  @!P4 STG.E.64 desc[UR18][R20.64], R6 ;  /* 0x000000061400c986 */ /* 0x0003e8000c101b12 */
[----:B------:R1:W-:Y:S01]  /*09b0*/  @!P3 STG.E.64 desc[UR18][R22.64], R8 ;  /* 0x000000081600b986 */ /* 0x0003e2000c101b12 */
[----:B------:R-:W-:Y:S05]  /*09c0*/  BRA.U UP0, `(.L_x_3820) ;  /* 0xfffffff900647547 */ /* 0x000fea000b83ffff */
.L_x_3819:
        /* <DEDUP_REMOVED lines=42> */
[----:B--2---:R-:W-:Y:S02]  /*0c70*/  DMUL R4, R4, UR12 ;  /* 0x0000000c04047c28 */ /* 0x004fe40008000000 */
[----:B---3--:R-:W-:-:S05]  /*0c80*/  DMUL R2, R2, UR12 ;  /* 0x0000000c02027c28 */ /* 0x008fca0008000000 */
[----:B------:R0:W-:Y:S01]  /*0c90*/  @!P0 STG.E.64 desc[UR18][R18.64], R4 ;  /* 0x0000000412008986 */ /* 0x0001e2000c101b12 */
[----:B----4-:R-:W-:-:S03]  /*0ca0*/  DMUL R6, R6, UR12 ;  /* 0x0000000c06067c28 */ /* 0x010fc60008000000 */
[----:B------:R0:W-:Y:S01]  /*0cb0*/  @!P1 STG.E.64 desc[UR18][R16.64], R2 ;  /* 0x0000000210009986 */ /* 0x0001e2000c101b12 */
[----:B-----5:R-:W-:-:S03]  /*0cc0*/  DMUL R14, R14, UR12 ;  /* 0x0000000c0e0e7c28 */ /* 0x020fc60008000000 */
[----:B------:R0:W-:Y:S01]  /*0cd0*/  @!P2 STG.E.64 desc[UR18][R12.64], R6 ;  /* 0x000000060c00a986 */ /* 0x0001e2000c101b12 */
[----:B------:R-:W-:Y:S07]  /*0ce0*/  @P3 EXIT ;  /* 0x000000000000394d */ /* 0x000fee0003800000 */
[----:B0-----:R-:W-:-:S04]  /*0cf0*/  LEA R2, P0, R0, UR10, 0x3 ;  /* 0x0000000a00027c11 */ /* 0x001fc8000f8018ff */
[----:B------:R-:W-:-:S05]  /*0d00*/  LEA.HI.X R3, R0, UR11, R9, 0x3, P0 ;  /* 0x0000000b00037c11 */ /* 0x000fca00080f1c09 */
[----:B------:R-:W-:Y:S01]  /*0d10*/  STG.E.64 desc[UR18][R2.64], R14 ;  /* 0x0000000e02007986 */ /* 0x000fe2000c101b12 */
[----:B------:R-:W-:Y:S05]  /*0d20*/  EXIT ;  /* 0x000000000000794d */ /* 0x000fea0003800000 */
.L_x_3818:
[----:B------:R-:W1:Y:S02]  /*0d30*/  S2R R14, SR_TID.X ;  /* 0x00000000000e7919 */ /* 0x000e640000002100 */
[----:B-1----:R-:W-:-:S03]  /*0d40*/  IMAD.WIDE.U32 R2, R14, 0x4, RZ ;  /* 0x000000040e027825 */ /* 0x002fc600078e00ff */
[----:B------:R-:W-:-:S04]  /*0d50*/  ISETP.GE.U32.AND P0, PT, R2, UR22, PT ;  /* 0x0000001602007c0c */ /* 0x000fc8000bf06070 */
[----:B------:R-:W-:-:S13]  /*0d60*/  ISETP.GE.AND.EX P0, PT, R3, UR4, PT, P0 ;  /* 0x0000000403007c0c */ /* 0x000fda000bf06300 */
[----:B0-----:R-:W-:Y:S05]  /*0d70*/  @P0 EXIT ;  /* 0x000000000000094d */ /* 0x001fea0003800000 */
[----:B------:R-:W-:Y:S01]  /*0d80*/  IMAD.MOV.U32 R15, RZ, RZ, RZ ;  /* 0x000000ffff0f7224 */ /* 0x000fe200078e00ff */
[----:B------:R-:W0:Y:S06]  /*0d90*/  LDCU UR5, c[0x0][0x360] ;  /* 0x00006c00ff0577ac */ /* 0x000e2c0008000800 */
.L_x_3821:
        /* <DEDUP_REMOVED lines=15> */
[----:B--2---:R-:W-:-:S02]  /*0e90*/  DMUL R8, R8, UR12 ;  /* 0x0000000c08087c28 */ /* 0x004fc40008000000 */
[----:B------:R-:W-:Y:S02]  /*0ea0*/  DMUL R10, R10, UR12 ;  /* 0x0000000c0a0a7c28 */ /* 0x000fe40008000000 */
[----:B------:R-:W-:Y:S02]  /*0eb0*/  DMUL R4, R4, UR12 ;  /* 0x0000000c04047c28 */ /* 0x000fe40008000000 */
[----:B------:R-:W-:-:S07]  /*0ec0*/  DMUL R6, R6, UR12 ;  /* 0x0000000c06067c28 */ /* 0x000fce0008000000 */
[----:B------:R1:W-:Y:S01]  /*0ed0*/  STG.E.ENL2.256 desc[UR18][R12.64], R8, R4 ;  /* 0xf80000080c04797f */ /* 0x0003e2000f121812 */
[----:B------:R-:W-:Y:S05]  /*0ee0*/  @!P0 BRA P1, `(.L_x_3821) ;  /* 0xfffffffc00ac8947 */ /* 0x000fea000083ffff */
[----:B------:R-:W-:Y:S05]  /*0ef0*/  EXIT ;  /* 0x000000000000794d */ /* 0x000fea0003800000 */
        .weak           $__internal_104_$__cuda_sm20_div_u16
        .type           $__internal_104_$__cuda_sm20_div_u16,@function
        .size           $__internal_104_$__cuda_sm20_div_u16,(.L_x_4356 - $__internal_104_$__cuda_sm20_div_u16)
$__internal_104_$__cuda_sm20_div_u16:
        /* <DEDUP_REMOVED lines=19> */
[----:B------:R-:W-:Y:S05]  /*1030*/  RET.REL.NODEC R2 `(_ZN2at6native61_GLOBAL__N__44eb8e94_28_ForeachBinaryOpScalarList_cu_dda10a6925multi_tensor_apply_kernelINS1_28TensorListScalarListMetadataIdLi2EEENS1_25BinaryOpScalarListFunctorIdLi2ELi1ELi1EEEJSt10multipliesIdEEEEvT_T0_DpT1_) ;  /* 0xffffffec02f07950 */ /* 0x000fea0003c3ffff */
.L_x_3822:
        /* <DEDUP_REMOVED lines=12> */
.L_x_4356:


//--------------------- .text._ZN2at6native61_GLOBAL__N__44eb8e94_28_ForeachBinaryOpScalarList_cu_dda10a6925multi_tensor_apply_kernelINS1_28TensorListScalarListMetadataIsLi2EEENS1_25BinaryOpScalarListFunctorIsLi2ELi1ELi1EEEJSt10multipliesIsEEEEvT_T0_DpT1_ --------------------------
	.section	.text._ZN2at6native61_GLOBAL__N__44eb8e94_28_ForeachBinaryOpScalarList_cu_dda10a6925multi_tensor_apply_kernelINS1_28TensorListScalarListMetadataIsLi2EEENS1_25BinaryOpScalarListFunctorIsLi2ELi1ELi1EEEJSt10multipliesIsEEEEvT_T0_DpT1_,"ax",@progbits
	.align	128
.text._ZN2at6native61_GLOBAL__N__44eb8e94_28_ForeachBinaryOpScalarList_cu_dda10a6925multi_tensor_apply_kernelINS1_28TensorListScalarListMetadataIsLi2EEENS1_25BinaryOpScalarListFunctorIsLi2ELi1ELi1EEEJSt10multipliesIsEEEEvT_T0_DpT1_:
        .type           _ZN2at6native61_GLOBAL__N__44eb8e94_28_ForeachBinaryOpScalarList_cu_dda10a6925multi_tensor_apply_kernelINS1_28TensorListScalarListMetadataIsLi2EEENS1_25BinaryOpScalarListFunctorIsLi2ELi1ELi1EEEJSt10multipliesIsEEEEvT_T0_DpT1_,@function
        .size           _ZN2at6native61_GLOBAL__N__44eb8e94_28_ForeachBinaryOpScalarList_cu_dda10a6925multi_tensor_apply_kernelINS1_28TensorListScalarListMetadataIsLi2EEENS1_25BinaryOpScalarListFunctorIsLi2ELi1ELi1EEEJSt10multipliesIsEEEEvT_T0_DpT1_,(.L_x_4358 - _ZN2at6native61_GLOBAL__N__44eb8e94_28_ForeachBinaryOpScalarList_cu_dda10a6925multi_tensor_apply_kernelINS1_28TensorListScalarListMetadataIsLi2EEENS1_25BinaryOpScalarListFunctorIsLi2ELi1ELi1EEEJSt10multipliesIsEEEEvT_T0_DpT1_)
        .other          _ZN2at6native61_GLOBAL__N__44eb8e94_28_ForeachBinaryOpScalarList_cu_dda10a6925multi_tensor_apply_kernelINS1_28TensorListScalarListMetadataIsLi2EEENS1_25BinaryOpScalarListFunctorIsLi2ELi1ELi1EEEJSt10multipliesIsEEEEvT_T0_DpT1_,@"STO_CUDA_ENTRY STV_DEFAULT"
_ZN2at6native61_GLOBAL__N__44eb8e94_28_ForeachBinaryOpScalarList_cu_dda10a6925multi_tensor_apply_kernelINS1_28TensorListScalarListMetadataIsLi2EEENS1_25BinaryOpScalarListFunctorIsLi2ELi1ELi1EEEJSt10multipliesIsEEEEvT_T0_DpT1_:
        /* <DEDUP_REMOVED lines=41> */
[----:B--2---:R-:W-:Y:S05]  /*0290*/  CALL.REL.NOINC `($__internal_105_$__cuda_sm20_div_u16) ;  /* 0x0000000c00a87944 */ /* 0x004fea0003c00000 */
        /* <DEDUP_REMOVED lines=13> */
.L_x_3825:
[----:B01----:R-:W-:Y:S02]  /*0370*/  IADD3 R7, P0, PT, R4, UR6, RZ ;  /* 0x0000000604077c10 */ /* 0x003fe4000ff1e0ff */
[----:B------:R-:W-:Y:S02]  /*0380*/  PRMT R10, RZ, 0x7610, R10 ;  /* 0x00007610ff0a7816 */ /* 0x000fe4000000000a */
[C---:B------:R-:W-:Y:S01]  /*0390*/  ISETP.GE.U32.AND P3, PT, R7.reuse, R2, PT ;  /* 0x000000020700720c */ /* 0x040fe20003f66070 */
[----:B------:R-:W-:Y:S01]  /*03a0*/  IMAD.X R17, RZ, RZ, UR7, P0 ;  /* 0x00000007ff117e24 */ /* 0x000fe200080e06ff */
[----:B------:R-:W-:Y:S02]  /*03b0*/  IADD3 R11, P0, PT, R7, UR11, RZ ;  /* 0x0000000b070b7c10 */ /* 0x000fe4000ff1e0ff */
[----:B------:R-:W-:Y:S02]  /*03c0*/  PRMT R16, RZ, 0x7610, R16 ;  /* 0x00007610ff107816 */ /* 0x000fe40000000010 */
[----:B------:R-:W-:Y:S01]  /*03d0*/  ISETP.GE.AND.EX P3, PT, R17, R3, PT, P3 ;  /* 0x000000031100720c */ /* 0x000fe20003f66330 */
[----:B------:R-:W-:Y:S01]  /*03e0*/  IMAD.X R5, RZ, RZ, R17, P0 ;  /* 0x000000ffff057224 */ /* 0x000fe200000e0611 */
[----:B------:R-:W-:-:S02]  /*03f0*/  IADD3 R27, P4, PT, R11, UR11, RZ ;  /* 0x0000000b0b1b7c10 */ /* 0x000fc4000ff9e0ff */
[-C--:B------:R-:W-:Y:S02]  /*0400*/  ISETP.GE.U32.AND P2, PT, R11, R2.reuse, PT ;  /* 0x000000020b00720c */ /* 0x080fe40003f46070 */
[----:B------:R-:W-:Y:S01]  /*0410*/  ISETP.GE.U32.AND P1, PT, R27, R2, PT ;  /* 0x000000021b00720c */ /* 0x000fe20003f26070 */
[----:B------:R-:W-:Y:S01]  /*0420*/  IMAD.X R25, RZ, RZ, R5, P4 ;  /* 0x000000ffff197224 */ /* 0x000fe200020e0605 */
[----:B------:R-:W-:-:S04]  /*0430*/  ISETP.GE.AND.EX P2, PT, R5, R3, PT, P2 ;  /* 0x000000030500720c */ /* 0x000fc80003f46320 */
[----:B------:R-:W-:Y:S02]  /*0440*/  ISETP.GE.AND.EX P1, PT, R25, R3, PT, P1 ;  /* 0x000000031900720c */ /* 0x000fe40003f26310 */
[----:B------:R-:W-:-:S04]  /*0450*/  @!P3 LEA R18, P0, R7, R14, 0x1 ;  /* 0x0000000e0712b211 */ /* 0x000fc800078008ff */
[----:B------:R-:W-:-:S03]  /*0460*/  @!P3 LEA.HI.X R19, R7, R15, R17, 0x1, P0 ;  /* 0x0000000f0713b211 */ /* 0x000fc600000f0c11 */
[CC--:B------:R-:W-:Y:S02]  /*0470*/  @!P2 LEA R8, P0, R11.reuse, R14.reuse, 0x1 ;  /* 0x0000000e0b08a211 */ /* 0x0c0fe400078008ff */
[----:B------:R-:W-:Y:S01]  /*0480*/  PRMT R6, RZ, 0x7610, R6 ;  /* 0x00007610ff067816 */ /* 0x000fe20000000006 */
[----:B------:R-:W2:Y:S01]  /*0490*/  @!P3 LDG.E.U16 R16, desc[UR12][R18.64] ;  /* 0x0000000c1210b981 */ /* 0x000ea2000c1e1500 */
[----:B------:R-:W-:Y:S02]  /*04a0*/  @!P2 LEA.HI.X R9, R11, R15, R5, 0x1, P0 ;  /* 0x0000000f0b09a211 */ /* 0x000fe400000f0c05 */
[----:B------:R-:W-:-:S03]  /*04b0*/  @!P1 LEA R20, P4, R27, R14, 0x1 ;  /* 0x0000000e1b149211 */ /* 0x000fc600078808ff */
[----:B------:R0:W3:Y:S01]  /*04c0*/  @!P2 LDG.E.U16 R10, desc[UR12][R8.64] ;  /* 0x0000000c080aa981 */ /* 0x0000e2000c1e1500 */
[----:B------:R-:W-:-:S05]  /*04d0*/  @!P1 LEA.HI.X R21, R27, R15, R25, 0x1, P4 ;  /* 0x0000000f1b159211 */ /* 0x000fca00020f0c19 */
[----:B------:R1:W4:Y:S01]  /*04e0*/  @!P1 LDG.E.U16 R6, desc[UR12][R20.64] ;  /* 0x0000000c14069981 */ /* 0x000322000c1e1500 */
[----:B0-----:R-:W-:-:S04]  /*04f0*/  IADD3 R9, P4, PT, R27, UR11, RZ ;  /* 0x0000000b1b097c10 */ /* 0x001fc8000ff9e0ff */
[----:B------:R-:W-:Y:S01]  /*0500*/  ISETP.GE.U32.AND P0, PT, R9, R2, PT ;  /* 0x000000020900720c */ /* 0x000fe20003f06070 */
[----:B------:R-:W-:-:S05]  /*0510*/  IMAD.X R24, RZ, RZ, R25, P4 ;  /* 0x000000ffff187224 */ /* 0x000fca00020e0619 */
[----:B------:R-:W-:Y:S02]  /*0520*/  ISETP.GE.AND.EX P0, PT, R24, R3, PT, P0 ;  /* 0x000000031800720c */ /* 0x000fe40003f06300 */
[----:B------:R-:W-:-:S11]  /*0530*/  PRMT R18, RZ, 0x7610, R18 ;  /* 0x00007610ff127816 */ /* 0x000fd60000000012 */
[----:B------:R-:W-:-:S04]  /*0540*/  @!P0 LEA R22, P4, R9, R14, 0x1 ;  /* 0x0000000e09168211 */ /* 0x000fc800078808ff */
[----:B------:R-:W-:-:S05]  /*0550*/  @!P0 LEA.HI.X R23, R9, R15, R24, 0x1, P4 ;  /* 0x0000000f09178211 */ /* 0x000fca00020f0c18 */
[----:B------:R0:W5:Y:S01]  /*0560*/  @!P0 LDG.E.U16 R18, desc[UR12][R22.64] ;  /* 0x0000000c16128981 */ /* 0x000162000c1e1500 */
[CC--:B------:R-:W-:Y:S02]  /*0570*/  @!P1 LEA R28, P4, R27.reuse, R12.reuse, 0x1 ;  /* 0x0000000c1b1c9211 */ /* 0x0c0fe400078808ff */
[C---:B------:R-:W-:Y:S02]  /*0580*/  @!P1 PRMT R8, R0.reuse, 0x9910, RZ ;  /* 0x0000991000089816 */ /* 0x040fe400000000ff */
[----:B------:R-:W-:Y:S02]  /*0590*/  @!P1 LEA.HI.X R29, R27, R13, R25, 0x1, P4 ;  /* 0x0000000d1b1d9211 */ /* 0x000fe400020f0c19 */
[----:B-1----:R-:W-:Y:S01]  /*05a0*/  @!P3 PRMT R20, R0, 0x9910, RZ ;  /* 0x000099100014b816 */ /* 0x002fe200000000ff */
[----:B------:R-:W-:Y:S01]  /*05b0*/  @!P1 IMAD.MOV.U32 R25, RZ, RZ, R8 ;  /* 0x000000ffff199224 */ /* 0x000fe200078e0008 */
[-C--:B------:R-:W-:Y:S02]  /*05c0*/  @!P0 LEA R26, P5, R9, R12.reuse, 0x1 ;  /* 0x0000000c091a8211 */ /* 0x080fe400078a08ff */
[----:B------:R-:W-:-:S02]  /*05d0*/  @!P3 LEA R8, P4, R7, R12, 0x1 ;  /* 0x0000000c0708b211 */ /* 0x000fc400078808ff */
[-C--:B------:R-:W-:Y:S02]  /*05e0*/  @!P0 LEA.HI.X R27, R9, R13.reuse, R24, 0x1, P5 ;  /* 0x0000000d091b8211 */ /* 0x080fe400028f0c18 */
[----:B------:R-:W-:Y:S02]  /*05f0*/  @!P2 PRMT R19, R0, 0x9910, RZ ;  /* 0x000099100013a816 */ /* 0x000fe400000000ff */
[C---:B------:R-:W-:Y:S02]  /*0600*/  @!P3 LEA.HI.X R9, R7.reuse, R13, R17, 0x1, P4 ;  /* 0x0000000d0709b211 */ /* 0x040fe400020f0c11 */
[----:B------:R-:W-:Y:S02]  /*0610*/  IADD3 R7, P5, PT, R7, UR10, RZ ;  /* 0x0000000a07077c10 */ /* 0x000fe4000ffbe0ff */
[----:B--2---:R-:W-:Y:S02]  /*0620*/  @!P3 PRMT R21, R16, 0x9910, RZ ;  /* 0x000099101015b816 */ /* 0x004fe400000000ff */
[----:B---3--:R-:W-:-:S03]  /*0630*/  @!P2 PRMT R10, R10, 0x9910, RZ ;  /* 0x000099100a0aa816 */ /* 0x008fc600000000ff */
[----:B------:R-:W-:Y:S01]  /*0640*/  @!P3 IMAD R20, R20, R21, RZ ;  /* 0x000000151414b224 */ /* 0x000fe200078e02ff */
[----:B----4-:R-:W-:Y:S01]  /*0650*/  @!P1 PRMT R16, R6, 0x9910, RZ ;  /* 0x0000991006109816 */ /* 0x010fe200000000ff */
[----:B------:R-:W-:-:S03]  /*0660*/  @!P2 IMAD.MOV.U32 R6, RZ, RZ, R10 ;  /* 0x000000ffff06a224 */ /* 0x000fc600078e000a */
[----:B------:R1:W-:Y:S01]  /*0670*/  @!P3 STG.E.U16 desc[UR12][R8.64], R20 ;  /* 0x000000140800b986 */ /* 0x0003e2000c10150c */
[----:B------:R-:W-:Y:S01]  /*0680*/  @!P1 IMAD.MOV.U32 R10, RZ, RZ, R16 ;  /* 0x000000ffff0a9224 */ /* 0x000fe200078e0010 */
[----:B------:R-:W-:Y:S01]  /*0690*/  @!P2 LEA R16, P4, R11, R12, 0x1 ;  /* 0x0000000c0b10a211 */ /* 0x000fe200078808ff */
[----:B0-----:R-:W-:Y:S01]  /*06a0*/  @!P2 IMAD R23, R19, R6, RZ ;  /* 0x000000061317a224 */ /* 0x001fe200078e02ff */
[----:B------:R-:W-:Y:S01]  /*06b0*/  IADD3 R19, P3, PT, R11, UR10, RZ ;  /* 0x0000000a0b137c10 */ /* 0x000fe2000ff7e0ff */
[----:B------:R-:W-:Y:S02]  /*06c0*/  @!P1 IMAD R25, R25, R10, RZ ;  /* 0x0000000a19199224 */ /* 0x000fe400078e02ff */
[----:B------:R-:W-:Y:S01]  /*06d0*/  IMAD.X R10, RZ, RZ, R17, P5 ;  /* 0x000000ffff0a7224 */ /* 0x000fe200028e0611 */
[--C-:B------:R-:W-:Y:S01]  /*06e0*/  @!P2 LEA.HI.X R17, R11, R13, R5.reuse, 0x1, P4 ;  /* 0x0000000d0b11a211 */ /* 0x100fe200020f0c05 */
[----:B------:R-:W-:Y:S01]  /*06f0*/  IMAD.X R6, RZ, RZ, R5, P3 ;  /* 0x000000ffff067224 */ /* 0x000fe200018e0605 */
[----:B------:R-:W-:-:S02]  /*0700*/  ISETP.GE.U32.AND P4, PT, R7, R2, PT ;  /* 0x000000020700720c */ /* 0x000fc40003f86070 */
[----:B------:R-:W-:Y:S01]  /*0710*/  IADD3 R21, P5, PT, R19, UR11, RZ ;  /* 0x0000000b13157c10 */ /* 0x000fe2000ffbe0ff */
[----:B------:R0:W-:Y:S01]  /*0720*/  @!P2 STG.E.U16 desc[UR12][R16.64], R23 ;  /* 0x000000171000a986 */ /* 0x0001e2000c10150c */
[----:B------:R-:W-:Y:S02]  /*0730*/  ISETP.GE.AND.EX P2, PT, R10, R3, PT, P4 ;  /* 0x000000030a00720c */ /* 0x000fe40003f46340 */
[----:B------:R-:W-:Y:S01]  /*0740*/  IADD3 R11, P6, PT, R21, UR11, RZ ;  /* 0x0000000b150b7c10 */ /* 0x000fe2000ffde0ff */
[----:B------:R-:W-:Y:S01]  /*0750*/  IMAD.X R24, RZ, RZ, R6, P5 ;  /* 0x000000ffff187224 */ /* 0x000fe200028e0606 */
[-C--:B------:R-:W-:Y:S02]  /*0760*/  ISETP.GE.U32.AND P3, PT, R19, R2.reuse, PT ;  /* 0x000000021300720c */ /* 0x080fe40003f66070 */
[-C--:B------:R-:W-:Y:S01]  /*0770*/  ISETP.GE.U32.AND P4, PT, R21, R2.reuse, PT ;  /* 0x000000021500720c */ /* 0x080fe20003f86070 */
[----:B-1----:R-:W-:Y:S01]  /*0780*/  IMAD.X R8, RZ, RZ, R24, P6 ;  /* 0x000000ffff087224 */ /* 0x002fe200030e0618 */
[----:B------:R-:W-:-:S02]  /*0790*/  ISETP.GE.U32.AND P5, PT, R11, R2, PT ;  /* 0x000000020b00720c */ /* 0x000fc40003fa6070 */
[-C--:B------:R-:W-:Y:S02]  /*07a0*/  ISETP.GE.AND.EX P3, PT, R6, R3.reuse, PT, P3 ;  /* 0x000000030600720c */ /* 0x080fe40003f66330 */
[-C--:B------:R-:W-:Y:S02]  /*07b0*/  ISETP.GE.AND.EX P4, PT, R24, R3.reuse, PT, P4 ;  /* 0x000000031800720c */ /* 0x080fe40003f86340 */
[----:B------:R-:W-:Y:S01]  /*07c0*/  ISETP.GE.AND.EX P5, PT, R8, R3, PT, P5 ;  /* 0x000000030800720c */ /* 0x000fe20003fa6350 */
[----:B------:R1:W-:Y:S01]  /*07d0*/  @!P1 STG.E.U16 desc[UR12][R28.64], R25 ;  /* 0x000000191c009986 */ /* 0x0003e2000c10150c */
[----:B------:R-:W-:Y:S02]  /*07e0*/  @!P0 PRMT R5, R0, 0x9910, RZ ;  /* 0x0000991000058816 */ /* 0x000fe400000000ff */
[----:B-----5:R-:W-:Y:S02]  /*07f0*/  @!P0 PRMT R18, R18, 0x9910, RZ ;  /* 0x0000991012128816 */ /* 0x020fe400000000ff */
[----:B------:R-:W-:-:S02]  /*0800*/  @!P2 LEA R22, P1, R7, R14, 0x1 ;  /* 0x0000000e0716a211 */ /* 0x000fc400078208ff */
[----:B------:R-:W-:Y:S01]  /*0810*/  PRMT R9, RZ, 0x7610, R9 ;  /* 0x00007610ff097816 */ /* 0x000fe20000000009 */
[----:B------:R-:W-:Y:S01]  /*0820*/  @!P0 IMAD R18, R5, R18, RZ ;  /* 0x0000001205128224 */ /* 0x000fe200078e02ff */
[----:B0-----:R-:W-:Y:S02]  /*0830*/  @!P2 LEA.HI.X R23, R7, R15, R10, 0x1, P1 ;  /* 0x0000000f0717a211 */ /* 0x001fe400008f0c0a */
[-C--:B------:R-:W-:Y:S02]  /*0840*/  @!P3 LEA R16, P6, R19, R14.reuse, 0x1 ;  /* 0x0000000e1310b211 */ /* 0x080fe400078c08ff */
[----:B------:R0:W-:Y:S01]  /*0850*/  @!P0 STG.E.U16 desc[UR12][R26.64], R18 ;  /* 0x000000121a008986 */ /* 0x0001e2000c10150c */
[----:B-1----:R-:W-:-:S03]  /*0860*/  @!P4 LEA R28, P0, R21, R14, 0x1 ;  /* 0x0000000e151cc211 */ /* 0x002fc600078008ff */
[----:B------:R1:W2:Y:S01]  /*0870*/  @!P2 LDG.E.U16 R9, desc[UR12][R22.64] ;  /* 0x0000000c1609a981 */ /* 0x0002a2000c1e1500 */
[----:B------:R-:W-:Y:S02]  /*0880*/  PRMT R5, RZ, 0x7610, R5 ;  /* 0x00007610ff057816 */ /* 0x000fe40000000005 */
[-C--:B------:R-:W-:Y:S02]  /*0890*/  @!P3 LEA.HI.X R17, R19, R15.reuse, R6, 0x1, P6 ;  /* 0x0000000f1311b211 */ /* 0x080fe400030f0c06 */
[----:B------:R-:W-:Y:S02]  /*08a0*/  PRMT R25, RZ, 0x7610, R25 ;  /* 0x00007610ff197816 */ /* 0x000fe40000000019 */
[-C--:B------:R-:W-:Y:S01]  /*08b0*/  @!P4 LEA.HI.X R29, R21, R15.reuse, R24, 0x1, P0 ;  /* 0x0000000f151dc211 */ /* 0x080fe200000f0c18 */
[----:B------:R3:W4:Y:S01]  /*08c0*/  @!P3 LDG.E.U16 R5, desc[UR12][R16.64] ;  /* 0x0000000c1005b981 */ /* 0x000722000c1e1500 */
[C---:B-1----:R-:W-:Y:S02]  /*08d0*/  @!P5 LEA R22, P1, R11.reuse, R14, 0x1 ;  /* 0x0000000e0b16d211 */ /* 0x042fe400078208ff */
[----:B0-----:R-:W-:Y:S01]  /*08e0*/  PRMT R26, RZ, 0x7610, R26 ;  /* 0x00007610ff1a7816 */ /* 0x001fe2000000001a */
[----:B------:R-:W5:Y:S01]  /*08f0*/  @!P4 LDG.E.U16 R25, desc[UR12][R28.64] ;  /* 0x0000000c1c19c981 */ /* 0x000f62000c1e1500 */
[----:B------:R-:W-:-:S05]  /*0900*/  @!P5 LEA.HI.X R23, R11, R15, R8, 0x1, P1 ;  /* 0x0000000f0b17d211 */ /* 0x000fca00008f0c08 */
[----:B------:R0:W5:Y:S01]  /*0910*/  @!P5 LDG.E.U16 R26, desc[UR12][R22.64] ;  /* 0x0000000c161ad981 */ /* 0x000162000c1e1500 */
[-C--:B---3--:R-:W-:Y:S02]  /*0920*/  @!P2 LEA R16, P0, R7, R12.reuse, 0x1 ;  /* 0x0000000c0710a211 */ /* 0x088fe400078008ff */
[-C--:B------:R-:W-:Y:S02]  /*0930*/  @!P4 LEA R20, P6, R21, R12.reuse, 0x1 ;  /* 0x0000000c1514c211 */ /* 0x080fe400078c08ff */
[-C--:B------:R-:W-:Y:S02]  /*0940*/  @!P2 LEA.HI.X R17, R7, R13.reuse, R10, 0x1, P0 ;  /* 0x0000000d0711a211 */ /* 0x080fe400000f0c0a */
[----:B------:R-:W-:Y:S02]  /*0950*/  @!P3 LEA R18, P1, R19, R12, 0x1 ;  /* 0x0000000c1312b211 */ /* 0x000fe400078208ff */
[----:B------:R-:W-:Y:S02]  /*0960*/  @!P4 LEA.HI.X R21, R21, R13, R24, 0x1, P6 ;  /* 0x0000000d1515c211 */ /* 0x000fe400030f0c18 */
[----:B------:R-:W-:-:S02]  /*0970*/  @!P2 PRMT R24, R0, 0x9910, RZ ;  /* 0x000099100018a816 */ /* 0x000fc400000000ff */
[C---:B0-----:R-:W-:Y:S02]  /*0980*/  @!P3 PRMT R23, R0.reuse, 0x9910, RZ ;  /* 0x000099100017b816 */ /* 0x041fe400000000ff */
[----:B------:R-:W-:Y:S02]  /*0990*/  @!P3 LEA.HI.X R19, R19, R13, R6, 0x1, P1 ;  /* 0x0000000d1313b211 */ /* 0x000fe400008f0c06 */
[C---:B------:R-:W-:Y:S02]  /*09a0*/  @!P4 PRMT R22, R0.reuse, 0x9910, RZ ;  /* 0x000099100016c816 */ /* 0x040fe400000000ff */
[----:B------:R-:W-:Y:S02]  /*09b0*/  @!P5 PRMT R10, R0, 0x9910, RZ ;  /* 0x00009910000ad816 */ /* 0x000fe400000000ff */
[----:B------:R-:W-:Y:S01]  /*09c0*/  @!P5 LEA R6, P0, R11, R12, 0x1 ;  /* 0x0000000c0b06d211 */ /* 0x000fe200078008ff */
[----:B------:R-:W-:-:S04]  /*09d0*/  UIADD3 UR4, UP0, UPT, UR4, 0x2, URZ ;  /* 0x0000000204047890 */ /* 0x000fc8000ff1e0ff */
[----:B------:R-:W-:Y:S02]  /*09e0*/  UIADD3.X UR5, UPT, UPT, URZ, UR5, URZ, UP0, !UPT ;  /* 0x00000005ff057290 */ /* 0x000fe400087fe4ff */
[----:B------:R-:W-:-:S04]  /*09f0*/  UISETP.NE.U32.AND UP0, UPT, UR4, UR9, UPT ;  /* 0x000000090400728c */ /* 0x000fc8000bf05070 */
[----:B------:R-:W-:Y:S02]  /*0a00*/  UISETP.NE.AND.EX UP0, UPT, UR5, URZ, UPT, UP0 ;  /* 0x000000ff0500728c */ /* 0x000fe4000bf05300 */
[----:B------:R-:W-:-:S04]  /*0a10*/  ULEA UR6, UP1, UR10, UR6, 0x1 ;  /* 0x000000060a067291 */ /* 0x000fc8000f8208ff */
[----:B------:R-:W-:Y:S01]  /*0a20*/  ULEA.HI.X UR7, UR10, UR7, URZ, 0x1, UP1 ;  /* 0x000000070a077291 */ /* 0x000fe200088f0cff */
[----:B--2---:R-:W-:Y:S02]  /*0a30*/  @!P2 PRMT R9, R9, 0x9910, RZ ;  /* 0x000099100909a816 */ /* 0x004fe400000000ff */
[----:B----4-:R-:W-:-:S03]  /*0a40*/  @!P3 PRMT R7, R5, 0x9910, RZ ;  /* 0x000099100507b816 */ /* 0x010fc600000000ff */
[----:B------:R-:W-:Y:S01]  /*0a50*/  @!P2 IMAD.MOV.U32 R5, RZ, RZ, R9 ;  /* 0x000000ffff05a224 */ /* 0x000fe200078e0009 */
[----:B-----5:R-:W-:Y:S02]  /*0a60*/  @!P4 PRMT R25, R25, 0x9910, RZ ;  /* 0x000099101919c816 */ /* 0x020fe400000000ff */
[----:B------:R-:W-:Y:S01]  /*0a70*/  @!P5 PRMT R27, R26, 0x9910, RZ ;  /* 0x000099101a1bd816 */ /* 0x000fe200000000ff */
[----:B------:R-:W-:Y:S02]  /*0a80*/  @!P3 IMAD.MOV.U32 R26, RZ, RZ, R7 ;  /* 0x000000ffff1ab224 */ /* 0x000fe400078e0007 */
[----:B------:R-:W-:Y:S02]  /*0a90*/  @!P4 IMAD.MOV.U32 R9, RZ, RZ, R25 ;  /* 0x000000ffff09c224 */ /* 0x000fe400078e0019 */
[----:B------:R-:W-:Y:S02]  /*0aa0*/  @!P5 IMAD.MOV.U32 R25, RZ, RZ, R27 ;  /* 0x000000ffff19d224 */ /* 0x000fe400078e001b */
[----:B------:R-:W-:Y:S01]  /*0ab0*/  @!P2 IMAD R5, R24, R5, RZ ;  /* 0x000000051805a224 */ /* 0x000fe200078e02ff */
[----:B------:R-:W-:Y:S01]  /*0ac0*/  @!P5 LEA.HI.X R7, R11, R13, R8, 0x1, P0 ;  /* 0x0000000d0b07d211 */ /* 0x000fe200000f0c08 */
[----:B------:R-:W-:-:S02]  /*0ad0*/  @!P3 IMAD R23, R23, R26, RZ ;  /* 0x0000001a1717b224 */ /* 0x000fc400078e02ff */
[----:B------:R-:W-:Y:S02]  /*0ae0*/  @!P4 IMAD R9, R22, R9, RZ ;  /* 0x000000091609c224 */ /* 0x000fe400078e02ff */
[----:B------:R-:W-:Y:S01]  /*0af0*/  @!P5 IMAD R11, R10, R25, RZ ;  /* 0x000000190a0bd224 */ /* 0x000fe200078e02ff */
[----:B------:R1:W-:Y:S04]  /*0b00*/  @!P2 STG.E.U16 desc[UR12][R16.64], R5 ;  /* 0x000000051000a986 */ /* 0x0003e8000c10150c */
[----:B------:R1:W-:Y:S04]  /*0b10*/  @!P3 STG.E.U16 desc[UR12][R18.64], R23 ;  /* 0x000000171200b986 */ /* 0x0003e8000c10150c */
[----:B------:R1:W-:Y:S04]  /*0b20*/  @!P4 STG.E.U16 desc[UR12][R20.64], R9 ;  /* 0x000000091400c986 */ /* 0x0003e8000c10150c */
[----:B------:R1:W-:Y:S01]  /*0b30*/  @!P5 STG.E.U16 desc[UR12][R6.64], R11 ;  /* 0x0000000b0600d986 */ /* 0x0003e2000c10150c */
[----:B------:R-:W-:Y:S05]  /*0b40*/  BRA.U UP0, `(.L_x_3825) ;  /* 0xfffffff900087547 */ /* 0x000fea000b83ffff */
.L_x_3824:
        /* <DEDUP_REMOVED lines=23> */
[----:B------:R-:W-:Y:S02]  /*0cc0*/  @!P0 LEA.HI.X R11, R23, R15, R8, 0x1, P4 ;  /* 0x0000000f170b8211 */ /* 0x000fe400020f0c08 */
[----:B------:R-:W-:Y:S02]  /*0cd0*/  ISETP.GE.AND.EX P3, PT, R2, R3, PT, P3 ;  /* 0x000000030200720c */ /* 0x000fe40003f66330 */
[----:B------:R-:W-:Y:S01]  /*0ce0*/  @!P2 LEA R18, P4, R9, R14, 0x1 ;  /* 0x0000000e0912a211 */ /* 0x000fe200078808ff */
[----:B------:R0:W2:Y:S01]  /*0cf0*/  @!P0 LDG.E.U16 R25, desc[UR12][R10.64] ;  /* 0x0000000c0a198981 */ /* 0x0000a2000c1e1500 */
[----:B------:R-:W-:Y:S02]  /*0d00*/  @!P1 LEA.HI.X R17, R7, R15, R4, 0x1, P5 ;  /* 0x0000000f07119211 */ /* 0x000fe400028f0c04 */
[----:B------:R-:W-:-:S02]  /*0d10*/  PRMT R3, RZ, 0x7610, R3 ;  /* 0x00007610ff037816 */ /* 0x000fc40000000003 */
[-C--:B------:R-:W-:Y:S01]  /*0d20*/  @!P2 LEA.HI.X R19, R9, R15.reuse, R6, 0x1, P4 ;  /* 0x0000000f0913a211 */ /* 0x080fe200020f0c06 */
[----:B------:R2:W3:Y:S04]  /*0d30*/  @!P1 LDG.E.U16 R24, desc[UR12][R16.64] ;  /* 0x0000000c10189981 */ /* 0x0004e8000c1e1500 */
[----:B------:R3:W4:Y:S01]  /*0d40*/  @!P2 LDG.E.U16 R3, desc[UR12][R18.64] ;  /* 0x0000000c1203a981 */ /* 0x000722000c1e1500 */
[C---:B------:R-:W-:Y:S02]  /*0d50*/  @!P3 LEA R20, P4, R5.reuse, R14, 0x1 ;  /* 0x0000000e0514b211 */ /* 0x040fe400078808ff */
[----:B------:R-:W-:Y:S02]  /*0d60*/  PRMT R22, RZ, 0x7610, R22 ;  /* 0x00007610ff167816 */ /* 0x000fe40000000016 */
[----:B------:R-:W-:-:S05]  /*0d70*/  @!P3 LEA.HI.X R21, R5, R15, R2, 0x1, P4 ;  /* 0x0000000f0515b211 */ /* 0x000fca00020f0c02 */
[----:B------:R-:W5:Y:S01]  /*0d80*/  @!P3 LDG.E.U16 R22, desc[UR12][R20.64] ;  /* 0x0000000c1416b981 */ /* 0x000f62000c1e1500 */
[CC--:B------:R-:W-:Y:S02]  /*0d90*/  @!P0 LEA R14, P4, R23.reuse, R12.reuse, 0x1 ;  /* 0x0000000c170e8211 */ /* 0x0c0fe400078808ff */
[----:B------:R-:W-:Y:S02]  /*0da0*/  PRMT R0, R0, 0x9910, RZ ;  /* 0x0000991000007816 */ /* 0x000fe400000000ff */
[-C--:B------:R-:W-:Y:S02]  /*0db0*/  @!P0 LEA.HI.X R15, R23, R13.reuse, R8, 0x1, P4 ;  /* 0x0000000d170f8211 */ /* 0x080fe400020f0c08 */
[-C--:B0-----:R-:W-:Y:S02]  /*0dc0*/  @!P1 LEA R10, P4, R7, R12.reuse, 0x1 ;  /* 0x0000000c070a9211 */ /* 0x081fe400078808ff */
[----:B------:R-:W-:Y:S02]  /*0dd0*/  @!P2 LEA R8, P5, R9, R12, 0x1 ;  /* 0x0000000c0908a211 */ /* 0x000fe400078a08ff */
[----:B------:R-:W-:-:S02]  /*0de0*/  @!P1 LEA.HI.X R11, R7, R13, R4, 0x1, P4 ;  /* 0x0000000d070b9211 */ /* 0x000fc400020f0c04 */
[----:B------:R-:W-:Y:S02]  /*0df0*/  @!P2 LEA.HI.X R9, R9, R13, R6, 0x1, P5 ;  /* 0x0000000d0909a211 */ /* 0x000fe400028f0c06 */
[----:B--2---:R-:W-:Y:S02]  /*0e00*/  PRMT R17, R25, 0x9910, RZ ;  /* 0x0000991019117816 */ /* 0x004fe400000000ff */
[----:B---3--:R-:W-:-:S03]  /*0e10*/  PRMT R19, R24, 0x9910, RZ ;  /* 0x0000991018137816 */ /* 0x008fc600000000ff */
[C---:B------:R-:W-:Y:S01]  /*0e20*/  IMAD R17, R0.reuse, R17, RZ ;  /* 0x0000001100117224 */ /* 0x040fe200078e02ff */
[----:B----4-:R-:W-:Y:S01]  /*0e30*/  PRMT R3, R3, 0x9910, RZ ;  /* 0x0000991003037816 */ /* 0x010fe200000000ff */
[----:B------:R-:W-:-:S03]  /*0e40*/  IMAD R19, R0, R19, RZ ;  /* 0x0000001300137224 */ /* 0x000fc600078e02ff */
[----:B------:R0:W-:Y:S01]  /*0e50*/  @!P0 STG.E.U16 desc[UR12][R14.64], R17 ;  /* 0x000000110e008986 */ /* 0x0001e2000c10150c */
[----:B------:R-:W-:-:S03]  /*0e60*/  IMAD R7, R0, R3, RZ ;  /* 0x0000000300077224 */ /* 0x000fc600078e02ff */
[----:B------:R0:W-:Y:S04]  /*0e70*/  @!P1 STG.E.U16 desc[UR12][R10.64], R19 ;  /* 0x000000130a009986 */ /* 0x0001e8000c10150c */
[----:B------:R0:W-:Y:S01]  /*0e80*/  @!P2 STG.E.U16 desc[UR12][R8.64], R7 ;  /* 0x000000070800a986 */ /* 0x0001e2000c10150c */
[----:B-----5:R-:W-:Y:S01]  /*0e90*/  PRMT R3, R22, 0x9910, RZ ;  /* 0x0000991016037816 */ /* 0x020fe200000000ff */
[----:B------:R-:W-:Y:S06]  /*0ea0*/  @P3 EXIT ;  /* 0x000000000000394d */ /* 0x000fec0003800000 */
[----:B------:R-:W-:Y:S01]  /*0eb0*/  LEA R4, P0, R5, R12, 0x1 ;  /* 0x0000000c05047211 */ /* 0x000fe200078008ff */
[----:B------:R-:W-:-:S03]  /*0ec0*/  IMAD R3, R0, R3, RZ ;  /* 0x0000000300037224 */ /* 0x000fc600078e02ff */
[----:B------:R-:W-:-:S05]  /*0ed0*/  LEA.HI.X R5, R5, R13, R2, 0x1, P0 ;  /* 0x0000000d05057211 */ /* 0x000fca00000f0c02 */
[----:B------:R-:W-:Y:S01]  /*0ee0*/  STG.E.U16 desc[UR12][R4.64], R3 ;  /* 0x0000000304007986 */ /* 0x000fe2000c10150c */
[----:B------:R-:W-:Y:S05]  /*0ef0*/  EXIT ;  /* 0x000000000000794d */ /* 0x000fea0003800000 */
.L_x_3823:
[----:B------:R-:W0:Y:S02]  /*0f00*/  S2R R7, SR_TID.X ;  /* 0x0000000000077919 */ /* 0x000e240000002100 */
[----:B0-----:R-:W-:-:S03]  /*0f10*/  IMAD.WIDE.U32 R2, R7, 0x4, RZ ;  /* 0x0000000407027825 */ /* 0x001fc600078e00ff */
[----:B------:R-:W-:-:S04]  /*0f20*/  ISETP.GE.U32.AND P0, PT, R2, R4, PT ;  /* 0x000000040200720c */ /* 0x000fc80003f06070 */
[----:B------:R-:W-:-:S13]  /*0f30*/  ISETP.GE.AND.EX P0, PT, R3, R5, PT, P0 ;  /* 0x000000050300720c */ /* 0x000fda0003f06300 */
[----:B------:R-:W-:Y:S05]  /*0f40*/  @P0 EXIT ;  /* 0x000000000000094d */ /* 0x000fea0003800000 */
[----:B--2---:R-:W-:Y:S01]  /*0f50*/  PRMT R6, R0, 0x9910, RZ ;  /* 0x0000991000067816 */ /* 0x004fe200000000ff */
[----:B------:R-:W-:Y:S01]  /*0f60*/  IMAD.MOV.U32 R0, RZ, RZ, RZ ;  /* 0x000000ffff007224 */ /* 0x000fe200078e00ff */
[----:B------:R-:W0:Y:S06]  /*0f70*/  LDCU UR4, c[0x0][0x360] ;  /* 0x00006c00ff0477ac */ /* 0x000e2c0008000800 */
.L_x_3826:
[C---:B------:R-:W-:Y:S01]  /*0f80*/  IMAD.SHL.U32 R21, R7.reuse, 0x8, RZ ;  /* 0x0000000807157824 */ /* 0x040fe200078e00ff */
[----:B------:R-:W-:-:S04]  /*0f90*/  SHF.L.U64.HI R23, R7, 0x3, R0 ;  /* 0x0000000307177819 */ /* 0x000fc80000010200 */
[----:B------:R-:W-:-:S05]  /*0fa0*/  IADD3 R8, P0, PT, R14, R21, RZ ;  /* 0x000000150e087210 */ /* 0x000fca0007f1e0ff */
[----:B------:R-:W-:-:S06]  /*0fb0*/  IMAD.X R9, R15, 0x1, R23, P0 ;  /* 0x000000010f097824 */ /* 0x000fcc00000e0617 */
[----:B------:R-:W2:Y:S01]  /*0fc0*/  LDG.E.64 R8, desc[UR12][R8.64] ;  /* 0x0000000c08087981 */ /* 0x000ea2000c1e1b00 */
[----:B------:R-:W-:Y:S02]  /*0fd0*/  IADD3 R2, P0, PT, R12, R21, RZ ;  /* 0x000000150c027210 */ /* 0x000fe40007f1e0ff */
[C---:B--2---:R-:W-:Y:S02]  /*0fe0*/  PRMT R3, R8.reuse, 0x9910, RZ ;  /* 0x0000991008037816 */ /* 0x044fe400000000ff */
[----:B------:R-:W-:Y:S02]  /*0ff0*/  PRMT R11, R8, 0xbb32, RZ ;  /* 0x0000bb32080b7816 */ /* 0x000fe400000000ff */
[C---:B------:R-:W-:Y:S01]  /*1000*/  PRMT R17, R9.reuse, 0x9910, RZ ;  /* 0x0000991009117816 */ /* 0x040fe200000000ff */
[C---:B------:R-:W-:Y:S01]  /*1010*/  IMAD R10, R6.reuse, R3, RZ ;  /* 0x00000003060a7224 */ /* 0x040fe200078e02ff */
[----:B------:R-:W-:Y:S01]  /*1020*/  PRMT R19, R9, 0xbb32, RZ ;  /* 0x0000bb3209137816 */ /* 0x000fe200000000ff */
[----:B------:R-:W-:-:S02]  /*1030*/  IMAD R9, R6, R11, RZ ;  /* 0x0000000b06097224 */ /* 0x000fc400078e02ff */
[C---:B------:R-:W-:Y:S02]  /*1040*/  IMAD R8, R6.reuse, R17, RZ ;  /* 0x0000001106087224 */ /* 0x040fe400078e02ff */
[----:B------:R-:W-:Y:S01]  /*1050*/  IMAD R11, R6, R19, RZ ;  /* 0x00000013060b7224 */ /* 0x000fe200078e02ff */
[----:B------:R-:W-:Y:S01]  /*1060*/  PRMT R10, R10, 0x5410, R9 ;  /* 0x000054100a0a7816 */ /* 0x000fe20000000009 */
[----:B------:R-:W-:Y:S01]  /*1070*/  IMAD.X R3, R13, 0x1, R23, P0 ;  /* 0x000000010d037824 */ /* 0x000fe200000e0617 */
[----:B0-----:R-:W-:Y:S02]  /*1080*/  IADD3 R7, P0, PT, R7, UR4, RZ ;  /* 0x0000000407077c10 */ /* 0x001fe4000ff1e0ff */
        /* <DEDUP_REMOVED lines=11> */
        .weak           $__internal_105_$__cuda_sm20_div_u16
        .type           $__internal_105_$__cuda_sm20_div_u16,@function
        .size           $__internal_105_$__cuda_sm20_div_u16,(.L_x_4358 - $__internal_105_$__cuda_sm20_div_u16)
$__internal_105_$__cuda_sm20_div_u16:
        /* <DEDUP_REMOVED lines=19> */
[----:B------:R-:W-:Y:S05]  /*1270*/  RET.REL.NODEC R4 `(_ZN2at6native61_GLOBAL__N__44eb8e94_28_ForeachBinaryOpScalarList_cu_dda10a6925multi_tensor_apply_kernelINS1_28TensorListScalarListMetadataIsLi2EEENS1_25BinaryOpScalarListFunctorIsLi2ELi1ELi1EEEJSt10multipliesIsEEEEvT_T0_DpT1_) ;  /* 0xffffffec04607950 */ /* 0x000fea0003c3ffff */
.L_x_3827:
        /* <DEDUP_REMOVED lines=16> */
.L_x_4358:


//--------------------- .text._ZN2at6native61_GLOBAL__N__44eb8e94_28_ForeachBinaryOpScalarList_cu_dda10a6925multi_tensor_apply_kernelINS1_28TensorListScalarListMetadataIlLi2EEENS1_25BinaryOpScalarListFunctorIlLi2ELi1ELi1EEEJSt10multipliesIlEEEEvT_T0_DpT1_ --------------------------
	.section	.text._ZN2at6native61_GLOBAL__N__44eb8e94_28_ForeachBinaryOpScalarList_cu_dda10a6925multi_tensor_apply_kernelINS1_28TensorListScalarListMetadataIlLi2EEENS1_25BinaryOpScalarListFunctorIlLi2ELi1ELi1EEEJSt10multipliesIlEEEEvT_T0_DpT1_,"ax",@progbits
	.align	128
.text._ZN2at6native61_GLOBAL__N__44eb8e94_28_ForeachBinaryOpScalarList_cu_dda10a6925multi_tensor_apply_kernelINS1_28TensorListScalarListMetadataIlLi2EEENS1_25BinaryOpScalarListFunctorIlLi2ELi1ELi1EEEJSt10multipliesIlEEEEvT_T0_DpT1_:
        .type           _ZN2at6native61_GLOBAL__N__44eb8e94_28_ForeachBinaryOpScalarList_cu_dda10a6925multi_tensor_apply_kernelINS1_28TensorListScalarListMetadataIlLi2EEENS1_25BinaryOpScalarListFunctorIlLi2ELi1ELi1EEEJSt10multipliesIlEEEEvT_T0_DpT1_,@function
        .size           _ZN2at6native61_GLOBAL__N__44eb8e94_28_ForeachBinaryOpScalarList_cu_dda10a6925multi_tensor_apply_kernelINS1_28TensorListScalarListMetadataIlLi2EEENS1_25BinaryOpScalarListFunctorIlLi2ELi1ELi1EEEJSt10multipliesIlEEEEvT_T0_DpT1_,(.L_x_4360 - _ZN2at6native61_GLOBAL__N__44eb8e94_28_ForeachBinaryOpScalarList_cu_dda10a6925multi_tensor_apply_kernelINS1_28TensorListScalarListMetadataIlLi2EEENS1_25BinaryOpScalarListFunctorIlLi2ELi1ELi1EEEJSt10multipliesIlEEEEvT_T0_DpT1_)
        .other          _ZN2at6native61_GLOBAL__N__44eb8e94_28_ForeachBinaryOpScalarList_cu_dda10a6925multi_tensor_apply_kernelINS1_28TensorListScalarListMetadataIlLi2EEENS1_25BinaryOpScalarListFunctorIlLi2ELi1ELi1EEEJSt10multipliesIlEEEEvT_T0_DpT1_,@"STO_CUDA_ENTRY STV_DEFAULT"
_ZN2at6native61_GLOBAL__N__44eb8e94_28_ForeachBinaryOpScalarList_cu_dda10a6925multi_tensor_apply_kernelINS1_28TensorListScalarListMetadataIlLi2EEENS1_25BinaryOpScalarListFunctorIlLi2ELi1ELi1EEEJSt10multipliesIlEEEEvT_T0_DpT1_:
        /* <DEDUP_REMOVED lines=40> */
[----:B------:R-:W-:Y:S05]  /*0280*/  CALL.REL.NOINC `($__internal_106_$__cuda_sm20_div_u16) ;  /* 0x0000001000487944 */ /* 0x000fea0003c00000 */
        /* <DEDUP_REMOVED lines=13> */
.L_x_3846:
[----:B0-----:R-:W-:Y:S02]  /*0360*/  IADD3 R22, P1, PT, R4, UR6, RZ ;  /* 0x0000000604167c10 */ /* 0x001fe4000ff3e0ff */
[----:B-----5:R-:W-:Y:S02]  /*0370*/  CS2R R14, SRZ ;  /* 0x00000000000e7805 */ /* 0x020fe4000001ff00 */
[----:B-1----:R-:W-:Y:S02]  /*0380*/  CS2R R16, SRZ ;  /* 0x0000000000107805 */ /* 0x002fe4000001ff00 */
[C---:B------:R-:W-:Y:S01]  /*0390*/  ISETP.GE.U32.AND P0, PT, R22.reuse, UR21, PT ;  /* 0x0000001516007c0c */ /* 0x040fe2000bf06070 */
[----:B------:R-:W-:Y:S01]  /*03a0*/  IMAD.X R23, RZ, RZ, UR7, P1 ;  /* 0x00000007ff177e24 */ /* 0x000fe200088e06ff */
[----:B------:R-:W-:-:S04]  /*03b0*/  IADD3 R24, P1, PT, R22, UR20, RZ ;  /* 0x0000001416187c10 */ /* 0x000fc8000ff3e0ff */
[C---:B------:R-:W-:Y:S01]  /*03c0*/  IADD3 R5, P2, PT, R24.reuse, UR20, RZ ;  /* 0x0000001418057c10 */ /* 0x040fe2000ff5e0ff */
[----:B------:R-:W-:Y:S01]  /*03d0*/  IMAD.X R25, RZ, RZ, R23, P1 ;  /* 0x000000ffff197224 */ /* 0x000fe200008e0617 */
[----:B------:R-:W-:Y:S02]  /*03e0*/  ISETP.GE.AND.EX P0, PT, R23, UR22, PT, P0 ;  /* 0x0000001617007c0c */ /* 0x000fe4000bf06300 */
[C---:B--234-:R-:W-:Y:S01]  /*03f0*/  IADD3 R3, P1, PT, R5.reuse, UR20, RZ ;  /* 0x0000001405037c10 */ /* 0x05cfe2000ff3e0ff */
        /* <DEDUP_REMOVED lines=30> */
[----:B-----5:R-:W-:Y:S01]  /*05e0*/  IMAD R13, R17, UR12, RZ ;  /* 0x0000000c110d7c24 */ /* 0x020fe2000f8e02ff */
[----:B------:R-:W-:-:S03]  /*05f0*/  LEA R12, P0, R22, UR10, 0x3 ;  /* 0x0000000a160c7c11 */ /* 0x000fc6000f8018ff */
[----:B------:R-:W-:Y:S01]  /*0600*/  IMAD R27, R16, UR13, R13 ;  /* 0x0000000d101b7c24 */ /* 0x000fe2000f8e020d */
[----:B------:R-:W-:Y:S01]  /*0610*/  LEA.HI.X R13, R22, UR11, R23, 0x3, P0 ;  /* 0x0000000b160d7c11 */ /* 0x000fe200080f1c17 */
[----:B------:R-:W-:-:S04]  /*0620*/  IMAD.WIDE.U32 R16, R16, UR12, RZ ;  /* 0x0000000c10107c25 */ /* 0x000fc8000f8e00ff */
[----:B------:R-:W-:-:S05]  /*0630*/  IMAD.IADD R17, R17, 0x1, R27 ;  /* 0x0000000111117824 */ /* 0x000fca00078e021b */
[----:B------:R0:W-:Y:S02]  /*0640*/  STG.E.64 desc[UR18][R12.64], R16 ;  /* 0x000000100c007986 */ /* 0x0001e4000c101b12 */
.L_x_3831:
[----:B------:R-:W-:Y:S05]  /*0650*/  BSYNC.RECONVERGENT B0 ;  /* 0x0000000000007941 */ /* 0x000fea0003800200 */
.L_x_3830:
        /* <DEDUP_REMOVED lines=12> */
[----:B-----5:R-:W-:Y:S02]  /*0720*/  IMAD R15, R15, UR12, RZ ;  /* 0x0000000c0f0f7c24 */ /* 0x020fe4000f8e02ff */
[----:B0-----:R-:W-:-:S04]  /*0730*/  IMAD.WIDE.U32 R12, R14, UR12, RZ ;  /* 0x0000000c0e0c7c25 */ /* 0x001fc8000f8e00ff */
[----:B------:R-:W-:Y:S01]  /*0740*/  IMAD R17, R14, UR13, R15 ;  /* 0x0000000d0e117c24 */ /* 0x000fe2000f8e020f */
[----:B------:R-:W-:-:S03]  /*0750*/  LEA R14, P4, R24, UR10, 0x3 ;  /* 0x0000000a180e7c11 */ /* 0x000fc6000f8818ff */
[----:B------:R-:W-:Y:S01]  /*0760*/  IMAD.IADD R13, R13, 0x1, R17 ;  /* 0x000000010d0d7824 */ /* 0x000fe200078e0211 */
[----:B------:R-:W-:-:S05]  /*0770*/  LEA.HI.X R15, R24, UR11, R25, 0x3, P4 ;  /* 0x0000000b180f7c11 */ /* 0x000fca000a0f1c19 */
[----:B------:R1:W-:Y:S04]  /*0780*/  STG.E.64 desc[UR18][R14.64], R12 ;  /* 0x0000000c0e007986 */ /* 0x0003e8000c101b12 */
.L_x_3833:
[----:B------:R-:W-:Y:S05]  /*0790*/  BSYNC.RECONVERGENT B0 ;  /* 0x0000000000007941 */ /* 0x000fea0003800200 */
.L_x_3832:
[C---:B01----:R-:W-:Y:S01]  /*07a0*/  @!P1 LEA R12, P4, R7.reuse, UR8, 0x3 ;  /* 0x00000008070c9c11 */ /* 0x043fe2000f8818ff */
[----:B------:R-:W-:Y:S01]  /*07b0*/  BSSY.RECONVERGENT B0, `(.L_x_3834) ;  /* 0x000000b000007945 */ /* 0x000fe20003800200 */
[----:B-----5:R-:W-:Y:S02]  /*07c0*/  CS2R R14, SRZ ;  /* 0x00000000000e7805 */ /* 0x020fe4000001ff00 */
[----:B------:R-:W-:Y:S01]  /*07d0*/  @!P1 LEA.HI.X R13, R7, UR9, R20, 0x3, P4 ;  /* 0x00000009070d9c11 */ /* 0x000fe2000a0f1c14 */
[----:B------:R-:W-:Y:S08]  /*07e0*/  @P3 BRA `(.L_x_3835) ;  /* 0x00000000001c3947 */ /* 0x000ff00003800000 */
[----:B------:R-:W-:Y:S02]  /*07f0*/  IMAD R19, R19, UR12, RZ ;  /* 0x0000000c13137c24 */ /* 0x000fe4000f8e02ff */
[----:B------:R-:W-:-:S04]  /*0800*/  IMAD.WIDE.U32 R16, R18, UR12, RZ ;  /* 0x0000000c12107c25 */ /* 0x000fc8000f8e00ff */
[----:B------:R-:W-:Y:S01]  /*0810*/  IMAD R25, R18, UR13, R19 ;  /* 0x0000000d12197c24 */ /* 0x000fe2000f8e0213 */
[----:B------:R-:W-:-:S03]  /*0820*/  LEA R18, P3, R5, UR10, 0x3 ;  /* 0x0000000a05127c11 */ /* 0x000fc6000f8618ff */
[----:B------:R-:W-:Y:S01]  /*0830*/  IMAD.IADD R17, R17, 0x1, R25 ;  /* 0x0000000111117824 */ /* 0x000fe200078e0219 */
[----:B------:R-:W-:-:S05]  /*0840*/  LEA.HI.X R19, R5, UR11, R2, 0x3, P3 ;  /* 0x0000000b05137c11 */ /* 0x000fca00098f1c02 */
[----:B------:R0:W-:Y:S04]  /*0850*/  STG.E.64 desc[UR18][R18.64], R16 ;  /* 0x0000001012007986 */ /* 0x0001e8000c101b12 */
.L_x_3835:
[----:B------:R-:W-:Y:S05]  /*0860*/  BSYNC.RECONVERGENT B0 ;  /* 0x0000000000007941 */ /* 0x000fea0003800200 */
.L_x_3834:
[----:B------:R-:W-:Y:S04]  /*0870*/  BSSY.RECONVERGENT B0, `(.L_x_3836) ;  /* 0x0000009000007945 */ /* 0x000fe80003800200 */
[----:B------:R-:W-:Y:S05]  /*0880*/  @P2 BRA `(.L_x_3837) ;  /* 0x00000000001c2947 */ /* 0x000fea0003800000 */
[----:B------:R-:W-:Y:S01]  /*0890*/  IMAD R5, R11, UR12, RZ ;  /* 0x0000000c0b057c24 */ /* 0x000fe2000f8e02ff */
[----:B------:R-:W-:Y:S01]  /*08a0*/  LEA R2, P2, R3, UR10, 0x3 ;  /* 0x0000000a03027c11 */ /* 0x000fe2000f8418ff */
[----:B0-----:R-:W-:-:S03]  /*08b0*/  IMAD.WIDE.U32 R16, R10, UR12, RZ ;  /* 0x0000000c0a107c25 */ /* 0x001fc6000f8e00ff */
[----:B------:R-:W-:Y:S01]  /*08c0*/  LEA.HI.X R3, R3, UR11, R0, 0x3, P2 ;  /* 0x0000000b03037c11 */ /* 0x000fe200090f1c00 */
[----:B------:R-:W-:-:S04]  /*08d0*/  IMAD R5, R10, UR13, R5 ;  /* 0x0000000d0a057c24 */ /* 0x000fc8000f8e0205 */
[----:B------:R-:W-:-:S05]  /*08e0*/  IMAD.IADD R17, R17, 0x1, R5 ;  /* 0x0000000111117824 */ /* 0x000fca00078e0205 */
[----:B------:R1:W-:Y:S02]  /*08f0*/  STG.E.64 desc[UR18][R2.64], R16 ;  /* 0x0000001002007986 */ /* 0x0003e4000c101b12 */
.L_x_3837:
[----:B------:R-:W-:Y:S05]  /*0900*/  BSYNC.RECONVERGENT B0 ;  /* 0x0000000000007941 */ /* 0x000fea0003800200 */
.L_x_3836:
        /* <DEDUP_REMOVED lines=15> */
[----:B-1---5:R-:W-:Y:S01]  /*0a00*/  IMAD R3, R15, UR12, RZ ;  /* 0x0000000c0f037c24 */ /* 0x022fe2000f8e02ff */
[----:B------:R-:W-:Y:S01]  /*0a10*/  LEA R2, P1, R7, UR10, 0x3 ;  /* 0x0000000a07027c11 */ /* 0x000fe2000f8218ff */
[----:B------:R-:W-:-:S04]  /*0a20*/  IMAD.WIDE.U32 R12, R14, UR12, RZ ;  /* 0x0000000c0e0c7c25 */ /* 0x000fc8000f8e00ff */
[----:B------:R-:W-:Y:S01]  /*0a30*/  IMAD R15, R14, UR13, R3 ;  /* 0x0000000d0e0f7c24 */ /* 0x000fe2000f8e0203 */
[----:B------:R-:W-:-:S03]  /*0a40*/  LEA.HI.X R3, R7, UR11, R20, 0x3, P1 ;  /* 0x0000000b07037c11 */ /* 0x000fc600088f1c14 */
[----:B------:R-:W-:-:S05]  /*0a50*/  IMAD.IADD R13, R13, 0x1, R15 ;  /* 0x000000010d0d7824 */ /* 0x000fca00078e020f */
[----:B------:R0:W-:Y:S02]  /*0a60*/  STG.E.64 desc[UR18][R2.64], R12 ;  /* 0x0000000c02007986 */ /* 0x0001e4000c101b12 */
.L_x_3839:
[----:B------:R-:W-:Y:S05]  /*0a70*/  BSYNC.RECONVERGENT B0 ;  /* 0x0000000000007941 */ /* 0x000fea0003800200 */
.L_x_3838:
[----:B------:R-:W-:Y:S04]  /*0a80*/  BSSY.RECONVERGENT B0, `(.L_x_3840) ;  /* 0x0000009000007945 */ /* 0x000fe80003800200 */
[----:B------:R-:W-:Y:S05]  /*0a90*/  @P0 BRA `(.L_x_3841) ;  /* 0x00000000001c0947 */ /* 0x000fea0003800000 */
[----:B01---5:R-:W-:Y:S01]  /*0aa0*/  IMAD R3, R27, UR12, RZ ;  /* 0x0000000c1b037c24 */ /* 0x023fe2000f8e02ff */
[----:B------:R-:W-:Y:S01]  /*0ab0*/  LEA R2, P0, R6, UR10, 0x3 ;  /* 0x0000000a06027c11 */ /* 0x000fe2000f8018ff */
[----:B------:R-:W-:-:S04]  /*0ac0*/  IMAD.WIDE.U32 R12, R26, UR12, RZ ;  /* 0x0000000c1a0c7c25 */ /* 0x000fc8000f8e00ff */
[----:B------:R-:W-:Y:S01]  /*0ad0*/  IMAD R27, R26, UR13, R3 ;  /* 0x0000000d1a1b7c24 */ /* 0x000fe2000f8e0203 */
[----:B------:R-:W-:-:S03]  /*0ae0*/  LEA.HI.X R3, R6, UR11, R9, 0x3, P0 ;  /* 0x0000000b06037c11 */ /* 0x000fc600080f1c09 */
[----:B------:R-:W-:-:S05]  /*0af0*/  IMAD.IADD R13, R13, 0x1, R27 ;  /* 0x000000010d0d7824 */ /* 0x000fca00078e021b */
[----:B------:R2:W-:Y:S02]  /*0b00*/  STG.E.64 desc[UR18][R2.64], R12 ;  /* 0x0000000c02007986 */ /* 0x0005e4000c101b12 */
.L_x_3841:
[----:B------:R-:W-:Y:S05]  /*0b10*/  BSYNC.RECONVERGENT B0 ;  /* 0x0000000000007941 */ /* 0x000fea0003800200 */
.L_x_3840:
[----:B------:R-:W-:Y:S04]  /*0b20*/  BSSY.RECONVERGENT B0, `(.L_x_3842) ;  /* 0x0000009000007945 */ /* 0x000fe80003800200 */
[----:B------:R-:W-:Y:S05]  /*0b30*/  @P6 BRA `(.L_x_3843) ;  /* 0x00000000001c6947 */ /* 0x000fea0003800000 */
[----:B-----5:R-:W-:Y:S01]  /*0b40*/  IMAD R5, R25, UR12, RZ ;  /* 0x0000000c19057c24 */ /* 0x020fe2000f8e02ff */
[----:B------:R-:W-:Y:S01]  /*0b50*/  LEA R6, P0, R8, UR10, 0x3 ;  /* 0x0000000a08067c11 */ /* 0x000fe2000f8018ff */
[----:B012---:R-:W-:-:S03]  /*0b60*/  IMAD.WIDE.U32 R2, R24, UR12, RZ ;  /* 0x0000000c18027c25 */ /* 0x007fc6000f8e00ff */
[----:B------:R-:W-:Y:S01]  /*0b70*/  LEA.HI.X R7, R8, UR11, R21, 0x3, P0 ;  /* 0x0000000b08077c11 */ /* 0x000fe200080f1c15 */
[----:B------:R-:W-:-:S04]  /*0b80*/  IMAD R5, R24, UR13, R5 ;  /* 0x0000000d18057c24 */ /* 0x000fc8000f8e0205 */
[----:B------:R-:W-:-:S05]  /*0b90*/  IMAD.IADD R3, R3, 0x1, R5 ;  /* 0x0000000103037824 */ /* 0x000fca00078e0205 */
[----:B------:R3:W-:Y:S02]  /*0ba0*/  STG.E.64 desc[UR18][R6.64], R2 ;  /* 0x0000000206007986 */ /* 0x0007e4000c101b12 */
.L_x_3843:
[----:B------:R-:W-:Y:S05]  /*0bb0*/  BSYNC.RECONVERGENT B0 ;  /* 0x0000000000007941 */ /* 0x000fea0003800200 */
.L_x_3842:
[----:B------:R-:W-:Y:S04]  /*0bc0*/  BSSY.RECONVERGENT B0, `(.L_x_3844) ;  /* 0x0000009000007945 */ /* 0x000fe80003800200 */
[----:B------:R-:W-:Y:S05]  /*0bd0*/  @P5 BRA `(.L_x_3845) ;  /* 0x00000000001c5947 */ /* 0x000fea0003800000 */
[----:B-----5:R-:W-:Y:S01]  /*0be0*/  IMAD R5, R11, UR12, RZ ;  /* 0x0000000c0b057c24 */ /* 0x020fe2000f8e02ff */
[----:B---3--:R-:W-:Y:S01]  /*0bf0*/  LEA R6, P0, R22, UR10, 0x3 ;  /* 0x0000000a16067c11 */ /* 0x008fe2000f8018ff */
[----:B012---:R-:W-:-:S03]  /*0c00*/  IMAD.WIDE.U32 R2, R10, UR12, RZ ;  /* 0x0000000c0a027c25 */ /* 0x007fc6000f8e00ff */
[----:B------:R-:W-:Y:S01]  /*0c10*/  LEA.HI.X R7, R22, UR11, R23, 0x3, P0 ;  /* 0x0000000b16077c11 */ /* 0x000fe200080f1c17 */
[----:B------:R-:W-:-:S04]  /*0c20*/  IMAD R5, R10, UR13, R5 ;  /* 0x0000000d0a057c24 */ /* 0x000fc8000f8e0205 */
[----:B------:R-:W-:-:S05]  /*0c30*/  IMAD.IADD R3, R3, 0x1, R5 ;  /* 0x0000000103037824 */ /* 0x000fca00078e0205 */
[----:B------:R4:W-:Y:S02]  /*0c40*/  STG.E.64 desc[UR18][R6.64], R2 ;  /* 0x0000000206007986 */ /* 0x0009e4000c101b12 */
.L_x_3845:
[----:B------:R-:W-:Y:S05]  /*0c50*/  BSYNC.RECONVERGENT B0 ;  /* 0x0000000000007941 */ /* 0x000fea0003800200 */
.L_x_3844:
[----:B------:R-:W-:Y:S02]  /*0c60*/  UIADD3 UR4, UP0, UPT, UR4, 0x2, URZ ;  /* 0x0000000204047890 */ /* 0x000fe4000ff1e0ff */
[----:B------:R-:W-:Y:S02]  /*0c70*/  ULEA UR6, UP1, UR16, UR6, 0x1 ;  /* 0x0000000610067291 */ /* 0x000fe4000f8208ff */
[----:B------:R-:W-:Y:S02]  /*0c80*/  UIADD3.X UR5, UPT, UPT, URZ, UR5, URZ, UP0, !UPT ;  /* 0x00000005ff057290 */ /* 0x000fe400087fe4ff */
[----:B------:R-:W-:Y:S02]  /*0c90*/  UISETP.NE.U32.AND UP0, UPT, UR4, UR15, UPT ;  /* 0x0000000f0400728c */ /* 0x000fe4000bf05070 */
[----:B------:R-:W-:Y:S02]  /*0ca0*/  ULEA.HI.X UR7, UR16, UR7, URZ, 0x1, UP1 ;  /* 0x0000000710077291 */ /* 0x000fe400088f0cff */
[----:B------:R-:W-:-:S09]  /*0cb0*/  UISETP.NE.AND.EX UP0, UPT, UR5, URZ, UPT, UP0 ;  /* 0x000000ff0500728c */ /* 0x000fd2000bf05300 */
[----:B------:R-:W-:Y:S05]  /*0cc0*/  BRA.U UP0, `(.L_x_3846) ;  /* 0xfffffff500a47547 */ /* 0x000fea000b83ffff */
.L_x_3829:
[----:B------:R-:W-:-:S04]  /*0cd0*/  ULOP3.LUT UR17, UR14, 0x1, URZ, 0xc0, !UPT ;  /* 0x000000010e117892 */ /* 0x000fc8000f8ec0ff */
[----:B------:R-:W-:-:S06]  /*0ce0*/  UISETP.NE.U32.AND UP0, UPT, UR17, 0x1, UPT ;  /* 0x000000011100788c */ /* 0x000fcc000bf05070 */
[----:B------:R-:W-:-:S13]  /*0cf0*/  PLOP3.LUT P0, PT, PT, PT, UP0, 0x80, 0x8 ;  /* 0x000000000008781c */ /* 0x000fda0003f0f008 */
[----:B------:R-:W-:Y:S05]  /*0d00*/  @!P0 EXIT ;  /* 0x000000000000894d */ /* 0x000fea0003800000 */
[----:B0-----:R-:W-:Y:S02]  /*0d10*/  IADD3 R5, P1, PT, R4, UR6, RZ ;  /* 0x0000000604057c10 */ /* 0x001fe4000ff3e0ff */
[----:B------:R-:W-:Y:S02]  /*0d20*/  CS2R R8, SRZ ;  /* 0x0000000000087805 */ /* 0x000fe4000001ff00 */
[C---:B------:R-:W-:Y:S01]  /*0d30*/  ISETP.GE.U32.AND P0, PT, R5.reuse, UR21, PT ;  /* 0x0000001505007c0c */ /* 0x040fe2000bf06070 */
[----:B-12---:R-:W-:Y:S01]  /*0d40*/  IMAD.X R12, RZ, RZ, UR7, P1 ;  /* 0x00000007ff0c7e24 */ /* 0x006fe200088e06ff */
[----:B------:R-:W-:-:S04]  /*0d50*/  IADD3 R16, P1, PT, R5, UR20, RZ ;  /* 0x0000001405107c10 */ /* 0x000fc8000ff3e0ff */
[----:B------:R-:W-:Y:S01]  /*0d60*/  IADD3 R18, P3, PT, R16, UR20, RZ ;  /* 0x0000001410127c10 */ /* 0x000fe2000ff7e0ff */
[----:B------:R-:W-:Y:S01]  /*0d70*/  IMAD.X R13, RZ, RZ, R12, P1 ;  /* 0x000000ffff0d7224 */ /* 0x000fe200008e060c */
[----:B------:R-:W-:Y:S02]  /*0d80*/  ISETP.GE.AND.EX P0, PT, R12, UR22, PT, P0 ;  /* 0x000000160c007c0c */ /* 0x000fe4000bf06300 */
[----:B------:R-:W-:Y:S01]  /*0d90*/  ISETP.GE.U32.AND P2, PT, R18, UR21, PT ;  /* 0x0000001512007c0c */ /* 0x000fe2000bf46070 */
[----:B-----5:R-:W-:Y:S01]  /*0da0*/  IMAD.X R15, RZ, RZ, R13, P3 ;  /* 0x000000ffff0f7224 */ /* 0x020fe200018e060d */
[----:B------:R-:W-:-:S04]  /*0db0*/  ISETP.GE.U32.AND P1, PT, R16, UR21, PT ;  /* 0x0000001510007c0c */ /* 0x000fc8000bf26070 */
[----:B------:R-:W-:Y:S02]  /*0dc0*/  ISETP.GE.AND.EX P2, PT, R15, UR22, PT, P2 ;  /* 0x000000160f007c0c */ /* 0x000fe4000bf46320 */
[----:B------:R-:W-:-:S03]  /*0dd0*/  ISETP.GE.AND.EX P1, PT, R13, UR22, PT, P1 ;  /* 0x000000160d007c0c */ /* 0x000fc6000bf26310 */
[----:B---34-:R-:W-:-:S04]  /*0de0*/  @!P0 LEA R2, P3, R5, UR8, 0x3 ;  /* 0x0000000805028c11 */ /* 0x018fc8000f8618ff */
[----:B------:R-:W-:-:S04]  /*0df0*/  @!P0 LEA.HI.X R3, R5, UR9, R12, 0x3, P3 ;  /* 0x0000000905038c11 */ /* 0x000fc800098f1c0c */
[----:B------:R-:W-:Y:S02]  /*0e00*/  @!P2 LEA R22, P4, R18, UR8, 0x3 ;  /* 0x000000081216ac11 */ /* 0x000fe4000f8818ff */
[----:B------:R-:W-:Y:S02]  /*0e10*/  CS2R R6, SRZ ;  /* 0x0000000000067805 */ /* 0x000fe4000001ff00 */
[----:B------:R-:W-:Y:S02]  /*0e20*/  @!P1 LEA R20, P3, R16, UR8, 0x3 ;  /* 0x0000000810149c11 */ /* 0x000fe4000f8618ff */
[----:B------:R-:W-:Y:S02]  /*0e30*/  CS2R R10, SRZ ;  /* 0x00000000000a7805 */ /* 0x000fe4000001ff00 */
[C---:B------:R-:W-:Y:S01]  /*0e40*/  @!P2 LEA.HI.X R23, R18.reuse, UR9, R15, 0x3, P4 ;  /* 0x000000091217ac11 */ /* 0x040fe2000a0f1c0f */
[----:B------:R0:W2:Y:S01]  /*0e50*/  @!P0 LDG.E.64 R8, desc[UR18][R2.64] ;  /* 0x0000001202088981 */ /* 0x0000a2000c1e1b00 */
[----:B------:R-:W-:-:S02]  /*0e60*/  IADD3 R0, P4, PT, R18, UR20, RZ ;  /* 0x0000001412007c10 */ /* 0x000fc4000ff9e0ff */
[----:B------:R-:W-:Y:S01]  /*0e70*/  @!P1 LEA.HI.X R21, R16, UR9, R13, 0x3, P3 ;  /* 0x0000000910159c11 */ /* 0x000fe200098f1c0d */
[----:B------:R-:W3:Y:S01]  /*0e80*/  @!P2 LDG.E.64 R10, desc[UR18][R22.64] ;  /* 0x00000012160aa981 */ /* 0x000ee2000c1e1b00 */
[----:B------:R-:W-:Y:S01]  /*0e90*/  ISETP.GE.U32.AND P3, PT, R0, UR21, PT ;  /* 0x0000001500007c0c */ /* 0x000fe2000bf66070 */
[----:B------:R-:W-:Y:S02]  /*0ea0*/  IMAD.X R17, RZ, RZ, R15, P4 ;  /* 0x000000ffff117224 */ /* 0x000fe400020e060f */
[----:B------:R-:W4:Y:S03]  /*0eb0*/  @!P1 LDG.E.64 R6, desc[UR18][R20.64] ;  /* 0x0000001214069981 */ /* 0x000f26000c1e1b00 */
[----:B------:R-:W-:Y:S02]  /*0ec0*/  ISETP.GE.AND.EX P3, PT, R17, UR22, PT, P3 ;  /* 0x0000001611007c0c */ /* 0x000fe4000bf66330 */
[----:B0-----:R-:W-:-:S11]  /*0ed0*/  CS2R R2, SRZ ;  /* 0x0000000000027805 */ /* 0x001fd6000001ff00 */
[----:B------:R-:W-:-:S04]  /*0ee0*/  @!P3 LEA R24, P4, R0, UR8, 0x3 ;  /* 0x000000080018bc11 */ /* 0x000fc8000f8818ff */
[----:B------:R-:W-:-:S05]  /*0ef0*/  @!P3 LEA.HI.X R25, R0, UR9, R17, 0x3, P4 ;  /* 0x000000090019bc11 */ /* 0x000fca000a0f1c11 */
[----:B------:R-:W4:Y:S01]  /*0f00*/  @!P3 LDG.E.64 R2, desc[UR18][R24.64] ;  /* 0x000000121802b981 */ /* 0x000f22000c1e1b00 */
[C---:B------:R-:W-:Y:S02]  /*0f10*/  @!P0 LEA R4, P4, R5.reuse, UR10, 0x3 ;  /* 0x0000000a05048c11 */ /* 0x040fe4000f8818ff */
[----:B------:R-:W-:Y:S02]  /*0f20*/  @!P2 LEA R14, P5, R18, UR10, 0x3 ;  /* 0x0000000a120eac11 */ /* 0x000fe4000f8a18ff */
[----:B------:R-:W-:Y:S02]  /*0f30*/  @!P0 LEA.HI.X R5, R5, UR11, R12, 0x3, P4 ;  /* 0x0000000b05058c11 */ /* 0x000fe4000a0f1c0c */
[----:B------:R-:W-:Y:S02]  /*0f40*/  @!P1 LEA R12, P4, R16, UR10, 0x3 ;  /* 0x0000000a100c9c11 */ /* 0x000fe4000f8818ff */
[----:B------:R-:W-:Y:S02]  /*0f50*/  @!P2 LEA.HI.X R15, R18, UR11, R15, 0x3, P5 ;  /* 0x0000000b120fac11 */ /* 0x000fe4000a8f1c0f */
[----:B------:R-:W-:Y:S01]  /*0f60*/  @!P1 LEA.HI.X R13, R16, UR11, R13, 0x3, P4 ;  /* 0x0000000b100d9c11 */ /* 0x000fe2000a0f1c0d */
[----:B--2---:R-:W-:-:S02]  /*0f70*/  IMAD R19, R9, UR12, RZ ;  /* 0x0000000c09137c24 */ /* 0x004fc4000f8e02ff */
[----:B---3--:R-:W-:Y:S02]  /*0f80*/  IMAD R11, R11, UR12, RZ ;  /* 0x0000000c0b0b7c24 */ /* 0x008fe4000f8e02ff */
[----:B----4-:R-:W-:Y:S02]  /*0f90*/  IMAD R21, R7, UR12, RZ ;  /* 0x0000000c07157c24 */ /* 0x010fe4000f8e02ff */
[C---:B------:R-:W-:Y:S02]  /*0fa0*/  IMAD R19, R8.reuse, UR13, R19 ;  /* 0x0000000d08137c24 */ /* 0x040fe4000f8e0213 */
[----:B------:R-:W-:-:S04]  /*0fb0*/  IMAD.WIDE.U32 R8, R8, UR12, RZ ;  /* 0x0000000c08087c25 */ /* 0x000fc8000f8e00ff */
[C---:B------:R-:W-:Y:S02]  /*0fc0*/  IMAD R21, R6.reuse, UR13, R21 ;  /* 0x0000000d06157c24 */ /* 0x040fe4000f8e0215 */
[----:B------:R-:W-:-:S04]  /*0fd0*/  IMAD.WIDE.U32 R6, R6, UR12, RZ ;  /* 0x0000000c06067c25 */ /* 0x000fc8000f8e00ff */
[C---:B------:R-:W-:Y:S02]  /*0fe0*/  IMAD R23, R10.reuse, UR13, R11 ;  /* 0x0000000d0a177c24 */ /* 0x040fe4000f8e020b */
[----:B------:R-:W-:-:S04]  /*0ff0*/  IMAD.WIDE.U32 R10, R10, UR12, RZ ;  /* 0x0000000c0a0a7c25 */ /* 0x000fc8000f8e00ff */
[----:B------:R-:W-:Y:S02]  /*1000*/  IMAD.IADD R9, R9, 0x1, R19 ;  /* 0x0000000109097824 */ /* 0x000fe400078e0213 */
[----:B------:R-:W-:Y:S02]  /*1010*/  IMAD.IADD R7, R7, 0x1, R21 ;  /* 0x0000000107077824 */ /* 0x000fe400078e0215 */
[----:B------:R-:W-:Y:S01]  /*1020*/  IMAD.IADD R11, R11, 0x1, R23 ;  /* 0x000000010b0b7824 */ /* 0x000fe200078e0217 */
[----:B------:R0:W-:Y:S01]  /*1030*/  @!P0 STG.E.64 desc[UR18][R4.64], R8 ;  /* 0x0000000804008986 */ /* 0x0001e2000c101b12 */
[----:B------:R-:W-:-:S03]  /*1040*/  IMAD R3, R3, UR12, RZ ;  /* 0x0000000c03037c24 */ /* 0x000fc6000f8e02ff */
[----:B------:R1:W-:Y:S04]  /*1050*/  @!P1 STG.E.64 desc[UR18][R12.64], R6 ;  /* 0x000000060c009986 */ /* 0x0003e8000c101b12 */
[----:B------:R1:W-:Y:S01]  /*1060*/  @!P2 STG.E.64 desc[UR18][R14.64], R10 ;  /* 0x0000000a0e00a986 */ /* 0x0003e2000c101b12 */
[C---:B0-----:R-:W-:Y:S02]  /*1070*/  IMAD R5, R2.reuse, UR13, R3 ;  /* 0x0000000d02057c24 */ /* 0x041fe4000f8e0203 */
[----:B------:R-:W-:Y:S01]  /*1080*/  IMAD.WIDE.U32 R2, R2, UR12, RZ ;  /* 0x0000000c02027c25 */ /* 0x000fe2000f8e00ff */
[----:B------:R-:W-:Y:S06]  /*1090*/  @P3 EXIT ;  /* 0x000000000000394d */ /* 0x000fec0003800000 */
[----:B------:R-:W-:Y:S01]  /*10a0*/  LEA R4, P0, R0, UR10, 0x3 ;  /* 0x0000000a00047c11 */ /* 0x000fe2000f8018ff */
[----:B------:R-:W-:-:S03]  /*10b0*/  IMAD.IADD R3, R3, 0x1, R5 ;  /* 0x0000000103037824 */ /* 0x000fc600078e0205 */
[----:B------:R-:W-:-:S05]  /*10c0*/  LEA.HI.X R5, R0, UR11, R17, 0x3, P0 ;  /* 0x0000000b00057c11 */ /* 0x000fca00080f1c11 */
[----:B------:R-:W-:Y:S01]  /*10d0*/  STG.E.64 desc[UR18][R4.64], R2 ;  /* 0x0000000204007986 */ /* 0x000fe2000c101b12 */
[----:B------:R-:W-:Y:S05]  /*10e0*/  EXIT ;  /* 0x000000000000794d */ /* 0x000fea0003800000 */
.L_x_3828:
[----:B------:R-:W1:Y:S02]  /*10f0*/  S2R R3, SR_TID.X ;  /* 0x0000000000037919 */ /* 0x000e640000002100 */
[----:B-1----:R-:W-:-:S03]  /*1100*/  IMAD.WIDE.U32 R4, R3, 0x4, RZ ;  /* 0x0000000403047825 */ /* 0x002fc600078e00ff */
[----:B------:R-:W-:-:S04]  /*1110*/  ISETP.GE.U32.AND P0, PT, R4, UR17, PT ;  /* 0x0000001104007c0c */ /* 0x000fc8000bf06070 */
[----:B------:R-:W-:-:S13]  /*1120*/  ISETP.GE.AND.EX P0, PT, R5, UR4, PT, P0 ;  /* 0x0000000405007c0c */ /* 0x000fda000bf06300 */
[----:B0-----:R-:W-:Y:S05]  /*1130*/  @P0 EXIT ;  /* 0x000000000000094d */ /* 0x001fea0003800000 */
[----:B------:R-:W-:Y:S01]  /*1140*/  IMAD.MOV.U32 R0, RZ, RZ, RZ ;  /* 0x000000ffff007224 */ /* 0x000fe200078e00ff */
[----:B------:R-:W0:Y:S06]  /*1150*/  LDCU UR5, c[0x0][0x360] ;  /* 0x00006c00ff0577ac */ /* 0x000e2c0008000800 */
.L_x_3847:
[C---:B-1----:R-:W-:Y:S01]  /*1160*/  IMAD.SHL.U32 R16, R3.reuse, 0x20, RZ ;  /* 0x0000002003107824 */ /* 0x042fe200078e00ff */
[----:B------:R-:W-:-:S04]  /*1170*/  SHF.L.U64.HI R2, R3, 0x5, R0 ;  /* 0x0000000503027819 */ /* 0x000fc80000010200 */
[----:B------:R-:W-:-:S04]  /*1180*/  IADD3 R4, P0, PT, R16, UR8, RZ ;  /* 0x0000000810047c10 */ /* 0x000fc8000ff1e0ff */
[----:B------:R-:W-:-:S06]  /*1190*/  IADD3.X R5, PT, PT, R2, UR9, RZ, P0, !PT ;  /* 0x0000000902057c10 */ /* 0x000fcc00087fe4ff */
[----:B------:R-:W2:Y:S01]  /*11a0*/  LDG.E.ENL2.256 R4, R8, desc[UR18][R4.64] ;  /* 0xfe0000120408797e */ /* 0x000ea20008121904 */
[----:B------:R-:W-:Y:S01]  /*11b0*/  IADD3 R16, P0, PT, R16, UR10, RZ ;  /* 0x0000000a10107c10 */ /* 0x000fe2000ff1e0ff */
[----:B--2---:R-:W-:Y:S02]  /*11c0*/  IMAD R9, R9, UR12, RZ ;  /* 0x0000000c09097c24 */ /* 0x004fe4000f8e02ff */
[----:B------:R-:W-:-:S04]  /*11d0*/  IMAD.WIDE.U32 R12, R8, UR12, RZ ;  /* 0x0000000c080c7c25 */ /* 0x000fc8000f8e00ff */
[----:B------:R-:W-:Y:S02]  /*11e0*/  IMAD R15, R8, UR13, R9 ;  /* 0x0000000d080f7c24 */ /* 0x000fe4000f8e0209 */
[----:B------:R-:W-:Y:S02]  /*11f0*/  IMAD R9, R5, UR12, RZ ;  /* 0x0000000c05097c24 */ /* 0x000fe4000f8e02ff */
[----:B------:R-:W-:Y:S02]  /*1200*/  IMAD R11, R11, UR12, RZ ;  /* 0x0000000c0b0b7c24 */ /* 0x000fe4000f8e02ff */
[C---:B------:R-:W-:Y:S02]  /*1210*/  IMAD R17, R4.reuse, UR13, R9 ;  /* 0x0000000d04117c24 */ /* 0x040fe4000f8e0209 */
[----:B------:R-:W-:-:S04]  /*1220*/  IMAD.WIDE.U32 R8, R4, UR12, RZ ;  /* 0x0000000c04087c25 */ /* 0x000fc8000f8e00ff */
[----:B------:R-:W-:Y:S02]  /*1230*/  IMAD R19, R7, UR12, RZ ;  /* 0x0000000c07137c24 */ /* 0x000fe4000f8e02ff */
[----:B------:R-:W-:Y:S01]  /*1240*/  IMAD.IADD R9, R9, 0x1, R17 ;  /* 0x0000000109097824 */ /* 0x000fe200078e0211 */
[----:B------:R-:W-:Y:S01]  /*1250*/  IADD3.X R17, PT, PT, R2, UR11, RZ, P0, !PT ;  /* 0x0000000b02117c10 */ /* 0x000fe200087fe4ff */
[C---:B------:R-:W-:Y:S01]  /*1260*/  IMAD R7, R10.reuse, UR13, R11 ;  /* 0x0000000d0a077c24 */ /* 0x040fe2000f8e020b */
[----:B0-----:R-:W-:Y:S01]  /*1270*/  IADD3 R3, P0, PT, R3, UR5, RZ ;  /* 0x0000000503037c10 */ /* 0x001fe2000ff1e0ff */
[----:B------:R-:W-:-:S04]  /*1280*/  IMAD.WIDE.U32 R10, R10, UR12, RZ ;  /* 0x0000000c0a0a7c25 */ /* 0x000fc8000f8e00ff */
[----:B------:R-:W-:Y:S02]  /*1290*/  IMAD.IADD R5, R13, 0x1, R15 ;  /* 0x000000010d057824 */ /* 0x000fe400078e020f */
[C---:B------:R-:W-:Y:S02]  /*12a0*/  IMAD R19, R6.reuse, UR13, R19 ;  /* 0x0000000d06137c24 */ /* 0x040fe4000f8e0213 */
[----:B------:R-:W-:-:S04]  /*12b0*/  IMAD.WIDE.U32 R14, R6, UR12, RZ ;  /* 0x0000000c060e7c25 */ /* 0x000fc8000f8e00ff */
[----:B------:R-:W-:Y:S02]  /*12c0*/  IMAD.IADD R7, R11, 0x1, R7 ;  /* 0x000000010b077824 */ /* 0x000fe400078e0207 */
[----:B------:R-:W-:Y:S02]  /*12d0*/  IMAD.MOV.U32 R6, RZ, RZ, R10 ;  /* 0x000000ffff067224 */ /* 0x000fe400078e000a */
[----:B------:R-:W-:Y:S02]  /*12e0*/  IMAD.MOV.U32 R4, RZ, RZ, R12 ;  /* 0x000000ffff047224 */ /* 0x000fe400078e000c */
[----:B------:R-:W-:Y:S02]  /*12f0*/  IMAD.IADD R11, R15, 0x1, R19 ;  /* 0x000000010f0b7824 */ /* 0x000fe400078e0213 */
[----:B------:R-:W-:Y:S02]  /*1300*/  IMAD.MOV.U32 R10, RZ, RZ, R14 ;  /* 0x000000ffff0a7224 */ /* 0x000fe400078e000e */
[----:B------:R-:W-:-:S02]  /*1310*/  IMAD.SHL.U32 R2, R3, 0x4, RZ ;  /* 0x0000000403027824 */ /* 0x000fc400078e00ff */
[----:B------:R-:W-:Y:S01]  /*1320*/  IMAD.X R0, RZ, RZ, R0, P0 ;  /* 0x000000ffff007224 */ /* 0x000fe200000e0600 */
[----:B------:R1:W-:Y:S01]  /*1330*/  STG.E.ENL2.256 desc[UR18][R16.64], R4, R8 ;  /* 0xf80000041008797f */ /* 0x0003e2000f121812 */
[C---:B------:R-:W-:Y:S02]  /*1340*/  LOP3.LUT P0, RZ, R3.reuse, 0xffffc000, RZ, 0xc0, !PT ;  /* 0xffffc00003ff7812 */ /* 0x040fe4000780c0ff */
[----:B------:R-:W-:Y:S02]  /*1350*/  ISETP.LT.U32.AND P1, PT, R2, UR17, PT ;  /* 0x0000001102007c0c */ /* 0x000fe4000bf21070 */
[----:B------:R-:W-:Y:S02]  /*1360*/  SHF.L.U64.HI R2, R3, 0x2, R0 ;  /* 0x0000000203027819 */ /* 0x000fe40000010200 */
[----:B------:R-:W-:Y:S02]  /*1370*/  LOP3.LUT P0, RZ, R0, 0x3fffffff, RZ, 0xc0, P0 ;  /* 0x3fffffff00ff7812 */ /* 0x000fe4000000c0ff */
[----:B------:R-:W-:-:S13]  /*1380*/  ISETP.LT.AND.EX P1, PT, R2, UR4, PT, P1 ;  /* 0x0000000402007c0c */ /* 0x000fda000bf21310 */
[----:B------:R-:W-:Y:S05]  /*1390*/  @!P0 BRA P1, `(.L_x_3847) ;  /* 0xfffffffc00708947 */ /* 0x000fea000083ffff */
[----:B------:R-:W-:Y:S05]  /*13a0*/  EXIT ;  /* 0x000000000000794d */ /* 0x000fea0003800000 */
        .weak           $__internal_106_$__cuda_sm20_div_u16
        .type           $__internal_106_$__cuda_sm20_div_u16,@function
        .size           $__internal_106_$__cuda_sm20_div_u16,(.L_x_4360 - $__internal_106_$__cuda_sm20_div_u16)
$__internal_106_$__cuda_sm20_div_u16:
        /* <DEDUP_REMOVED lines=19> */
[----:B------:R-:W-:Y:S05]  /*14e0*/  RET.REL.NODEC R2 `(_ZN2at6native61_GLOBAL__N__44eb8e94_28_ForeachBinaryOpScalarList_cu_dda10a6925multi_tensor_apply_kernelINS1_28TensorListScalarListMetadataIlLi2EEENS1_25BinaryOpScalarListFunctorIlLi2ELi1ELi1EEEJSt10multipliesIlEEEEvT_T0_DpT1_) ;  /* 0xffffffe802c47950 */ /* 0x000fea0003c3ffff */
.L_x_3848:
        /* <DEDUP_REMOVED lines=9> */
.L_x_4360:


//--------------------- .text._ZN2at6native61_GLOBAL__N__44eb8e94_28_ForeachBinaryOpScalarList_cu_dda10a6925multi_tensor_apply_kernelINS1_28TensorListScalarListMetadataIiLi2EEENS1_25BinaryOpScalarListFunctorIiLi2ELi1ELi1EEEJSt10multipliesIiEEEEvT_T0_DpT1_ --------------------------
	.section	.text._ZN2at6native61_GLOBAL__N__44eb8e94_28_ForeachBinaryOpScalarList_cu_dda10a6925multi_tensor_apply_kernelINS1_28TensorListScalarListMetadataIiLi2EEENS1_25BinaryOpScalarListFunctorIiLi2ELi1ELi1EEEJSt10multipliesIiEEEEvT_T0_DpT1_,"ax",@progbits
	.align	128
.text._ZN2at6native61_GLOBAL__N__44eb8e94_28_ForeachBinaryOpScalarList_cu_dda10a6925multi_tensor_apply_kernelINS1_28TensorListScalarListMetadataIiLi2EEENS1_25BinaryOpScalarListFunctorIiLi2ELi1ELi1EEEJSt10multipliesIiEEEEvT_T0_DpT1_:
        .type           _ZN2at6native61_GLOBAL__N__44eb8e94_28_ForeachBinaryOpScalarList_cu_dda10a6925multi_tensor_apply_kernelINS1_28TensorListScalarListMetadataIiLi2EEENS1_25BinaryOpScalarListFunctorIiLi2ELi1ELi1EEEJSt10multipliesIiEEEEvT_T0_DpT1_,@function
        .size           _ZN2at6native61_GLOBAL__N__44eb8e94_28_ForeachBinaryOpScalarList_cu_dda10a6925multi_tensor_apply_kernelINS1_28TensorListScalarListMetadataIiLi2EEENS1_25BinaryOpScalarListFunctorIiLi2ELi1ELi1EEEJSt10multipliesIiEEEEvT_T0_DpT1_,(.L_x_4362 - _ZN2at6native61_GLOBAL__N__44eb8e94_28_ForeachBinaryOpScalarList_cu_dda10a6925multi_tensor_apply_kernelINS1_28TensorListScalarListMetadataIiLi2EEENS1_25BinaryOpScalarListFunctorIiLi2ELi1ELi1EEEJSt10multipliesIiEEEEvT_T0_DpT1_)
        .other          _ZN2at6native61_GLOBAL__N__44eb8e94_28_ForeachBinaryOpScalarList_cu_dda10a6925multi_tensor_apply_kernelINS1_28TensorListScalarListMetadataIiLi2EEENS1_25BinaryOpScalarListFunctorIiLi2ELi1ELi1EEEJSt10multipliesIiEEEEvT_T0_DpT1_,@"STO_CUDA_ENTRY STV_DEFAULT"
_ZN2at6native61_GLOBAL__N__44eb8e94_28_ForeachBinaryOpScalarList_cu_dda10a6925multi_tensor_apply_kernelINS1_28TensorListScalarListMetadataIiLi2EEENS1_25BinaryOpScalarListFunctorIiLi2ELi1ELi1EEEJSt10multipliesIiEEEEvT_T0_DpT1_:
        /* <DEDUP_REMOVED lines=40> */
[----:B--2---:R-:W-:Y:S05]  /*0280*/  CALL.REL.NOINC `($__internal_107_$__cuda_sm20_div_u16) ;  /* 0x0000000c00147944 */ /* 0x004fea0003c00000 */
        /* <DEDUP_REMOVED lines=13> */
.L_x_3851:
        /* <DEDUP_REMOVED lines=41> */
[----:B--2---:R-:W-:-:S05]  /*05f0*/  @!P1 IMAD R23, R0, R23, RZ ;  /* 0x0000001700179224 */ /* 0x004fca00078e02ff */
[----:B------:R0:W-:Y:S01]  /*0600*/  @!P1 STG.E desc[UR12][R6.64], R23 ;  /* 0x0000001706009986 */ /* 0x0001e2000c10190c */
[----:B---3--:R-:W-:Y:S01]  /*0610*/  @!P3 IMAD R25, R0, R19, RZ ;  /* 0x000000130019b224 */ /* 0x008fe200078e02ff */
        /* <DEDUP_REMOVED lines=9> */
[----:B----4-:R-:W-:Y:S01]  /*06b0*/  @!P2 IMAD R23, R0, R21, RZ ;  /* 0x000000150017a224 */ /* 0x010fe200078e02ff */
[----:B------:R-:W-:-:S02]  /*06c0*/  ISETP.GE.U32.AND P5, PT, R19, R2, PT ;  /* 0x000000021300720c */ /* 0x000fc40003fa6070 */
[----:B0-----:R-:W-:Y:S02]  /*06d0*/  IADD3 R9, P6, PT, R19, UR11, RZ ;  /* 0x0000000b13097c10 */ /* 0x001fe4000ffde0ff */
[----:B------:R0:W-:Y:S02]  /*06e0*/  @!P2 STG.E desc[UR12][R14.64], R23 ;  /* 0x000000170e00a986 */ /* 0x0001e4000c10190c */
[----:B------:R-:W-:Y:S01]  /*06f0*/  ISETP.GE.U32.AND P4, PT, R9, R2, PT ;  /* 0x000000020900720c */ /* 0x000fe20003f86070 */
[----:B------:R-:W-:Y:S01]  /*0700*/  IMAD.X R21, RZ, RZ, R7, P6 ;  /* 0x000000ffff157224 */ /* 0x000fe200030e0607 */
[----:B------:R-:W-:-:S04]  /*0710*/  ISETP.GE.AND.EX P2, PT, R7, R3, PT, P5 ;  /* 0x000000030700720c */ /* 0x000fc80003f46350 */
[----:B------:R-:W-:Y:S01]  /*0720*/  ISETP.GE.AND.EX P4, PT, R21, R3, PT, P4 ;  /* 0x000000031500720c */ /* 0x000fe20003f86340 */
[----:B-----5:R-:W-:Y:S01]  /*0730*/  @!P0 IMAD R27, R0, R22, RZ ;  /* 0x00000016001b8224 */ /* 0x020fe200078e02ff */
        /* <DEDUP_REMOVED lines=30> */
[C---:B--2---:R-:W-:Y:S02]  /*0920*/  @!P1 IMAD R5, R0.reuse, R22, RZ ;  /* 0x0000001600059224 */ /* 0x044fe400078e02ff */
[----:B----4-:R-:W-:-:S03]  /*0930*/  @!P3 IMAD R7, R0, R8, RZ ;  /* 0x000000080007b224 */ /* 0x010fc600078e02ff */
[----:B------:R1:W-:Y:S04]  /*0940*/  @!P1 STG.E desc[UR12][R14.64], R5 ;  /* 0x000000050e009986 */ /* 0x0003e8000c10190c */
[----:B------:R1:W-:Y:S01]  /*0950*/  @!P3 STG.E desc[UR12][R16.64], R7 ;  /* 0x000000071000b986 */ /* 0x0003e2000c10190c */
[C---:B---3--:R-:W-:Y:S02]  /*0960*/  @!P2 IMAD R23, R0.reuse, R23, RZ ;  /* 0x000000170017a224 */ /* 0x048fe400078e02ff */
[----:B-----5:R-:W-:-:S03]  /*0970*/  @!P4 IMAD R9, R0, R24, RZ ;  /* 0x000000180009c224 */ /* 0x020fc600078e02ff */
[----:B------:R1:W-:Y:S04]  /*0980*/  @!P2 STG.E desc[UR12][R18.64], R23 ;  /* 0x000000171200a986 */ /* 0x0003e8000c10190c */
[----:B------:R1:W-:Y:S01]  /*0990*/  @!P4 STG.E desc[UR12][R20.64], R9 ;  /* 0x000000091400c986 */ /* 0x0003e2000c10190c */
[----:B------:R-:W-:Y:S05]  /*09a0*/  BRA.U UP0, `(.L_x_3851) ;  /* 0xfffffff9006c7547 */ /* 0x000fea000b83ffff */
.L_x_3850:
        /* <DEDUP_REMOVED lines=42> */
[C---:B--2---:R-:W-:Y:S02]  /*0c50*/  IMAD R23, R0.reuse, R23, RZ ;  /* 0x0000001700177224 */ /* 0x044fe400078e02ff */
[----:B---3--:R-:W-:-:S03]  /*0c60*/  IMAD R25, R0, R25, RZ ;  /* 0x0000001900197224 */ /* 0x008fc600078e02ff */
[----:B------:R0:W-:Y:S01]  /*0c70*/  @!P0 STG.E desc[UR12][R8.64], R23 ;  /* 0x0000001708008986 */ /* 0x0001e2000c10190c */
[----:B----4-:R-:W-:-:S03]  /*0c80*/  IMAD R29, R0, R29, RZ ;  /* 0x0000001d001d7224 */ /* 0x010fc600078e02ff */
[----:B------:R0:W-:Y:S04]  /*0c90*/  @!P1 STG.E desc[UR12][R12.64], R25 ;  /* 0x000000190c009986 */ /* 0x0001e8000c10190c */
[----:B------:R0:W-:Y:S01]  /*0ca0*/  @!P2 STG.E desc[UR12][R2.64], R29 ;  /* 0x0000001d0200a986 */ /* 0x0001e2000c10190c */
[----:B------:R-:W-:Y:S05]  /*0cb0*/  @P3 EXIT ;  /* 0x000000000000394d */ /* 0x000fea0003800000 */
[----:B0-----:R-:W-:Y:S01]  /*0cc0*/  LEA R2, P0, R15, R10, 0x2 ;  /* 0x0000000a0f027211 */ /* 0x001fe200078010ff */
[----:B-----5:R-:W-:-:S03]  /*0cd0*/  IMAD R5, R0, R20, RZ ;  /* 0x0000001400057224 */ /* 0x020fc600078e02ff */
[----:B------:R-:W-:-:S05]  /*0ce0*/  LEA.HI.X R3, R15, R11, R14, 0x2, P0 ;  /* 0x0000000b0f037211 */ /* 0x000fca00000f140e */
[----:B------:R-:W-:Y:S01]  /*0cf0*/  STG.E desc[UR12][R2.64], R5 ;  /* 0x0000000502007986 */ /* 0x000fe2000c10190c */
[----:B------:R-:W-:Y:S05]  /*0d00*/  EXIT ;  /* 0x000000000000794d */ /* 0x000fea0003800000 */
.L_x_3849:
[----:B------:R-:W0:Y:S02]  /*0d10*/  S2R R16, SR_TID.X ;  /* 0x0000000000107919 */ /* 0x000e240000002100 */
[----:B0-----:R-:W-:-:S03]  /*0d20*/  IMAD.WIDE.U32 R4, R16, 0x4, RZ ;  /* 0x0000000410047825 */ /* 0x001fc600078e00ff */
[----:B------:R-:W-:-:S04]  /*0d30*/  ISETP.GE.U32.AND P0, PT, R4, R2, PT ;  /* 0x000000020400720c */ /* 0x000fc80003f06070 */
[----:B------:R-:W-:-:S13]  /*0d40*/  ISETP.GE.AND.EX P0, PT, R5, R18, PT, P0 ;  /* 0x000000120500720c */ /* 0x000fda0003f06300 */
[----:B------:R-:W-:Y:S05]  /*0d50*/  @P0 EXIT ;  /* 0x000000000000094d */ /* 0x000fea0003800000 */
[----:B------:R-:W-:Y:S01]  /*0d60*/  IMAD.MOV.U32 R17, RZ, RZ, RZ ;  /* 0x000000ffff117224 */ /* 0x000fe200078e00ff */
[----:B------:R-:W0:Y:S06]  /*0d70*/  LDCU UR4, c[0x0][0x360] ;  /* 0x00006c00ff0477ac */ /* 0x000e2c0008000800 */
.L_x_3852:
        /* <DEDUP_REMOVED lines=15> */
[----:B--2---:R-:W-:-:S02]  /*0e70*/  IMAD R4, R0, R4, RZ ;  /* 0x0000000400047224 */ /* 0x004fc400078e02ff */
[C---:B------:R-:W-:Y:S02]  /*0e80*/  IMAD R5, R0.reuse, R5, RZ ;  /* 0x0000000500057224 */ /* 0x040fe400078e02ff */
[C---:B------:R-:W-:Y:S02]  /*0e90*/  IMAD R6, R0.reuse, R6, RZ ;  /* 0x0000000600067224 */ /* 0x040fe400078e02ff */
[----:B------:R-:W-:-:S05]  /*0ea0*/  IMAD R7, R0, R7, RZ ;  /* 0x0000000700077224 */ /* 0x000fca00078e02ff */
[----:B------:R1:W-:Y:S01]  /*0eb0*/  STG.E.128 desc[UR12][R14.64], R4 ;  /* 0x000000040e007986 */ /* 0x0003e2000c101d0c */
[----:B------:R-:W-:Y:S05]  /*0ec0*/  @!P0 BRA P1, `(.L_x_3852) ;  /* 0xfffffffc00ac8947 */ /* 0x000fea000083ffff */
[----:B------:R-:W-:Y:S05]  /*0ed0*/  EXIT ;  /* 0x000000000000794d */ /* 0x000fea0003800000 */
        .weak           $__internal_107_$__cuda_sm20_div_u16
        .type           $__internal_107_$__cuda_sm20_div_u16,@function
        .size           $__internal_107_$__cuda_sm20_div_u16,(.L_x_4362 - $__internal_107_$__cuda_sm20_div_u16)
$__internal_107_$__cuda_sm20_div_u16:
        /* <DEDUP_REMOVED lines=19> */
[----:B------:R-:W-:Y:S05]  /*1010*/  RET.REL.NODEC R4 `(_ZN2at6native61_GLOBAL__N__44eb8e94_28_ForeachBinaryOpScalarList_cu_dda10a6925multi_tensor_apply_kernelINS1_28TensorListScalarListMetadataIiLi2EEENS1_25BinaryOpScalarListFunctorIiLi2ELi1ELi1EEEJSt10multipliesIiEEEEvT_T0_DpT1_) ;  /* 0xffffffec04f87950 */ /* 0x000fea0003c3ffff */
.L_x_3853:
        /* <DEDUP_REMOVED lines=14> */
.L_x_4362:


//--------------------- .text._ZN2at6native61_GLOBAL__N__44eb8e94_28_ForeachBinaryOpScalarList_cu_dda10a6925multi_tensor_apply_kernelINS1_28TensorListScalarListMetadataIaLi2EEENS1_25BinaryOpScalarListFunctorIaLi2ELi1ELi1EEEJSt10multipliesIaEEEEvT_T0_DpT1_ --------------------------
	.section	.text._ZN2at6native61_GLOBAL__N__44eb8e94_28_ForeachBinaryOpScalarList_cu_dda10a6925multi_tensor_apply_kernelINS1_28TensorListScalarListMetadataIaLi2EEENS1_25BinaryOpScalarListFunctorIaLi2ELi1ELi1EEEJSt10multipliesIaEEEEvT_T0_DpT1_,"ax",@progbits
	.align	128
.text._ZN2at6native61_GLOBAL__N__44eb8e94_28_ForeachBinaryOpScalarList_cu_dda10a6925multi_tensor_apply_kernelINS1_28TensorListScalarListMetadataIaLi2EEENS1_25BinaryOpScalarListFunctorIaLi2ELi1ELi1EEEJSt10multipliesIaEEEEvT_T0_DpT1_:
        .type           _ZN2at6native61_GLOBAL__N__44eb8e94_28_ForeachBinaryOpScalarList_cu_dda10a6925multi_tensor_apply_kernelINS1_28TensorListScalarListMetadataIaLi2EEENS1_25BinaryOpScalarListFunctorIaLi2ELi1ELi1EEEJSt10multipliesIaEEEEvT_T0_DpT1_,@function
        .size           _ZN2at6native61_GLOBAL__N__44eb8e94_28_ForeachBinaryOpScalarList_cu_dda10a6925multi_tensor_apply_kernelINS1_28TensorListScalarListMetadataIaLi2EEENS1_25BinaryOpScalarListFunctorIaLi2ELi1ELi1EEEJSt10multipliesIaEEEEvT_T0_DpT1_,(.L_x_4364 - _ZN2at6native61_GLOBAL__N__44eb8e94_28_ForeachBinaryOpScalarList_cu_dda10a6925multi_tensor_apply_kernelINS1_28TensorListScalarListMetadataIaLi2EEENS1_25BinaryOpScalarListFunctorIaLi2ELi1ELi1EEEJSt10multipliesIaEEEEvT_T0_DpT1_)
        .other          _ZN2at6native61_GLOBAL__N__44eb8e94_28_ForeachBinaryOpScalarList_cu_dda10a6925multi_tensor_apply_kernelINS1_28TensorListScalarListMetadataIaLi2EEENS1_25BinaryOpScalarListFunctorIaLi2ELi1ELi1EEEJSt10multipliesIaEEEEvT_T0_DpT1_,@"STO_CUDA_ENTRY STV_DEFAULT"
_ZN2at6native61_GLOBAL__N__44eb8e94_28_ForeachBinaryOpScalarList_cu_dda10a6925multi_tensor_apply_kernelINS1_28TensorListScalarListMetadataIaLi2EEENS1_25BinaryOpScalarListFunctorIaLi2ELi1ELi1EEEJSt10multipliesIaEEEEvT_T0_DpT1_:
        /* <DEDUP_REMOVED lines=42> */
[----:B------:R-:W-:Y:S05]  /*02a0*/  CALL.REL.NOINC `($__internal_108_$__cuda_sm20_div_u16) ;  /* 0x0000001400547944 */ /* 0x000fea0003c00000 */
        /* <DEDUP_REMOVED lines=59> */
.L_x_3872:
        /* <DEDUP_REMOVED lines=27> */
[----:B------:R-:W5:Y:S01]  /*0810*/  @!P3 LDG.E.U8 R7, desc[UR26][R10.64] ;  /* 0x0000001a0a07b981 */ /* 0x000f62000c1e1100 */
[----:B------:R-:W-:-:S02]  /*0820*/  PRMT R8, RZ, 0x7610, R8 ;  /* 0x00007610ff087816 */ /* 0x000fc40000000008 */
        /* <DEDUP_REMOVED lines=19> */
[----:B------:R-:W-:-:S04]  /*0960*/  IADD3 R10, P5, PT, R2, UR29, RZ ;  /* 0x0000001d020a7c10 */ /* 0x000fc8000ffbe0ff */
[----:B------:R-:W-:Y:S01]  /*0970*/  IADD3.X R11, PT, PT, R3, UR8, RZ, P5, !PT ;  /* 0x00000008030b7c10 */ /* 0x000fe2000affe4ff */
[----:B0-----:R-:W-:Y:S02]  /*0980*/  ULOP3.LUT UR19, UR15, 0xff, URZ, 0xc0, !UPT ;  /* 0x000000ff0f137892 */ /* 0x001fe4000f8ec0ff */
[----:B------:R-:W-:-:S04]  /*0990*/  USHF.L.U32 UR15, UR15, 0x3, URZ ;  /* 0x000000030f0f7899 */ /* 0x000fc800080006ff */
[----:B------:R-:W-:-:S12]  /*09a0*/  UIMAD UR15, UR19, -0x7, UR15 ;  /* 0xfffffff9130f78a4 */ /* 0x000fd8000f8e020f */
[----:B------:R-:W0:Y:S02]  /*09b0*/  LDCU.U8 UR15, c[0x0][UR15+0x980] ;  /* 0x000130000f0f77ac */ /* 0x000e240008000000 */
[----:B0-----:R-:W-:-:S05]  /*09c0*/  IMAD R9, R9, UR15, RZ ;  /* 0x0000000f09097c24 */ /* 0x001fca000f8e02ff */
[----:B------:R0:W-:Y:S02]  /*09d0*/  STG.E.U8 desc[UR26][R10.64], R9 ;  /* 0x000000090a007986 */ /* 0x0001e4000c10111a */
.L_x_3857:
[----:B------:R-:W-:Y:S05]  /*09e0*/  BSYNC.RECONVERGENT B0 ;  /* 0x0000000000007941 */ /* 0x000fea0003800200 */
.L_x_3856:
        /* <DEDUP_REMOVED lines=23> */
.L_x_3859:
[----:B------:R-:W-:Y:S05]  /*0b60*/  BSYNC.RECONVERGENT B0 ;  /* 0x0000000000007941 */ /* 0x000fea0003800200 */
.L_x_3858:
[----:B------:R-:W-:Y:S04]  /*0b70*/  BSSY.RECONVERGENT B0, `(.L_x_3860) ;  /* 0x000000c000007945 */ /* 0x000fe80003800200 */
[----:B------:R-:W-:Y:S05]  /*0b80*/  @P1 BRA `(.L_x_3861) ;  /* 0x0000000000281947 */ /* 0x000fea0003800000 */
[----:B------:R-:W1:Y:S01]  /*0b90*/  LDCU.U8 UR15, c[0x0][UR32+0x9c0] ;  /* 0x00013800200f77ac */ /* 0x000e620008000000 */
[----:B0-----:R-:W-:Y:S02]  /*0ba0*/  PRMT R7, R8, 0x9910, RZ ;  /* 0x0000991008077816 */ /* 0x001fe400000000ff */
[----:B------:R-:W-:-:S04]  /*0bb0*/  IADD3 R8, P1, PT, R2, UR38, RZ ;  /* 0x0000002602087c10 */ /* 0x000fc8000ff3e0ff */
[----:B------:R-:W-:Y:S01]  /*0bc0*/  IADD3.X R9, PT, PT, R3, UR20, RZ, P1, !PT ;  /* 0x0000001403097c10 */ /* 0x000fe20008ffe4ff */
[----:B-1----:R-:W-:Y:S02]  /*0bd0*/  ULOP3.LUT UR19, UR15, 0xff, URZ, 0xc0, !UPT ;  /* 0x000000ff0f137892 */ /* 0x002fe4000f8ec0ff */
[----:B------:R-:W-:-:S04]  /*0be0*/  USHF.L.U32 UR15, UR15, 0x3, URZ ;  /* 0x000000030f0f7899 */ /* 0x000fc800080006ff */
[----:B------:R-:W-:-:S12]  /*0bf0*/  UIMAD UR15, UR19, -0x7, UR15 ;  /* 0xfffffff9130f78a4 */ /* 0x000fd8000f8e020f */
[----:B------:R-:W0:Y:S02]  /*0c00*/  LDCU.U8 UR15, c[0x0][UR15+0x980] ;  /* 0x000130000f0f77ac */ /* 0x000e240008000000 */
[----:B0-----:R-:W-:-:S05]  /*0c10*/  IMAD R7, R7, UR15, RZ ;  /* 0x0000000f07077c24 */ /* 0x001fca000f8e02ff */
[----:B------:R1:W-:Y:S02]  /*0c20*/  STG.E.U8 desc[UR26][R8.64], R7 ;  /* 0x0000000708007986 */ /* 0x0003e4000c10111a */
.L_x_3861:
[----:B------:R-:W-:Y:S05]  /*0c30*/  BSYNC.RECONVERGENT B0 ;  /* 0x0000000000007941 */ /* 0x000fea0003800200 */
.L_x_3860:
[----:B------:R-:W-:Y:S04]  /*0c40*/  BSSY.RECONVERGENT B0, `(.L_x_3862) ;  /* 0x000000c000007945 */ /* 0x000fe80003800200 */
[----:B------:R-:W-:Y:S05]  /*0c50*/  @P2 BRA `(.L_x_3863) ;  /* 0x0000000000282947 */ /* 0x000fea0003800000 */
[----:B------:R-:W2:Y:S01]  /*0c60*/  LDCU.U8 UR15, c[0x0][UR32+0x9c0] ;  /* 0x00013800200f77ac */ /* 0x000ea20008000000 */
[----:B01----:R-:W-:Y:S02]  /*0c70*/  PRMT R7, R0, 0x9910, RZ ;  /* 0x0000991000077816 */ /* 0x003fe400000000ff */
[----:B------:R-:W-:-:S04]  /*0c80*/  IADD3 R8, P1, PT, R2, UR36, RZ ;  /* 0x0000002402087c10 */ /* 0x000fc8000ff3e0ff */
[----:B------:R-:W-:Y:S01]  /*0c90*/  IADD3.X R9, PT, PT, R3, UR22, RZ, P1, !PT ;  /* 0x0000001603097c10 */ /* 0x000fe20008ffe4ff */
[----:B--2---:R-:W-:Y:S02]  /*0ca0*/  ULOP3.LUT UR19, UR15, 0xff, URZ, 0xc0, !UPT ;  /* 0x000000ff0f137892 */ /* 0x004fe4000f8ec0ff */
[----:B------:R-:W-:-:S04]  /*0cb0*/  USHF.L.U32 UR15, UR15, 0x3, URZ ;  /* 0x000000030f0f7899 */ /* 0x000fc800080006ff */
[----:B------:R-:W-:-:S12]  /*0cc0*/  UIMAD UR15, UR19, -0x7, UR15 ;  /* 0xfffffff9130f78a4 */ /* 0x000fd8000f8e020f */
[----:B------:R-:W0:Y:S02]  /*0cd0*/  LDCU.U8 UR15, c[0x0][UR15+0x980] ;  /* 0x000130000f0f77ac */ /* 0x000e240008000000 */
[----:B0-----:R-:W-:-:S05]  /*0ce0*/  IMAD R7, R7, UR15, RZ ;  /* 0x0000000f07077c24 */ /* 0x001fca000f8e02ff */
[----:B------:R2:W-:Y:S02]  /*0cf0*/  STG.E.U8 desc[UR26][R8.64], R7 ;  /* 0x0000000708007986 */ /* 0x0005e4000c10111a */
.L_x_3863:
[----:B------:R-:W-:Y:S05]  /*0d00*/  BSYNC.RECONVERGENT B0 ;  /* 0x0000000000007941 */ /* 0x000fea0003800200 */
.L_x_3862:
        /* <DEDUP_REMOVED lines=16> */
[----:B-1---5:R-:W-:Y:S02]  /*0e10*/  PRMT R9, R6, 0x9910, RZ ;  /* 0x0000991006097816 */ /* 0x022fe400000000ff */
        /* <DEDUP_REMOVED lines=8> */
.L_x_3865:
[----:B------:R-:W-:Y:S05]  /*0ea0*/  BSYNC.RECONVERGENT B0 ;  /* 0x0000000000007941 */ /* 0x000fea0003800200 */
.L_x_3864:
[----:B------:R-:W-:Y:S04]  /*0eb0*/  BSSY.RECONVERGENT B0, `(.L_x_3866) ;  /* 0x000000c000007945 */ /* 0x000fe80003800200 */
[----:B------:R-:W-:Y:S05]  /*0ec0*/  @P6 BRA `(.L_x_3867) ;  /* 0x0000000000286947 */ /* 0x000fea0003800000 */
[----:B------:R-:W2:Y:S01]  /*0ed0*/  LDCU.U8 UR15, c[0x0][UR32+0x9c0] ;  /* 0x00013800200f77ac */ /* 0x000ea20008000000 */
[----:B01---5:R-:W-:Y:S02]  /*0ee0*/  PRMT R9, R0, 0x9910, RZ ;  /* 0x0000991000097816 */ /* 0x023fe400000000ff */
        /* <DEDUP_REMOVED lines=8> */
.L_x_3867:
[----:B------:R-:W-:Y:S05]  /*0f70*/  BSYNC.RECONVERGENT B0 ;  /* 0x0000000000007941 */ /* 0x000fea0003800200 */
.L_x_3866:
[----:B------:R-:W-:Y:S04]  /*0f80*/  BSSY.RECONVERGENT B0, `(.L_x_3868) ;  /* 0x000000c000007945 */ /* 0x000fe80003800200 */
[----:B------:R-:W-:Y:S05]  /*0f90*/  @P4 BRA `(.L_x_3869) ;  /* 0x0000000000284947 */ /* 0x000fea0003800000 */
[----:B------:R-:W3:Y:S01]  /*0fa0*/  LDCU.U8 UR15, c[0x0][UR32+0x9c0] ;  /* 0x00013800200f77ac */ /* 0x000ee20008000000 */
[----:B-----5:R-:W-:Y:S02]  /*0fb0*/  PRMT R7, R7, 0x9910, RZ ;  /* 0x0000991007077816 */ /* 0x020fe400000000ff */
[----:B012---:R-:W-:-:S04]  /*0fc0*/  IADD3 R4, P0, PT, R2, UR25, RZ ;  /* 0x0000001902047c10 */ /* 0x007fc8000ff1e0ff */
[----:B------:R-:W-:Y:S01]  /*0fd0*/  IADD3.X R5, PT, PT, R3, UR14, RZ, P0, !PT ;  /* 0x0000000e03057c10 */ /* 0x000fe200087fe4ff */
[----:B---3--:R-:W-:Y:S02]  /*0fe0*/  ULOP3.LUT UR19, UR15, 0xff, URZ, 0xc0, !UPT ;  /* 0x000000ff0f137892 */ /* 0x008fe4000f8ec0ff */
[----:B------:R-:W-:-:S04]  /*0ff0*/  USHF.L.U32 UR15, UR15, 0x3, URZ ;  /* 0x000000030f0f7899 */ /* 0x000fc800080006ff */
[----:B------:R-:W-:-:S12]  /*1000*/  UIMAD UR15, UR19, -0x7, UR15 ;  /* 0xfffffff9130f78a4 */ /* 0x000fd8000f8e020f */
[----:B------:R-:W0:Y:S02]  /*1010*/  LDCU.U8 UR15, c[0x0][UR15+0x980] ;  /* 0x000130000f0f77ac */ /* 0x000e240008000000 */
[----:B0-----:R-:W-:-:S05]  /*1020*/  IMAD R7, R7, UR15, RZ ;  /* 0x0000000f07077c24 */ /* 0x001fca000f8e02ff */
[----:B------:R3:W-:Y:S02]  /*1030*/  STG.E.U8 desc[UR26][R4.64], R7 ;  /* 0x0000000704007986 */ /* 0x0007e4000c10111a */
.L_x_3869:
[----:B------:R-:W-:Y:S05]  /*1040*/  BSYNC.RECONVERGENT B0 ;  /* 0x0000000000007941 */ /* 0x000fea0003800200 */
.L_x_3868:
[----:B------:R-:W-:Y:S04]  /*1050*/  BSSY.RECONVERGENT B0, `(.L_x_3870) ;  /* 0x000000c000007945 */ /* 0x000fe80003800200 */
[----:B------:R-:W-:Y:S05]  /*1060*/  @P5 BRA `(.L_x_3871) ;  /* 0x0000000000285947 */ /* 0x000fea0003800000 */
[----:B------:R-:W4:Y:S01]  /*1070*/  LDCU.U8 UR15, c[0x0][UR32+0x9c0] ;  /* 0x00013800200f77ac */ /* 0x000f220008000000 */
[----:B---3-5:R-:W-:Y:S02]  /*1080*/  PRMT R7, R14, 0x9910, RZ ;  /* 0x000099100e077816 */ /* 0x028fe400000000ff */
[----:B012---:R-:W-:-:S04]  /*1090*/  IADD3 R4, P0, PT, R2, UR23, RZ ;  /* 0x0000001702047c10 */ /* 0x007fc8000ff1e0ff */
[----:B------:R-:W-:Y:S01]  /*10a0*/  IADD3.X R5, PT, PT, R3, UR12, RZ, P0, !PT ;  /* 0x0000000c03057c10 */ /* 0x000fe200087fe4ff */
[----:B----4-:R-:W-:Y:S02]  /*10b0*/  ULOP3.LUT UR19, UR15, 0xff, URZ, 0xc0, !UPT ;  /* 0x000000ff0f137892 */ /* 0x010fe4000f8ec0ff */
[----:B------:R-:W-:-:S04]  /*10c0*/  USHF.L.U32 UR15, UR15, 0x3, URZ ;  /* 0x000000030f0f7899 */ /* 0x000fc800080006ff */
[----:B------:R-:W-:-:S12]  /*10d0*/  UIMAD UR15, UR19, -0x7, UR15 ;  /* 0xfffffff9130f78a4 */ /* 0x000fd8000f8e020f */
[----:B------:R-:W0:Y:S02]  /*10e0*/  LDCU.U8 UR15, c[0x0][UR15+0x980] ;  /* 0x000130000f0f77ac */ /* 0x000e240008000000 */
[----:B0-----:R-:W-:-:S05]  /*10f0*/  IMAD R7, R7, UR15, RZ ;  /* 0x0000000f07077c24 */ /* 0x001fca000f8e02ff */
[----:B------:R4:W-:Y:S02]  /*1100*/  STG.E.U8 desc[UR26][R4.64], R7 ;  /* 0x0000000704007986 */ /* 0x0009e4000c10111a */
.L_x_3871:
[----:B------:R-:W-:Y:S05]  /*1110*/  BSYNC.RECONVERGENT B0 ;  /* 0x0000000000007941 */ /* 0x000fea0003800200 */
.L_x_3870:
[----:B01234-:R-:W-:Y:S01]  /*1120*/  IMAD.U32 R5, RZ, RZ, UR33 ;  /* 0x00000021ff057e24 */ /* 0x01ffe2000f8e00ff */
[----:B------:R-:W-:-:S03]  /*1130*/  UIMAD.WIDE.U32 UR4, UR33, 0x8, UR4 ;  /* 0x00000008210478a5 */ /* 0x000fc6000f8e0004 */
[----:B------:R-:W-:Y:S01]  /*1140*/  IMAD.WIDE.U32 R2, R5, 0x8, R2 ;  /* 0x0000000805027825 */ /* 0x000fe200078e0002 */
[----:B------:R-:W-:Y:S08]  /*1150*/  BRA.U UP0, `(.L_x_3872) ;  /* 0xfffffff500407547 */ /* 0x000ff0000b83ffff */
.L_x_3855:
[----:B------:R-:W-:-:S04]  /*1160*/  ULOP3.LUT UR15, UR9, 0x1, URZ, 0xc0, !UPT ;  /* 0x00000001090f7892 */ /* 0x000fc8000f8ec0ff */
[----:B------:R-:W-:-:S06]  /*1170*/  UISETP.NE.U32.AND UP0, UPT, UR15, 0x1, UPT ;  /* 0x000000010f00788c */ /* 0x000fcc000bf05070 */
[----:B------:R-:W-:-:S13]  /*1180*/  PLOP3.LUT P0, PT, PT, PT, UP0, 0x80, 0x8 ;  /* 0x000000000008781c */ /* 0x000fda0003f0f008 */
[----:B------:R-:W-:Y:S05]  /*1190*/  @!P0 EXIT ;  /* 0x000000000000894d */ /* 0x000fea0003800000 */
[----:B------:R-:W0:Y:S01]  /*11a0*/  S2R R15, SR_TID.X ;  /* 0x00000000000f7919 */ /* 0x000e220000002100 */
[----:B------:R-:W1:Y:S01]  /*11b0*/  LDCU UR6, c[0x0][0x360] ;  /* 0x00006c00ff0677ac */ /* 0x000e620008000800 */
[----:B-----5:R-:W-:Y:S02]  /*11c0*/  PRMT R7, RZ, 0x7610, R7 ;  /* 0x00007610ff077816 */ /* 0x020fe40000000007 */
        /* <DEDUP_REMOVED lines=21> */
[----:B------:R-:W-:Y:S02]  /*1320*/  @!P1 IADD3.X R5, PT, PT, R19, UR7, RZ, P4, !PT ;  /* 0x0000000713059c10 */ /* 0x000fe4000a7fe4ff */
[----:B------:R-:W-:-:S02]  /*1330*/  @!P2 IADD3 R8, P4, PT, R6, UR28, RZ ;  /* 0x0000001c0608ac10 */ /* 0x000fc4000ff9e0ff */
[----:B------:R-:W-:Y:S01]  /*1340*/  PRMT R13, RZ, 0x7610, R13 ;  /* 0x00007610ff0d7816 */ /* 0x000fe2000000000d */
[----:B------:R1:W3:Y:S01]  /*1350*/  @!P1 LDG.E.U8 R12, desc[UR26][R4.64] ;  /* 0x0000001a040c9981 */ /* 0x0002e2000c1e1100 */
[----:B------:R-:W-:Y:S02]  /*1360*/  @!P2 IADD3.X R9, PT, PT, R18, UR7, RZ, P4, !PT ;  /* 0x000000071209ac10 */ /* 0x000fe4000a7fe4ff */
[----:B------:R-:W-:-:S03]  /*1370*/  PRMT R14, RZ, 0x7610, R14 ;  /* 0x00007610ff0e7816 */ /* 0x000fc6000000000e */
[----:B------:R-:W-:Y:S01]  /*1380*/  @!P3 IADD3 R10, P4, PT, R0, UR28, RZ ;  /* 0x0000001c000abc10 */ /* 0x000fe2000ff9e0ff */
[----:B------:R4:W3:Y:S03]  /*1390*/  @!P2 LDG.E.U8 R13, desc[UR26][R8.64] ;  /* 0x0000001a080da981 */ /* 0x0008e6000c1e1100 */
[----:B------:R-:W-:-:S05]  /*13a0*/  @!P3 IADD3.X R11, PT, PT, R17, UR7, RZ, P4, !PT ;  /* 0x00000007110bbc10 */ /* 0x000fca000a7fe4ff */
[----:B------:R3:W3:Y:S01]  /*13b0*/  @!P3 LDG.E.U8 R14, desc[UR26][R10.64] ;  /* 0x0000001a0a0eb981 */ /* 0x0006e2000c1e1100 */
[----:B------:R-:W0:Y:S02]  /*13c0*/  S2UR UR6, SR_CTAID.X ;  /* 0x00000000000679c3 */ /* 0x000e240000002500 */
[----:B0-----:R-:W0:Y:S02]  /*13d0*/  LDCU.U8 UR6, c[0x0][UR6+0x9c0] ;  /* 0x00013800060677ac */ /* 0x001e240008000000 */
[----:B0-----:R-:W-:Y:S02]  /*13e0*/  ULOP3.LUT UR9, UR6, 0xff, URZ, 0xc0, !UPT ;  /* 0x000000ff06097892 */ /* 0x001fe4000f8ec0ff */
[----:B------:R-:W-:-:S04]  /*13f0*/  USHF.L.U32 UR6, UR6, 0x3, URZ ;  /* 0x0000000306067899 */ /* 0x000fc800080006ff */
[----:B------:R-:W-:Y:S01]  /*1400*/  UIMAD UR6, UR9, -0x7, UR6 ;  /* 0xfffffff9090678a4 */ /* 0x000fe2000f8e0206 */
[----:B------:R-:W-:-:S11]  /*1410*/  @!P0 IADD3 R2, P4, PT, R15, UR29, RZ ;  /* 0x0000001d0f028c10 */ /* 0x000fd6000ff9e0ff */
[----:B------:R-:W4:Y:S01]  /*1420*/  LDCU.U8 UR6, c[0x0][UR6+0x980] ;  /* 0x00013000060677ac */ /* 0x000f220008000000 */
[----:B------:R-:W-:Y:S02]  /*1430*/  @!P0 IADD3.X R3, PT, PT, R20, UR8, RZ, P4, !PT ;  /* 0x0000000814038c10 */ /* 0x000fe4000a7fe4ff */
[----:B-1----:R-:W-:Y:S02]  /*1440*/  @!P1 IADD3 R4, P4, PT, R16, UR29, RZ ;  /* 0x0000001d10049c10 */ /* 0x002fe4000ff9e0ff */
[----:B--2---:R-:W-:-:S05]  /*1450*/  PRMT R5, R7, 0x9910, RZ ;  /* 0x0000991007057816 */ /* 0x004fca00000000ff */
[----:B----4-:R-:W-:Y:S01]  /*1460*/  IMAD R9, R5, UR6, RZ ;  /* 0x0000000605097c24 */ /* 0x010fe2000f8e02ff */
[----:B------:R-:W-:Y:S02]  /*1470*/  @!P1 IADD3.X R5, PT, PT, R19, UR8, RZ, P4, !PT ;  /* 0x0000000813059c10 */ /* 0x000fe4000a7fe4ff */
[----:B---3--:R-:W-:Y:S02]  /*1480*/  PRMT R7, R12, 0x9910, RZ ;  /* 0x000099100c077816 */ /* 0x008fe400000000ff */
[----:B------:R-:W-:Y:S02]  /*1490*/  @!P2 IADD3 R6, P4, PT, R6, UR29, RZ ;  /* 0x0000001d0606ac10 */ /* 0x000fe4000ff9e0ff */
[----:B------:R-:W-:Y:S01]  /*14a0*/  PRMT R8, R13, 0x9910, RZ ;  /* 0x000099100d087816 */ /* 0x000fe200000000ff */
[----:B------:R-:W-:Y:S01]  /*14b0*/  IMAD R11, R7, UR6, RZ ;  /* 0x00000006070b7c24 */ /* 0x000fe2000f8e02ff */
[----:B------:R-:W-:-:S03]  /*14c0*/  @!P2 IADD3.X R7, PT, PT, R18, UR8, RZ, P4, !PT ;  /* 0x000000081207ac10 */ /* 0x000fc6000a7fe4ff */
[----:B------:R-:W-:Y:S01]  /*14d0*/  IMAD R13, R8, UR6, RZ ;  /* 0x00000006080d7c24 */ /* 0x000fe2000f8e02ff */
[----:B------:R-:W-:Y:S01]  /*14e0*/  PRMT R8, R14, 0x9910, RZ ;  /* 0x000099100e087816 */ /* 0x000fe200000000ff */
[----:B------:R-:W-:Y:S04]  /*14f0*/  @!P0 STG.E.U8 desc[UR26][R2.64], R9 ;  /* 0x0000000902008986 */ /* 0x000fe8000c10111a */
[----:B------:R0:W-:Y:S04]  /*1500*/  @!P1 STG.E.U8 desc[UR26][R4.64], R11 ;  /* 0x0000000b04009986 */ /* 0x0001e8000c10111a */
[----:B------:R1:W-:Y:S01]  /*1510*/  @!P2 STG.E.U8 desc[UR26][R6.64], R13 ;  /* 0x0000000d0600a986 */ /* 0x0003e2000c10111a */
[----:B0-----:R-:W-:Y:S01]  /*1520*/  IMAD R5, R8, UR6, RZ ;  /* 0x0000000608057c24 */ /* 0x001fe2000f8e02ff */
[----:B------:R-:W-:Y:S06]  /*1530*/  @P3 EXIT ;  /* 0x000000000000394d */ /* 0x000fec0003800000 */
[----:B------:R-:W-:-:S04]  /*1540*/  IADD3 R2, P0, PT, R0, UR29, RZ ;  /* 0x0000001d00027c10 */ /* 0x000fc8000ff1e0ff */
[----:B------:R-:W-:-:S05]  /*1550*/  IADD3.X R3, PT, PT, R17, UR8, RZ, P0, !PT ;  /* 0x0000000811037c10 */ /* 0x000fca00087fe4ff */
[----:B------:R-:W-:Y:S01]  /*1560*/  STG.E.U8 desc[UR26][R2.64], R5 ;  /* 0x0000000502007986 */ /* 0x000fe2000c10111a */
[----:B------:R-:W-:Y:S05]  /*1570*/  EXIT ;  /* 0x000000000000794d */ /* 0x000fea0003800000 */
.L_x_3854:
[----:B------:R-:W1:Y:S02]  /*1580*/  S2R R9, SR_TID.X ;  /* 0x0000000000097919 */ /* 0x000e640000002100 */
[----:B-1----:R-:W-:-:S03]  /*1590*/  IMAD.WIDE.U32 R2, R9, 0x4, RZ ;  /* 0x0000000409027825 */ /* 0x002fc600078e00ff */
[----:B------:R-:W-:-:S04]  /*15a0*/  ISETP.GE.U32.AND P0, PT, R2, UR12, PT ;  /* 0x0000000c02007c0c */ /* 0x000fc8000bf06070 */
[----:B------:R-:W-:-:S13]  /*15b0*/  ISETP.GE.AND.EX P0, PT, R3, UR9, PT, P0 ;  /* 0x0000000903007c0c */ /* 0x000fda000bf06300 */
[----:B0-----:R-:W-:Y:S05]  /*15c0*/  @P0 EXIT ;  /* 0x000000000000094d */ /* 0x001fea0003800000 */
[----:B------:R-:W-:Y:S01]  /*15d0*/  IMAD.MOV.U32 R10, RZ, RZ, RZ ;  /* 0x000000ffff0a7224 */ /* 0x000fe200078e00ff */
[----:B------:R-:W0:Y:S06]  /*15e0*/  LDCU UR4, c[0x0][0x360] ;  /* 0x00006c00ff0477ac */ /* 0x000e2c0008000800 */
.L_x_3873:
[C---:B------:R-:W-:Y:S01]  /*15f0*/  IMAD.SHL.U32 R8, R9.reuse, 0x4, RZ ;  /* 0x0000000409087824 */ /* 0x040fe200078e00ff */
[----:B------:R-:W-:-:S04]  /*1600*/  SHF.L.U64.HI R11, R9, 0x2, R10 ;  /* 0x00000002090b7819 */ /* 0x000fc8000001020a */
[----:B------:R-:W-:-:S04]  /*1610*/  IADD3 R2, P0, PT, R8, UR28, RZ ;  /* 0x0000001c08027c10 */ /* 0x000fc8000ff1e0ff */
[----:B------:R-:W-:-:S05]  /*1620*/  IADD3.X R3, PT, PT, R11, UR7, RZ, P0, !PT ;  /* 0x000000070b037c10 */ /* 0x000fca00087fe4ff */
[----:B------:R-:W2:Y:S02]  /*1630*/  LDG.E R2, desc[UR26][R2.64] ;  /* 0x0000001a02027981 */ /* 0x000ea4000c1e1900 */
[C---:B--2---:R-:W-:Y:S02]  /*1640*/  LOP3.LUT R0, R2.reuse, 0xff, RZ, 0xc0, !PT ;  /* 0x000000ff02007812 */ /* 0x044fe400078ec0ff */
[C---:B------:R-:W-:Y:S02]  /*1650*/  PRMT R4, R2.reuse, 0x7771, RZ ;  /* 0x0000777102047816 */ /* 0x040fe400000000ff */
[----:B------:R-:W-:Y:S01]  /*1660*/  PRMT R6, R2, 0x7772, RZ ;  /* 0x0000777202067816 */ /* 0x000fe200000000ff */
[----:B------:R-:W-:Y:S01]  /*1670*/  IMAD R0, R0, UR6, RZ ;  /* 0x0000000600007c24 */ /* 0x000fe2000f8e02ff */
[----:B------:R-:W-:Y:S01]  /*1680*/  PRMT R5, R2, 0x7773, RZ ;  /* 0x0000777302057816 */ /* 0x000fe200000000ff */
[----:B------:R-:W-:Y:S02]  /*1690*/  IMAD R4, R4, UR6, RZ ;  /* 0x0000000604047c24 */ /* 0x000fe4000f8e02ff */
[----:B------:R-:W-:Y:S01]  /*16a0*/  IMAD R2, R6, UR6, RZ ;  /* 0x0000000606027c24 */ /* 0x000fe2000f8e02ff */
[----:B------:R-:W-:Y:S01]  /*16b0*/  LOP3.LUT R3, R0, 0xffff, RZ, 0xc0, !PT ;  /* 0x0000ffff00037812 */ /* 0x000fe200078ec0ff */
[----:B------:R-:W-:Y:S01]  /*16c0*/  IMAD R5, R5, UR6, RZ ;  /* 0x0000000605057c24 */ /* 0x000fe2000f8e02ff */
        /* <DEDUP_REMOVED lines=19> */
        .weak           $__internal_108_$__cuda_sm20_div_u16
        .type           $__internal_108_$__cuda_sm20_div_u16,@function
        .size           $__internal_108_$__cuda_sm20_div_u16,(.L_x_4364 - $__internal_108_$__cuda_sm20_div_u16)
$__internal_108_$__cuda_sm20_div_u16:
        /* <DEDUP_REMOVED lines=19> */
[----:B------:R-:W-:Y:S05]  /*1930*/  RET.REL.NODEC R2 `(_ZN2at6native61_GLOBAL__N__44eb8e94_28_ForeachBinaryOpScalarList_cu_dda10a6925multi_tensor_apply_kernelINS1_28TensorListScalarListMetadataIaLi2EEENS1_25BinaryOpScalarListFunctorIaLi2ELi1ELi1EEEJSt10multipliesIaEEEEvT_T0_DpT1_) ;  /* 0xffffffe402b07950 */ /* 0x000fea0003c3ffff */
.L_x_3874:
        /* <DEDUP_REMOVED lines=12> */
.L_x_4364:


//--------------------- .text._ZN2at6native61_GLOBAL__N__44eb8e94_28_ForeachBinaryOpScalarList_cu_dda10a6925multi_tensor_apply_kernelINS1_28TensorListScalarListMetadataIhLi2EEENS1_25BinaryOpScalarListFunctorIhLi2ELi1ELi1EEEJSt10multipliesIhEEEEvT_T0_DpT1_ --------------------------
	.section	.text._ZN2at6native61_GLOBAL__N__44eb8e94_28_ForeachBinaryOpScalarList_cu_dda10a6925multi_tensor_apply_kernelINS1_28TensorListScalarListMetadataIhLi2EEENS1_25BinaryOpScalarListFunctorIhLi2ELi1ELi1EEEJSt10multipliesIhEEEEvT_T0_DpT1_,"ax",@progbits
	.align	128
.text._ZN2at6native61_GLOBAL__N__44eb8e94_28_ForeachBinaryOpScalarList_cu_dda10a6925multi_tensor_apply_kernelINS1_28TensorListScalarListMetadataIhLi2EEENS1_25BinaryOpScalarListFunctorIhLi2ELi1ELi1EEEJSt10multipliesIhEEEEvT_T0_DpT1_:
        .type           _ZN2at6native61_GLOBAL__N__44eb8e94_28_ForeachBinaryOpScalarList_cu_dda10a6925multi_tensor_apply_kernelINS1_28TensorListScalarListMetadataIhLi2EEENS1_25BinaryOpScalarListFunctorIhLi2ELi1ELi1EEEJSt10multipliesIhEEEEvT_T0_DpT1_,@function
        .size           _ZN2at6native61_GLOBAL__N__44eb8e94_28_ForeachBinaryOpScalarList_cu_dda10a6925multi_tensor_apply_kernelINS1_28TensorListScalarListMetadataIhLi2EEENS1_25BinaryOpScalarListFunctorIhLi2ELi1ELi1EEEJSt10multipliesIhEEEEvT_T0_DpT1_,(.L_x_4366 - _ZN2at6native61_GLOBAL__N__44eb8e94_28_ForeachBinaryOpScalarList_cu_dda10a6925multi_tensor_apply_kernelINS1_28TensorListScalarListMetadataIhLi2EEENS1_25BinaryOpScalarListFunctorIhLi2ELi1ELi1EEEJSt10multipliesIhEEEEvT_T0_DpT1_)
        .other          _ZN2at6native61_GLOBAL__N__44eb8e94_28_ForeachBinaryOpScalarList_cu_dda10a6925multi_tensor_apply_kernelINS1_28TensorListScalarListMetadataIhLi2EEENS1_25BinaryOpScalarListFunctorIhLi2ELi1ELi1EEEJSt10multipliesIhEEEEvT_T0_DpT1_,@"STO_CUDA_ENTRY STV_DEFAULT"
_ZN2at6native61_GLOBAL__N__44eb8e94_28_ForeachBinaryOpScalarList_cu_dda10a6925multi_tensor_apply_kernelINS1_28TensorListScalarListMetadataIhLi2EEENS1_25BinaryOpScalarListFunctorIhLi2ELi1ELi1EEEJSt10multipliesIhEEEEvT_T0_DpT1_:
        /* <DEDUP_REMOVED lines=42> */
[----:B------:R-:W-:Y:S05]  /*02a0*/  CALL.REL.NOINC `($__internal_109_$__cuda_sm20_div_u16) ;  /* 0x0000001400547944 */ /* 0x000fea0003c00000 */
        /* <DEDUP_REMOVED lines=59> */
.L_x_3893:
        /* <DEDUP_REMOVED lines=56> */
.L_x_3878:
[----:B------:R-:W-:Y:S05]  /*09e0*/  BSYNC.RECONVERGENT B0 ;  /* 0x0000000000007941 */ /* 0x000fea0003800200 */
.L_x_3877:
        /* <DEDUP_REMOVED lines=23> */
.L_x_3880:
[----:B------:R-:W-:Y:S05]  /*0b60*/  BSYNC.RECONVERGENT B0 ;  /* 0x0000000000007941 */ /* 0x000fea0003800200 */
.L_x_3879:
        /* <DEDUP_REMOVED lines=12> */
.L_x_3882:
[----:B------:R-:W-:Y:S05]  /*0c30*/  BSYNC.RECONVERGENT B0 ;  /* 0x0000000000007941 */ /* 0x000fea0003800200 */
.L_x_3881:
        /* <DEDUP_REMOVED lines=12> */
.L_x_3884:
[----:B------:R-:W-:Y:S05]  /*0d00*/  BSYNC.RECONVERGENT B0 ;  /* 0x0000000000007941 */ /* 0x000fea0003800200 */
.L_x_3883:
        /* <DEDUP_REMOVED lines=25> */
.L_x_3886:
[----:B------:R-:W-:Y:S05]  /*0ea0*/  BSYNC.RECONVERGENT B0 ;  /* 0x0000000000007941 */ /* 0x000fea0003800200 */
.L_x_3885:
        /* <DEDUP_REMOVED lines=12> */
.L_x_3888:
[----:B------:R-:W-:Y:S05]  /*0f70*/  BSYNC.RECONVERGENT B0 ;  /* 0x0000000000007941 */ /* 0x000fea0003800200 */
.L_x_3887:
        /* <DEDUP_REMOVED lines=12> */
.L_x_3890:
[----:B------:R-:W-:Y:S05]  /*1040*/  BSYNC.RECONVERGENT B0 ;  /* 0x0000000000007941 */ /* 0x000fea0003800200 */
.L_x_3889:
        /* <DEDUP_REMOVED lines=12> */
.L_x_3892:
[----:B------:R-:W-:Y:S05]  /*1110*/  BSYNC.RECONVERGENT B0 ;  /* 0x0000000000007941 */ /* 0x000fea0003800200 */
.L_x_3891:
[----:B01234-:R-:W-:Y:S01]  /*1120*/  IMAD.U32 R5, RZ, RZ, UR33 ;  /* 0x00000021ff057e24 */ /* 0x01ffe2000f8e00ff */
[----:B------:R-:W-:-:S03]  /*1130*/  UIMAD.WIDE.U32 UR4, UR33, 0x8, UR4 ;  /* 0x00000008210478a5 */ /* 0x000fc6000f8e0004 */
[----:B------:R-:W-:Y:S01]  /*1140*/  IMAD.WIDE.U32 R2, R5, 0x8, R2 ;  /* 0x0000000805027825 */ /* 0x000fe200078e0002 */
[----:B------:R-:W-:Y:S08]  /*1150*/  BRA.U UP0, `(.L_x_3893) ;  /* 0xfffffff500407547 */ /* 0x000ff0000b83ffff */
.L_x_3876:
        /* <DEDUP_REMOVED lines=66> */
.L_x_3875:
[----:B------:R-:W1:Y:S02]  /*1580*/  S2R R9, SR_TID.X ;  /* 0x0000000000097919 */ /* 0x000e640000002100 */
[----:B-1----:R-:W-:-:S03]  /*1590*/  IMAD.WIDE.U32 R2, R9, 0x4, RZ ;  /* 0x0000000409027825 */ /* 0x002fc600078e00ff */
[----:B------:R-:W-:-:S04]  /*15a0*/  ISETP.GE.U32.AND P0, PT, R2, UR12, PT ;  /* 0x0000000c02007c0c */ /* 0x000fc8000bf06070 */
[----:B------:R-:W-:-:S13]  /*15b0*/  ISETP.GE.AND.EX P0, PT, R3, UR9, PT, P0 ;  /* 0x0000000903007c0c */ /* 0x000fda000bf06300 */
[----:B0-----:R-:W-:Y:S05]  /*15c0*/  @P0 EXIT ;  /* 0x000000000000094d */ /* 0x001fea0003800000 */
[----:B------:R-:W-:Y:S01]  /*15d0*/  IMAD.MOV.U32 R10, RZ, RZ, RZ ;  /* 0x000000ffff0a7224 */ /* 0x000fe200078e00ff */
[----:B------:R-:W0:Y:S06]  /*15e0*/  LDCU UR4, c[0x0][0x360] ;  /* 0x00006c00ff0477ac */ /* 0x000e2c0008000800 */
.L_x_3894:
        /* <DEDUP_REMOVED lines=33> */
        .weak           $__internal_109_$__cuda_sm20_div_u16
        .type           $__internal_109_$__cuda_sm20_div_u16,@function
        .size           $__internal_109_$__cuda_sm20_div_u16,(.L_x_4366 - $__internal_109_$__cuda_sm20_div_u16)
$__internal_109_$__cuda_sm20_div_u16:
        /* <DEDUP_REMOVED lines=19> */
[----:B------:R-:W-:Y:S05]  /*1930*/  RET.REL.NODEC R2 `(_ZN2at6native61_GLOBAL__N__44eb8e94_28_ForeachBinaryOpScalarList_cu_dda10a6925multi_tensor_apply_kernelINS1_28TensorListScalarListMetadataIhLi2EEENS1_25BinaryOpScalarListFunctorIhLi2ELi1ELi1EEEJSt10multipliesIhEEEEvT_T0_DpT1_) ;  /* 0xffffffe402b07950 */ /* 0x000fea0003c3ffff */
.L_x_3895:
        /* <DEDUP_REMOVED lines=12> */
.L_x_4366:


//--------------------- .text._ZN2at6native61_GLOBAL__N__44eb8e94_28_ForeachBinaryOpScalarList_cu_dda10a6925multi_tensor_apply_kernelINS1_28TensorListScalarListMetadataIfLi1EEENS1_25BinaryOpScalarListFunctorIN3c108BFloat16ELi1ELi1ELi0EEEJSt10multipliesIfEEEEvT_T0_DpT1_ --------------------------
	.section	.text._ZN2at6native61_GLOBAL__N__44eb8e94_28_ForeachBinaryOpScalarList_cu_dda10a6925multi_tensor_apply_kernelINS1_28TensorListScalarListMetadataIfLi1EEENS1_25BinaryOpScalarListFunctorIN3c108BFloat16ELi1ELi1ELi0EEEJSt10multipliesIfEEEEvT_T0_DpT1_,"ax",@progbits
	.align	128
.text._ZN2at6native61_GLOBAL__N__44eb8e94_28_ForeachBinaryOpScalarList_cu_dda10a6925multi_tensor_apply_kernelINS1_28TensorListScalarListMetadataIfLi1EEENS1_25BinaryOpScalarListFunctorIN3c108BFloat16ELi1ELi1ELi0EEEJSt10multipliesIfEEEEvT_T0_DpT1_:
        .type           _ZN2at6native61_GLOBAL__N__44eb8e94_28_ForeachBinaryOpScalarList_cu_dda10a6925multi_tensor_apply_kernelINS1_28TensorListScalarListMetadataIfLi1EEENS1_25BinaryOpScalarListFunctorIN3c108BFloat16ELi1ELi1ELi0EEEJSt10multipliesIfEEEEvT_T0_DpT1_,@function
        .size           _ZN2at6native61_GLOBAL__N__44eb8e94_28_ForeachBinaryOpScalarList_cu_dda10a6925multi_tensor_apply_kernelINS1_28TensorListScalarListMetadataIfLi1EEENS1_25BinaryOpScalarListFunctorIN3c108BFloat16ELi1ELi1ELi0EEEJSt10multipliesIfEEEEvT_T0_DpT1_,(.L_x_4368 - _ZN2at6native61_GLOBAL__N__44eb8e94_28_ForeachBinaryOpScalarList_cu_dda10a6925multi_tensor_apply_kernelINS1_28TensorListScalarListMetadataIfLi1EEENS1_25BinaryOpScalarListFunctorIN3c108BFloat16ELi1ELi1ELi0EEEJSt10multipliesIfEEEEvT_T0_DpT1_)
        .other          _ZN2at6native61_GLOBAL__N__44eb8e94_28_ForeachBinaryOpScalarList_cu_dda10a6925multi_tensor_apply_kernelINS1_28TensorListScalarListMetadataIfLi1EEENS1_25BinaryOpScalarListFunctorIN3c108BFloat16ELi1ELi1ELi0EEEJSt10multipliesIfEEEEvT_T0_DpT1_,@"STO_CUDA_ENTRY STV_DEFAULT"
_ZN2at6native61_GLOBAL__N__44eb8e94_28_ForeachBinaryOpScalarList_cu_dda10a6925multi_tensor_apply_kernelINS1_28TensorListScalarListMetadataIfLi1EEENS1_25BinaryOpScalarListFunctorIN3c108BFloat16ELi1ELi1ELi0EEEJSt10multipliesIfEEEEvT_T0_DpT1_:
        /* <DEDUP_REMOVED lines=39> */
[----:B------:R-:W-:Y:S05]  /*0270*/  CALL.REL.NOINC `($__internal_110_$__cuda_sm20_div_u16) ;  /* 0x0000000c00787944 */ /* 0x000fea0003c00000 */
        /* <DEDUP_REMOVED lines=16> */
.L_x_3898:
        /* <DEDUP_REMOVED lines=45> */
[----:B------:R-:W-:-:S05]  /*0650*/  FMUL.FTZ R17, R17, UR12 ;  /* 0x0000000c11117c20 */ /* 0x000fca0008410000 */
[----:B------:R-:W-:Y:S01]  /*0660*/  F2FP.BF16.F32.PACK_AB R17, RZ, R17 ;  /* 0x00000011ff11723e */ /* 0x000fe200000010ff */
[----:B---3--:R-:W-:-:S03]  /*0670*/  IMAD.U32 R18, R18, 0x10000, RZ ;  /* 0x0001000012127824 */ /* 0x008fc600078e00ff */
[----:B------:R-:W-:Y:S01]  /*0680*/  PRMT R20, R17, 0x7610, R20 ;  /* 0x0000761011147816 */ /* 0x000fe20000000014 */
[----:B------:R-:W-:Y:S01]  /*0690*/  FMUL.FTZ R18, R18, UR12 ;  /* 0x0000000c12127c20 */ /* 0x000fe20008410000 */
[----:B------:R-:W-:-:S04]  /*06a0*/  @!P3 IMAD.MOV.U32 R17, RZ, RZ, R5 ;  /* 0x000000ffff11b224 */ /* 0x000fc800078e0005 */
[----:B------:R-:W-:Y:S01]  /*06b0*/  F2FP.BF16.F32.PACK_AB R18, RZ, R18 ;  /* 0x00000012ff12723e */ /* 0x000fe200000010ff */
[----:B------:R0:W-:Y:S01]  /*06c0*/  @!P3 STG.E.U16 desc[UR14][R16.64], R20 ;  /* 0x000000141000b986 */ /* 0x0001e2000c10150e */
[----:B----4-:R-:W-:Y:S02]  /*06d0*/  IMAD.U32 R19, R19, 0x10000, RZ ;  /* 0x0001000013137824 */ /* 0x010fe400078e00ff */
[----:B------:R-:W-:Y:S02]  /*06e0*/  PRMT R22, R18, 0x7610, R22 ;  /* 0x0000761012167816 */ /* 0x000fe40000000016 */
[----:B------:R-:W-:Y:S01]  /*06f0*/  FMUL.FTZ R19, R19, UR12 ;  /* 0x0000000c13137c20 */ /* 0x000fe20008410000 */
[----:B------:R-:W-:Y:S01]  /*0700*/  LEA R4, P3, R21, R4, 0x1 ;  /* 0x0000000415047211 */ /* 0x000fe200078608ff */
[----:B0-----:R-:W-:Y:S02]  /*0710*/  @!P4 IMAD.MOV.U32 R16, RZ, RZ, R10 ;  /* 0x000000ffff10c224 */ /* 0x001fe400078e000a */
[----:B------:R-:W-:-:S02]  /*0720*/  @!P4 IMAD.MOV.U32 R17, RZ, RZ, R11 ;  /* 0x000000ffff11c224 */ /* 0x000fc400078e000b */
[----:B-----5:R-:W-:Y:S01]  /*0730*/  IMAD.U32 R15, R15, 0x10000, RZ ;  /* 0x000100000f0f7824 */ /* 0x020fe200078e00ff */
[----:B------:R-:W-:Y:S02]  /*0740*/  F2FP.BF16.F32.PACK_AB R19, RZ, R19 ;  /* 0x00000013ff13723e */ /* 0x000fe400000010ff */
[----:B------:R0:W-:Y:S01]  /*0750*/  @!P4 STG.E.U16 desc[UR14][R16.64], R22 ;  /* 0x000000161000c986 */ /* 0x0001e2000c10150e */
[----:B------:R-:W-:Y:S01]  /*0760*/  IADD3 R14, P4, PT, R14, UR11, RZ ;  /* 0x0000000b0e0e7c10 */ /* 0x000fe2000ff9e0ff */
[----:B------:R-:W-:Y:S01]  /*0770*/  FMUL.FTZ R15, R15, UR12 ;  /* 0x0000000c0f0f7c20 */ /* 0x000fe20008410000 */
        /* <DEDUP_REMOVED lines=42> */
[----:B------:R-:W-:Y:S01]  /*0a20*/  FMUL.FTZ R14, R14, UR12 ;  /* 0x0000000c0e0e7c20 */ /* 0x000fe20008410000 */
[----:B----4-:R-:W-:Y:S02]  /*0a30*/  IMAD.U32 R2, R2, 0x10000, RZ ;  /* 0x0001000002027824 */ /* 0x010fe400078e00ff */
[----:B------:R-:W-:Y:S01]  /*0a40*/  FMUL.FTZ R15, R15, UR12 ;  /* 0x0000000c0f0f7c20 */ /* 0x000fe20008410000 */
[----:B-----5:R-:W-:Y:S02]  /*0a50*/  IMAD.U32 R16, R16, 0x10000, RZ ;  /* 0x0001000010107824 */ /* 0x020fe400078e00ff */
[----:B------:R-:W-:Y:S01]  /*0a60*/  FMUL.FTZ R2, R2, UR12 ;  /* 0x0000000c02027c20 */ /* 0x000fe20008410000 */
[----:B------:R-:W-:Y:S01]  /*0a70*/  F2FP.BF16.F32.PACK_AB R14, RZ, R14 ;  /* 0x0000000eff0e723e */ /* 0x000fe200000010ff */
[----:B------:R-:W-:Y:S01]  /*0a80*/  FMUL.FTZ R16, R16, UR12 ;  /* 0x0000000c10107c20 */ /* 0x000fe20008410000 */
        /* <DEDUP_REMOVED lines=8> */
.L_x_3897:
        /* <DEDUP_REMOVED lines=35> */
[----:B------:R-:W-:Y:S01]  /*0d40*/  FMUL.FTZ R10, R10, UR12 ;  /* 0x0000000c0a0a7c20 */ /* 0x000fe20008410000 */
[----:B---3--:R-:W-:Y:S02]  /*0d50*/  IMAD.U32 R11, R11, 0x10000, RZ ;  /* 0x000100000b0b7824 */ /* 0x008fe400078e00ff */
[----:B----4-:R-:W-:Y:S02]  /*0d60*/  IMAD.U32 R12, R12, 0x10000, RZ ;  /* 0x000100000c0c7824 */ /* 0x010fe400078e00ff */
[----:B------:R-:W-:Y:S02]  /*0d70*/  FMUL.FTZ R11, R11, UR12 ;  /* 0x0000000c0b0b7c20 */ /* 0x000fe40008410000 */
[----:B------:R-:W-:Y:S01]  /*0d80*/  FMUL.FTZ R12, R12, UR12 ;  /* 0x0000000c0c0c7c20 */ /* 0x000fe20008410000 */
[----:B------:R-:W-:Y:S02]  /*0d90*/  F2FP.BF16.F32.PACK_AB R10, RZ, R10 ;  /* 0x0000000aff0a723e */ /* 0x000fe400000010ff */
[----:B------:R-:W-:-:S02]  /*0da0*/  F2FP.BF16.F32.PACK_AB R11, RZ, R11 ;  /* 0x0000000bff0b723e */ /* 0x000fc400000010ff */
[----:B------:R-:W-:Y:S01]  /*0db0*/  F2FP.BF16.F32.PACK_AB R12, RZ, R12 ;  /* 0x0000000cff0c723e */ /* 0x000fe200000010ff */
[----:B------:R0:W-:Y:S01]  /*0dc0*/  @!P0 STG.E.U16 desc[UR14][R4.64], R10 ;  /* 0x0000000a04008986 */ /* 0x0001e2000c10150e */
[----:B-----5:R-:W-:-:S03]  /*0dd0*/  IMAD.U32 R0, R0, 0x10000, RZ ;  /* 0x0001000000007824 */ /* 0x020fc600078e00ff */
[----:B------:R0:W-:Y:S04]  /*0de0*/  @!P1 STG.E.U16 desc[UR14][R6.64], R11 ;  /* 0x0000000b06009986 */ /* 0x0001e8000c10150e */
[----:B------:R0:W-:Y:S01]  /*0df0*/  @!P2 STG.E.U16 desc[UR14][R8.64], R12 ;  /* 0x0000000c0800a986 */ /* 0x0001e2000c10150e */
[----:B------:R-:W-:Y:S01]  /*0e00*/  FMUL.FTZ R0, R0, UR12 ;  /* 0x0000000c00007c20 */ /* 0x000fe20008410000 */
[----:B------:R-:W-:Y:S06]  /*0e10*/  @P3 EXIT ;  /* 0x000000000000394d */ /* 0x000fec0003800000 */
[----:B------:R-:W-:-:S05]  /*0e20*/  F2FP.BF16.F32.PACK_AB R0, RZ, R0 ;  /* 0x00000000ff00723e */ /* 0x000fca00000010ff */
[----:B------:R-:W-:Y:S01]  /*0e30*/  STG.E.U16 desc[UR14][R2.64], R0 ;  /* 0x0000000002007986 */ /* 0x000fe2000c10150e */
[----:B------:R-:W-:Y:S05]  /*0e40*/  EXIT ;  /* 0x000000000000794d */ /* 0x000fea0003800000 */
.L_x_3896:
[----:B------:R-:W0:Y:S02]  /*0e50*/  S2R R8, SR_TID.X ;  /* 0x0000000000087919 */ /* 0x000e240000002100 */
[----:B0-----:R-:W-:-:S03]  /*0e60*/  IMAD.WIDE.U32 R2, R8, 0x4, RZ ;  /* 0x0000000408027825 */ /* 0x001fc600078e00ff */
[----:B------:R-:W-:-:S04]  /*0e70*/  ISETP.GE.U32.AND P0, PT, R2, UR18, PT ;  /* 0x0000001202007c0c */ /* 0x000fc8000bf06070 */
[----:B------:R-:W-:-:S13]  /*0e80*/  ISETP.GE.AND.EX P0, PT, R3, UR10, PT, P0 ;  /* 0x0000000a03007c0c */ /* 0x000fda000bf06300 */
[----:B------:R-:W-:Y:S05]  /*0e90*/  @P0 EXIT ;  /* 0x000000000000094d */ /* 0x000fea0003800000 */
[----:B------:R-:W-:Y:S01]  /*0ea0*/  IMAD.MOV.U32 R9, RZ, RZ, RZ ;  /* 0x000000ffff097224 */ /* 0x000fe200078e00ff */
[----:B------:R-:W0:Y:S06]  /*0eb0*/  LDCU UR4, c[0x0][0x360] ;  /* 0x00006c00ff0477ac */ /* 0x000e2c0008000800 */
.L_x_3899:
        /* <DEDUP_REMOVED lines=12> */
[----:B------:R-:W-:Y:S01]  /*0f80*/  FMUL.FTZ R5, R5, UR12 ;  /* 0x0000000c05057c20 */ /* 0x000fe20008410000 */
[----:B------:R-:W-:-:S02]  /*0f90*/  IMAD.U32 R4, R4, 0x10000, RZ ;  /* 0x0001000004047824 */ /* 0x000fc400078e00ff */
[----:B------:R-:W-:Y:S01]  /*0fa0*/  FMUL.FTZ R6, R6, UR12 ;  /* 0x0000000c06067c20 */ /* 0x000fe20008410000 */
[----:B------:R-:W-:Y:S01]  /*0fb0*/  FMUL.FTZ R0, R0, UR12 ;  /* 0x0000000c00007c20 */ /* 0x000fe20008410000 */
[----:B------:R-:W-:-:S04]  /*0fc0*/  FMUL.FTZ R7, R4, UR12 ;  /* 0x0000000c04077c20 */ /* 0x000fc80008410000 */
        /* <DEDUP_REMOVED lines=9> */
        .weak           $__internal_110_$__cuda_sm20_div_u16
        .type           $__internal_110_$__cuda_sm20_div_u16,@function
        .size           $__internal_110_$__cuda_sm20_div_u16,(.L_x_4368 - $__internal_110_$__cuda_sm20_div_u16)
$__internal_110_$__cuda_sm20_div_u16:
        /* <DEDUP_REMOVED lines=18> */
[----:B------:R-:W-:Y:S06]  /*1180*/  RET.REL.NODEC R2 `(_ZN2at6native61_GLOBAL__N__44eb8e94_28_ForeachBinaryOpScalarList_cu_dda10a6925multi_tensor_apply_kernelINS1_28TensorListScalarListMetadataIfLi1EEENS1_25BinaryOpScalarListFunctorIN3c108BFloat16ELi1ELi1ELi0EEEJSt10multipliesIfEEEEvT_T0_DpT1_) ;  /* 0xffffffec029c7950 */ /* 0x000fec0003c3ffff */
.L_x_3900:
        /* <DEDUP_REMOVED lines=15> */
.L_x_4368:


//--------------------- .text._ZN2at6native61_GLOBAL__N__44eb8e94_28_ForeachBinaryOpScalarList_cu_dda10a6925multi_tensor_apply_kernelINS1_28TensorListScalarListMetadataIfLi1EEENS1_25BinaryOpScalarListFunctorIN3c104HalfELi1ELi1ELi0EEEJSt10multipliesIfEEEEvT_T0_DpT1_ --------------------------
	.section	.text._ZN2at6native61_GLOBAL__N__44eb8e94_28_ForeachBinaryOpScalarList_cu_dda10a6925multi_tensor_apply_kernelINS1_28TensorListScalarListMetadataIfLi1EEENS1_25BinaryOpScalarListFunctorIN3c104HalfELi1ELi1ELi0EEEJSt10multipliesIfEEEEvT_T0_DpT1_,"ax",@progbits
	.align	128
.text._ZN2at6native61_GLOBAL__N__44eb8e94_28_ForeachBinaryOpScalarList_cu_dda10a6925multi_tensor_apply_kernelINS1_28TensorListScalarListMetadataIfLi1EEENS1_25BinaryOpScalarListFunctorIN3c104HalfELi1ELi1ELi0EEEJSt10multipliesIfEEEEvT_T0_DpT1_:
        .type           _ZN2at6native61_GLOBAL__N__44eb8e94_28_ForeachBinaryOpScalarList_cu_dda10a6925multi_tensor_apply_kernelINS1_28TensorListScalarListMetadataIfLi1EEENS1_25BinaryOpScalarListFunctorIN3c104HalfELi1ELi1ELi0EEEJSt10multipliesIfEEEEvT_T0_DpT1_,@function
        .size           _ZN2at6native61_GLOBAL__N__44eb8e94_28_ForeachBinaryOpScalarList_cu_dda10a6925multi_tensor_apply_kernelINS1_28TensorListScalarListMetadataIfLi1EEENS1_25BinaryOpScalarListFunctorIN3c104HalfELi1ELi1ELi0EEEJSt10multipliesIfEEEEvT_T0_DpT1_,(.L_x_4370 - _ZN2at6native61_GLOBAL__N__44eb8e94_28_ForeachBinaryOpScalarList_cu_dda10a6925multi_tensor_apply_kernelINS1_28TensorListScalarListMetadataIfLi1EEENS1_25BinaryOpScalarListFunctorIN3c104HalfELi1ELi1ELi0EEEJSt10multipliesIfEEEEvT_T0_DpT1_)
        .other          _ZN2at6native61_GLOBAL__N__44eb8e94_28_ForeachBinaryOpScalarList_cu_dda10a6925multi_tensor_apply_kernelINS1_28TensorListScalarListMetadataIfLi1EEENS1_25BinaryOpScalarListFunctorIN3c104HalfELi1ELi1ELi0EEEJSt10multipliesIfEEEEvT_T0_DpT1_,@"STO_CUDA_ENTRY STV_DEFAULT"
_ZN2at6native61_GLOBAL__N__44eb8e94_28_ForeachBinaryOpScalarList_cu_dda10a6925multi_tensor_apply_kernelINS1_28TensorListScalarListMetadataIfLi1EEENS1_25BinaryOpScalarListFunctorIN3c104HalfELi1ELi1ELi0EEEJSt10multipliesIfEEEEvT_T0_DpT1_:
        /* <DEDUP_REMOVED lines=39> */
[----:B------:R-:W-:Y:S05]  /*0270*/  CALL.REL.NOINC `($__internal_111_$__cuda_sm20_div_u16) ;  /* 0x0000000c00707944 */ /* 0x000fea0003c00000 */
        /* <DEDUP_REMOVED lines=16> */
.L_x_3903:
        /* <DEDUP_REMOVED lines=45> */
[----:B------:R-:W-:Y:S01]  /*0650*/  FMUL.FTZ R17, R17, UR12 ;  /* 0x0000000c11117c20 */ /* 0x000fe20008410000 */
[----:B---3--:R-:W-:-:S04]  /*0660*/  HADD2.F32 R18, -RZ, R18.H0_H0 ;  /* 0x20000012ff127230 */ /* 0x008fc80000004100 */
[----:B------:R-:W-:Y:S01]  /*0670*/  F2FP.F16.F32.PACK_AB R17, RZ, R17 ;  /* 0x00000011ff11723e */ /* 0x000fe200000000ff */
[----:B------:R-:W-:-:S03]  /*0680*/  FMUL.FTZ R18, R18, UR12 ;  /* 0x0000000c12127c20 */ /* 0x000fc60008410000 */
[----:B------:R-:W-:Y:S01]  /*0690*/  PRMT R20, R17, 0x7610, R20 ;  /* 0x0000761011147816 */ /* 0x000fe20000000014 */
[----:B------:R-:W-:Y:S01]  /*06a0*/  @!P3 IMAD.MOV.U32 R17, RZ, RZ, R5 ;  /* 0x000000ffff11b224 */ /* 0x000fe200078e0005 */
[----:B------:R-:W-:Y:S01]  /*06b0*/  F2FP.F16.F32.PACK_AB R18, RZ, R18 ;  /* 0x00000012ff12723e */ /* 0x000fe200000000ff */
[----:B----4-:R-:W-:-:S03]  /*06c0*/  HADD2.F32 R19, -RZ, R19.H0_H0 ;  /* 0x20000013ff137230 */ /* 0x010fc60000004100 */
[----:B------:R0:W-:Y:S01]  /*06d0*/  @!P3 STG.E.U16 desc[UR14][R16.64], R20 ;  /* 0x000000141000b986 */ /* 0x0001e2000c10150e */
[----:B------:R-:W-:Y:S01]  /*06e0*/  PRMT R22, R18, 0x7610, R22 ;  /* 0x0000761012167816 */ /* 0x000fe20000000016 */
[----:B------:R-:W-:Y:S01]  /*06f0*/  FMUL.FTZ R19, R19, UR12 ;  /* 0x0000000c13137c20 */ /* 0x000fe20008410000 */
[----:B------:R-:W-:Y:S01]  /*0700*/  LEA R4, P3, R21, R4, 0x1 ;  /* 0x0000000415047211 */ /* 0x000fe200078608ff */
[----:B-----5:R-:W-:Y:S02]  /*0710*/  HADD2.F32 R15, -RZ, R15.H0_H0 ;  /* 0x2000000fff0f7230 */ /* 0x020fe40000004100 */
[----:B0-----:R-:W-:Y:S02]  /*0720*/  @!P4 IMAD.MOV.U32 R16, RZ, RZ, R10 ;  /* 0x000000ffff10c224 */ /* 0x001fe400078e000a */
[----:B------:R-:W-:Y:S01]  /*0730*/  @!P4 IMAD.MOV.U32 R17, RZ, RZ, R11 ;  /* 0x000000ffff11c224 */ /* 0x000fe200078e000b */
[----:B------:R-:W-:Y:S01]  /*0740*/  F2FP.F16.F32.PACK_AB R19, RZ, R19 ;  /* 0x00000013ff13723e */ /* 0x000fe200000000ff */
[----:B------:R-:W-:-:S03]  /*0750*/  FMUL.FTZ R15, R15, UR12 ;  /* 0x0000000c0f0f7c20 */ /* 0x000fc60008410000 */
        /* <DEDUP_REMOVED lines=44> */
[----:B------:R-:W-:Y:S01]  /*0a20*/  FMUL.FTZ R14, R14, UR12 ;  /* 0x0000000c0e0e7c20 */ /* 0x000fe20008410000 */
[----:B----4-:R-:W-:Y:S02]  /*0a30*/  HADD2.F32 R2, -RZ, R2.H0_H0 ;  /* 0x20000002ff027230 */ /* 0x010fe40000004100 */
[----:B------:R-:W-:Y:S01]  /*0a40*/  FMUL.FTZ R15, R15, UR12 ;  /* 0x0000000c0f0f7c20 */ /* 0x000fe20008410000 */
[----:B-----5:R-:W-:Y:S02]  /*0a50*/  HADD2.F32 R16, -RZ, R16.H0_H0 ;  /* 0x20000010ff107230 */ /* 0x020fe40000004100 */
[----:B------:R-:W-:Y:S01]  /*0a60*/  FMUL.FTZ R2, R2, UR12 ;  /* 0x0000000c02027c20 */ /* 0x000fe20008410000 */
[----:B------:R-:W-:Y:S02]  /*0a70*/  F2FP.F16.F32.PACK_AB R14, RZ, R14 ;  /* 0x0000000eff0e723e */ /* 0x000fe400000000ff */
[----:B------:R-:W-:Y:S01]  /*0a80*/  FMUL.FTZ R16, R16, UR12 ;  /* 0x0000000c10107c20 */ /* 0x000fe20008410000 */
        /* <DEDUP_REMOVED lines=8> */
.L_x_3902:
        /* <DEDUP_REMOVED lines=36> */
[----:B------:R-:W-:Y:S01]  /*0d50*/  FMUL.FTZ R10, R10, UR12 ;  /* 0x0000000c0a0a7c20 */ /* 0x000fe20008410000 */
[----:B----4-:R-:W-:Y:S02]  /*0d60*/  HADD2.F32 R12, -RZ, R12.H0_H0 ;  /* 0x2000000cff0c7230 */ /* 0x010fe40000004100 */
[----:B------:R-:W-:Y:S02]  /*0d70*/  FMUL.FTZ R11, R11, UR12 ;  /* 0x0000000c0b0b7c20 */ /* 0x000fe40008410000 */
[----:B------:R-:W-:Y:S01]  /*0d80*/  F2FP.F16.F32.PACK_AB R10, RZ, R10 ;  /* 0x0000000aff0a723e */ /* 0x000fe200000000ff */
[----:B------:R-:W-:Y:S02]  /*0d90*/  FMUL.FTZ R12, R12, UR12 ;  /* 0x0000000c0c0c7c20 */ /* 0x000fe40008410000 */
[----:B------:R-:W-:Y:S02]  /*0da0*/  F2FP.F16.F32.PACK_AB R11, RZ, R11 ;  /* 0x0000000bff0b723e */ /* 0x000fe400000000ff */
[----:B------:R0:W-:Y:S01]  /*0db0*/  @!P0 STG.E.U16 desc[UR14][R4.64], R10 ;  /* 0x0000000a04008986 */ /* 0x0001e2000c10150e */
[----:B------:R-:W-:-:S03]  /*0dc0*/  F2FP.F16.F32.PACK_AB R12, RZ, R12 ;  /* 0x0000000cff0c723e */ /* 0x000fc600000000ff */
[----:B------:R0:W-:Y:S01]  /*0dd0*/  @!P1 STG.E.U16 desc[UR14][R6.64], R11 ;  /* 0x0000000b06009986 */ /* 0x0001e2000c10150e */
[----:B-----5:R-:W-:-:S03]  /*0de0*/  HADD2.F32 R0, -RZ, R0.H0_H0 ;  /* 0x20000000ff007230 */ /* 0x020fc60000004100 */
[----:B------:R0:W-:Y:S02]  /*0df0*/  @!P2 STG.E.U16 desc[UR14][R8.64], R12 ;  /* 0x0000000c0800a986 */ /* 0x0001e4000c10150e */
[----:B------:R-:W-:Y:S01]  /*0e00*/  FMUL.FTZ R0, R0, UR12 ;  /* 0x0000000c00007c20 */ /* 0x000fe20008410000 */
[----:B------:R-:W-:Y:S06]  /*0e10*/  @P3 EXIT ;  /* 0x000000000000394d */ /* 0x000fec0003800000 */
[----:B------:R-:W-:-:S05]  /*0e20*/  F2FP.F16.F32.PACK_AB R0, RZ, R0 ;  /* 0x00000000ff00723e */ /* 0x000fca00000000ff */
[----:B------:R-:W-:Y:S01]  /*0e30*/  STG.E.U16 desc[UR14][R2.64], R0 ;  /* 0x0000000002007986 */ /* 0x000fe2000c10150e */
[----:B------:R-:W-:Y:S05]  /*0e40*/  EXIT ;  /* 0x000000000000794d */ /* 0x000fea0003800000 */
.L_x_3901:
[----:B------:R-:W0:Y:S02]  /*0e50*/  S2R R8, SR_TID.X ;  /* 0x0000000000087919 */ /* 0x000e240000002100 */
[----:B0-----:R-:W-:-:S03]  /*0e60*/  IMAD.WIDE.U32 R2, R8, 0x4, RZ ;  /* 0x0000000408027825 */ /* 0x001fc600078e00ff */
[----:B------:R-:W-:-:S04]  /*0e70*/  ISETP.GE.U32.AND P0, PT, R2, UR18, PT ;  /* 0x0000001202007c0c */ /* 0x000fc8000bf06070 */
[----:B------:R-:W-:-:S13]  /*0e80*/  ISETP.GE.AND.EX P0, PT, R3, UR10, PT, P0 ;  /* 0x0000000a03007c0c */ /* 0x000fda000bf06300 */
[----:B------:R-:W-:Y:S05]  /*0e90*/  @P0 EXIT ;  /* 0x000000000000094d */ /* 0x000fea0003800000 */
[----:B------:R-:W-:Y:S01]  /*0ea0*/  IMAD.MOV.U32 R9, RZ, RZ, RZ ;  /* 0x000000ffff097224 */ /* 0x000fe200078e00ff */
[----:B------:R-:W0:Y:S06]  /*0eb0*/  LDCU UR4, c[0x0][0x360] ;  /* 0x00006c00ff0477ac */ /* 0x000e2c0008000800 */
.L_x_3904:
        /* <DEDUP_REMOVED lines=10> */
[----:B------:R-:W-:Y:S01]  /*0f60*/  FMUL.FTZ R0, R0, UR12 ;  /* 0x0000000c00007c20 */ /* 0x000fe20008410000 */
[----:B------:R-:W-:Y:S02]  /*0f70*/  HADD2.F32 R7, -RZ, R5.H1_H1 ;  /* 0x30000005ff077230 */ /* 0x000fe40000004100 */
[----:B------:R-:W-:Y:S01]  /*0f80*/  FMUL.FTZ R5, R4, UR12 ;  /* 0x0000000c04057c20 */ /* 0x000fe20008410000 */
[----:B------:R-:W-:-:S02]  /*0f90*/  FMUL.FTZ R6, R6, UR12 ;  /* 0x0000000c06067c20 */ /* 0x000fc40008410000 */
[----:B------:R-:W-:Y:S02]  /*0fa0*/  FMUL.FTZ R7, R7, UR12 ;  /* 0x0000000c07077c20 */ /* 0x000fe40008410000 */
        /* <DEDUP_REMOVED lines=9> */
        .weak           $__internal_111_$__cuda_sm20_div_u16
        .type           $__internal_111_$__cuda_sm20_div_u16,@function
        .size           $__internal_111_$__cuda_sm20_div_u16,(.L_x_4370 - $__internal_111_$__cuda_sm20_div_u16)
$__internal_111_$__cuda_sm20_div_u16:
        /* <DEDUP_REMOVED lines=18> */
[----:B------:R-:W-:Y:S06]  /*1160*/  RET.REL.NODEC R2 `(_ZN2at6native61_GLOBAL__N__44eb8e94_28_ForeachBinaryOpScalarList_cu_dda10a6925multi_tensor_apply_kernelINS1_28TensorListScalarListMetadataIfLi1EEENS1_25BinaryOpScalarListFunctorIN3c104HalfELi1ELi1ELi0EEEJSt10multipliesIfEEEEvT_T0_DpT1_) ;  /* 0xffffffec02a47950 */ /* 0x000fec0003c3ffff */
.L_x_3905:
        /* <DEDUP_REMOVED lines=9> */
.L_x_4370:


//--------------------- .text._ZN2at6native61_GLOBAL__N__44eb8e94_28_ForeachBinaryOpScalarList_cu_dda10a6925multi_tensor_apply_kernelINS1_28TensorListScalarListMetadataIbLi1EEENS1_25BinaryOpScalarListFunctorIbLi1ELi1ELi0EEEJSt10multipliesIbEEEEvT_T0_DpT1_ --------------------------
	.section	.text._ZN2at6native61_GLOBAL__N__44eb8e94_28_ForeachBinaryOpScalarList_cu_dda10a6925multi_tensor_apply_kernelINS1_28TensorListScalarListMetadataIbLi1EEENS1_25BinaryOpScalarListFunctorIbLi1ELi1ELi0EEEJSt10multipliesIbEEEEvT_T0_DpT1_,"ax",@progbits
	.align	128
.text._ZN2at6native61_GLOBAL__N__44eb8e94_28_ForeachBinaryOpScalarList_cu_dda10a6925multi_tensor_apply_kernelINS1_28TensorListScalarListMetadataIbLi1EEENS1_25BinaryOpScalarListFunctorIbLi1ELi1ELi0EEEJSt10multipliesIbEEEEvT_T0_DpT1_:
        .type           _ZN2at6native61_GLOBAL__N__44eb8e94_28_ForeachBinaryOpScalarList_cu_dda10a6925multi_tensor_apply_kernelINS1_28TensorListScalarListMetadataIbLi1EEENS1_25BinaryOpScalarListFunctorIbLi1ELi1ELi0EEEJSt10multipliesIbEEEEvT_T0_DpT1_,@function
        .size           _ZN2at6native61_GLOBAL__N__44eb8e94_28_ForeachBinaryOpScalarList_cu_dda10a6925multi_tensor_apply_kernelINS1_28TensorListScalarListMetadataIbLi1EEENS1_25BinaryOpScalarListFunctorIbLi1ELi1ELi0EEEJSt10multipliesIbEEEEvT_T0_DpT1_,(.L_x_4372 - _ZN2at6native61_GLOBAL__N__44eb8e94_28_ForeachBinaryOpScalarList_cu_dda10a6925multi_tensor_apply_kernelINS1_28TensorListScalarListMetadataIbLi1EEENS1_25BinaryOpScalarListFunctorIbLi1ELi1ELi0EEEJSt10multipliesIbEEEEvT_T0_DpT1_)
        .other          _ZN2at6native61_GLOBAL__N__44eb8e94_28_ForeachBinaryOpScalarList_cu_dda10a6925multi_tensor_apply_kernelINS1_28TensorListScalarListMetadataIbLi1EEENS1_25BinaryOpScalarListFunctorIbLi1ELi1ELi0EEEJSt10multipliesIbEEEEvT_T0_DpT1_,@"STO_CUDA_ENTRY STV_DEFAULT"
_ZN2at6native61_GLOBAL__N__44eb8e94_28_ForeachBinaryOpScalarList_cu_dda10a6925multi_tensor_apply_kernelINS1_28TensorListScalarListMetadataIbLi1EEENS1_25BinaryOpScalarListFunctorIbLi1ELi1ELi0EEEJSt10multipliesIbEEEEvT_T0_DpT1_:
        /* <DEDUP_REMOVED lines=40> */
[----:B------:R-:W-:Y:S05]  /*0280*/  CALL.REL.NOINC `($__internal_112_$__cuda_sm20_div_u16) ;  /* 0x0000000c008c7944 */ /* 0x000fea0003c00000 */
        /* <DEDUP_REMOVED lines=32> */
.L_x_3908:
        /* <DEDUP_REMOVED lines=31> */
[----:B------:R-:W-:Y:S02]  /*0680*/  ISETP.NE.AND P4, PT, RZ, UR16, P3 ;  /* 0x00000010ff007c0c */ /* 0x000fe40009f85270 */
[----:B---3--:R-:W-:-:S04]  /*0690*/  ISETP.NE.AND P3, PT, R6, RZ, !P5 ;  /* 0x000000ff0600720c */ /* 0x008fc80006f65270 */
[----:B------:R-:W-:Y:S02]  /*06a0*/  ISETP.NE.AND P3, PT, RZ, UR16, P3 ;  /* 0x00000010ff007c0c */ /* 0x000fe40009f65270 */
        /* <DEDUP_REMOVED lines=12> */
[----:B------:R-:W-:Y:S02]  /*0770*/  ISETP.NE.AND P2, PT, RZ, UR16, P2 ;  /* 0x00000010ff007c0c */ /* 0x000fe40009745270 */
[----:B0-----:R-:W-:Y:S01]  /*0780*/  IADD3 R3, P6, PT, R14, UR24, RZ ;  /* 0x000000180e037c10 */ /* 0x001fe2000ffde0ff */
[----:B------:R-:W-:Y:S01]  /*0790*/  IMAD.X R5, RZ, RZ, R15, P5 ;  /* 0x000000ffff057224 */ /* 0x000fe200028e060f */
[----:B------:R-:W-:Y:S02]  /*07a0*/  ISETP.NE.AND P4, PT, RZ, UR16, P4 ;  /* 0x00000010ff007c0c */ /* 0x000fe4000a785270 */
        /* <DEDUP_REMOVED lines=35> */
[----:B------:R-:W-:Y:S02]  /*09e0*/  ISETP.NE.AND P0, PT, RZ, UR16, P0 ;  /* 0x00000010ff007c0c */ /* 0x000fe40008705270 */
[----:B----4-:R-:W-:Y:S02]  /*09f0*/  ISETP.NE.AND P1, PT, R10, RZ, !P6 ;  /* 0x000000ff0a00720c */ /* 0x010fe40007725270 */
[----:B------:R-:W-:Y:S02]  /*0a00*/  @!P3 SEL R3, RZ, 0x1, !P0 ;  /* 0x00000001ff03b807 */ /* 0x000fe40004000000 */
[----:B-----5:R-:W-:Y:S02]  /*0a10*/  ISETP.NE.AND P0, PT, R12, RZ, !P2 ;  /* 0x000000ff0c00720c */ /* 0x020fe40005705270 */
[----:B------:R-:W-:Y:S02]  /*0a20*/  ISETP.NE.AND P5, PT, RZ, UR16, P1 ;  /* 0x00000010ff007c0c */ /* 0x000fe40008fa5270 */
[----:B--2---:R-:W-:Y:S01]  /*0a30*/  ISETP.NE.AND P1, PT, R14, RZ, !P4 ;  /* 0x000000ff0e00720c */ /* 0x004fe20006725270 */
[----:B------:R0:W-:Y:S01]  /*0a40*/  @!P3 STG.E.U8 desc[UR22][R4.64], R3 ;  /* 0x000000030400b986 */ /* 0x0001e2000c101116 */
[----:B------:R-:W-:-:S02]  /*0a50*/  @!P2 IADD3 R8, P3, PT, R2, UR31, RZ ;  /* 0x0000001f0208ac10 */ /* 0x000fc4000ff7e0ff */
[----:B------:R-:W-:Y:S02]  /*0a60*/  SEL R13, RZ, 0x1, !P5 ;  /* 0x00000001ff0d7807 */ /* 0x000fe40006800000 */
[----:B------:R-:W-:Y:S02]  /*0a70*/  ISETP.NE.AND P0, PT, RZ, UR16, P0 ;  /* 0x00000010ff007c0c */ /* 0x000fe40008705270 */
[----:B------:R-:W-:Y:S02]  /*0a80*/  @!P4 IADD3 R10, P5, PT, R2, UR32, RZ ;  /* 0x00000020020acc10 */ /* 0x000fe4000ffbe0ff */
[----:B------:R-:W-:Y:S02]  /*0a90*/  ISETP.NE.AND P1, PT, RZ, UR16, P1 ;  /* 0x00000010ff007c0c */ /* 0x000fe40008f25270 */
        /* <DEDUP_REMOVED lines=10> */
.L_x_3907:
        /* <DEDUP_REMOVED lines=34> */
[----:B------:R-:W-:Y:S02]  /*0d60*/  ISETP.NE.AND P6, PT, RZ, UR16, P4 ;  /* 0x00000010ff007c0c */ /* 0x000fe4000a7c5270 */
[----:B---3--:R-:W-:Y:S02]  /*0d70*/  ISETP.NE.AND P5, PT, R0, RZ, !P2 ;  /* 0x000000ff0000720c */ /* 0x008fe400057a5270 */
[----:B------:R-:W-:Y:S02]  /*0d80*/  @!P3 SEL R13, RZ, 0x1, !P6 ;  /* 0x00000001ff0db807 */ /* 0x000fe40007000000 */
[----:B----4-:R-:W-:Y:S02]  /*0d90*/  ISETP.NE.AND P4, PT, R10, RZ, !P1 ;  /* 0x000000ff0a00720c */ /* 0x010fe40004f85270 */
[----:B------:R-:W-:Y:S01]  /*0da0*/  ISETP.NE.AND P5, PT, RZ, UR16, P5 ;  /* 0x00000010ff007c0c */ /* 0x000fe2000afa5270 */
[----:B------:R-:W-:Y:S01]  /*0db0*/  @!P3 STG.E.U8 desc[UR22][R8.64], R13 ;  /* 0x0000000d0800b986 */ /* 0x000fe2000c101116 */
[----:B------:R-:W-:-:S02]  /*0dc0*/  ISETP.NE.AND P4, PT, RZ, UR16, P4 ;  /* 0x00000010ff007c0c */ /* 0x000fc4000a785270 */
[----:B------:R-:W-:Y:S02]  /*0dd0*/  SEL R15, RZ, 0x1, !P5 ;  /* 0x00000001ff0f7807 */ /* 0x000fe40006800000 */
[----:B-----5:R-:W-:Y:S02]  /*0de0*/  ISETP.NE.AND P3, PT, R11, RZ, !P0 ;  /* 0x000000ff0b00720c */ /* 0x020fe40004765270 */
[----:B------:R-:W-:Y:S01]  /*0df0*/  SEL R11, RZ, 0x1, !P4 ;  /* 0x00000001ff0b7807 */ /* 0x000fe20006000000 */
[----:B------:R0:W-:Y:S01]  /*0e00*/  @!P2 STG.E.U8 desc[UR22][R6.64], R15 ;  /* 0x0000000f0600a986 */ /* 0x0001e2000c101116 */
[----:B------:R-:W-:-:S03]  /*0e10*/  ISETP.NE.AND P3, PT, RZ, UR16, P3 ;  /* 0x00000010ff007c0c */ /* 0x000fc60009f65270 */
[----:B------:R1:W-:Y:S01]  /*0e20*/  @!P1 STG.E.U8 desc[UR22][R4.64], R11 ;  /* 0x0000000b04009986 */ /* 0x0003e2000c101116 */
[----:B0-----:R-:W-:Y:S01]  /*0e30*/  SEL R7, RZ, 0x1, !P3 ;  /* 0x00000001ff077807 */ /* 0x001fe20005800000 */
[----:B------:R-:W-:Y:S08]  /*0e40*/  @P0 EXIT ;  /* 0x000000000000094d */ /* 0x000ff00003800000 */
[----:B------:R-:W-:Y:S01]  /*0e50*/  STG.E.U8 desc[UR22][R2.64], R7 ;  /* 0x0000000702007986 */ /* 0x000fe2000c101116 */
[----:B------:R-:W-:Y:S05]  /*0e60*/  EXIT ;  /* 0x000000000000794d */ /* 0x000fea0003800000 */
.L_x_3906:
        /* <DEDUP_REMOVED lines=8> */
.L_x_3909:
[----:B------:R-:W-:-:S04]  /*0ef0*/  LEA R2, P0, R8, UR38, 0x2 ;  /* 0x0000002608027c11 */ /* 0x000fc8000f8010ff */
[----:B------:R-:W-:-:S05]  /*0f00*/  LEA.HI.X R3, R8, UR39, R9, 0x2, P0 ;  /* 0x0000002708037c11 */ /* 0x000fca00080f1409 */
        /* <DEDUP_REMOVED lines=27> */
        .weak           $__internal_112_$__cuda_sm20_div_u16
        .type           $__internal_112_$__cuda_sm20_div_u16,@function
        .size           $__internal_112_$__cuda_sm20_div_u16,(.L_x_4372 - $__internal_112_$__cuda_sm20_div_u16)
$__internal_112_$__cuda_sm20_div_u16:
        /* <DEDUP_REMOVED lines=19> */
[----:B------:R-:W-:Y:S05]  /*11f0*/  RET.REL.NODEC R4 `(_ZN2at6native61_GLOBAL__N__44eb8e94_28_ForeachBinaryOpScalarList_cu_dda10a6925multi_tensor_apply_kernelINS1_28TensorListScalarListMetadataIbLi1EEENS1_25BinaryOpScalarListFunctorIbLi1ELi1ELi0EEEJSt10multipliesIbEEEEvT_T0_DpT1_) ;  /* 0xffffffec04807950 */ /* 0x000fea0003c3ffff */
.L_x_3910:
        /* <DEDUP_REMOVED lines=16> */
.L_x_4372:


//--------------------- .text._ZN2at6native61_GLOBAL__N__44eb8e94_28_ForeachBinaryOpScalarList_cu_dda10a6925multi_tensor_apply_kernelINS1_28TensorListScalarListMetadataIN3c107complexIfEELi1EEENS1_25BinaryOpScalarListFunctorIS6_Li1ELi1ELi0EEEJSt10multipliesIS6_EEEEvT_T0_DpT1_ --------------------------
	.section	.text._ZN2at6native61_GLOBAL__N__44eb8e94_28_ForeachBinaryOpScalarList_cu_dda10a6925multi_tensor_apply_kernelINS1_28TensorListScalarListMetadataIN3c107complexIfEELi1EEENS1_25BinaryOpScalarListFunctorIS6_Li1ELi1ELi0EEEJSt10multipliesIS6_EEEEvT_T0_DpT1_,"ax",@progbits
	.align	128
.text._ZN2at6native61_GLOBAL__N__44eb8e94_28_ForeachBinaryOpScalarList_cu_dda10a6925multi_tensor_apply_kernelINS1_28TensorListScalarListMetadataIN3c107complexIfEELi1EEENS1_25BinaryOpScalarListFunctorIS6_Li1ELi1ELi0EEEJSt10multipliesIS6_EEEEvT_T0_DpT1_:
        .type           _ZN2at6native61_GLOBAL__N__44eb8e94_28_ForeachBinaryOpScalarList_cu_dda10a6925multi_tensor_apply_kernelINS1_28TensorListScalarListMetadataIN3c107complexIfEELi1EEENS1_25BinaryOpScalarListFunctorIS6_Li1ELi1ELi0EEEJSt10multipliesIS6_EEEEvT_T0_DpT1_,@function
        .size           _ZN2at6native61_GLOBAL__N__44eb8e94_28_ForeachBinaryOpScalarList_cu_dda10a6925multi_tensor_apply_kernelINS1_28TensorListScalarListMetadataIN3c107complexIfEELi1EEENS1_25BinaryOpScalarListFunctorIS6_Li1ELi1ELi0EEEJSt10multipliesIS6_EEEEvT_T0_DpT1_,(.L_x_4374 - _ZN2at6native61_GLOBAL__N__44eb8e94_28_ForeachBinaryOpScalarList_cu_dda10a6925multi_tensor_apply_kernelINS1_28TensorListScalarListMetadataIN3c107complexIfEELi1EEENS1_25BinaryOpScalarListFunctorIS6_Li1ELi1ELi0EEEJSt10multipliesIS6_EEEEvT_T0_DpT1_)
        .other          _ZN2at6native61_GLOBAL__N__44eb8e94_28_ForeachBinaryOpScalarList_cu_dda10a6925multi_tensor_apply_kernelINS1_28TensorListScalarListMetadataIN3c107complexIfEELi1EEENS1_25BinaryOpScalarListFunctorIS6_Li1ELi1ELi0EEEJSt10multipliesIS6_EEEEvT_T0_DpT1_,@"STO_CUDA_ENTRY STV_DEFAULT"
_ZN2at6native61_GLOBAL__N__44eb8e94_28_ForeachBinaryOpScalarList_cu_dda10a6925multi_tensor_apply_kernelINS1_28TensorListScalarListMetadataIN3c107complexIfEELi1EEENS1_25BinaryOpScalarListFunctorIS6_Li1ELi1ELi0EEEJSt10multipliesIS6_EEEEvT_T0_DpT1_:
        /* <DEDUP_REMOVED lines=25> */
[----:B------:R-:W-:Y:S02]  /*0190*/  IMAD.MOV.U32 R16, RZ, RZ, RZ ;  /* 0x000000ffff107224 */ /* 0x000fe400078e00ff */
[----:B------:R-:W-:Y:S01]  /*01a0*/  IMAD.MOV.U32 R14, RZ, RZ, RZ ;  /* 0x000000ffff0e7224 */ /* 0x000fe200078e00ff */
[----:B------:R-:W-:-:S04]  /*01b0*/  UISETP.LT.U32.AND.EX UP0, UPT, UR4, URZ, UPT, UP0 ;  /* 0x000000ff0400728c */ /* 0x000fc8000bf01100 */
[----:B------:R-:W-:Y:S02]  /*01c0*/  USEL UR5, UR15, 0x10000, UP0 ;  /* 0x000100000f057887 */ /* 0x000fe40008000000 */
[----:B------:R-:W-:-:S12]  /*01d0*/  USEL UR8, UR4, URZ, UP0 ;  /* 0x000000ff04087287 */ /* 0x000fd80008000000 */
.L_x_3912:
[----:B0-----:R-:W-:Y:S01]  /*01e0*/  IADD3 R4, P1, PT, R0, R16, RZ ;  /* 0x0000001000047210 */ /* 0x001fe20007f3e0ff */
[C---:B-1----:R-:W-:Y:S01]  /*01f0*/  IMAD.SHL.U32 R5, R15.reuse, 0x8, RZ ;  /* 0x000000080f057824 */ /* 0x042fe200078e00ff */
[----:B------:R-:W-:Y:S02]  /*0200*/  SHF.R.U32.HI R7, RZ, 0x1d, R15 ;  /* 0x0000001dff077819 */ /* 0x000fe4000001160f */
[----:B------:R-:W-:Y:S02]  /*0210*/  CS2R R18, SRZ ;  /* 0x0000000000127805 */ /* 0x000fe4000001ff00 */
[----:B------:R-:W-:Y:S02]  /*0220*/  IADD3.X R3, PT, PT, RZ, R14, RZ, P1, !PT ;  /* 0x0000000eff037210 */ /* 0x000fe40000ffe4ff */
[----:B------:R-:W-:Y:S02]  /*0230*/  IADD3 R6, P3, PT, R15, R4, RZ ;  /* 0x000000040f067210 */ /* 0x000fe40007f7e0ff */
[----:B------:R-:W-:-:S02]  /*0240*/  ISETP.GE.U32.AND P0, PT, R4, UR5, PT ;  /* 0x0000000504007c0c */ /* 0x000fc4000bf06070 */
[----:B------:R-:W-:Y:S01]  /*0250*/  ISETP.GE.U32.AND P1, PT, R6, UR5, PT ;  /* 0x0000000506007c0c */ /* 0x000fe2000bf26070 */
[--C-:B------:R-:W-:Y:S01]  /*0260*/  IMAD.X R8, RZ, RZ, R3.reuse, P3 ;  /* 0x000000ffff087224 */ /* 0x100fe200018e0603 */
[----:B------:R-:W-:Y:S02]  /*0270*/  LEA R2, P2, R4, UR6, 0x3 ;  /* 0x0000000604027c11 */ /* 0x000fe4000f8418ff */
[----:B------:R-:W-:Y:S02]  /*0280*/  IADD3 R6, P4, PT, R15, R6, RZ ;  /* 0x000000060f067210 */ /* 0x000fe40007f9e0ff */
[----:B------:R-:W-:Y:S02]  /*0290*/  ISETP.GE.U32.AND.EX P0, PT, R3, UR8, PT, P0 ;  /* 0x0000000803007c0c */ /* 0x000fe4000bf06100 */
[----:B------:R-:W-:Y:S02]  /*02a0*/  ISETP.GE.U32.AND.EX P1, PT, R8, UR8, PT, P1 ;  /* 0x0000000808007c0c */ /* 0x000fe4000bf26110 */
[----:B------:R-:W-:-:S02]  /*02b0*/  LEA.HI.X R3, R4, UR7, R3, 0x3, P2 ;  /* 0x0000000704037c11 */ /* 0x000fc400090f1c03 */
[----:B------:R-:W-:Y:S02]  /*02c0*/  ISETP.GE.U32.AND P3, PT, R6, UR5, PT ;  /* 0x0000000506007c0c */ /* 0x000fe4000bf66070 */
[----:B------:R-:W-:Y:S02]  /*02d0*/  IADD3.X R8, PT, PT, RZ, R8, RZ, P4, !PT ;  /* 0x00000008ff087210 */ /* 0x000fe400027fe4ff */
[----:B------:R-:W-:Y:S02]  /*02e0*/  IADD3 R4, P5, PT, R15, R6, RZ ;  /* 0x000000060f047210 */ /* 0x000fe40007fbe0ff */
[----:B------:R-:W-:Y:S02]  /*02f0*/  IADD3 R12, P6, PT, R5, R2, RZ ;  /* 0x00000002050c7210 */ /* 0x000fe40007fde0ff */
[----:B------:R-:W-:Y:S02]  /*0300*/  ISETP.GE.U32.AND.EX P3, PT, R8, UR8, PT, P3 ;  /* 0x0000000808007c0c */ /* 0x000fe4000bf66130 */
[----:B------:R-:W-:Y:S01]  /*0310*/  ISETP.GE.U32.AND P2, PT, R4, UR5, PT ;  /* 0x0000000504007c0c */ /* 0x000fe2000bf46070 */
[----:B------:R-:W-:Y:S01]  /*0320*/  IMAD.X R13, R7, 0x1, R3, P6 ;  /* 0x00000001070d7824 */ /* 0x000fe200030e0603 */
[----:B------:R-:W-:-:S02]  /*0330*/  IADD3.X R8, PT, PT, RZ, R8, RZ, P5, !PT ;  /* 0x00000008ff087210 */ /* 0x000fc40002ffe4ff */
[----:B------:R-:W-:Y:S02]  /*0340*/  IADD3 R4, P4, PT, R5, R12, RZ ;  /* 0x0000000c05047210 */ /* 0x000fe40007f9e0ff */
[----:B------:R-:W-:Y:S02]  /*0350*/  ISETP.GE.U32.AND.EX P2, PT, R8, UR8, PT, P2 ;  /* 0x0000000808007c0c */ /* 0x000fe4000bf46120 */
[----:B------:R-:W-:Y:S01]  /*0360*/  CS2R R22, SRZ ;  /* 0x0000000000167805 */ /* 0x000fe2000001ff00 */
[----:B------:R-:W2:Y:S01]  /*0370*/  @!P1 LDG.E.64 R18, desc[UR12][R12.64] ;  /* 0x0000000c0c129981 */ /* 0x000ea2000c1e1b00 */
[----:B------:R-:W-:Y:S01]  /*0380*/  IMAD.X R5, R7, 0x1, R13, P4 ;  /* 0x0000000107057824 */ /* 0x000fe200020e060d */
[C---:B------:R-:W-:Y:S02]  /*0390*/  LEA R8, P4, R15.reuse, R4, 0x3 ;  /* 0x000000040f087211 */ /* 0x040fe400078818ff */
[----:B------:R-:W-:Y:S02]  /*03a0*/  CS2R R6, SRZ ;  /* 0x0000000000067805 */ /* 0x000fe4000001ff00 */
[----:B------:R-:W-:Y:S01]  /*03b0*/  CS2R R10, SRZ ;  /* 0x00000000000a7805 */ /* 0x000fe2000001ff00 */
[----:B------:R-:W3:Y:S01]  /*03c0*/  @!P0 LDG.E.64 R22, desc[UR12][R2.64] ;  /* 0x0000000c02168981 */ /* 0x000ee2000c1e1b00 */
[----:B------:R-:W-:-:S03]  /*03d0*/  LEA.HI.X R9, R15, R5, RZ, 0x3, P4 ;  /* 0x000000050f097211 */ /* 0x000fc600020f1cff */
[----:B------:R-:W4:Y:S04]  /*03e0*/  @!P3 LDG.E.64 R6, desc[UR12][R4.64] ;  /* 0x0000000c0406b981 */ /* 0x000f28000c1e1b00 */
[----:B------:R-:W5:Y:S01]  /*03f0*/  @!P2 LDG.E.64 R10, desc[UR12][R8.64] ;  /* 0x0000000c080aa981 */ /* 0x000f62000c1e1b00 */
[C---:B--2---:R-:W-:Y:S01]  /*0400*/  FMUL.FTZ R13, R19.reuse, UR11 ;  /* 0x0000000b130d7c20 */ /* 0x044fe20008410000 */
[----:B------:R-:W-:-:S03]  /*0410*/  FMUL.FTZ R19, R19, UR10 ;  /* 0x0000000a13137c20 */ /* 0x000fc60008410000 */
[C---:B------:R-:W-:Y:S01]  /*0420*/  FFMA.FTZ R12, R18.reuse, UR10, -R13 ;  /* 0x0000000a120c7c23 */ /* 0x040fe2000801080d */
[C---:B---3--:R-:W-:Y:S01]  /*0430*/  FMUL.FTZ R17, R23.reuse, UR11 ;  /* 0x0000000b17117c20 */ /* 0x048fe20008410000 */
[----:B------:R-:W-:Y:S01]  /*0440*/  FMUL.FTZ R21, R23, UR10 ;  /* 0x0000000a17157c20 */ /* 0x000fe20008410000 */
[----:B------:R-:W-:Y:S01]  /*0450*/  FFMA.FTZ R13, R18, UR11, R19 ;  /* 0x0000000b120d7c23 */ /* 0x000fe20008010013 */
[----:B------:R-:W-:Y:S01]  /*0460*/  @!P1 LEA R18, P4, R15, R2, 0x3 ;  /* 0x000000020f129211 */ /* 0x000fe200078818ff */
[C---:B----4-:R-:W-:Y:S01]  /*0470*/  FMUL.FTZ R19, R7.reuse, UR11 ;  /* 0x0000000b07137c20 */ /* 0x050fe20008410000 */
[----:B------:R-:W-:Y:S01]  /*0480*/  FMUL.FTZ R23, R7, UR10 ;  /* 0x0000000a07177c20 */ /* 0x000fe20008410000 */
[C---:B------:R-:W-:Y:S01]  /*0490*/  FFMA.FTZ R20, R22.reuse, UR10, -R17 ;  /* 0x0000000a16147c23 */ /* 0x040fe20008010811 */
[----:B------:R-:W-:Y:S01]  /*04a0*/  FFMA.FTZ R21, R22, UR11, R21 ;  /* 0x0000000b16157c23 */ /* 0x000fe20008010015 */
[C---:B-----5:R-:W-:Y:S01]  /*04b0*/  FMUL.FTZ R7, R11.reuse, UR11 ;  /* 0x0000000b0b077c20 */ /* 0x060fe20008410000 */
[----:B------:R-:W-:Y:S01]  /*04c0*/  FMUL.FTZ R11, R11, UR10 ;  /* 0x0000000a0b0b7c20 */ /* 0x000fe20008410000 */
[C---:B------:R-:W-:Y:S01]  /*04d0*/  FFMA.FTZ R22, R6.reuse, UR10, -R19 ;  /* 0x0000000a06167c23 */ /* 0x040fe20008010813 */
[----:B------:R-:W-:Y:S01]  /*04e0*/  FFMA.FTZ R23, R6, UR11, R23 ;  /* 0x0000000b06177c23 */ /* 0x000fe20008010017 */
[C---:B------:R-:W-:Y:S01]  /*04f0*/  @!P1 LEA.HI.X R19, R15.reuse, R3, RZ, 0x3, P4 ;  /* 0x000000030f139211 */ /* 0x040fe200020f1cff */
[----:B------:R2:W-:Y:S01]  /*0500*/  @!P0 STG.E.64 desc[UR12][R2.64], R20 ;  /* 0x0000001402008986 */ /* 0x0005e2000c101b0c */
[C---:B------:R-:W-:Y:S01]  /*0510*/  FFMA.FTZ R6, R10.reuse, UR10, -R7 ;  /* 0x0000000a0a067c23 */ /* 0x040fe20008010807 */
[----:B------:R-:W-:Y:S01]  /*0520*/  FFMA.FTZ R7, R10, UR11, R11 ;  /* 0x0000000b0a077c23 */ /* 0x000fe2000801000b */
[----:B------:R-:W-:Y:S01]  /*0530*/  LEA R16, P0, R15, R16, 0x2 ;  /* 0x000000100f107211 */ /* 0x000fe200078010ff */
[----:B------:R2:W-:Y:S04]  /*0540*/  @!P1 STG.E.64 desc[UR12][R18.64], R12 ;  /* 0x0000000c12009986 */ /* 0x0005e8000c101b0c */
[----:B------:R2:W-:Y:S01]  /*0550*/  @!P3 STG.E.64 desc[UR12][R4.64], R22 ;  /* 0x000000160400b986 */ /* 0x0005e2000c101b0c */
[----:B------:R-:W-:Y:S01]  /*0560*/  IMAD.X R14, RZ, RZ, R14, P0 ;  /* 0x000000ffff0e7224 */ /* 0x000fe200000e060e */
[----:B------:R-:W-:-:S02]  /*0570*/  ISETP.GE.U32.AND P0, PT, R16, UR5, PT ;  /* 0x0000000510007c0c */ /* 0x000fc4000bf06070 */
[----:B------:R2:W-:Y:S02]  /*0580*/  @!P2 STG.E.64 desc[UR12][R8.64], R6 ;  /* 0x000000060800a986 */ /* 0x0005e4000c101b0c */
[----:B------:R-:W-:-:S13]  /*0590*/  ISETP.GE.U32.AND.EX P0, PT, R14, UR8, PT, P0 ;  /* 0x000000080e007c0c */ /* 0x000fda000bf06100 */
[----:B--2---:R-:W-:Y:S05]  /*05a0*/  @!P0 BRA `(.L_x_3912) ;  /* 0xfffffffc000c8947 */ /* 0x004fea000383ffff */
[----:B------:R-:W-:Y:S05]  /*05b0*/  EXIT ;  /* 0x000000000000794d */ /* 0x000fea0003800000 */
.L_x_3911:
[----:B------:R-:W0:Y:S02]  /*05c0*/  S2R R0, SR_TID.X ;  /* 0x0000000000007919 */ /* 0x000e240000002100 */
[----:B0-----:R-:W-:-:S03]  /*05d0*/  IMAD.WIDE.U32 R2, R0, 0x4, RZ ;  /* 0x0000000400027825 */ /* 0x001fc600078e00ff */
[----:B------:R-:W-:-:S04]  /*05e0*/  ISETP.GE.U32.AND P0, PT, R2, UR15, PT ;  /* 0x0000000f02007c0c */ /* 0x000fc8000bf06070 */
[----:B------:R-:W-:-:S13]  /*05f0*/  ISETP.GE.AND.EX P0, PT, R3, UR4, PT, P0 ;  /* 0x0000000403007c0c */ /* 0x000fda000bf06300 */
[----:B------:R-:W-:Y:S05]  /*0600*/  @P0 EXIT ;  /* 0x000000000000094d */ /* 0x000fea0003800000 */
[----:B------:R-:W-:Y:S01]  /*0610*/  HFMA2 R17, -RZ, RZ, 0, 0 ;  /* 0x00000000ff117431 */ /* 0x000fe200000001ff */
[----:B------:R-:W0:Y:S06]  /*0620*/  LDCU UR5, c[0x0][0x360] ;  /* 0x00006c00ff0577ac */ /* 0x000e2c0008000800 */
.L_x_3913:
[----:B-1----:R-:W-:-:S04]  /*0630*/  LEA R2, P0, R0, UR6, 0x5 ;  /* 0x0000000600027c11 */ /* 0x002fc8000f8028ff */
[----:B------:R-:W-:-:S05]  /*0640*/  LEA.HI.X R3, R0, UR7, R17, 0x5, P0 ;  /* 0x0000000700037c11 */ /* 0x000fca00080f2c11 */
[----:B------:R-:W2:Y:S01]  /*0650*/  LDG.E.ENL2.256 R4, R12, desc[UR12][R2.64] ;  /* 0xfe00000c020c797e */ /* 0x000ea20008121904 */
[----:B0-----:R-:W-:-:S04]  /*0660*/  IADD3 R0, P0, PT, R0, UR5, RZ ;  /* 0x0000000500007c10 */ /* 0x001fc8000ff1e0ff */
[----:B------:R-:W-:Y:S02]  /*0670*/  IADD3.X R17, PT, PT, RZ, R17, RZ, P0, !PT ;  /* 0x00000011ff117210 */ /* 0x000fe400007fe4ff */
[----:B------:R-:W-:-:S04]  /*0680*/  LOP3.LUT P0, RZ, R0, 0xffffc000, RZ, 0xc0, !PT ;  /* 0xffffc00000ff7812 */ /* 0x000fc8000780c0ff */
[----:B------:R-:W-:Y:S01]  /*0690*/  LOP3.LUT P0, RZ, R17, 0x3fffffff, RZ, 0xc0, P0 ;  /* 0x3fffffff11ff7812 */ /* 0x000fe2000000c0ff */
[C---:B--2---:R-:W-:Y:S01]  /*06a0*/  FMUL.FTZ R9, R13.reuse, UR11 ;  /* 0x0000000b0d097c20 */ /* 0x044fe20008410000 */
[----:B------:R-:W-:Y:S01]  /*06b0*/  FMUL.FTZ R13, R13, UR10 ;  /* 0x0000000a0d0d7c20 */ /* 0x000fe20008410000 */
[C---:B------:R-:W-:Y:S01]  /*06c0*/  FMUL.FTZ R11, R15.reuse, UR11 ;  /* 0x0000000b0f0b7c20 */ /* 0x040fe20008410000 */
[----:B------:R-:W-:Y:S01]  /*06d0*/  FMUL.FTZ R15, R15, UR10 ;  /* 0x0000000a0f0f7c20 */ /* 0x000fe20008410000 */
[C---:B------:R-:W-:Y:S01]  /*06e0*/  FFMA.FTZ R8, R12.reuse, UR10, -R9 ;  /* 0x0000000a0c087c23 */ /* 0x040fe20008010809 */
[----:B------:R-:W-:Y:S01]  /*06f0*/  FFMA.FTZ R9, R12, UR11, R13 ;  /* 0x0000000b0c097c23 */ /* 0x000fe2000801000d */
[C---:B------:R-:W-:Y:S01]  /*0700*/  FFMA.FTZ R10, R14.reuse, UR10, -R11 ;  /* 0x0000000a0e0a7c23 */ /* 0x040fe2000801080b */
[----:B------:R-:W-:Y:S01]  /*0710*/  FFMA.FTZ R11, R14, UR11, R15 ;  /* 0x0000000b0e0b7c23 */ /* 0x000fe2000801000f */
[C---:B------:R-:W-:Y:S01]  /*0720*/  FMUL.FTZ R13, R5.reuse, UR11 ;  /* 0x0000000b050d7c20 */ /* 0x040fe20008410000 */
[----:B------:R-:W-:Y:S01]  /*0730*/  FMUL.FTZ R5, R5, UR10 ;  /* 0x0000000a05057c20 */ /* 0x000fe20008410000 */
[C---:B------:R-:W-:Y:S01]  /*0740*/  FMUL.FTZ R15, R7.reuse, UR11 ;  /* 0x0000000b070f7c20 */ /* 0x040fe20008410000 */
[----:B------:R-:W-:Y:S01]  /*0750*/  FMUL.FTZ R7, R7, UR10 ;  /* 0x0000000a07077c20 */ /* 0x000fe20008410000 */
[C---:B------:R-:W-:Y:S01]  /*0760*/  FFMA.FTZ R12, R4.reuse, UR10, -R13 ;  /* 0x0000000a040c7c23 */ /* 0x040fe2000801080d */
[----:B------:R-:W-:Y:S01]  /*0770*/  FFMA.FTZ R13, R4, UR11, R5 ;  /* 0x0000000b040d7c23 */ /* 0x000fe20008010005 */
[C---:B------:R-:W-:Y:S01]  /*0780*/  FFMA.FTZ R14, R6.reuse, UR10, -R15 ;  /* 0x0000000a060e7c23 */ /* 0x040fe2000801080f */
[----:B------:R-:W-:Y:S01]  /*0790*/  FFMA.FTZ R15, R6, UR11, R7 ;  /* 0x0000000b060f7c23 */ /* 0x000fe20008010007 */
[----:B------:R-:W-:-:S04]  /*07a0*/  IMAD.SHL.U32 R4, R0, 0x4, RZ ;  /* 0x0000000400047824 */ /* 0x000fc800078e00ff */
[----:B------:R1:W-:Y:S01]  /*07b0*/  STG.E.ENL2.256 desc[UR12][R2.64], R8, R12 ;  /* 0xf8000008020c797f */ /* 0x0003e2000f12180c */
[----:B------:R-:W-:Y:S02]  /*07c0*/  ISETP.LT.U32.AND P1, PT, R4, UR15, PT ;  /* 0x0000000f04007c0c */ /* 0x000fe4000bf21070 */
[----:B------:R-:W-:-:S04]  /*07d0*/  SHF.L.U64.HI R4, R0, 0x2, R17 ;  /* 0x0000000200047819 */ /* 0x000fc80000010211 */
[----:B------:R-:W-:-:S13]  /*07e0*/  ISETP.LT.AND.EX P1, PT, R4, UR4, PT, P1 ;  /* 0x0000000404007c0c */ /* 0x000fda000bf21310 */
[----:B------:R-:W-:Y:S05]  /*07f0*/  @!P0 BRA P1, `(.L_x_3913) ;  /* 0xfffffffc008c8947 */ /* 0x000fea000083ffff */
[----:B------:R-:W-:Y:S05]  /*0800*/  EXIT ;  /* 0x000000000000794d */ /* 0x000fea0003800000 */
.L_x_3914:
        /* <DEDUP_REMOVED lines=15> */
.L_x_4374:


//--------------------- .text._ZN2at6native61_GLOBAL__N__44eb8e94_28_ForeachBinaryOpScalarList_cu_dda10a6925multi_tensor_apply_kernelINS1_28TensorListScalarListMetadataIN3c107complexIdEELi1EEENS1_25BinaryOpScalarListFunctorIS6_Li1ELi1ELi0EEEJSt10multipliesIS6_EEEEvT_T0_DpT1_ --------------------------
	.section	.text._ZN2at6native61_GLOBAL__N__44eb8e94_28_ForeachBinaryOpScalarList_cu_dda10a6925multi_tensor_apply_kernelINS1_28TensorListScalarListMetadataIN3c107complexIdEELi1EEENS1_25BinaryOpScalarListFunctorIS6_Li1ELi1ELi0EEEJSt10multipliesIS6_EEEEvT_T0_DpT1_,"ax",@progbits
	.align	128
.text._ZN2at6native61_GLOBAL__N__44eb8e94_28_ForeachBinaryOpScalarList_cu_dda10a6925multi_tensor_apply_kernelINS1_28TensorListScalarListMetadataIN3c107complexIdEELi1EEENS1_25BinaryOpScalarListFunctorIS6_Li1ELi1ELi0EEEJSt10multipliesIS6_EEEEvT_T0_DpT1_:
        .type           _ZN2at6native61_GLOBAL__N__44eb8e94_28_ForeachBinaryOpScalarList_cu_dda10a6925multi_tensor_apply_kernelINS1_28TensorListScalarListMetadataIN3c107complexIdEELi1EEENS1_25BinaryOpScalarListFunctorIS6_Li1ELi1ELi0EEEJSt10multipliesIS6_EEEEvT_T0_DpT1_,@function
        .size           _ZN2at6native61_GLOBAL__N__44eb8e94_28_ForeachBinaryOpScalarList_cu_dda10a6925multi_tensor_apply_kernelINS1_28TensorListScalarListMetadataIN3c107complexIdEELi1EEENS1_25BinaryOpScalarListFunctorIS6_Li1ELi1ELi0EEEJSt10multipliesIS6_EEEEvT_T0_DpT1_,(.L_x_4375 - _ZN2at6native61_GLOBAL__N__44eb8e94_28_ForeachBinaryOpScalarList_cu_dda10a6925multi_tensor_apply_kernelINS1_28TensorListScalarListMetadataIN3c107complexIdEELi1EEENS1_25BinaryOpScalarListFunctorIS6_Li1ELi1ELi0EEEJSt10multipliesIS6_EEEEvT_T0_DpT1_)
        .other          _ZN2at6native61_GLOBAL__N__44eb8e94_28_ForeachBinaryOpScalarList_cu_dda10a6925multi_tensor_apply_kernelINS1_28TensorListScalarListMetadataIN3c107complexIdEELi1EEENS1_25BinaryOpScalarListFunctorIS6_Li1ELi1ELi0EEEJSt10multipliesIS6_EEEEvT_T0_DpT1_,@"STO_CUDA_ENTRY STV_DEFAULT"
_ZN2at6native61_GLOBAL__N__44eb8e94_28_ForeachBinaryOpScalarList_cu_dda10a6925multi_tensor_apply_kernelINS1_28TensorListScalarListMetadataIN3c107complexIdEELi1EEENS1_25BinaryOpScalarListFunctorIS6_Li1ELi1ELi0EEEJSt10multipliesIS6_EEEEvT_T0_DpT1_:
        /* <DEDUP_REMOVED lines=32> */
.L_x_3916:
[----:B0-2---:R-:W-:Y:S01]  /*0200*/  IADD3 R3, P0, PT, R0, UR4, RZ ;  /* 0x0000000400037c10 */ /* 0x005fe2000ff1e0ff */
[----:B-1----:R-:W-:Y:S01]  /*0210*/  USHF.L.U32 UR11, UR10, 0x4, URZ ;  /* 0x000000040a0b7899 */ /* 0x002fe200080006ff */
[----:B------:R-:W-:Y:S01]  /*0220*/  CS2R R22, SRZ ;  /* 0x0000000000167805 */ /* 0x000fe2000001ff00 */
[----:B------:R-:W-:Y:S02]  /*0230*/  USHF.R.U32.HI UR16, URZ, 0x1c, UR10 ;  /* 0x0000001cff107899 */ /* 0x000fe4000801160a */
[C---:B------:R-:W-:Y:S01]  /*0240*/  IADD3 R5, P2, PT, R3.reuse, UR10, RZ ;  /* 0x0000000a03057c10 */ /* 0x040fe2000ff5e0ff */
[----:B------:R-:W-:Y:S01]  /*0250*/  IMAD.X R4, RZ, RZ, UR5, P0 ;  /* 0x00000005ff047e24 */ /* 0x000fe200080e06ff */
[----:B------:R-:W-:Y:S02]  /*0260*/  ISETP.GE.U32.AND P1, PT, R3, UR17, PT ;  /* 0x0000001103007c0c */ /* 0x000fe4000bf26070 */
[----:B------:R-:W-:Y:S02]  /*0270*/  CS2R R20, SRZ ;  /* 0x0000000000147805 */ /* 0x000fe4000001ff00 */
[----:B------:R-:W-:Y:S01]  /*0280*/  IADD3 R7, P3, PT, R5, UR10, RZ ;  /* 0x0000000a05077c10 */ /* 0x000fe2000ff7e0ff */
[----:B------:R-:W-:Y:S01]  /*0290*/  IMAD.X R6, RZ, RZ, R4, P2 ;  /* 0x000000ffff067224 */ /* 0x000fe200010e0604 */
[----:B------:R-:W-:-:S02]  /*02a0*/  LEA R2, P0, R3, UR6, 0x4 ;  /* 0x0000000603027c11 */ /* 0x000fc4000f8020ff */
[----:B------:R-:W-:Y:S01]  /*02b0*/  IADD3 R9, P4, PT, R7, UR10, RZ ;  /* 0x0000000a07097c10 */ /* 0x000fe2000ff9e0ff */
[----:B------:R-:W-:Y:S01]  /*02c0*/  IMAD.X R8, RZ, RZ, R6, P3 ;  /* 0x000000ffff087224 */ /* 0x000fe200018e0606 */
[----:B------:R-:W-:Y:S02]  /*02d0*/  ISETP.GE.U32.AND.EX P1, PT, R4, UR18, PT, P1 ;  /* 0x0000001204007c0c */ /* 0x000fe4000bf26110 */
[----:B------:R-:W-:Y:S01]  /*02e0*/  LEA.HI.X R3, R3, UR7, R4, 0x4, P0 ;  /* 0x0000000703037c11 */ /* 0x000fe200080f2404 */
[----:B------:R-:W-:Y:S01]  /*02f0*/  IMAD.X R4, RZ, RZ, R8, P4 ;  /* 0x000000ffff047224 */ /* 0x000fe200020e0608 */
[----:B------:R-:W-:Y:S02]  /*0300*/  ISETP.GE.U32.AND P2, PT, R9, UR17, PT ;  /* 0x0000001109007c0c */ /* 0x000fe4000bf46070 */
[----:B------:R-:W-:Y:S02]  /*0310*/  ISETP.GE.U32.AND P0, PT, R5, UR17, PT ;  /* 0x0000001105007c0c */ /* 0x000fe4000bf06070 */
[----:B------:R-:W-:Y:S01]  /*0320*/  ISETP.GE.U32.AND.EX P2, PT, R4, UR18, PT, P2 ;  /* 0x0000001204007c0c */ /* 0x000fe2000bf46120 */
[----:B------:R-:W-:Y:S01]  /*0330*/  IMAD.U32 R15, RZ, RZ, UR11 ;  /* 0x0000000bff0f7e24 */ /* 0x000fe2000f8e00ff */
[----:B------:R-:W-:-:S02]  /*0340*/  ISETP.GE.U32.AND.EX P0, PT, R6, UR18, PT, P0 ;  /* 0x0000001206007c0c */ /* 0x000fc4000bf06100 */
[----:B------:R-:W-:Y:S02]  /*0350*/  CS2R R4, SRZ ;  /* 0x0000000000047805 */ /* 0x000fe4000001ff00 */
[----:B------:R-:W-:Y:S01]  /*0360*/  IADD3 R12, P4, PT, R2, UR11, RZ ;  /* 0x0000000b020c7c10 */ /* 0x000fe2000ff9e0ff */
[----:B------:R-:W2:Y:S01]  /*0370*/  @!P1 LDG.E.128 R20, desc[UR14][R2.64] ;  /* 0x0000000e02149981 */ /* 0x000ea2000c1e1d00 */
[----:B------:R-:W-:Y:S02]  /*0380*/  ISETP.GE.U32.AND P3, PT, R7, UR17, PT ;  /* 0x0000001107007c0c */ /* 0x000fe4000bf66070 */
[----:B------:R-:W-:Y:S02]  /*0390*/  CS2R R6, SRZ ;  /* 0x0000000000067805 */ /* 0x000fe4000001ff00 */
[----:B------:R-:W-:Y:S02]  /*03a0*/  IADD3.X R13, PT, PT, R3, UR16, RZ, P4, !PT ;  /* 0x00000010030d7c10 */ /* 0x000fe4000a7fe4ff */
[----:B------:R-:W-:Y:S01]  /*03b0*/  IADD3 R24, P4, PT, R12, UR11, RZ ;  /* 0x0000000b0c187c10 */ /* 0x000fe2000ff9e0ff */
[----:B------:R-:W-:Y:S01]  /*03c0*/  IMAD.U32 R17, RZ, RZ, UR16 ;  /* 0x00000010ff117e24 */ /* 0x000fe2000f8e00ff */
[----:B------:R-:W-:-:S02]  /*03d0*/  ISETP.GE.U32.AND.EX P3, PT, R8, UR18, PT, P3 ;  /* 0x0000001208007c0c */ /* 0x000fc4000bf66130 */
[----:B------:R-:W-:Y:S01]  /*03e0*/  IADD3.X R25, PT, PT, R13, UR16, RZ, P4, !PT ;  /* 0x000000100d197c10 */ /* 0x000fe2000a7fe4ff */
[----:B------:R0:W3:Y:S01]  /*03f0*/  @!P0 LDG.E.128 R4, desc[UR14][R12.64] ;  /* 0x0000000e0c048981 */ /* 0x0000e2000c1e1d00 */
[----:B------:R-:W-:Y:S02]  /*0400*/  @!P2 IADD3 R26, P4, P5, R15, UR11, R2 ;  /* 0x0000000b0f1aac10 */ /* 0x000fe4000fd9e002 */
[----:B------:R-:W-:Y:S02]  /*0410*/  CS2R R10, SRZ ;  /* 0x00000000000a7805 */ /* 0x000fe4000001ff00 */
[----:B------:R-:W-:Y:S02]  /*0420*/  @!P2 IADD3.X R16, PT, PT, R17, UR16, R3, P4, P5 ;  /* 0x000000101110ac10 */ /* 0x000fe4000a7ea403 */
[----:B------:R-:W-:Y:S02]  /*0430*/  @!P2 IADD3 R26, P4, PT, R26, UR11, RZ ;  /* 0x0000000b1a1aac10 */ /* 0x000fe4000ff9e0ff */
[----:B------:R-:W-:-:S02]  /*0440*/  CS2R R8, SRZ ;  /* 0x0000000000087805 */ /* 0x000fc4000001ff00 */
[----:B------:R-:W-:Y:S02]  /*0450*/  CS2R R14, SRZ ;  /* 0x00000000000e7805 */ /* 0x000fe4000001ff00 */
[----:B0-----:R-:W-:Y:S02]  /*0460*/  CS2R R12, SRZ ;  /* 0x00000000000c7805 */ /* 0x001fe4000001ff00 */
[----:B------:R-:W-:Y:S01]  /*0470*/  @!P2 IADD3.X R27, PT, PT, R16, UR16, RZ, P4, !PT ;  /* 0x00000010101bac10 */ /* 0x000fe2000a7fe4ff */
[----:B------:R0:W4:Y:S04]  /*0480*/  @!P3 LDG.E.128 R8, desc[UR14][R24.64] ;  /* 0x0000000e1808b981 */ /* 0x000128000c1e1d00 */
[----:B------:R1:W5:Y:S01]  /*0490*/  @!P2 LDG.E.128 R12, desc[UR14][R26.64] ;  /* 0x0000000e1a0ca981 */ /* 0x000362000c1e1d00 */
[----:B------:R-:W-:-:S02]  /*04a0*/  IMAD.U32 R28, RZ, RZ, UR10 ;  /* 0x0000000aff1c7e24 */ /* 0x000fc4000f8e00ff */
[----:B0-----:R-:W-:Y:S02]  /*04b0*/  IMAD.U32 R25, RZ, RZ, UR10 ;  /* 0x0000000aff197e24 */ /* 0x001fe4000f8e00ff */
[----:B-1----:R-:W-:Y:S02]  /*04c0*/  IMAD.U32 R26, RZ, RZ, UR11 ;  /* 0x0000000bff1a7e24 */ /* 0x002fe4000f8e00ff */
[----:B------:R-:W-:Y:S02]  /*04d0*/  IMAD.U32 R29, RZ, RZ, UR11 ;  /* 0x0000000bff1d7e24 */ /* 0x000fe4000f8e00ff */
[----:B------:R-:W-:Y:S01]  /*04e0*/  IMAD.U32 R27, RZ, RZ, UR16 ;  /* 0x00000010ff1b7e24 */ /* 0x000fe2000f8e00ff */
[----:B------:R-:W-:-:S04]  /*04f0*/  ULEA UR4, UP0, UR10, UR4, 0x2 ;  /* 0x000000040a047291 */ /* 0x000fc8000f8010ff */
[----:B------:R-:W-:Y:S02]  /*0500*/  UIADD3.X UR5, UPT, UPT, URZ, UR5, URZ, UP0, !UPT ;  /* 0x00000005ff057290 */ /* 0x000fe400087fe4ff */
[----:B------:R-:W-:-:S04]  /*0510*/  UISETP.GE.U32.AND UP0, UPT, UR4, UR17, UPT ;  /* 0x000000110400728c */ /* 0x000fc8000bf06070 */
[----:B------:R-:W-:Y:S01]  /*0520*/  UISETP.GE.U32.AND.EX UP0, UPT, UR5, UR18, UPT, UP0 ;  /* 0x000000120500728c */ /* 0x000fe2000bf06100 */
[C---:B--2---:R-:W-:Y:S02]  /*0530*/  DMUL R16, R22.reuse, UR8 ;  /* 0x0000000816107c28 */ /* 0x044fe40008000000 */
[----:B------:R-:W-:Y:S02]  /*0540*/  DMUL R18, R22, UR12 ;  /* 0x0000000c16127c28 */ /* 0x000fe40008000000 */
[C---:B---3--:R-:W-:Y:S02]  /*0550*/  DMUL R22, R6.reuse, UR8 ;  /* 0x0000000806167c28 */ /* 0x048fe40008000000 */
[----:B------:R-:W-:Y:S02]  /*0560*/  DMUL R6, R6, UR12 ;  /* 0x0000000c06067c28 */ /* 0x000fe40008000000 */
[C---:B------:R-:W-:Y:S02]  /*0570*/  DFMA R16, R20.reuse, UR12, -R16 ;  /* 0x0000000c14107c2b */ /* 0x040fe40008000810 */
[----:B------:R-:W-:-:S02]  /*0580*/  DFMA R18, R20, UR8, R18 ;  /* 0x0000000814127c2b */ /* 0x000fc40008000012 */
[C---:B------:R-:W-:Y:S02]  /*0590*/  DFMA R20, R4.reuse, UR12, -R22 ;  /* 0x0000000c04147c2b */ /* 0x040fe40008000816 */
[----:B------:R-:W-:-:S03]  /*05a0*/  DFMA R22, R4, UR8, R6 ;  /* 0x0000000804167c2b */ /* 0x000fc60008000006 */
[----:B------:R0:W-:Y:S01]  /*05b0*/  @!P1 STG.E.128 desc[UR14][R2.64], R16 ;  /* 0x0000001002009986 */ /* 0x0001e2000c101d0e */
[C---:B----4-:R-:W-:Y:S02]  /*05c0*/  DMUL R4, R10.reuse, UR8 ;  /* 0x000000080a047c28 */ /* 0x050fe40008000000 */
[----:B------:R-:W-:Y:S01]  /*05d0*/  DMUL R6, R10, UR12 ;  /* 0x0000000c0a067c28 */ /* 0x000fe20008000000 */
[----:B------:R-:W-:Y:S01]  /*05e0*/  @!P0 LEA R24, P1, R25, R2, 0x4 ;  /* 0x0000000219188211 */ /* 0x000fe200078220ff */
[C---:B-----5:R-:W-:Y:S02]  /*05f0*/  DMUL R10, R14.reuse, UR8 ;  /* 0x000000080e0a7c28 */ /* 0x060fe40008000000 */
[----:B------:R-:W-:Y:S01]  /*0600*/  DMUL R14, R14, UR12 ;  /* 0x0000000c0e0e7c28 */ /* 0x000fe20008000000 */
[----:B------:R-:W-:Y:S01]  /*0610*/  @!P0 LEA.HI.X R25, R28, R3, RZ, 0x4, P1 ;  /* 0x000000031c198211 */ /* 0x000fe200008f24ff */
[C---:B------:R-:W-:Y:S02]  /*0620*/  DFMA R4, R8.reuse, UR12, -R4 ;  /* 0x0000000c08047c2b */ /* 0x040fe40008000804 */
[----:B------:R-:W-:Y:S01]  /*0630*/  DFMA R6, R8, UR8, R6 ;  /* 0x0000000808067c2b */ /* 0x000fe20008000006 */
[--C-:B0-----:R-:W-:Y:S01]  /*0640*/  @!P2 IADD3 R16, P5, P6, R26, UR11, R2.reuse ;  /* 0x0000000b1a10ac10 */ /* 0x101fe2000febe002 */
[----:B------:R-:W-:Y:S01]  /*0650*/  IMAD.U32 R17, RZ, RZ, UR16 ;  /* 0x00000010ff117e24 */ /* 0x000fe2000f8e00ff */
[----:B------:R-:W-:-:S02]  /*0660*/  @!P3 IADD3 R2, P1, P4, R29, UR11, R2 ;  /* 0x0000000b1d02bc10 */ /* 0x000fc4000fc3e002 */
[--C-:B------:R-:W-:Y:S01]  /*0670*/  @!P2 IADD3.X R27, PT, PT, R27, UR16, R3.reuse, P5, P6 ;  /* 0x000000101b1bac10 */ /* 0x100fe2000afec403 */
[C---:B------:R-:W-:Y:S01]  /*0680*/  DFMA R8, R12.reuse, UR12, -R10 ;  /* 0x0000000c0c087c2b */ /* 0x040fe2000800080a */
[----:B------:R-:W-:Y:S01]  /*0690*/  @!P2 IADD3 R16, P5, PT, R16, UR11, RZ ;  /* 0x0000000b1010ac10 */ /* 0x000fe2000ffbe0ff */
[----:B------:R-:W-:Y:S01]  /*06a0*/  DFMA R10, R12, UR8, R14 ;  /* 0x000000080c0a7c2b */ /* 0x000fe2000800000e */
[----:B------:R-:W-:Y:S02]  /*06b0*/  @!P3 IADD3.X R3, PT, PT, R17, UR16, R3, P1, P4 ;  /* 0x000000101103bc10 */ /* 0x000fe40008fe8403 */
[----:B------:R-:W-:Y:S01]  /*06c0*/  @!P2 IADD3.X R17, PT, PT, R27, UR16, RZ, P5, !PT ;  /* 0x000000101b11ac10 */ /* 0x000fe2000affe4ff */
[----:B------:R2:W-:Y:S04]  /*06d0*/  @!P0 STG.E.128 desc[UR14][R24.64], R20 ;  /* 0x0000001418008986 */ /* 0x0005e8000c101d0e */
[----:B------:R2:W-:Y:S04]  /*06e0*/  @!P3 STG.E.128 desc[UR14][R2.64], R4 ;  /* 0x000000040200b986 */ /* 0x0005e8000c101d0e */
[----:B------:R2:W-:Y:S01]  /*06f0*/  @!P2 STG.E.128 desc[UR14][R16.64], R8 ;  /* 0x000000081000a986 */ /* 0x0005e2000c101d0e */
[----:B------:R-:W-:Y:S05]  /*0700*/  BRA.U !UP0, `(.L_x_3916) ;  /* 0xfffffff908bc7547 */ /* 0x000fea000b83ffff */
[----:B------:R-:W-:Y:S05]  /*0710*/  EXIT ;  /* 0x000000000000794d */ /* 0x000fea0003800000 */
.L_x_3915:
[----:B------:R-:W0:Y:S02]  /*0720*/  S2R R3, SR_TID.X ;  /* 0x0000000000037919 */ /* 0x000e240000002100 */
[----:B0-----:R-:W-:-:S03]  /*0730*/  IMAD.WIDE.U32 R4, R3, 0x4, RZ ;  /* 0x0000000403047825 */ /* 0x001fc600078e00ff */
[----:B------:R-:W-:-:S04]  /*0740*/  ISETP.GE.U32.AND P0, PT, R4, UR19, PT ;  /* 0x0000001304007c0c */ /* 0x000fc8000bf06070 */
[----:B------:R-:W-:-:S13]  /*0750*/  ISETP.GE.AND.EX P0, PT, R5, UR4, PT, P0 ;  /* 0x0000000405007c0c */ /* 0x000fda000bf06300 */
[----:B--2---:R-:W-:Y:S05]  /*0760*/  @P0 EXIT ;  /* 0x000000000000094d */ /* 0x004fea0003800000 */
[----:B------:R-:W-:Y:S01]  /*0770*/  IMAD.MOV.U32 R0, RZ, RZ, RZ ;  /* 0x000000ffff007224 */ /* 0x000fe200078e00ff */
[----:B------:R-:W0:Y:S06]  /*0780*/  LDCU UR5, c[0x0][0x360] ;  /* 0x00006c00ff0577ac */ /* 0x000e2c0008000800 */
.L_x_3917:
        /* <DEDUP_REMOVED lines=18> */
[----:B------:R-:W-:-:S02]  /*08b0*/  DFMA R8, R20, UR12, -R10 ;  /* 0x0000000c14087c2b */ /* 0x000fc4000800080a */
[----:B------:R-:W-:Y:S02]  /*08c0*/  DFMA R10, R20, UR8, R22 ;  /* 0x00000008140a7c2b */ /* 0x000fe40008000016 */
[C---:B---3--:R-:W-:Y:S02]  /*08d0*/  DMUL R20, R18.reuse, UR8 ;  /* 0x0000000812147c28 */ /* 0x048fe40008000000 */
[----:B------:R-:W-:Y:S02]  /*08e0*/  DMUL R22, R18, UR12 ;  /* 0x0000000c12167c28 */ /* 0x000fe40008000000 */
[C---:B------:R-:W-:Y:S01]  /*08f0*/  DMUL R18, R14.reuse, UR8 ;  /* 0x000000080e127c28 */ /* 0x040fe20008000000 */
[----:B------:R1:W-:Y:S01]  /*0900*/  STG.E.ENL2.256 desc[UR14][R24.64], R4, R8 ;  /* 0xf80000041808797f */ /* 0x0003e2000f12180e */
[----:B------:R-:W-:Y:S02]  /*0910*/  DMUL R14, R14, UR12 ;  /* 0x0000000c0e0e7c28 */ /* 0x000fe40008000000 */
[----:B------:R-:W-:-:S02]  /*0920*/  DFMA R20, R16, UR12, -R20 ;  /* 0x0000000c10147c2b */ /* 0x000fc40008000814 */
[----:B------:R-:W-:Y:S02]  /*0930*/  DFMA R22, R16, UR8, R22 ;  /* 0x0000000810167c2b */ /* 0x000fe40008000016 */
[C---:B------:R-:W-:Y:S02]  /*0940*/  DFMA R16, R12.reuse, UR12, -R18 ;  /* 0x0000000c0c107c2b */ /* 0x040fe40008000812 */
[----:B------:R-:W-:-:S07]  /*0950*/  DFMA R18, R12, UR8, R14 ;  /* 0x000000080c127c2b */ /* 0x000fce000800000e */
[----:B------:R1:W-:Y:S01]  /*0960*/  STG.E.ENL2.256 desc[UR14][R24.64+0x20], R20, R16 ;  /* 0xf80001141810797f */ /* 0x0003e2000f12180e */
[----:B------:R-:W-:Y:S05]  /*0970*/  @!P0 BRA P1, `(.L_x_3917) ;  /* 0xfffffffc00848947 */ /* 0x000fea000083ffff */
[----:B------:R-:W-:Y:S05]  /*0980*/  EXIT ;  /* 0x000000000000794d */ /* 0x000fea0003800000 */
.L_x_3918:
        /* <DEDUP_REMOVED lines=15> */
.L_x_4375:


//--------------------- .text._ZN2at6native61_GLOBAL__N__44eb8e94_28_ForeachBinaryOpScalarList_cu_dda10a6925multi_tensor_apply_kernelINS1_28TensorListScalarListMetadataIfLi1EEENS1_25BinaryOpScalarListFunctorIfLi1ELi1ELi0EEEJSt10multipliesIfEEEEvT_T0_DpT1_ --------------------------
	.section	.text._ZN2at6native61_GLOBAL__N__44eb8e94_28_ForeachBinaryOpScalarList_cu_dda10a6925multi_tensor_apply_kernelINS1_28TensorListScalarListMetadataIfLi1EEENS1_25BinaryOpScalarListFunctorIfLi1ELi1ELi0EEEJSt10multipliesIfEEEEvT_T0_DpT1_,"ax",@progbits
	.align	128
.text._ZN2at6native61_GLOBAL__N__44eb8e94_28_ForeachBinaryOpScalarList_cu_dda10a6925multi_tensor_apply_kernelINS1_28TensorListScalarListMetadataIfLi1EEENS1_25BinaryOpScalarListFunctorIfLi1ELi1ELi0EEEJSt10multipliesIfEEEEvT_T0_DpT1_:
        .type           _ZN2at6native61_GLOBAL__N__44eb8e94_28_ForeachBinaryOpScalarList_cu_dda10a6925multi_tensor_apply_kernelINS1_28TensorListScalarListMetadataIfLi1EEENS1_25BinaryOpScalarListFunctorIfLi1ELi1ELi0EEEJSt10multipliesIfEEEEvT_T0_DpT1_,@function
        .size           _ZN2at6native61_GLOBAL__N__44eb8e94_28_ForeachBinaryOpScalarList_cu_dda10a6925multi_tensor_apply_kernelINS1_28TensorListScalarListMetadataIfLi1EEENS1_25BinaryOpScalarListFunctorIfLi1ELi1ELi0EEEJSt10multipliesIfEEEEvT_T0_DpT1_,(.L_x_4376 - _ZN2at6native61_GLOBAL__N__44eb8e94_28_ForeachBinaryOpScalarList_cu_dda10a6925multi_tensor_apply_kernelINS1_28TensorListScalarListMetadataIfLi1EEENS1_25BinaryOpScalarListFunctorIfLi1ELi1ELi0EEEJSt10multipliesIfEEEEvT_T0_DpT1_)
        .other          _ZN2at6native61_GLOBAL__N__44eb8e94_28_ForeachBinaryOpScalarList_cu_dda10a6925multi_tensor_apply_kernelINS1_28TensorListScalarListMetadataIfLi1EEENS1_25BinaryOpScalarListFunctorIfLi1ELi1ELi0EEEJSt10multipliesIfEEEEvT_T0_DpT1_,@"STO_CUDA_ENTRY STV_DEFAULT"
_ZN2at6native61_GLOBAL__N__44eb8e94_28_ForeachBinaryOpScalarList_cu_dda10a6925multi_tensor_apply_kernelINS1_28TensorListScalarListMetadataIfLi1EEENS1_25BinaryOpScalarListFunctorIfLi1ELi1ELi0EEEJSt10multipliesIfEEEEvT_T0_DpT1_:
        /* <DEDUP_REMOVED lines=37> */
[----:B------:R-:W-:Y:S05]  /*0250*/  CALL.REL.NOINC `($__internal_113_$__cuda_sm20_div_u16) ;  /* 0x0000000800d07944 */ /* 0x000fea0003c00000 */
        /* <DEDUP_REMOVED lines=13> */
.L_x_3923:
        /* <DEDUP_REMOVED lines=30> */
[C---:B--2---:R-:W-:Y:S01]  /*0510*/  @!P0 FMUL.FTZ R14, R0.reuse, R14 ;  /* 0x0000000e000e8220 */ /* 0x044fe20000410000 */
[----:B---3--:R-:W-:-:S04]  /*0520*/  @!P2 FMUL.FTZ R26, R0, R25 ;  /* 0x00000019001aa220 */ /* 0x008fc80000410000 */
        /* <DEDUP_REMOVED lines=10> */
[----:B----4-:R-:W-:Y:S01]  /*05d0*/  @!P4 FMUL.FTZ R28, R0, R12 ;  /* 0x0000000c001cc220 */ /* 0x010fe20000410000 */
        /* <DEDUP_REMOVED lines=9> */
[----:B------:R-:W-:Y:S01]  /*0670*/  @!P1 FMUL.FTZ R13, R0, R13 ;  /* 0x0000000d000d9220 */ /* 0x000fe20000410000 */
        /* <DEDUP_REMOVED lines=20> */
[----:B--2---:R-:W-:-:S05]  /*07c0*/  @!P2 FMUL.FTZ R29, R0, R29 ;  /* 0x0000001d001da220 */ /* 0x004fca0000410000 */
[----:B------:R0:W-:Y:S01]  /*07d0*/  @!P2 STG.E desc[UR6][R4.64], R29 ;  /* 0x0000001d0400a986 */ /* 0x0001e2000c101906 */
[C---:B---3--:R-:W-:Y:S01]  /*07e0*/  @!P3 FMUL.FTZ R11, R0.reuse, R28 ;  /* 0x0000001c000bb220 */ /* 0x048fe20000410000 */
[----:B----4-:R-:W-:Y:S01]  /*07f0*/  @!P0 FMUL.FTZ R25, R0, R26 ;  /* 0x0000001a00198220 */ /* 0x010fe20000410000 */
[----:B------:R-:W-:Y:S06]  /*0800*/  @P1 BRA `(.L_x_3922) ;  /* 0x0000000000201947 */ /* 0x000fec0003800000 */
[----:B0-----:R-:W-:Y:S01]  /*0810*/  IADD3 R5, P1, P2, R17, R19, R20 ;  /* 0x0000001311057210 */ /* 0x001fe20007a3e014 */
[----:B-----5:R-:W-:-:S03]  /*0820*/  FMUL.FTZ R15, R0, R15 ;  /* 0x0000000f000f7220 */ /* 0x020fc60000410000 */
[----:B------:R-:W-:Y:S02]  /*0830*/  IADD3 R5, P4, PT, R24, R5, RZ ;  /* 0x0000000518057210 */ /* 0x000fe40007f9e0ff */
[----:B------:R-:W-:Y:S02]  /*0840*/  IADD3.X R6, PT, PT, RZ, R21, RZ, P1, P2 ;  /* 0x00000015ff067210 */ /* 0x000fe40000fe44ff */
[----:B------:R-:W-:-:S03]  /*0850*/  LEA R4, P1, R5, R2, 0x2 ;  /* 0x0000000205047211 */ /* 0x000fc600078210ff */
[----:B------:R-:W-:-:S05]  /*0860*/  IMAD.X R6, RZ, RZ, R6, P4 ;  /* 0x000000ffff067224 */ /* 0x000fca00020e0606 */
[----:B------:R-:W-:-:S05]  /*0870*/  LEA.HI.X R5, R5, R3, R6, 0x2, P1 ;  /* 0x0000000305057211 */ /* 0x000fca00008f1406 */
[----:B------:R1:W-:Y:S02]  /*0880*/  STG.E desc[UR6][R4.64], R15 ;  /* 0x0000000f04007986 */ /* 0x0003e4000c101906 */
.L_x_3922:
[----:B------:R-:W-:Y:S05]  /*0890*/  BSYNC.RECONVERGENT B0 ;  /* 0x0000000000007941 */ /* 0x000fea0003800200 */
.L_x_3921:
        /* <DEDUP_REMOVED lines=9> */
.L_x_3920:
        /* <DEDUP_REMOVED lines=36> */
[C---:B--2---:R-:W-:Y:S01]  /*0b70*/  FMUL.FTZ R13, R0.reuse, R13 ;  /* 0x0000000d000d7220 */ /* 0x044fe20000410000 */
[C---:B---3--:R-:W-:Y:S01]  /*0b80*/  FMUL.FTZ R11, R0.reuse, R11 ;  /* 0x0000000b000b7220 */ /* 0x048fe20000410000 */
[----:B----4-:R-:W-:-:S04]  /*0b90*/  FMUL.FTZ R15, R0, R15 ;  /* 0x0000000f000f7220 */ /* 0x010fc80000410000 */
[----:B------:R0:W-:Y:S04]  /*0ba0*/  @!P0 STG.E desc[UR6][R2.64], R11 ;  /* 0x0000000b02008986 */ /* 0x0001e8000c101906 */
[----:B------:R0:W-:Y:S01]  /*0bb0*/  @!P1 STG.E desc[UR6][R4.64], R13 ;  /* 0x0000000d04009986 */ /* 0x0001e2000c101906 */
[----:B------:R-:W-:-:S03]  /*0bc0*/  FMUL.FTZ R17, R0, R17 ;  /* 0x0000001100117220 */ /* 0x000fc60000410000 */
[----:B------:R0:W-:Y:S01]  /*0bd0*/  @!P3 STG.E desc[UR6][R6.64], R15 ;  /* 0x0000000f0600b986 */ /* 0x0001e2000c101906 */
[----:B------:R-:W-:Y:S05]  /*0be0*/  @P2 EXIT ;  /* 0x000000000000294d */ /* 0x000fea0003800000 */
[----:B------:R-:W-:Y:S01]  /*0bf0*/  STG.E desc[UR6][R8.64], R17 ;  /* 0x0000001108007986 */ /* 0x000fe2000c101906 */
[----:B------:R-:W-:Y:S05]  /*0c00*/  EXIT ;  /* 0x000000000000794d */ /* 0x000fea0003800000 */
.L_x_3919:
[----:B------:R-:W0:Y:S02]  /*0c10*/  S2R R11, SR_TID.X ;  /* 0x00000000000b7919 */ /* 0x000e240000002100 */
[----:B0-----:R-:W-:-:S03]  /*0c20*/  IMAD.WIDE.U32 R4, R11, 0x4, RZ ;  /* 0x000000040b047825 */ /* 0x001fc600078e00ff */
[----:B------:R-:W-:-:S04]  /*0c30*/  ISETP.GE.U32.AND P0, PT, R4, R13, PT ;  /* 0x0000000d0400720c */ /* 0x000fc80003f06070 */
[----:B------:R-:W-:-:S13]  /*0c40*/  ISETP.GE.AND.EX P0, PT, R5, R15, PT, P0 ;  /* 0x0000000f0500720c */ /* 0x000fda0003f06300 */
[----:B------:R-:W-:Y:S05]  /*0c50*/  @P0 EXIT ;  /* 0x000000000000094d */ /* 0x000fea0003800000 */
[----:B------:R-:W-:Y:S01]  /*0c60*/  IMAD.MOV.U32 R12, RZ, RZ, RZ ;  /* 0x000000ffff0c7224 */ /* 0x000fe200078e00ff */
[----:B------:R-:W0:Y:S06]  /*0c70*/  LDCU UR4, c[0x0][0x360] ;  /* 0x00006c00ff0477ac */ /* 0x000e2c0008000800 */
.L_x_3924:
        /* <DEDUP_REMOVED lines=18> */
        .weak           $__internal_113_$__cuda_sm20_div_u16
        .type           $__internal_113_$__cuda_sm20_div_u16,@function
        .size           $__internal_113_$__cuda_sm20_div_u16,(.L_x_4376 - $__internal_113_$__cuda_sm20_div_u16)
$__internal_113_$__cuda_sm20_div_u16:
        /* <DEDUP_REMOVED lines=18> */
[----:B------:R-:W-:Y:S06]  /*0ec0*/  RET.REL.NODEC R6 `(_ZN2at6native61_GLOBAL__N__44eb8e94_28_ForeachBinaryOpScalarList_cu_dda10a6925multi_tensor_apply_kernelINS1_28TensorListScalarListMetadataIfLi1EEENS1_25BinaryOpScalarListFunctorIfLi1ELi1ELi0EEEJSt10multipliesIfEEEEvT_T0_DpT1_) ;  /* 0xfffffff0064c7950 */ /* 0x000fec0003c3ffff */
.L_x_3925:
        /* <DEDUP_REMOVED lines=11> */
.L_x_4376:


//--------------------- .text._ZN2at6native61_GLOBAL__N__44eb8e94_28_ForeachBinaryOpScalarList_cu_dda10a6925multi_tensor_apply_kernelINS1_28TensorListScalarListMetadataIdLi1EEENS1_25BinaryOpScalarListFunctorIdLi1ELi1ELi0EEEJSt10multipliesIdEEEEvT_T0_DpT1_ --------------------------
	.section	.text._ZN2at6native61_GLOBAL__N__44eb8e94_28_ForeachBinaryOpScalarList_cu_dda10a6925multi_tensor_apply_kernelINS1_28TensorListScalarListMetadataIdLi1EEENS1_25BinaryOpScalarListFunctorIdLi1ELi1ELi0EEEJSt10multipliesIdEEEEvT_T0_DpT1_,"ax",@progbits
	.align	128
.text._ZN2at6native61_GLOBAL__N__44eb8e94_28_ForeachBinaryOpScalarList_cu_dda10a6925multi_tensor_apply_kernelINS1_28TensorListScalarListMetadataIdLi1EEENS1_25BinaryOpScalarListFunctorIdLi1ELi1ELi0EEEJSt10multipliesIdEEEEvT_T0_DpT1_:
        .type           _ZN2at6native61_GLOBAL__N__44eb8e94_28_ForeachBinaryOpScalarList_cu_dda10a6925multi_tensor_apply_kernelINS1_28TensorListScalarListMetadataIdLi1EEENS1_25BinaryOpScalarListFunctorIdLi1ELi1ELi0EEEJSt10multipliesIdEEEEvT_T0_DpT1_,@function
        .size           _ZN2at6native61_GLOBAL__N__44eb8e94_28_ForeachBinaryOpScalarList_cu_dda10a6925multi_tensor_apply_kernelINS1_28TensorListScalarListMetadataIdLi1EEENS1_25BinaryOpScalarListFunctorIdLi1ELi1ELi0EEEJSt10multipliesIdEEEEvT_T0_DpT1_,(.L_x_4378 - _ZN2at6native61_GLOBAL__N__44eb8e94_28_ForeachBinaryOpScalarList_cu_dda10a6925multi_tensor_apply_kernelINS1_28TensorListScalarListMetadataIdLi1EEENS1_25BinaryOpScalarListFunctorIdLi1ELi1ELi0EEEJSt10multipliesIdEEEEvT_T0_DpT1_)
        .other          _ZN2at6native61_GLOBAL__N__44eb8e94_28_ForeachBinaryOpScalarList_cu_dda10a6925multi_tensor_apply_kernelINS1_28TensorListScalarListMetadataIdLi1EEENS1_25BinaryOpScalarListFunctorIdLi1ELi1ELi0EEEJSt10multipliesIdEEEEvT_T0_DpT1_,@"STO_CUDA_ENTRY STV_DEFAULT"
_ZN2at6native61_GLOBAL__N__44eb8e94_28_ForeachBinaryOpScalarList_cu_dda10a6925multi_tensor_apply_kernelINS1_28TensorListScalarListMetadataIdLi1EEENS1_25BinaryOpScalarListFunctorIdLi1ELi1ELi0EEEJSt10multipliesIdEEEEvT_T0_DpT1_:
        /* <DEDUP_REMOVED lines=36> */
[----:B------:R-:W-:Y:S05]  /*0240*/  CALL.REL.NOINC `($__internal_114_$__cuda_sm20_div_u16) ;  /* 0x0000000c00047944 */ /* 0x000fea0003c00000 */
        /* <DEDUP_REMOVED lines=13> */
.L_x_3928:
        /* <DEDUP_REMOVED lines=40> */
[----:B--2---:R-:W-:Y:S01]  /*05a0*/  @!P1 DMUL R28, R2, R16 ;  /* 0x00000010021c9228 */ /* 0x004fe20000000000 */
        /* <DEDUP_REMOVED lines=11> */
[----:B---3--:R-:W-:Y:S01]  /*0660*/  @!P3 DMUL R10, R2, R10 ;  /* 0x0000000a020ab228 */ /* 0x008fe20000000000 */
        /* <DEDUP_REMOVED lines=9> */
[----:B----4-:R-:W-:Y:S01]  /*0700*/  @!P0 DMUL R12, R2, R12 ;  /* 0x0000000c020c8228 */ /* 0x010fe20000000000 */
        /* <DEDUP_REMOVED lines=10> */
[----:B-----5:R-:W-:Y:S01]  /*07b0*/  @!P2 DMUL R28, R2, R14 ;  /* 0x0000000e021ca228 */ /* 0x020fe20000000000 */
        /* <DEDUP_REMOVED lines=24> */
[C---:B---3--:R-:W-:Y:S02]  /*0940*/  @!P1 DMUL R18, R2.reuse, R14 ;  /* 0x0000000e02129228 */ /* 0x048fe40000000000 */
[----:B----4-:R-:W-:-:S05]  /*0950*/  @!P4 DMUL R14, R2, R26 ;  /* 0x0000001a020ec228 */ /* 0x010fca0000000000 */
[----:B------:R1:W-:Y:S01]  /*0960*/  @!P1 STG.E.64 desc[UR12][R16.64], R18 ;  /* 0x0000001210009986 */ /* 0x0003e2000c101b0c */
[----:B-----5:R-:W-:-:S03]  /*0970*/  @!P5 DMUL R24, R2, R24 ;  /* 0x000000180218d228 */ /* 0x020fc60000000000 */
[----:B------:R1:W-:Y:S01]  /*0980*/  @!P4 STG.E.64 desc[UR12][R6.64], R14 ;  /* 0x0000000e0600c986 */ /* 0x0003e2000c101b0c */
[----:B--2---:R-:W-:-:S03]  /*0990*/  @!P3 DMUL R12, R2, R12 ;  /* 0x0000000c020cb228 */ /* 0x004fc60000000000 */
[----:B------:R1:W-:Y:S04]  /*09a0*/  @!P5 STG.E.64 desc[UR12][R10.64], R24 ;  /* 0x000000180a00d986 */ /* 0x0003e8000c101b0c */
[----:B------:R1:W-:Y:S01]  /*09b0*/  @!P3 STG.E.64 desc[UR12][R8.64], R12 ;  /* 0x0000000c0800b986 */ /* 0x0003e2000c101b0c */
[----:B------:R-:W-:Y:S05]  /*09c0*/  BRA.U UP0, `(.L_x_3928) ;  /* 0xfffffff900547547 */ /* 0x000fea000b83ffff */
.L_x_3927:
        /* <DEDUP_REMOVED lines=38> */
[C---:B--2---:R-:W-:Y:S02]  /*0c30*/  DMUL R12, R2.reuse, R12 ;  /* 0x0000000c020c7228 */ /* 0x044fe40000000000 */
[C---:B---3--:R-:W-:Y:S02]  /*0c40*/  DMUL R10, R2.reuse, R10 ;  /* 0x0000000a020a7228 */ /* 0x048fe40000000000 */
[----:B----4-:R-:W-:-:S05]  /*0c50*/  DMUL R14, R2, R14 ;  /* 0x0000000e020e7228 */ /* 0x010fca0000000000 */
[----:B------:R0:W-:Y:S01]  /*0c60*/  @!P0 STG.E.64 desc[UR12][R4.64], R10 ;  /* 0x0000000a04008986 */ /* 0x0001e2000c101b0c */
[----:B-----5:R-:W-:-:S03]  /*0c70*/  DMUL R16, R2, R16 ;  /* 0x0000001002107228 */ /* 0x020fc60000000000 */
[----:B------:R0:W-:Y:S04]  /*0c80*/  @!P1 STG.E.64 desc[UR12][R6.64], R12 ;  /* 0x0000000c06009986 */ /* 0x0001e8000c101b0c */
[----:B------:R0:W-:Y:S01]  /*0c90*/  @!P2 STG.E.64 desc[UR12][R8.64], R14 ;  /* 0x0000000e0800a986 */ /* 0x0001e2000c101b0c */
[----:B------:R-:W-:Y:S05]  /*0ca0*/  @P3 EXIT ;  /* 0x000000000000394d */ /* 0x000fea0003800000 */
[----:B------:R-:W-:Y:S01]  /*0cb0*/  STG.E.64 desc[UR12][R18.64], R16 ;  /* 0x0000001012007986 */ /* 0x000fe2000c101b0c */
[----:B------:R-:W-:Y:S05]  /*0cc0*/  EXIT ;  /* 0x000000000000794d */ /* 0x000fea0003800000 */
.L_x_3926:
[----:B------:R-:W0:Y:S02]  /*0cd0*/  S2R R19, SR_TID.X ;  /* 0x0000000000137919 */ /* 0x000e240000002100 */
[----:B0-----:R-:W-:-:S03]  /*0ce0*/  IMAD.WIDE.U32 R6, R19, 0x4, RZ ;  /* 0x0000000413067825 */ /* 0x001fc600078e00ff */
[----:B------:R-:W-:-:S04]  /*0cf0*/  ISETP.GE.U32.AND P0, PT, R6, R0, PT ;  /* 0x000000000600720c */ /* 0x000fc80003f06070 */
[----:B------:R-:W-:-:S13]  /*0d00*/  ISETP.GE.AND.EX P0, PT, R7, R20, PT, P0 ;  /* 0x000000140700720c */ /* 0x000fda0003f06300 */
[----:B------:R-:W-:Y:S05]  /*0d10*/  @P0 EXIT ;  /* 0x000000000000094d */ /* 0x000fea0003800000 */
[----:B------:R-:W-:Y:S01]  /*0d20*/  IMAD.MOV.U32 R16, RZ, RZ, RZ ;  /* 0x000000ffff107224 */ /* 0x000fe200078e00ff */
[----:B------:R-:W0:Y:S06]  /*0d30*/  LDCU UR4, c[0x0][0x360] ;  /* 0x00006c00ff0477ac */ /* 0x000e2c0008000800 */
.L_x_3929:
        /* <DEDUP_REMOVED lines=11> */
[----:B--2---:R-:W-:-:S02]  /*0df0*/  DMUL R12, R2, R12 ;  /* 0x0000000c020c7228 */ /* 0x004fc40000000000 */
[C---:B------:R-:W-:Y:S02]  /*0e00*/  DMUL R14, R2.reuse, R14 ;  /* 0x0000000e020e7228 */ /* 0x040fe40000000000 */
[C---:B------:R-:W-:Y:S02]  /*0e10*/  DMUL R8, R2.reuse, R8 ;  /* 0x0000000802087228 */ /* 0x040fe40000000000 */
[----:B------:R-:W-:-:S07]  /*0e20*/  DMUL R10, R2, R10 ;  /* 0x0000000a020a7228 */ /* 0x000fce0000000000 */
[----:B------:R1:W-:Y:S01]  /*0e30*/  STG.E.ENL2.256 desc[UR12][R6.64], R12, R8 ;  /* 0xf800000c0608797f */ /* 0x0003e2000f12180c */
[----:B------:R-:W-:Y:S05]  /*0e40*/  @!P0 BRA P1, `(.L_x_3929) ;  /* 0xfffffffc00bc8947 */ /* 0x000fea000083ffff */
[----:B------:R-:W-:Y:S05]  /*0e50*/  EXIT ;  /* 0x000000000000794d */ /* 0x000fea0003800000 */
        .weak           $__internal_114_$__cuda_sm20_div_u16
        .type           $__internal_114_$__cuda_sm20_div_u16,@function
        .size           $__internal_114_$__cuda_sm20_div_u16,(.L_x_4378 - $__internal_114_$__cuda_sm20_div_u16)
$__internal_114_$__cuda_sm20_div_u16:
        /* <DEDUP_REMOVED lines=19> */
[----:B------:R-:W-:Y:S05]  /*0f90*/  RET.REL.NODEC R6 `(_ZN2at6native61_GLOBAL__N__44eb8e94_28_ForeachBinaryOpScalarList_cu_dda10a6925multi_tensor_apply_kernelINS1_28TensorListScalarListMetadataIdLi1EEENS1_25BinaryOpScalarListFunctorIdLi1ELi1ELi0EEEJSt10multipliesIdEEEEvT_T0_DpT1_) ;  /* 0xfffffff006187950 */ /* 0x000fea0003c3ffff */
.L_x_3930:
        /* <DEDUP_REMOVED lines=14> */
.L_x_4378:


//--------------------- .text._ZN2at6native61_GLOBAL__N__44eb8e94_28_ForeachBinaryOpScalarList_cu_dda10a6925multi_tensor_apply_kernelINS1_28TensorListScalarListMetadataIsLi1EEENS1_25BinaryOpScalarListFunctorIsLi1ELi1ELi0EEEJSt10multipliesIsEEEEvT_T0_DpT1_ --------------------------
	.section	.text._ZN2at6native61_GLOBAL__N__44eb8e94_28_ForeachBinaryOpScalarList_cu_dda10a6925multi_tensor_apply_kernelINS1_28TensorListScalarListMetadataIsLi1EEENS1_25BinaryOpScalarListFunctorIsLi1ELi1ELi0EEEJSt10multipliesIsEEEEvT_T0_DpT1_,"ax",@progbits
	.align	128
.text._ZN2at6native61_GLOBAL__N__44eb8e94_28_ForeachBinaryOpScalarList_cu_dda10a6925multi_tensor_apply_kernelINS1_28TensorListScalarListMetadataIsLi1EEENS1_25BinaryOpScalarListFunctorIsLi1ELi1ELi0EEEJSt10multipliesIsEEEEvT_T0_DpT1_:
        .type           _ZN2at6native61_GLOBAL__N__44eb8e94_28_ForeachBinaryOpScalarList_cu_dda10a6925multi_tensor_apply_kernelINS1_28TensorListScalarListMetadataIsLi1EEENS1_25BinaryOpScalarListFunctorIsLi1ELi1ELi0EEEJSt10multipliesIsEEEEvT_T0_DpT1_,@function
        .size           _ZN2at6native61_GLOBAL__N__44eb8e94_28_ForeachBinaryOpScalarList_cu_dda10a6925multi_tensor_apply_kernelINS1_28TensorListScalarListMetadataIsLi1EEENS1_25BinaryOpScalarListFunctorIsLi1ELi1ELi0EEEJSt10multipliesIsEEEEvT_T0_DpT1_,(.L_x_4380 - _ZN2at6native61_GLOBAL__N__44eb8e94_28_ForeachBinaryOpScalarList_cu_dda10a6925multi_tensor_apply_kernelINS1_28TensorListScalarListMetadataIsLi1EEENS1_25BinaryOpScalarListFunctorIsLi1ELi1ELi0EEEJSt10multipliesIsEEEEvT_T0_DpT1_)
        .other          _ZN2at6native61_GLOBAL__N__44eb8e94_28_ForeachBinaryOpScalarList_cu_dda10a6925multi_tensor_apply_kernelINS1_28TensorListScalarListMetadataIsLi1EEENS1_25BinaryOpScalarListFunctorIsLi1ELi1ELi0EEEJSt10multipliesIsEEEEvT_T0_DpT1_,@"STO_CUDA_ENTRY STV_DEFAULT"
_ZN2at6native61_GLOBAL__N__44eb8e94_28_ForeachBinaryOpScalarList_cu_dda10a6925multi_tensor_apply_kernelINS1_28TensorListScalarListMetadataIsLi1EEENS1_25BinaryOpScalarListFunctorIsLi1ELi1ELi0EEEJSt10multipliesIsEEEEvT_T0_DpT1_:
        /* <DEDUP_REMOVED lines=38> */
[----:B------:R-:W-:Y:S05]  /*0260*/  CALL.REL.NOINC `($__internal_115_$__cuda_sm20_div_u16) ;  /* 0x0000000c006c7944 */ /* 0x000fea0003c00000 */
        /* <DEDUP_REMOVED lines=13> */
.L_x_3937:
[----:B0-----:R-:W-:-:S04]  /*0340*/  IADD3 R3, P0, PT, R8, R7, RZ ;  /* 0x0000000708037210 */ /* 0x001fc80007f1e0ff */
[----:B------:R-:W-:Y:S01]  /*0350*/  IADD3 R0, P3, PT, R5, R3, RZ ;  /* 0x0000000305007210 */ /* 0x000fe20007f7e0ff */
[----:B------:R-:W-:Y:S01]  /*0360*/  IMAD.X R25, RZ, RZ, R10, P0 ;  /* 0x000000ffff197224 */ /* 0x000fe200000e060a */
[C---:B------:R-:W-:Y:S02]  /*0370*/  LEA R16, P0, R3.reuse, R12, 0x1 ;  /* 0x0000000c03107211 */ /* 0x040fe400078008ff */
[C---:B------:R-:W-:Y:S01]  /*0380*/  ISETP.GE.U32.AND P1, PT, R3.reuse, R4, PT ;  /* 0x000000040300720c */ /* 0x040fe20003f26070 */
[--C-:B-1----:R-:W-:Y:S01]  /*0390*/  IMAD.X R23, RZ, RZ, R25.reuse, P3 ;  /* 0x000000ffff177224 */ /* 0x102fe200018e0619 */
[----:B------:R-:W-:Y:S02]  /*03a0*/  LEA.HI.X R17, R3, R13, R25, 0x1, P0 ;  /* 0x0000000d03117211 */ /* 0x000fe400000f0c19 */
[----:B------:R-:W-:Y:S02]  /*03b0*/  IADD3 R14, P0, PT, R5, R0, RZ ;  /* 0x00000000050e7210 */ /* 0x000fe40007f1e0ff */
[----:B------:R-:W-:-:S02]  /*03c0*/  ISETP.GE.AND.EX P1, PT, R25, R6, PT, P1 ;  /* 0x000000061900720c */ /* 0x000fc40003f26310 */
[-C--:B------:R-:W-:Y:S01]  /*03d0*/  ISETP.GE.U32.AND P2, PT, R0, R4.reuse, PT ;  /* 0x000000040000720c */ /* 0x080fe20003f46070 */
[----:B------:R-:W-:Y:S01]  /*03e0*/  IMAD.X R15, RZ, RZ, R23, P0 ;  /* 0x000000ffff0f7224 */ /* 0x000fe200000e0617 */
[----:B------:R-:W-:Y:S02]  /*03f0*/  ISETP.GE.U32.AND P3, PT, R14, R4, PT ;  /* 0x000000040e00720c */ /* 0x000fe40003f66070 */
[-C--:B------:R-:W-:Y:S02]  /*0400*/  ISETP.GE.AND.EX P2, PT, R23, R6.reuse, PT, P2 ;  /* 0x000000061700720c */ /* 0x080fe40003f46320 */
[----:B------:R-:W-:Y:S01]  /*0410*/  ISETP.GE.AND.EX P3, PT, R15, R6, PT, P3 ;  /* 0x000000060f00720c */ /* 0x000fe20003f66330 */
[C---:B------:R-:W-:Y:S01]  /*0420*/  IMAD.WIDE.U32 R20, R5.reuse, 0x2, R16 ;  /* 0x0000000205147825 */ /* 0x040fe200078e0010 */
[----:B------:R-:W-:Y:S02]  /*0430*/  PRMT R3, RZ, 0x7610, R3 ;  /* 0x00007610ff037816 */ /* 0x000fe40000000003 */
[----:B------:R-:W-:-:S02]  /*0440*/  IADD3 R27, P4, PT, R5, R14, RZ ;  /* 0x0000000e051b7210 */ /* 0x000fc40007f9e0ff */
[----:B------:R-:W-:Y:S01]  /*0450*/  PRMT R24, RZ, 0x7610, R24 ;  /* 0x00007610ff187816 */ /* 0x000fe20000000018 */
[----:B------:R-:W-:Y:S01]  /*0460*/  IMAD.WIDE.U32 R18, R5, 0x2, R20 ;  /* 0x0000000205127825 */ /* 0x000fe200078e0014 */
[----:B------:R-:W-:Y:S01]  /*0470*/  PRMT R0, RZ, 0x7610, R0 ;  /* 0x00007610ff007816 */ /* 0x000fe20000000000 */
[----:B------:R-:W2:Y:S01]  /*0480*/  @!P1 LDG.E.U16 R3, desc[UR6][R16.64] ;  /* 0x0000000610039981 */ /* 0x000ea2000c1e1500 */
[----:B------:R-:W-:Y:S01]  /*0490*/  ISETP.GE.U32.AND P0, PT, R27, R4, PT ;  /* 0x000000041b00720c */ /* 0x000fe20003f06070 */
[----:B------:R-:W-:Y:S02]  /*04a0*/  IMAD.X R15, RZ, RZ, R15, P4 ;  /* 0x000000ffff0f7224 */ /* 0x000fe400020e060f */
[----:B------:R-:W3:Y:S03]  /*04b0*/  @!P2 LDG.E.U16 R24, desc[UR6][R20.64] ;  /* 0x000000061418a981 */ /* 0x000ee6000c1e1500 */
[----:B------:R-:W-:Y:S01]  /*04c0*/  ISETP.GE.AND.EX P0, PT, R15, R6, PT, P0 ;  /* 0x000000060f00720c */ /* 0x000fe20003f06300 */
[----:B------:R-:W4:Y:S01]  /*04d0*/  @!P3 LDG.E.U16 R0, desc[UR6][R18.64] ;  /* 0x000000061200b981 */ /* 0x000f22000c1e1500 */
[----:B------:R-:W-:-:S11]  /*04e0*/  PRMT R22, RZ, 0x7610, R22 ;  /* 0x00007610ff167816 */ /* 0x000fd60000000016 */
[----:B------:R-:W-:-:S05]  /*04f0*/  @!P0 IMAD.WIDE.U32 R14, R5, 0x2, R18 ;  /* 0x00000002050e8825 */ /* 0x000fca00078e0012 */
[----:B------:R3:W4:Y:S01]  /*0500*/  @!P0 LDG.E.U16 R22, desc[UR6][R14.64] ;  /* 0x000000060e168981 */ /* 0x000722000c1e1500 */
[C---:B------:R-:W-:Y:S02]  /*0510*/  @!P1 PRMT R29, R2.reuse, 0x9910, RZ ;  /* 0x00009910021d9816 */ /* 0x040fe400000000ff */
[----:B------:R-:W-:Y:S02]  /*0520*/  @!P2 PRMT R27, R2, 0x9910, RZ ;  /* 0x00009910021ba816 */ /* 0x000fe400000000ff */
[----:B------:R-:W-:Y:S02]  /*0530*/  PRMT R28, RZ, 0x7610, R28 ;  /* 0x00007610ff1c7816 */ /* 0x000fe4000000001c */
[----:B--2---:R-:W-:Y:S01]  /*0540*/  @!P1 PRMT R26, R3, 0x9910, RZ ;  /* 0x00009910031a9816 */ /* 0x004fe200000000ff */
[----:B------:R-:W-:Y:S01]  /*0550*/  IMAD.SHL.U32 R3, R5, 0x4, RZ ;  /* 0x0000000405037824 */ /* 0x000fe200078e00ff */
[----:B---3--:R-:W-:-:S03]  /*0560*/  @!P2 PRMT R14, R24, 0x9910, RZ ;  /* 0x00009910180ea816 */ /* 0x008fc600000000ff */
[----:B------:R-:W-:Y:S01]  /*0570*/  @!P1 IMAD R29, R29, R26, RZ ;  /* 0x0000001a1d1d9224 */ /* 0x000fe200078e02ff */
[----:B------:R-:W-:Y:S02]  /*0580*/  @!P3 PRMT R24, R2, 0x9910, RZ ;  /* 0x000099100218b816 */ /* 0x000fe400000000ff */
[----:B----4-:R-:W-:Y:S01]  /*0590*/  @!P3 PRMT R15, R0, 0x9910, RZ ;  /* 0x00009910000fb816 */ /* 0x010fe200000000ff */
[----:B------:R-:W-:Y:S01]  /*05a0*/  IMAD.IADD R0, R8, 0x1, R7 ;  /* 0x0000000108007824 */ /* 0x000fe200078e0207 */
[----:B------:R0:W-:Y:S01]  /*05b0*/  @!P1 STG.E.U16 desc[UR6][R16.64], R29 ;  /* 0x0000001d10009986 */ /* 0x0001e2000c101506 */
[----:B------:R-:W-:-:S03]  /*05c0*/  @!P2 IMAD R27, R27, R14, RZ ;  /* 0x0000000e1b1ba224 */ /* 0x000fc600078e02ff */
[----:B------:R-:W-:Y:S02]  /*05d0*/  IADD3 R14, P4, PT, R3, R0, RZ ;  /* 0x00000000030e7210 */ /* 0x000fe40007f9e0ff */
[----:B------:R1:W-:Y:S02]  /*05e0*/  @!P2 STG.E.U16 desc[UR6][R20.64], R27 ;  /* 0x0000001b1400a986 */ /* 0x0003e4000c101506 */
[----:B------:R-:W-:Y:S01]  /*05f0*/  ISETP.GE.U32.AND P1, PT, R14, R4, PT ;  /* 0x000000040e00720c */ /* 0x000fe20003f26070 */
[----:B------:R-:W-:Y:S02]  /*0600*/  IMAD.X R14, RZ, RZ, R25, P4 ;  /* 0x000000ffff0e7224 */ /* 0x000fe400020e0619 */
[----:B0-----:R-:W-:Y:S02]  /*0610*/  IMAD.IADD R16, R5, 0x1, R0 ;  /* 0x0000000105107824 */ /* 0x001fe400078e0200 */
[----:B------:R-:W-:Y:S01]  /*0620*/  @!P3 IMAD R29, R24, R15, RZ ;  /* 0x0000000f181db224 */ /* 0x000fe200078e02ff */
[----:B------:R-:W-:-:S02]  /*0630*/  ISETP.GE.AND.EX P1, PT, R14, R6, PT, P1 ;  /* 0x000000060e00720c */ /* 0x000fc40003f26310 */
[----:B------:R-:W-:Y:S01]  /*0640*/  IADD3 R15, P4, PT, R3, R16, RZ ;  /* 0x00000010030f7210 */ /* 0x000fe20007f9e0ff */
[----:B-1----:R-:W-:Y:S01]  /*0650*/  IMAD.U32 R20, R0, 0x2, R12 ;  /* 0x0000000200147824 */ /* 0x002fe200078e000c */
[----:B------:R0:W-:Y:S01]  /*0660*/  @!P3 STG.E.U16 desc[UR6][R18.64], R29 ;  /* 0x0000001d1200b986 */ /* 0x0001e2000c101506 */
[----:B------:R-:W-:Y:S02]  /*0670*/  @!P0 PRMT R26, R22, 0x9910, RZ ;  /* 0x00009910161a8816 */ /* 0x000fe400000000ff */
[----:B------:R-:W-:Y:S01]  /*0680*/  IADD3 R16, P6, PT, R5, R15, RZ ;  /* 0x0000000f05107210 */ /* 0x000fe20007fde0ff */
[----:B------:R-:W-:Y:S01]  /*0690*/  IMAD.X R23, RZ, RZ, R23, P4 ;  /* 0x000000ffff177224 */ /* 0x000fe200020e0617 */
[C---:B------:R-:W-:Y:S02]  /*06a0*/  ISETP.GE.U32.AND P2, PT, R15.reuse, R4, PT ;  /* 0x000000040f00720c */ /* 0x040fe40003f46070 */
[----:B------:R-:W-:Y:S01]  /*06b0*/  LEA R14, P3, R15, R12, 0x1 ;  /* 0x0000000c0f0e7211 */ /* 0x000fe200078608ff */
[----:B------:R-:W-:Y:S01]  /*06c0*/  IMAD.X R21, RZ, RZ, R23, P6 ;  /* 0x000000ffff157224 */ /* 0x000fe200030e0617 */
[----:B------:R-:W-:-:S02]  /*06d0*/  IADD3 R22, P5, PT, R5, R16, RZ ;  /* 0x0000001005167210 */ /* 0x000fc40007fbe0ff */
[----:B------:R-:W-:Y:S01]  /*06e0*/  @!P0 PRMT R24, R2, 0x9910, RZ ;  /* 0x0000991002188816 */ /* 0x000fe200000000ff */
[----:B0-----:R-:W-:Y:S01]  /*06f0*/  @!P0 IMAD.WIDE.U32 R18, R5, 0x2, R18 ;  /* 0x0000000205128825 */ /* 0x001fe200078e0012 */
[----:B------:R-:W-:Y:S02]  /*0700*/  ISETP.GE.AND.EX P2, PT, R23, R6, PT, P2 ;  /* 0x000000061700720c */ /* 0x000fe40003f46320 */
[----:B------:R-:W-:Y:S01]  /*0710*/  LEA.HI.X R15, R15, R13, R23, 0x1, P3 ;  /* 0x0000000d0f0f7211 */ /* 0x000fe200018f0c17 */
[----:B------:R-:W-:Y:S01]  /*0720*/  IMAD.X R23, RZ, RZ, R21, P5 ;  /* 0x000000ffff177224 */ /* 0x000fe200028e0615 */
[-C--:B------:R-:W-:Y:S01]  /*0730*/  ISETP.GE.U32.AND P4, PT, R16, R4.reuse, PT ;  /* 0x000000041000720c */ /* 0x080fe20003f86070 */
[----:B------:R-:W-:Y:S01]  /*0740*/  @!P0 IMAD.MOV.U32 R27, RZ, RZ, R24 ;  /* 0x000000ffff1b8224 */ /* 0x000fe200078e0018 */
[----:B------:R-:W-:Y:S01]  /*0750*/  ISETP.GE.U32.AND P3, PT, R22, R4, PT ;  /* 0x000000041600720c */ /* 0x000fe20003f66070 */
[----:B------:R-:W-:Y:S01]  /*0760*/  @!P0 IMAD.MOV.U32 R16, RZ, RZ, R26 ;  /* 0x000000ffff108224 */ /* 0x000fe200078e001a */
[----:B------:R-:W-:-:S02]  /*0770*/  ISETP.GE.AND.EX P4, PT, R21, R6, PT, P4 ;  /* 0x000000061500720c */ /* 0x000fc40003f86340 */
[----:B------:R-:W-:Y:S01]  /*0780*/  ISETP.GE.AND.EX P3, PT, R23, R6, PT, P3 ;  /* 0x000000061700720c */ /* 0x000fe20003f66330 */
[----:B------:R-:W-:Y:S01]  /*0790*/  @!P0 IMAD R29, R27, R16, RZ ;  /* 0x000000101b1d8224 */ /* 0x000fe200078e02ff */
[----:B------:R-:W-:Y:S01]  /*07a0*/  LEA R16, P5, R3, R20, 0x1 ;  /* 0x0000001403107211 */ /* 0x000fe200078a08ff */
[C---:B------:R-:W-:Y:S01]  /*07b0*/  IMAD.WIDE.U32 R20, R5.reuse, 0x2, R14 ;  /* 0x0000000205147825 */ /* 0x040fe200078e000e */
[----:B------:R-:W-:Y:S02]  /*07c0*/  PRMT R27, RZ, 0x7610, R27 ;  /* 0x00007610ff1b7816 */ /* 0x000fe4000000001b */
[----:B------:R-:W-:Y:S01]  /*07d0*/  PRMT R24, RZ, 0x7610, R24 ;  /* 0x00007610ff187816 */ /* 0x000fe20000000018 */
[----:B------:R0:W-:Y:S01]  /*07e0*/  @!P0 STG.E.U16 desc[UR6][R18.64], R29 ;  /* 0x0000001d12008986 */ /* 0x0001e2000c101506 */
[----:B------:R-:W-:Y:S01]  /*07f0*/  PRMT R26, RZ, 0x7610, R26 ;  /* 0x00007610ff1a7816 */ /* 0x000fe2000000001a */
[----:B------:R-:W-:Y:S01]  /*0800*/  IMAD.WIDE.U32 R22, R5, 0x2, R20 ;  /* 0x0000000205167825 */ /* 0x000fe200078e0014 */
[----:B------:R-:W-:Y:S01]  /*0810*/  LEA.HI.X R17, R3, R17, RZ, 0x1, P5 ;  /* 0x0000001103117211 */ /* 0x000fe200028f0cff */
[----:B------:R0:W5:Y:S04]  /*0820*/  @!P2 LDG.E.U16 R27, desc[UR6][R14.64] ;  /* 0x000000060e1ba981 */ /* 0x000168000c1e1500 */
[----:B------:R0:W5:Y:S04]  /*0830*/  @!P1 LDG.E.U16 R28, desc[UR6][R16.64] ;  /* 0x00000006101c9981 */ /* 0x000168000c1e1500 */
[----:B------:R0:W5:Y:S04]  /*0840*/  @!P4 LDG.E.U16 R24, desc[UR6][R20.64] ;  /* 0x000000061418c981 */ /* 0x000168000c1e1500 */
[----:B------:R0:W5:Y:S01]  /*0850*/  @!P3 LDG.E.U16 R26, desc[UR6][R22.64] ;  /* 0x00000006161ab981 */ /* 0x000162000c1e1500 */
[----:B------:R-:W-:Y:S04]  /*0860*/  BSSY.RECONVERGENT B0, `(.L_x_3933) ;  /* 0x000000a000007945 */ /* 0x000fe80003800200 */
[----:B------:R-:W-:Y:S05]  /*0870*/  @P1 BRA `(.L_x_3934) ;  /* 0x0000000000201947 */ /* 0x000fea0003800000 */
[----:B0-----:R-:W-:Y:S02]  /*0880*/  LEA R14, P0, R0, R12, 0x1 ;  /* 0x0000000c000e7211 */ /* 0x001fe400078008ff */
[----:B-----5:R-:W-:Y:S02]  /*0890*/  PRMT R17, R28, 0x9910, RZ ;  /* 0x000099101c117816 */ /* 0x020fe400000000ff */
[----:B------:R-:W-:Y:S02]  /*08a0*/  PRMT R16, R2, 0x9910, RZ ;  /* 0x0000991002107816 */ /* 0x000fe400000000ff */
[----:B------:R-:W-:Y:S02]  /*08b0*/  LEA.HI.X R0, R0, R13, R25, 0x1, P0 ;  /* 0x0000000d00007211 */ /* 0x000fe400000f0c19 */
[----:B------:R-:W-:Y:S01]  /*08c0*/  LEA R14, P0, R3, R14, 0x1 ;  /* 0x0000000e030e7211 */ /* 0x000fe200078008ff */
[----:B------:R-:W-:-:S03]  /*08d0*/  IMAD R17, R16, R17, RZ ;  /* 0x0000001110117224 */ /* 0x000fc600078e02ff */
[----:B------:R-:W-:-:S05]  /*08e0*/  LEA.HI.X R15, R3, R0, RZ, 0x1, P0 ;  /* 0x00000000030f7211 */ /* 0x000fca00000f0cff */
[----:B------:R1:W-:Y:S04]  /*08f0*/  STG.E.U16 desc[UR6][R14.64], R17 ;  /* 0x000000110e007986 */ /* 0x0003e8000c101506 */
.L_x_3934:
[----:B------:R-:W-:Y:S05]  /*0900*/  BSYNC.RECONVERGENT B0 ;  /* 0x0000000000007941 */ /* 0x000fea0003800200 */
.L_x_3933:
[----:B------:R-:W-:Y:S04]  /*0910*/  BSSY.RECONVERGENT B0, `(.L_x_3935) ;  /* 0x000000c000007945 */ /* 0x000fe80003800200 */
[----:B------:R-:W-:Y:S05]  /*0920*/  @P2 BRA `(.L_x_3936) ;  /* 0x0000000000282947 */ /* 0x000fea0003800000 */
[----:B------:R-:W-:Y:S02]  /*0930*/  IADD3 R0, P0, P1, R5, R7, R8 ;  /* 0x0000000705007210 */ /* 0x000fe4000791e008 */
[----:B01---5:R-:W-:Y:S02]  /*0940*/  PRMT R17, R27, 0x9910, RZ ;  /* 0x000099101b117816 */ /* 0x023fe400000000ff */
[----:B------:R-:W-:Y:S02]  /*0950*/  IADD3 R15, P2, PT, R3, R0, RZ ;  /* 0x00000000030f7210 */ /* 0x000fe40007f5e0ff */
[----:B------:R-:W-:Y:S02]  /*0960*/  IADD3.X R0, PT, PT, RZ, R10, RZ, P0, P1 ;  /* 0x0000000aff007210 */ /* 0x000fe400007e24ff */
[----:B------:R-:W-:Y:S02]  /*0970*/  PRMT R16, R2, 0x9910, RZ ;  /* 0x0000991002107816 */ /* 0x000fe400000000ff */
[----:B------:R-:W-:Y:S01]  /*0980*/  LEA R14, P0, R15, R12, 0x1 ;  /* 0x0000000c0f0e7211 */ /* 0x000fe200078008ff */
[----:B------:R-:W-:-:S02]  /*0990*/  IMAD.X R0, RZ, RZ, R0, P2 ;  /* 0x000000ffff007224 */ /* 0x000fc400010e0600 */
[----:B------:R-:W-:-:S03]  /*09a0*/  IMAD R17, R16, R17, RZ ;  /* 0x0000001110117224 */ /* 0x000fc600078e02ff */
[----:B------:R-:W-:-:S05]  /*09b0*/  LEA.HI.X R15, R15, R13, R0, 0x1, P0 ;  /* 0x0000000d0f0f7211 */ /* 0x000fca00000f0c00 */
[----:B------:R2:W-:Y:S02]  /*09c0*/  STG.E.U16 desc[UR6][R14.64], R17 ;  /* 0x000000110e007986 */ /* 0x0005e4000c101506 */
.L_x_3936:
[----:B------:R-:W-:Y:S05]  /*09d0*/  BSYNC.RECONVERGENT B0 ;  /* 0x0000000000007941 */ /* 0x000fea0003800200 */
.L_x_3935:
[----:B012--5:R-:W-:Y:S01]  /*09e0*/  @!P4 PRMT R15, R24, 0x9910, RZ ;  /* 0x00009910180fc816 */ /* 0x027fe200000000ff */
[----:B------:R-:W-:Y:S01]  /*09f0*/  UIADD3 UR4, UP0, UPT, UR4, 0x2, URZ ;  /* 0x0000000204047890 */ /* 0x000fe2000ff1e0ff */
[----:B------:R-:W-:Y:S02]  /*0a00*/  @!P4 PRMT R0, R2, 0x9910, RZ ;  /* 0x000099100200c816 */ /* 0x000fe400000000ff */
[----:B------:R-:W-:Y:S01]  /*0a10*/  @!P3 PRMT R17, R26, 0x9910, RZ ;  /* 0x000099101a11b816 */ /* 0x000fe200000000ff */
[----:B------:R-:W-:Y:S01]  /*0a20*/  UIADD3.X UR5, UPT, UPT, URZ, UR5, URZ, UP0, !UPT ;  /* 0x00000005ff057290 */ /* 0x000fe200087fe4ff */
[----:B------:R-:W-:Y:S01]  /*0a30*/  @!P3 PRMT R14, R2, 0x9910, RZ ;  /* 0x00009910020eb816 */ /* 0x000fe200000000ff */
[----:B------:R-:W-:Y:S01]  /*0a40*/  @!P4 IMAD R15, R0, R15, RZ ;  /* 0x0000000f000fc224 */ /* 0x000fe200078e02ff */
[----:B------:R-:W-:Y:S02]  /*0a50*/  ISETP.NE.U32.AND P0, PT, R11, UR4, PT ;  /* 0x000000040b007c0c */ /* 0x000fe4000bf05070 */
[----:B------:R-:W-:Y:S01]  /*0a60*/  LEA R7, P1, R3, R7, 0x1 ;  /* 0x0000000703077211 */ /* 0x000fe200078208ff */
[----:B------:R-:W-:Y:S01]  /*0a70*/  @!P3 IMAD R17, R14, R17, RZ ;  /* 0x000000110e11b224 */ /* 0x000fe200078e02ff */
[----:B------:R1:W-:Y:S01]  /*0a80*/  @!P4 STG.E.U16 desc[UR6][R20.64], R15 ;  /* 0x0000000f1400c986 */ /* 0x0003e2000c101506 */
[----:B------:R-:W-:-:S02]  /*0a90*/  ISETP.NE.AND.EX P0, PT, RZ, UR5, PT, P0 ;  /* 0x00000005ff007c0c */ /* 0x000fc4000bf05300 */
[----:B------:R-:W-:Y:S01]  /*0aa0*/  LEA.HI.X R10, R3, R10, RZ, 0x1, P1 ;  /* 0x0000000a030a7211 */ /* 0x000fe200008f0cff */
[----:B------:R1:W-:Y:S10]  /*0ab0*/  @!P3 STG.E.U16 desc[UR6][R22.64], R17 ;  /* 0x000000111600b986 */ /* 0x0003f4000c101506 */
[----:B------:R-:W-:Y:S05]  /*0ac0*/  @P0 BRA `(.L_x_3937) ;  /* 0xfffffff8001c0947 */ /* 0x000fea000383ffff */
.L_x_3932:
[----:B------:R-:W-:-:S04]  /*0ad0*/  LOP3.LUT R9, R9, 0x1, RZ, 0xc0, !PT ;  /* 0x0000000109097812 */ /* 0x000fc800078ec0ff */
[----:B------:R-:W-:-:S13]  /*0ae0*/  ISETP.NE.U32.AND P0, PT, R9, 0x1, PT ;  /* 0x000000010900780c */ /* 0x000fda0003f05070 */
[----:B------:R-:W-:Y:S05]  /*0af0*/  @!P0 EXIT ;  /* 0x000000000000894d */ /* 0x000fea0003800000 */
[----:B0-----:R-:W-:-:S04]  /*0b00*/  IADD3 R7, P0, PT, R8, R7, RZ ;  /* 0x0000000708077210 */ /* 0x001fc80007f1e0ff */
[----:B------:R-:W-:Y:S01]  /*0b10*/  IADD3 R0, P4, PT, R5, R7, RZ ;  /* 0x0000000705007210 */ /* 0x000fe20007f9e0ff */
[----:B------:R-:W-:Y:S01]  /*0b20*/  IMAD.X R3, RZ, RZ, R10, P0 ;  /* 0x000000ffff037224 */ /* 0x000fe200000e060a */
[C---:B------:R-:W-:Y:S02]  /*0b30*/  LEA R8, P3, R7.reuse, R12, 0x1 ;  /* 0x0000000c07087211 */ /* 0x040fe400078608ff */
[-C--:B------:R-:W-:Y:S01]  /*0b40*/  ISETP.GE.U32.AND P1, PT, R0, R4.reuse, PT ;  /* 0x000000040000720c */ /* 0x080fe20003f26070 */
[--C-:B------:R-:W-:Y:S01]  /*0b50*/  IMAD.X R11, RZ, RZ, R3.reuse, P4 ;  /* 0x000000ffff0b7224 */ /* 0x100fe200020e0603 */
[----:B------:R-:W-:Y:S02]  /*0b60*/  ISETP.GE.U32.AND P0, PT, R7, R4, PT ;  /* 0x000000040700720c */ /* 0x000fe40003f06070 */
[----:B------:R-:W-:Y:S02]  /*0b70*/  IADD3 R0, P2, PT, R5, R0, RZ ;  /* 0x0000000005007210 */ /* 0x000fe40007f5e0ff */
[----:B------:R-:W-:-:S02]  /*0b80*/  LEA.HI.X R9, R7, R13, R3, 0x1, P3 ;  /* 0x0000000d07097211 */ /* 0x000fc400018f0c03 */
[----:B------:R-:W-:Y:S01]  /*0b90*/  ISETP.GE.AND.EX P0, PT, R3, R6, PT, P0 ;  /* 0x000000060300720c */ /* 0x000fe20003f06300 */
[----:B------:R-:W-:Y:S01]  /*0ba0*/  IMAD.X R3, RZ, RZ, R11, P2 ;  /* 0x000000ffff037224 */ /* 0x000fe200010e060b */
[----:B------:R-:W-:Y:S02]  /*0bb0*/  IADD3 R7, P4, PT, R5, R0, RZ ;  /* 0x0000000005077210 */ /* 0x000fe40007f9e0ff */
[----:B------:R-:W-:Y:S02]  /*0bc0*/  ISETP.GE.U32.AND P2, PT, R0, R4, PT ;  /* 0x000000040000720c */ /* 0x000fe40003f46070 */
[----:B------:R-:W-:Y:S01]  /*0bd0*/  ISETP.GE.AND.EX P1, PT, R11, R6, PT, P1 ;  /* 0x000000060b00720c */ /* 0x000fe20003f26310 */
[----:B------:R-:W-:Y:S01]  /*0be0*/  IMAD.X R13, RZ, RZ, R3, P4 ;  /* 0x000000ffff0d7224 */ /* 0x000fe200020e0603 */
[----:B------:R-:W-:Y:S01]  /*0bf0*/  ISETP.GE.U32.AND P3, PT, R7, R4, PT ;  /* 0x000000040700720c */ /* 0x000fe20003f66070 */
[----:B------:R-:W-:Y:S01]  /*0c00*/  IMAD.WIDE.U32 R10, R5, 0x2, R8 ;  /* 0x00000002050a7825 */ /* 0x000fe200078e0008 */
[----:B------:R-:W-:-:S02]  /*0c10*/  ISETP.GE.AND.EX P2, PT, R3, R6, PT, P2 ;  /* 0x000000060300720c */ /* 0x000fc40003f46320 */
[----:B------:R-:W-:Y:S01]  /*0c20*/  ISETP.GE.AND.EX P3, PT, R13, R6, PT, P3 ;  /* 0x000000060d00720c */ /* 0x000fe20003f66330 */
[----:B------:R-:W-:Y:S01]  /*0c30*/  IMAD.SHL.U32 R7, R5, 0x2, RZ ;  /* 0x0000000205077824 */ /* 0x000fe200078e00ff */
[----:B------:R-:W-:Y:S02]  /*0c40*/  SHF.R.U32.HI R13, RZ, 0x1f, R5 ;  /* 0x0000001fff0d7819 */ /* 0x000fe40000011605 */
[----:B------:R-:W-:Y:S02]  /*0c50*/  PRMT R0, RZ, 0x7610, R0 ;  /* 0x00007610ff007816 */ /* 0x000fe40000000000 */
[----:B------:R-:W-:Y:S02]  /*0c60*/  IADD3 R4, P4, PT, R10, R7, RZ ;  /* 0x000000070a047210 */ /* 0x000fe40007f9e0ff */
[----:B------:R-:W-:Y:S02]  /*0c70*/  PRMT R12, RZ, 0x7610, R12 ;  /* 0x00007610ff0c7816 */ /* 0x000fe4000000000c */
[----:B------:R-:W-:Y:S01]  /*0c80*/  IADD3 R6, P5, PT, R7, R4, RZ ;  /* 0x0000000407067210 */ /* 0x000fe20007fbe0ff */
[----:B------:R-:W-:Y:S01]  /*0c90*/  IMAD.X R5, R11, 0x1, R13, P4 ;  /* 0x000000010b057824 */ /* 0x000fe200020e060d */
[----:B------:R-:W-:Y:S01]  /*0ca0*/  PRMT R3, RZ, 0x7610, R3 ;  /* 0x00007610ff037816 */ /* 0x000fe20000000003 */
[----:B------:R-:W2:Y:S02]  /*0cb0*/  @!P0 LDG.E.U16 R0, desc[UR6][R8.64] ;  /* 0x0000000608008981 */ /* 0x000ea4000c1e1500 */
[----:B------:R-:W-:Y:S01]  /*0cc0*/  IMAD.X R7, R13, 0x1, R5, P5 ;  /* 0x000000010d077824 */ /* 0x000fe200028e0605 */
[----:B------:R-:W-:Y:S01]  /*0cd0*/  PRMT R13, RZ, 0x7610, R13 ;  /* 0x00007610ff0d7816 */ /* 0x000fe2000000000d */
[----:B------:R-:W3:Y:S04]  /*0ce0*/  @!P2 LDG.E.U16 R12, desc[UR6][R4.64] ;  /* 0x00000006040ca981 */ /* 0x000ee8000c1e1500 */
[----:B------:R-:W4:Y:S04]  /*0cf0*/  @!P1 LDG.E.U16 R3, desc[UR6][R10.64] ;  /* 0x000000060a039981 */ /* 0x000f28000c1e1500 */
[----:B------:R-:W5:Y:S01]  /*0d00*/  @!P3 LDG.E.U16 R13, desc[UR6][R6.64] ;  /* 0x00000006060db981 */ /* 0x000f62000c1e1500 */
[----:B-1----:R-:W-:-:S02]  /*0d10*/  PRMT R17, R2, 0x9910, RZ ;  /* 0x0000991002117816 */ /* 0x002fc400000000ff */
[----:B--2---:R-:W-:Y:S02]  /*0d20*/  PRMT R0, R0, 0x9910, RZ ;  /* 0x0000991000007816 */ /* 0x004fe400000000ff */
[----:B---3--:R-:W-:Y:S02]  /*0d30*/  PRMT R12, R12, 0x9910, RZ ;  /* 0x000099100c0c7816 */ /* 0x008fe400000000ff */
[----:B----4-:R-:W-:Y:S01]  /*0d40*/  PRMT R2, R3, 0x9910, RZ ;  /* 0x0000991003027816 */ /* 0x010fe200000000ff */
[----:B------:R-:W-:Y:S02]  /*0d50*/  IMAD R3, R17, R0, RZ ;  /* 0x0000000011037224 */ /* 0x000fe400078e02ff */
[----:B------:R-:W-:Y:S01]  /*0d60*/  IMAD.MOV.U32 R0, RZ, RZ, R12 ;  /* 0x000000ffff007224 */ /* 0x000fe200078e000c */
[----:B-----5:R-:W-:Y:S01]  /*0d70*/  PRMT R14, R13, 0x9910, RZ ;  /* 0x000099100d0e7816 */ /* 0x020fe200000000ff */
[C---:B------:R-:W-:Y:S02]  /*0d80*/  IMAD R13, R17.reuse, R2, RZ ;  /* 0x00000002110d7224 */ /* 0x040fe400078e02ff */
[----:B------:R-:W-:Y:S01]  /*0d90*/  IMAD R15, R17, R0, RZ ;  /* 0x00000000110f7224 */ /* 0x000fe200078e02ff */
[----:B------:R0:W-:Y:S01]  /*0da0*/  @!P0 STG.E.U16 desc[UR6][R8.64], R3 ;  /* 0x0000000308008986 */ /* 0x0001e2000c101506 */
[----:B------:R-:W-:-:S03]  /*0db0*/  IMAD.MOV.U32 R2, RZ, RZ, R14 ;  /* 0x000000ffff027224 */ /* 0x000fc600078e000e */
[----:B------:R0:W-:Y:S01]  /*0dc0*/  @!P1 STG.E.U16 desc[UR6][R10.64], R13 ;  /* 0x0000000d0a009986 */ /* 0x0001e2000c101506 */
[----:B------:R-:W-:-:S03]  /*0dd0*/  IMAD R17, R17, R2, RZ ;  /* 0x0000000211117224 */ /* 0x000fc600078e02ff */
[----:B------:R0:W-:Y:S01]  /*0de0*/  @!P2 STG.E.U16 desc[UR6][R4.64], R15 ;  /* 0x0000000f0400a986 */ /* 0x0001e2000c101506 */
[----:B------:R-:W-:Y:S05]  /*0df0*/  @P3 EXIT ;  /* 0x000000000000394d */ /* 0x000fea0003800000 */
[----:B------:R-:W-:Y:S01]  /*0e00*/  STG.E.U16 desc[UR6][R6.64], R17 ;  /* 0x0000001106007986 */ /* 0x000fe2000c101506 */
[----:B------:R-:W-:Y:S05]  /*0e10*/  EXIT ;  /* 0x000000000000794d */ /* 0x000fea0003800000 */
.L_x_3931:
[----:B------:R-:W0:Y:S02]  /*0e20*/  S2R R15, SR_TID.X ;  /* 0x00000000000f7919 */ /* 0x000e240000002100 */
[----:B0-----:R-:W-:-:S03]  /*0e30*/  IMAD.WIDE.U32 R8, R15, 0x4, RZ ;  /* 0x000000040f087825 */ /* 0x001fc600078e00ff */
[----:B------:R-:W-:-:S04]  /*0e40*/  ISETP.GE.U32.AND P0, PT, R8, R4, PT ;  /* 0x000000040800720c */ /* 0x000fc80003f06070 */
[----:B------:R-:W-:-:S13]  /*0e50*/  ISETP.GE.AND.EX P0, PT, R9, R6, PT, P0 ;  /* 0x000000060900720c */ /* 0x000fda0003f06300 */
[----:B------:R-:W-:Y:S05]  /*0e60*/  @P0 EXIT ;  /* 0x000000000000094d */ /* 0x000fea0003800000 */
[----:B------:R-:W-:Y:S01]  /*0e70*/  PRMT R16, R2, 0x9910, RZ ;  /* 0x0000991002107816 */ /* 0x000fe200000000ff */
[----:B------:R-:W-:Y:S01]  /*0e80*/  IMAD.MOV.U32 R14, RZ, RZ, RZ ;  /* 0x000000ffff0e7224 */ /* 0x000fe200078e00ff */
[----:B------:R-:W0:Y:S06]  /*0e90*/  LDCU UR4, c[0x0][0x360] ;  /* 0x00006c00ff0477ac */ /* 0x000e2c0008000800 */
.L_x_3938:
[----:B------:R-:W-:-:S04]  /*0ea0*/  LEA R2, P0, R15, R12, 0x3 ;  /* 0x0000000c0f027211 */ /* 0x000fc800078018ff */
[----:B------:R-:W-:-:S05]  /*0eb0*/  LEA.HI.X R3, R15, R13, R14, 0x3, P0 ;  /* 0x0000000d0f037211 */ /* 0x000fca00000f1c0e */
[----:B------:R-:W2:Y:S01]  /*0ec0*/  LDG.E.64 R8, desc[UR6][R2.64] ;  /* 0x0000000602087981 */ /* 0x000ea2000c1e1b00 */
[----:B0-----:R-:W-:-:S05]  /*0ed0*/  IADD3 R15, P0, PT, R15, UR4, RZ ;  /* 0x000000040f0f7c10 */ /* 0x001fca000ff1e0ff */
[----:B------:R-:W-:Y:S01]  /*0ee0*/  IMAD.X R14, RZ, RZ, R14, P0 ;  /* 0x000000ffff0e7224 */ /* 0x000fe200000e060e */
[----:B------:R-:W-:-:S04]  /*0ef0*/  LOP3.LUT P0, RZ, R15, 0xffffc000, RZ, 0xc0, !PT ;  /* 0xffffc0000fff7812 */ /* 0x000fc8000780c0ff */
[----:B------:R-:W-:Y:S02]  /*0f00*/  LOP3.LUT P0, RZ, R14, 0x3fffffff, RZ, 0xc0, P0 ;  /* 0x3fffffff0eff7812 */ /* 0x000fe4000000c0ff */
[C---:B--2---:R-:W-:Y:S02]  /*0f10*/  PRMT R0, R8.reuse, 0x9910, RZ ;  /* 0x0000991008007816 */ /* 0x044fe400000000ff */
[----:B------:R-:W-:Y:S02]  /*0f20*/  PRMT R5, R8, 0xbb32, RZ ;  /* 0x0000bb3208057816 */ /* 0x000fe400000000ff */
[C---:B------:R-:W-:Y:S01]  /*0f30*/  PRMT R7, R9.reuse, 0x9910, RZ ;  /* 0x0000991009077816 */ /* 0x040fe200000000ff */
[C---:B------:R-:W-:Y:S01]  /*0f40*/  IMAD R0, R16.reuse, R0, RZ ;  /* 0x0000000010007224 */ /* 0x040fe200078e02ff */
[----:B------:R-:W-:Y:S01]  /*0f50*/  PRMT R8, R9, 0xbb32, RZ ;  /* 0x0000bb3209087816 */ /* 0x000fe200000000ff */
[C---:B------:R-:W-:Y:S02]  /*0f60*/  IMAD R5, R16.reuse, R5, RZ ;  /* 0x0000000510057224 */ /* 0x040fe400078e02ff */
[----:B------:R-:W-:-:S02]  /*0f70*/  IMAD R7, R16, R7, RZ ;  /* 0x0000000710077224 */ /* 0x000fc400078e02ff */
[----:B------:R-:W-:Y:S01]  /*0f80*/  IMAD R8, R16, R8, RZ ;  /* 0x0000000810087224 */ /* 0x000fe200078e02ff */
[----:B------:R-:W-:Y:S01]  /*0f90*/  PRMT R10, R0, 0x5410, R5 ;  /* 0x00005410000a7816 */ /* 0x000fe20000000005 */
[----:B------:R-:W-:-:S03]  /*0fa0*/  IMAD.SHL.U32 R5, R15, 0x4, RZ ;  /* 0x000000040f057824 */ /* 0x000fc600078e00ff */
[----:B------:R-:W-:Y:S02]  /*0fb0*/  PRMT R11, R7, 0x5410, R8 ;  /* 0x00005410070b7816 */ /* 0x000fe40000000008 */
[----:B------:R-:W-:Y:S02]  /*0fc0*/  ISETP.LT.U32.AND P1, PT, R5, R4, PT ;  /* 0x000000040500720c */ /* 0x000fe40003f21070 */
[----:B------:R-:W-:Y:S01]  /*0fd0*/  SHF.L.U64.HI R5, R15, 0x2, R14 ;  /* 0x000000020f057819 */ /* 0x000fe2000001020e */
[----:B------:R1:W-:Y:S03]  /*0fe0*/  STG.E.64 desc[UR6][R2.64], R10 ;  /* 0x0000000a02007986 */ /* 0x0003e6000c101b06 */
[----:B------:R-:W-:-:S13]  /*0ff0*/  ISETP.LT.AND.EX P1, PT, R5, R6, PT, P1 ;  /* 0x000000060500720c */ /* 0x000fda0003f21310 */
[----:B-1----:R-:W-:Y:S05]  /*1000*/  @!P0 BRA P1, `(.L_x_3938) ;  /* 0xfffffffc00a48947 */ /* 0x002fea000083ffff */
[----:B------:R-:W-:Y:S05]  /*1010*/  EXIT ;  /* 0x000000000000794d */ /* 0x000fea0003800000 */
        .weak           $__internal_115_$__cuda_sm20_div_u16
        .type           $__internal_115_$__cuda_sm20_div_u16,@function
        .size           $__internal_115_$__cuda_sm20_div_u16,(.L_x_4380 - $__internal_115_$__cuda_sm20_div_u16)
$__internal_115_$__cuda_sm20_div_u16:
        /* <DEDUP_REMOVED lines=17> */
[----:B------:R-:W-:Y:S06]  /*1130*/  RET.REL.NODEC R10 `(_ZN2at6native61_GLOBAL__N__44eb8e94_28_ForeachBinaryOpScalarList_cu_dda10a6925multi_tensor_apply_kernelINS1_28TensorListScalarListMetadataIsLi1EEENS1_25BinaryOpScalarListFunctorIsLi1ELi1ELi0EEEJSt10multipliesIsEEEEvT_T0_DpT1_) ;  /* 0xffffffec0ab07950 */ /* 0x000fec0003c3ffff */
.L_x_3939:
        /* <DEDUP_REMOVED lines=12> */
.L_x_4380:


//--------------------- .text._ZN2at6native61_GLOBAL__N__44eb8e94_28_ForeachBinaryOpScalarList_cu_dda10a6925multi_tensor_apply_kernelINS1_28TensorListScalarListMetadataIlLi1EEENS1_25BinaryOpScalarListFunctorIlLi1ELi1ELi0EEEJSt10multipliesIlEEEEvT_T0_DpT1_ --------------------------
	.section	.text._ZN2at6native61_GLOBAL__N__44eb8e94_28_ForeachBinaryOpScalarList_cu_dda10a6925multi_tensor_apply_kernelINS1_28TensorListScalarListMetadataIlLi1EEENS1_25BinaryOpScalarListFunctorIlLi1ELi1ELi0EEEJSt10multipliesIlEEEEvT_T0_DpT1_,"ax",@progbits
	.align	128
.text._ZN2at6native61_GLOBAL__N__44eb8e94_28_ForeachBinaryOpScalarList_cu_dda10a6925multi_tensor_apply_kernelINS1_28TensorListScalarListMetadataIlLi1EEENS1_25BinaryOpScalarListFunctorIlLi1ELi1ELi0EEEJSt10multipliesIlEEEEvT_T0_DpT1_:
        .type           _ZN2at6native61_GLOBAL__N__44eb8e94_28_ForeachBinaryOpScalarList_cu_dda10a6925multi_tensor_apply_kernelINS1_28TensorListScalarListMetadataIlLi1EEENS1_25BinaryOpScalarListFunctorIlLi1ELi1ELi0EEEJSt10multipliesIlEEEEvT_T0_DpT1_,@function
        .size           _ZN2at6native61_GLOBAL__N__44eb8e94_28_ForeachBinaryOpScalarList_cu_dda10a6925multi_tensor_apply_kernelINS1_28TensorListScalarListMetadataIlLi1EEENS1_25BinaryOpScalarListFunctorIlLi1ELi1ELi0EEEJSt10multipliesIlEEEEvT_T0_DpT1_,(.L_x_4382 - _ZN2at6native61_GLOBAL__N__44eb8e94_28_ForeachBinaryOpScalarList_cu_dda10a6925multi_tensor_apply_kernelINS1_28TensorListScalarListMetadataIlLi1EEENS1_25BinaryOpScalarListFunctorIlLi1ELi1ELi0EEEJSt10multipliesIlEEEEvT_T0_DpT1_)
        .other          _ZN2at6native61_GLOBAL__N__44eb8e94_28_ForeachBinaryOpScalarList_cu_dda10a6925multi_tensor_apply_kernelINS1_28TensorListScalarListMetadataIlLi1EEENS1_25BinaryOpScalarListFunctorIlLi1ELi1ELi0EEEJSt10multipliesIlEEEEvT_T0_DpT1_,@"STO_CUDA_ENTRY STV_DEFAULT"
_ZN2at6native61_GLOBAL__N__44eb8e94_28_ForeachBinaryOpScalarList_cu_dda10a6925multi_tensor_apply_kernelINS1_28TensorListScalarListMetadataIlLi1EEENS1_25BinaryOpScalarListFunctorIlLi1ELi1ELi0EEEJSt10multipliesIlEEEEvT_T0_DpT1_:
        /* <DEDUP_REMOVED lines=36> */
[----:B------:R-:W-:Y:S05]  /*0240*/  CALL.REL.NOINC `($__internal_116_$__cuda_sm20_div_u16) ;  /* 0x0000001000147944 */ /* 0x000fea0003c00000 */
        /* <DEDUP_REMOVED lines=13> */
.L_x_3948:
        /* <DEDUP_REMOVED lines=9> */
[----:B------:R-:W-:Y:S01]  /*03b0*/  ISETP.GE.U32.AND P0, PT, R9, R0, PT ;  /* 0x000000000900720c */ /* 0x000fe20003f06070 */
[----:B------:R-:W-:-:S03]  /*03c0*/  USHF.L.U32 UR14, UR11, 0x3, URZ ;  /* 0x000000030b0e7899 */ /* 0x000fc600080006ff */
[----:B------:R-:W-:Y:S01]  /*03d0*/  ISETP.GE.AND.EX P0, PT, R27, R12, PT, P0 ;  /* 0x0000000c1b00720c */ /* 0x000fe20003f06300 */
[----:B------:R-:W-:-:S04]  /*03e0*/  USHF.R.U32.HI UR15, URZ, 0x1d, UR11 ;  /* 0x0000001dff0f7899 */ /* 0x000fc8000801160b */
[----:B------:R-:W2:Y:S01]  /*03f0*/  @!P1 LDG.E.64 R22, desc[UR12][R10.64] ;  /* 0x0000000c0a169981 */ /* 0x000ea2000c1e1b00 */
[----:B------:R-:W-:Y:S02]  /*0400*/  IADD3 R18, P2, PT, R10, UR14, RZ ;  /* 0x0000000e0a127c10 */ /* 0x000fe4000ff5e0ff */
[----:B------:R-:W-:Y:S02]  /*0410*/  CS2R R16, SRZ ;  /* 0x0000000000107805 */ /* 0x000fe4000001ff00 */
[----:B------:R-:W-:-:S05]  /*0420*/  IADD3.X R19, PT, PT, R11, UR15, RZ, P2, !PT ;  /* 0x0000000f0b137c10 */ /* 0x000fca00097fe4ff */
[----:B------:R-:W3:Y:S01]  /*0430*/  @!P0 LDG.E.64 R16, desc[UR12][R18.64] ;  /* 0x0000000c12108981 */ /* 0x000ee2000c1e1b00 */
[----:B------:R-:W-:Y:S02]  /*0440*/  IADD3 R9, P2, PT, R9, UR11, RZ ;  /* 0x0000000b09097c10 */ /* 0x000fe4000ff5e0ff */
[----:B------:R-:W-:Y:S02]  /*0450*/  IADD3 R28, P4, PT, R18, UR14, RZ ;  /* 0x0000000e121c7c10 */ /* 0x000fe4000ff9e0ff */
[----:B------:R-:W-:Y:S01]  /*0460*/  IADD3 R21, P3, PT, R9, UR11, RZ ;  /* 0x0000000b09157c10 */ /* 0x000fe2000ff7e0ff */
[----:B------:R-:W-:Y:S01]  /*0470*/  IMAD.X R7, RZ, RZ, R27, P2 ;  /* 0x000000ffff077224 */ /* 0x000fe200010e061b */
[----:B------:R-:W-:Y:S02]  /*0480*/  IADD3.X R29, PT, PT, R19, UR15, RZ, P4, !PT ;  /* 0x0000000f131d7c10 */ /* 0x000fe4000a7fe4ff */
[-C--:B------:R-:W-:Y:S01]  /*0490*/  ISETP.GE.U32.AND P2, PT, R21, R0.reuse, PT ;  /* 0x000000001500720c */ /* 0x080fe20003f46070 */
[----:B------:R-:W-:Y:S01]  /*04a0*/  IMAD.X R21, RZ, RZ, R7, P3 ;  /* 0x000000ffff157224 */ /* 0x000fe200018e0607 */
[----:B------:R-:W-:Y:S01]  /*04b0*/  ISETP.GE.U32.AND P3, PT, R9, R0, PT ;  /* 0x000000000900720c */ /* 0x000fe20003f66070 */
[----:B------:R-:W-:Y:S01]  /*04c0*/  USHF.L.U32 UR10, UR11, 0x2, URZ ;  /* 0x000000020b0a7899 */ /* 0x000fe200080006ff */
[----:B------:R-:W-:-:S02]  /*04d0*/  CS2R R8, SRZ ;  /* 0x0000000000087805 */ /* 0x000fc4000001ff00 */
[-C--:B------:R-:W-:Y:S01]  /*04e0*/  ISETP.GE.AND.EX P2, PT, R21, R12.reuse, PT, P2 ;  /* 0x0000000c1500720c */ /* 0x080fe20003f46320 */
[----:B------:R-:W-:Y:S01]  /*04f0*/  IMAD.U32 R21, RZ, RZ, UR15 ;  /* 0x0000000fff157e24 */ /* 0x000fe2000f8e00ff */
[----:B------:R-:W-:Y:S01]  /*0500*/  ISETP.GE.AND.EX P3, PT, R7, R12, PT, P3 ;  /* 0x0000000c0700720c */ /* 0x000fe20003f66330 */
[----:B------:R-:W-:-:S10]  /*0510*/  IMAD.U32 R7, RZ, RZ, UR14 ;  /* 0x0000000eff077e24 */ /* 0x000fd4000f8e00ff */
[----:B------:R-:W-:Y:S02]  /*0520*/  @!P2 IADD3 R20, P4, P5, R7, UR14, R10 ;  /* 0x0000000e0714ac10 */ /* 0x000fe4000fd9e00a */
[----:B------:R0:W5:Y:S02]  /*0530*/  @!P3 LDG.E.64 R8, desc[UR12][R28.64] ;  /* 0x0000000c1c08b981 */ /* 0x000164000c1e1b00 */
[----:B------:R-:W-:Y:S02]  /*0540*/  @!P2 IADD3.X R6, PT, PT, R21, UR15, R11, P4, P5 ;  /* 0x0000000f1506ac10 */ /* 0x000fe4000a7ea40b */
[----:B------:R-:W-:-:S04]  /*0550*/  @!P2 IADD3 R20, P4, PT, R20, UR14, RZ ;  /* 0x0000000e1414ac10 */ /* 0x000fc8000ff9e0ff */
[----:B------:R-:W-:Y:S01]  /*0560*/  @!P2 IADD3.X R21, PT, PT, R6, UR15, RZ, P4, !PT ;  /* 0x0000000f0615ac10 */ /* 0x000fe2000a7fe4ff */
[----:B------:R-:W-:Y:S01]  /*0570*/  BSSY.RECONVERGENT B0, `(.L_x_3942) ;  /* 0x0000030000007945 */ /* 0x000fe20003800200 */
[----:B--2---:R-:W-:-:S04]  /*0580*/  @!P1 IMAD R7, R23, R2, RZ ;  /* 0x0000000217079224 */ /* 0x004fc800078e02ff */
[----:B------:R-:W-:Y:S02]  /*0590*/  @!P1 IMAD R25, R3, R22, R7 ;  /* 0x0000001603199224 */ /* 0x000fe400078e0207 */
[----:B------:R-:W-:Y:S01]  /*05a0*/  @!P1 IMAD.WIDE.U32 R22, R22, R2, RZ ;  /* 0x0000000216169225 */ /* 0x000fe200078e00ff */
[----:B------:R-:W-:-:S03]  /*05b0*/  CS2R R6, SRZ ;  /* 0x0000000000067805 */ /* 0x000fc6000001ff00 */
[----:B------:R-:W-:Y:S02]  /*05c0*/  @!P1 IMAD.IADD R23, R23, 0x1, R25 ;  /* 0x0000000117179824 */ /* 0x000fe400078e0219 */
[----:B------:R-:W-:Y:S01]  /*05d0*/  VIADD R25, R13, UR6 ;  /* 0x000000060d197c36 */ /* 0x000fe20008000000 */
[----:B------:R1:W5:Y:S01]  /*05e0*/  @!P2 LDG.E.64 R6, desc[UR12][R20.64] ;  /* 0x0000000c1406a981 */ /* 0x000362000c1e1b00 */
[----:B---3--:R-:W-:-:S03]  /*05f0*/  @!P0 IMAD R17, R17, R2, RZ ;  /* 0x0000000211118224 */ /* 0x008fc600078e02ff */
[----:B------:R-:W-:Y:S01]  /*0600*/  IADD3 R14, P4, PT, R25, UR10, RZ ;  /* 0x0000000a190e7c10 */ /* 0x000fe2000ff9e0ff */
[----:B------:R2:W-:Y:S01]  /*0610*/  @!P1 STG.E.64 desc[UR12][R10.64], R22 ;  /* 0x000000160a009986 */ /* 0x0005e2000c101b0c */
[----:B0-----:R-:W-:Y:S02]  /*0620*/  @!P0 IMAD R29, R3, R16, R17 ;  /* 0x00000010031d8224 */ /* 0x001fe400078e0211 */
[----:B------:R-:W-:Y:S01]  /*0630*/  ISETP.GE.U32.AND P1, PT, R14, R0, PT ;  /* 0x000000000e00720c */ /* 0x000fe20003f26070 */
[----:B------:R-:W-:-:S04]  /*0640*/  @!P0 IMAD.WIDE.U32 R16, R16, R2, RZ ;  /* 0x0000000210108225 */ /* 0x000fc800078e00ff */
[----:B------:R-:W-:Y:S02]  /*0650*/  VIADD R14, R25, UR11 ;  /* 0x0000000b190e7c36 */ /* 0x000fe40008000000 */
[----:B-1----:R-:W-:Y:S02]  /*0660*/  IMAD.X R21, RZ, RZ, R15, P4 ;  /* 0x000000ffff157224 */ /* 0x002fe400020e060f */
[----:B------:R-:W-:Y:S01]  /*0670*/  @!P0 IMAD.IADD R17, R17, 0x1, R29 ;  /* 0x0000000111118824 */ /* 0x000fe200078e021d */
[----:B------:R-:W-:Y:S02]  /*0680*/  IADD3 R29, P5, PT, R14, UR10, RZ ;  /* 0x0000000a0e1d7c10 */ /* 0x000fe4000ffbe0ff */
[----:B------:R-:W-:Y:S02]  /*0690*/  ISETP.GE.AND.EX P1, PT, R21, R12, PT, P1 ;  /* 0x0000000c1500720c */ /* 0x000fe40003f26310 */
[----:B------:R-:W-:Y:S01]  /*06a0*/  IADD3 R21, P4, PT, R29, UR11, RZ ;  /* 0x0000000b1d157c10 */ /* 0x000fe2000ff9e0ff */
[----:B------:R-:W-:Y:S01]  /*06b0*/  IMAD.X R27, RZ, RZ, R27, P5 ;  /* 0x000000ffff1b7224 */ /* 0x000fe200028e061b */
[----:B------:R0:W-:Y:S01]  /*06c0*/  @!P0 STG.E.64 desc[UR12][R18.64], R16 ;  /* 0x0000001012008986 */ /* 0x0001e2000c101b0c */
[----:B------:R-:W-:Y:S01]  /*06d0*/  IMAD.U32 R20, RZ, RZ, UR10 ;  /* 0x0000000aff147e24 */ /* 0x000fe2000f8e00ff */
[----:B--2---:R-:W-:-:S02]  /*06e0*/  IADD3 R23, P6, PT, R21, UR11, RZ ;  /* 0x0000000b15177c10 */ /* 0x004fc4000ffde0ff */
[-C--:B------:R-:W-:Y:S01]  /*06f0*/  ISETP.GE.U32.AND P0, PT, R21, R0.reuse, PT ;  /* 0x000000001500720c */ /* 0x080fe20003f06070 */
[----:B------:R-:W-:Y:S01]  /*0700*/  IMAD.X R21, RZ, RZ, R27, P4 ;  /* 0x000000ffff157224 */ /* 0x000fe200020e061b */
[----:B------:R-:W-:Y:S01]  /*0710*/  ISETP.GE.U32.AND P5, PT, R23, R0, PT ;  /* 0x000000001700720c */ /* 0x000fe20003fa6070 */
[----:B------:R-:W-:Y:S02]  /*0720*/  IMAD.U32 R14, RZ, RZ, UR10 ;  /* 0x0000000aff0e7e24 */ /* 0x000fe4000f8e00ff */
[----:B------:R-:W-:Y:S01]  /*0730*/  IMAD.X R23, RZ, RZ, R21, P6 ;  /* 0x000000ffff177224 */ /* 0x000fe200030e0615 */
[----:B------:R-:W-:Y:S02]  /*0740*/  LEA R20, P6, R20, R10, 0x3 ;  /* 0x0000000a14147211 */ /* 0x000fe400078c18ff */
[----:B------:R-:W-:Y:S02]  /*0750*/  ISETP.GE.AND.EX P0, PT, R21, R12, PT, P0 ;  /* 0x0000000c1500720c */ /* 0x000fe40003f06300 */
[----:B------:R-:W-:-:S02]  /*0760*/  LEA.HI.X R21, R14, R11, RZ, 0x3, P6 ;  /* 0x0000000b0e157211 */ /* 0x000fc400030f1cff */
[C---:B------:R-:W-:Y:S02]  /*0770*/  ISETP.GE.U32.AND P4, PT, R29.reuse, R0, PT ;  /* 0x000000001d00720c */ /* 0x040fe40003f86070 */
[----:B0-----:R-:W-:Y:S02]  /*0780*/  LEA R18, P6, R29, R4, 0x3 ;  /* 0x000000041d127211 */ /* 0x001fe400078c18ff */
[----:B------:R-:W-:Y:S02]  /*0790*/  CS2R R16, SRZ ;  /* 0x0000000000107805 */ /* 0x000fe4000001ff00 */
[-C--:B------:R-:W-:Y:S02]  /*07a0*/  ISETP.GE.AND.EX P5, PT, R23, R12.reuse, PT, P5 ;  /* 0x0000000c1700720c */ /* 0x080fe40003fa6350 */
[----:B------:R-:W-:Y:S02]  /*07b0*/  ISETP.GE.AND.EX P4, PT, R27, R12, PT, P4 ;  /* 0x0000000c1b00720c */ /* 0x000fe40003f86340 */
[----:B------:R-:W-:Y:S01]  /*07c0*/  LEA.HI.X R19, R29, R5, R27, 0x3, P6 ;  /* 0x000000051d137211 */ /* 0x000fe200030f1c1b */
[----:B------:R-:W-:Y:S10]  /*07d0*/  @P3 BRA `(.L_x_3943) ;  /* 0x0000000000243947 */ /* 0x000ff40003800000 */
[----:B-----5:R-:W-:Y:S02]  /*07e0*/  IMAD R9, R9, R2, RZ ;  /* 0x0000000209097224 */ /* 0x020fe400078e02ff */
[----:B------:R-:W-:Y:S02]  /*07f0*/  IMAD.U32 R27, RZ, RZ, UR14 ;  /* 0x0000000eff1b7e24 */ /* 0x000fe4000f8e00ff */
[----:B------:R-:W-:Y:S02]  /*0800*/  IMAD R9, R3, R8, R9 ;  /* 0x0000000803097224 */ /* 0x000fe400078e0209 */
[----:B------:R-:W-:Y:S01]  /*0810*/  IMAD.WIDE.U32 R22, R8, R2, RZ ;  /* 0x0000000208167225 */ /* 0x000fe200078e00ff */
[----:B------:R-:W-:-:S03]  /*0820*/  IADD3 R8, P3, P6, R27, UR14, R10 ;  /* 0x0000000e1b087c10 */ /* 0x000fc6000fe7e00a */
[----:B------:R-:W-:Y:S02]  /*0830*/  IMAD.U32 R29, RZ, RZ, UR15 ;  /* 0x0000000fff1d7e24 */ /* 0x000fe4000f8e00ff */
[----:B------:R-:W-:-:S03]  /*0840*/  IMAD.IADD R23, R23, 0x1, R9 ;  /* 0x0000000117177824 */ /* 0x000fc600078e0209 */
[----:B------:R-:W-:-:S05]  /*0850*/  IADD3.X R9, PT, PT, R29, UR15, R11, P3, P6 ;  /* 0x0000000f1d097c10 */ /* 0x000fca0009fec40b */
[----:B------:R0:W-:Y:S02]  /*0860*/  STG.E.64 desc[UR12][R8.64], R22 ;  /* 0x0000001608007986 */ /* 0x0001e4000c101b0c */
.L_x_3943:
[----:B------:R-:W-:Y:S05]  /*0870*/  BSYNC.RECONVERGENT B0 ;  /* 0x0000000000007941 */ /* 0x000fea0003800200 */
.L_x_3942:
[----:B------:R-:W-:Y:S04]  /*0880*/  BSSY.RECONVERGENT B0, `(.L_x_3944) ;  /* 0x000000d000007945 */ /* 0x000fe80003800200 */
[----:B------:R-:W-:Y:S05]  /*0890*/  @P2 BRA `(.L_x_3945) ;  /* 0x00000000002c2947 */ /* 0x000fea0003800000 */
[----:B0----5:R-:W-:Y:S02]  /*08a0*/  IMAD.U32 R9, RZ, RZ, UR14 ;  /* 0x0000000eff097e24 */ /* 0x021fe4000f8e00ff */
[----:B------:R-:W-:Y:S02]  /*08b0*/  IMAD R7, R7, R2, RZ ;  /* 0x0000000207077224 */ /* 0x000fe400078e02ff */
[----:B------:R-:W-:Y:S01]  /*08c0*/  IMAD.U32 R23, RZ, RZ, UR15 ;  /* 0x0000000fff177e24 */ /* 0x000fe2000f8e00ff */
[----:B------:R-:W-:Y:S01]  /*08d0*/  IADD3 R8, P2, P3, R9, UR14, R10 ;  /* 0x0000000e09087c10 */ /* 0x000fe2000fb5e00a */
[----:B------:R-:W-:Y:S02]  /*08e0*/  IMAD R9, R3, R6, R7 ;  /* 0x0000000603097224 */ /* 0x000fe400078e0207 */
[----:B------:R-:W-:Y:S01]  /*08f0*/  IMAD.WIDE.U32 R6, R6, R2, RZ ;  /* 0x0000000206067225 */ /* 0x000fe200078e00ff */
[----:B------:R-:W-:Y:S02]  /*0900*/  IADD3.X R10, PT, PT, R23, UR15, R11, P2, P3 ;  /* 0x0000000f170a7c10 */ /* 0x000fe400097e640b */
[----:B------:R-:W-:Y:S01]  /*0910*/  IADD3 R8, P2, PT, R8, UR14, RZ ;  /* 0x0000000e08087c10 */ /* 0x000fe2000ff5e0ff */
[----:B------:R-:W-:-:S03]  /*0920*/  IMAD.IADD R7, R7, 0x1, R9 ;  /* 0x0000000107077824 */ /* 0x000fc600078e0209 */
[----:B------:R-:W-:-:S05]  /*0930*/  IADD3.X R9, PT, PT, R10, UR15, RZ, P2, !PT ;  /* 0x0000000f0a097c10 */ /* 0x000fca00097fe4ff */
[----:B------:R1:W-:Y:S04]  /*0940*/  STG.E.64 desc[UR12][R8.64], R6 ;  /* 0x0000000608007986 */ /* 0x0003e8000c101b0c */
.L_x_3945:
[----:B------:R-:W-:Y:S05]  /*0950*/  BSYNC.RECONVERGENT B0 ;  /* 0x0000000000007941 */ /* 0x000fea0003800200 */
.L_x_3944:
[----:B01---5:R-:W-:Y:S01]  /*0960*/  IMAD.U32 R9, RZ, RZ, UR11 ;  /* 0x0000000bff097e24 */ /* 0x023fe2000f8e00ff */
        /* <DEDUP_REMOVED lines=14> */
[----:B------:R-:W-:Y:S01]  /*0a50*/  LEA R14, P1, R25, R4, 0x3 ;  /* 0x00000004190e7211 */ /* 0x000fe200078218ff */
[----:B0----5:R-:W-:Y:S02]  /*0a60*/  IMAD R21, R17, R2, RZ ;  /* 0x0000000211157224 */ /* 0x021fe400078e02ff */
[----:B------:R-:W-:Y:S01]  /*0a70*/  IMAD.U32 R20, RZ, RZ, UR10 ;  /* 0x0000000aff147e24 */ /* 0x000fe2000f8e00ff */
[----:B------:R-:W-:Y:S01]  /*0a80*/  LEA.HI.X R15, R25, R5, R15, 0x3, P1 ;  /* 0x00000005190f7211 */ /* 0x000fe200008f1c0f */
[----:B------:R-:W-:Y:S02]  /*0a90*/  IMAD.U32 R25, RZ, RZ, UR10 ;  /* 0x0000000aff197e24 */ /* 0x000fe4000f8e00ff */
[----:B------:R-:W-:Y:S02]  /*0aa0*/  IMAD R21, R3, R16, R21 ;  /* 0x0000001003157224 */ /* 0x000fe400078e0215 */
[----:B------:R-:W-:Y:S01]  /*0ab0*/  IMAD.WIDE.U32 R16, R16, R2, RZ ;  /* 0x0000000210107225 */ /* 0x000fe200078e00ff */
[----:B------:R-:W-:-:S03]  /*0ac0*/  LEA R14, P1, R25, R14, 0x3 ;  /* 0x0000000e190e7211 */ /* 0x000fc600078218ff */
[----:B------:R-:W-:Y:S01]  /*0ad0*/  IMAD.IADD R17, R17, 0x1, R21 ;  /* 0x0000000111117824 */ /* 0x000fe200078e0215 */
[----:B------:R-:W-:-:S05]  /*0ae0*/  LEA.HI.X R15, R20, R15, RZ, 0x3, P1 ;  /* 0x0000000f140f7211 */ /* 0x000fca00008f1cff */
[----:B------:R1:W-:Y:S04]  /*0af0*/  STG.E.64 desc[UR12][R14.64], R16 ;  /* 0x000000100e007986 */ /* 0x0003e8000c101b0c */
.L_x_3947:
[----:B------:R-:W-:Y:S05]  /*0b00*/  BSYNC.RECONVERGENT B0 ;  /* 0x0000000000007941 */ /* 0x000fea0003800200 */
.L_x_3946:
[-C--:B-1---5:R-:W-:Y:S01]  /*0b10*/  @!P4 IMAD R15, R11, R2.reuse, RZ ;  /* 0x000000020b0fc224 */ /* 0x0a2fe200078e02ff */
[----:B------:R-:W-:Y:S01]  /*0b20*/  UIADD3 UR4, UP0, UPT, UR4, 0x2, URZ ;  /* 0x0000000204047890 */ /* 0x000fe2000ff1e0ff */
[-C--:B------:R-:W-:Y:S01]  /*0b30*/  @!P0 IMAD R17, R23, R2.reuse, RZ ;  /* 0x0000000217118224 */ /* 0x080fe200078e02ff */
[----:B------:R-:W-:Y:S01]  /*0b40*/  ULEA UR6, UP1, UR10, UR6, 0x1 ;  /* 0x000000060a067291 */ /* 0x000fe2000f8208ff */
[----:B0-----:R-:W-:Y:S01]  /*0b50*/  @!P5 IMAD R21, R27, R2, RZ ;  /* 0x000000021b15d224 */ /* 0x001fe200078e02ff */
[----:B------:R-:W-:Y:S01]  /*0b60*/  UIADD3.X UR5, UPT, UPT, URZ, UR5, URZ, UP0, !UPT ;  /* 0x00000005ff057290 */ /* 0x000fe200087fe4ff */
[C---:B------:R-:W-:Y:S01]  /*0b70*/  @!P4 IMAD R15, R3.reuse, R10, R15 ;  /* 0x0000000a030fc224 */ /* 0x040fe200078e020f */
[----:B------:R-:W-:Y:S01]  /*0b80*/  UISETP.NE.U32.AND UP0, UPT, UR4, UR9, UPT ;  /* 0x000000090400728c */ /* 0x000fe2000bf05070 */
[----:B------:R-:W-:Y:S01]  /*0b90*/  @!P4 IMAD.WIDE.U32 R10, R10, R2, RZ ;  /* 0x000000020a0ac225 */ /* 0x000fe200078e00ff */
[----:B------:R-:W-:Y:S02]  /*0ba0*/  ULEA.HI.X UR7, UR10, UR7, URZ, 0x1, UP1 ;  /* 0x000000070a077291 */ /* 0x000fe400088f0cff */
[----:B------:R-:W-:Y:S01]  /*0bb0*/  UISETP.NE.AND.EX UP0, UPT, UR5, URZ, UPT, UP0 ;  /* 0x000000ff0500728c */ /* 0x000fe2000bf05300 */
[----:B------:R-:W-:-:S02]  /*0bc0*/  @!P0 IMAD R17, R3, R22, R17 ;  /* 0x0000001603118224 */ /* 0x000fc400078e0211 */
[----:B------:R-:W-:-:S04]  /*0bd0*/  @!P0 IMAD.WIDE.U32 R22, R22, R2, RZ ;  /* 0x0000000216168225 */ /* 0x000fc800078e00ff */
[----:B------:R-:W-:Y:S02]  /*0be0*/  @!P5 IMAD R21, R3, R26, R21 ;  /* 0x0000001a0315d224 */ /* 0x000fe400078e0215 */
[----:B------:R-:W-:-:S04]  /*0bf0*/  @!P5 IMAD.WIDE.U32 R26, R26, R2, RZ ;  /* 0x000000021a1ad225 */ /* 0x000fc800078e00ff */
[----:B------:R-:W-:Y:S02]  /*0c00*/  @!P4 IMAD.IADD R11, R11, 0x1, R15 ;  /* 0x000000010b0bc824 */ /* 0x000fe400078e020f */
[----:B------:R-:W-:Y:S02]  /*0c10*/  @!P0 IMAD.IADD R23, R23, 0x1, R17 ;  /* 0x0000000117178824 */ /* 0x000fe400078e0211 */
[----:B------:R-:W-:Y:S01]  /*0c20*/  @!P5 IMAD.IADD R27, R27, 0x1, R21 ;  /* 0x000000011b1bd824 */ /* 0x000fe200078e0215 */
[----:B------:R1:W-:Y:S04]  /*0c30*/  @!P4 STG.E.64 desc[UR12][R18.64], R10 ;  /* 0x0000000a1200c986 */ /* 0x0003e8000c101b0c */
[----:B------:R1:W-:Y:S04]  /*0c40*/  @!P0 STG.E.64 desc[UR12][R6.64], R22 ;  /* 0x0000001606008986 */ /* 0x0003e8000c101b0c */
[----:B------:R1:W-:Y:S01]  /*0c50*/  @!P5 STG.E.64 desc[UR12][R8.64], R26 ;  /* 0x0000001a0800d986 */ /* 0x0003e2000c101b0c */
[----:B------:R-:W-:Y:S05]  /*0c60*/  BRA.U UP0, `(.L_x_3948) ;  /* 0xfffffff500ac7547 */ /* 0x000fea000b83ffff */
.L_x_3941:
[----:B------:R-:W-:-:S04]  /*0c70*/  ULOP3.LUT UR10, UR8, 0x1, URZ, 0xc0, !UPT ;  /* 0x00000001080a7892 */ /* 0x000fc8000f8ec0ff */
[----:B------:R-:W-:-:S06]  /*0c80*/  UISETP.NE.U32.AND UP0, UPT, UR10, 0x1, UPT ;  /* 0x000000010a00788c */ /* 0x000fcc000bf05070 */
[----:B------:R-:W-:-:S13]  /*0c90*/  PLOP3.LUT P0, PT, PT, PT, UP0, 0x80, 0x8 ;  /* 0x000000000008781c */ /* 0x000fda0003f0f008 */
[----:B------:R-:W-:Y:S05]  /*0ca0*/  @!P0 EXIT ;  /* 0x000000000000894d */ /* 0x000fea0003800000 */
[----:B0-----:R-:W-:Y:S01]  /*0cb0*/  IADD3 R13, P0, PT, R13, UR6, RZ ;  /* 0x000000060d0d7c10 */ /* 0x001fe2000ff1e0ff */
[----:B------:R-:W-:Y:S01]  /*0cc0*/  USHF.L.U32 UR4, UR11, 0x3, URZ ;  /* 0x000000030b047899 */ /* 0x000fe200080006ff */
[----:B-1----:R-:W-:Y:S01]  /*0cd0*/  CS2R R18, SRZ ;  /* 0x0000000000127805 */ /* 0x002fe2000001ff00 */
[----:B------:R-:W-:Y:S02]  /*0ce0*/  USHF.R.U32.HI UR5, URZ, 0x1d, UR11 ;  /* 0x0000001dff057899 */ /* 0x000fe4000801160b */
[C---:B------:R-:W-:Y:S01]  /*0cf0*/  IADD3 R9, P1, PT, R13.reuse, UR11, RZ ;  /* 0x0000000b0d097c10 */ /* 0x040fe2000ff3e0ff */
[----:B------:R-:W-:Y:S01]  /*0d00*/  IMAD.X R7, RZ, RZ, UR7, P0 ;  /* 0x00000007ff077e24 */ /* 0x000fe200080e06ff */
[C---:B------:R-:W-:Y:S02]  /*0d10*/  LEA R4, P2, R13.reuse, R4, 0x3 ;  /* 0x000000040d047211 */ /* 0x040fe400078418ff */
[----:B------:R-:W-:Y:S02]  /*0d20*/  CS2R R16, SRZ ;  /* 0x0000000000107805 */ /* 0x000fe4000001ff00 */
[----:B------:R-:W-:-:S02]  /*0d30*/  ISETP.GE.U32.AND P0, PT, R13, R0, PT ;  /* 0x000000000d00720c */ /* 0x000fc40003f06070 */
[----:B------:R-:W-:Y:S02]  /*0d40*/  CS2R R14, SRZ ;  /* 0x00000000000e7805 */ /* 0x000fe4000001ff00 */
[----:B------:R-:W-:Y:S02]  /*0d50*/  IADD3 R11, P3, PT, R9, UR11, RZ ;  /* 0x0000000b090b7c10 */ /* 0x000fe4000ff7e0ff */
[--C-:B------:R-:W-:Y:S02]  /*0d60*/  LEA.HI.X R5, R13, R5, R7.reuse, 0x3, P2 ;  /* 0x000000050d057211 */ /* 0x100fe400010f1c07 */
[----:B------:R-:W-:Y:S01]  /*0d70*/  ISETP.GE.AND.EX P0, PT, R7, R12, PT, P0 ;  /* 0x0000000c0700720c */ /* 0x000fe20003f06300 */
[----:B------:R-:W-:Y:S01]  /*0d80*/  IMAD.X R7, RZ, RZ, R7, P1 ;  /* 0x000000ffff077224 */ /* 0x000fe200008e0607 */
[----:B------:R-:W-:Y:S02]  /*0d90*/  ISETP.GE.U32.AND P2, PT, R9, R0, PT ;  /* 0x000000000900720c */ /* 0x000fe40003f46070 */
[----:B------:R-:W-:-:S02]  /*0da0*/  IADD3 R9, P4, PT, R11, UR11, RZ ;  /* 0x0000000b0b097c10 */ /* 0x000fc4000ff9e0ff */
[----:B------:R-:W-:Y:S01]  /*0db0*/  ISETP.GE.AND.EX P2, PT, R7, R12, PT, P2 ;  /* 0x0000000c0700720c */ /* 0x000fe20003f46320 */
[----:B------:R-:W-:Y:S01]  /*0dc0*/  IMAD.X R7, RZ, RZ, R7, P3 ;  /* 0x000000ffff077224 */ /* 0x000fe200018e0607 */
[-C--:B------:R-:W-:Y:S01]  /*0dd0*/  ISETP.GE.U32.AND P1, PT, R9, R0.reuse, PT ;  /* 0x000000000900720c */ /* 0x080fe20003f26070 */
[----:B------:R-:W-:Y:S01]  /*0de0*/  IMAD.U32 R9, RZ, RZ, UR11 ;  /* 0x0000000bff097e24 */ /* 0x000fe2000f8e00ff */
[----:B------:R-:W-:Y:S01]  /*0df0*/  ISETP.GE.U32.AND P5, PT, R11, R0, PT ;  /* 0x000000000b00720c */ /* 0x000fe20003fa6070 */
[----:B------:R-:W-:Y:S02]  /*0e00*/  IMAD.X R11, RZ, RZ, R7, P4 ;  /* 0x000000ffff0b7224 */ /* 0x000fe400020e0607 */
[----:B------:R-:W-:Y:S01]  /*0e10*/  IMAD.WIDE.U32 R8, R9, 0x8, R4 ;  /* 0x0000000809087825 */ /* 0x000fe200078e0004 */
[----:B------:R-:W-:Y:S01]  /*0e20*/  ISETP.GE.AND.EX P3, PT, R7, R12, PT, P5 ;  /* 0x0000000c0700720c */ /* 0x000fe20003f66350 */
[----:B------:R-:W2:Y:S01]  /*0e30*/  @!P0 LDG.E.64 R18, desc[UR12][R4.64] ;  /* 0x0000000c04128981 */ /* 0x000ea2000c1e1b00 */
[----:B------:R-:W-:-:S03]  /*0e40*/  IADD3 R6, P5, PT, R8, UR4, RZ ;  /* 0x0000000408067c10 */ /* 0x000fc6000ffbe0ff */
[----:B------:R-:W3:Y:S01]  /*0e50*/  @!P2 LDG.E.64 R16, desc[UR12][R8.64] ;  /* 0x0000000c0810a981 */ /* 0x000ee2000c1e1b00 */
[----:B------:R-:W-:Y:S02]  /*0e60*/  IADD3.X R7, PT, PT, R9, UR5, RZ, P5, !PT ;  /* 0x0000000509077c10 */ /* 0x000fe4000affe4ff */
[----:B------:R-:W-:-:S05]  /*0e70*/  ISETP.GE.AND.EX P1, PT, R11, R12, PT, P1 ;  /* 0x0000000c0b00720c */ /* 0x000fca0003f26310 */
[----:B------:R-:W4:Y:S01]  /*0e80*/  @!P3 LDG.E.64 R14, desc[UR12][R6.64] ;  /* 0x0000000c060eb981 */ /* 0x000f22000c1e1b00 */
[----:B------:R-:W-:Y:S02]  /*0e90*/  IADD3 R10, P4, PT, R6, UR4, RZ ;  /* 0x00000004060a7c10 */ /* 0x000fe4000ff9e0ff */
[----:B------:R-:W-:Y:S02]  /*0ea0*/  CS2R R12, SRZ ;  /* 0x00000000000c7805 */ /* 0x000fe4000001ff00 */
[----:B------:R-:W-:-:S05]  /*0eb0*/  IADD3.X R11, PT, PT, R7, UR5, RZ, P4, !PT ;  /* 0x00000005070b7c10 */ /* 0x000fca000a7fe4ff */
[----:B------:R-:W5:Y:S01]  /*0ec0*/  @!P1 LDG.E.64 R12, desc[UR12][R10.64] ;  /* 0x0000000c0a0c9981 */ /* 0x000f62000c1e1b00 */
[----:B--2---:R-:W-:-:S04]  /*0ed0*/  IMAD R19, R19, R2, RZ ;  /* 0x0000000213137224 */ /* 0x004fc800078e02ff */
[----:B------:R-:W-:Y:S02]  /*0ee0*/  IMAD R21, R3, R18, R19 ;  /* 0x0000001203157224 */ /* 0x000fe400078e0213 */
[-C--:B---3--:R-:W-:Y:S02]  /*0ef0*/  IMAD R17, R17, R2.reuse, RZ ;  /* 0x0000000211117224 */ /* 0x088fe400078e02ff */
[----:B------:R-:W-:-:S04]  /*0f00*/  IMAD.WIDE.U32 R18, R18, R2, RZ ;  /* 0x0000000212127225 */ /* 0x000fc800078e00ff */
[----:B----4-:R-:W-:Y:S02]  /*0f10*/  IMAD R15, R15, R2, RZ ;  /* 0x000000020f0f7224 */ /* 0x010fe400078e02ff */
[----:B------:R-:W-:Y:S02]  /*0f20*/  IMAD R23, R3, R16, R17 ;  /* 0x0000001003177224 */ /* 0x000fe400078e0211 */
[----:B------:R-:W-:Y:S02]  /*0f30*/  IMAD.IADD R19, R19, 0x1, R21 ;  /* 0x0000000113137824 */ /* 0x000fe400078e0215 */
[----:B------:R-:W-:-:S04]  /*0f40*/  IMAD.WIDE.U32 R16, R16, R2, RZ ;  /* 0x0000000210107225 */ /* 0x000fc800078e00ff */
[----:B------:R-:W-:Y:S02]  /*0f50*/  IMAD R21, R3, R14, R15 ;  /* 0x0000000e03157224 */ /* 0x000fe400078e020f */
[----:B------:R-:W-:-:S04]  /*0f60*/  IMAD.WIDE.U32 R14, R14, R2, RZ ;  /* 0x000000020e0e7225 */ /* 0x000fc800078e00ff */
[----:B------:R-:W-:Y:S02]  /*0f70*/  IMAD.IADD R17, R17, 0x1, R23 ;  /* 0x0000000111117824 */ /* 0x000fe400078e0217 */
[----:B------:R-:W-:Y:S01]  /*0f80*/  IMAD.IADD R15, R15, 0x1, R21 ;  /* 0x000000010f0f7824 */ /* 0x000fe200078e0215 */
[----:B------:R0:W-:Y:S01]  /*0f90*/  @!P0 STG.E.64 desc[UR12][R4.64], R18 ;  /* 0x0000001204008986 */ /* 0x0001e2000c101b0c */
[----:B-----5:R-:W-:-:S03]  /*0fa0*/  IMAD R13, R13, R2, RZ ;  /* 0x000000020d0d7224 */ /* 0x020fc600078e02ff */
[----:B------:R0:W-:Y:S01]  /*0fb0*/  @!P2 STG.E.64 desc[UR12][R8.64], R16 ;  /* 0x000000100800a986 */ /* 0x0001e2000c101b0c */
[----:B------:R-:W-:-:S03]  /*0fc0*/  IMAD.WIDE.U32 R20, R12, R2, RZ ;  /* 0x000000020c147225 */ /* 0x000fc600078e00ff */
[----:B------:R0:W-:Y:S01]  /*0fd0*/  @!P3 STG.E.64 desc[UR12][R6.64], R14 ;  /* 0x0000000e0600b986 */ /* 0x0001e2000c101b0c */
[----:B------:R-:W-:Y:S01]  /*0fe0*/  IMAD R13, R3, R12, R13 ;  /* 0x0000000c030d7224 */ /* 0x000fe200078e020d */
[----:B------:R-:W-:Y:S06]  /*0ff0*/  @P1 EXIT ;  /* 0x000000000000194d */ /* 0x000fec0003800000 */
[----:B------:R-:W-:Y:S02]  /*1000*/  IMAD.IADD R3, R21, 0x1, R13 ;  /* 0x0000000115037824 */ /* 0x000fe400078e020d */
[----:B------:R-:W-:-:S05]  /*1010*/  IMAD.MOV.U32 R2, RZ, RZ, R20 ;  /* 0x000000ffff027224 */ /* 0x000fca00078e0014 */
[----:B------:R-:W-:Y:S01]  /*1020*/  STG.E.64 desc[UR12][R10.64], R2 ;  /* 0x000000020a007986 */ /* 0x000fe2000c101b0c */
[----:B------:R-:W-:Y:S05]  /*1030*/  EXIT ;  /* 0x000000000000794d */ /* 0x000fea0003800000 */
.L_x_3940:
[----:B------:R-:W0:Y:S02]  /*1040*/  S2R R18, SR_TID.X ;  /* 0x0000000000127919 */ /* 0x000e240000002100 */
[----:B0-----:R-:W-:-:S03]  /*1050*/  IMAD.WIDE.U32 R6, R18, 0x4, RZ ;  /* 0x0000000412067825 */ /* 0x001fc600078e00ff */
[----:B------:R-:W-:-:S04]  /*1060*/  ISETP.GE.U32.AND P0, PT, R6, R0, PT ;  /* 0x000000000600720c */ /* 0x000fc80003f06070 */
[----:B------:R-:W-:-:S13]  /*1070*/  ISETP.GE.AND.EX P0, PT, R7, R16, PT, P0 ;  /* 0x000000100700720c */ /* 0x000fda0003f06300 */
[----:B------:R-:W-:Y:S05]  /*1080*/  @P0 EXIT ;  /* 0x000000000000094d */ /* 0x000fea0003800000 */
[----:B------:R-:W-:Y:S01]  /*1090*/  IMAD.MOV.U32 R17, RZ, RZ, RZ ;  /* 0x000000ffff117224 */ /* 0x000fe200078e00ff */
[----:B------:R-:W0:Y:S06]  /*10a0*/  LDCU UR4, c[0x0][0x360] ;  /* 0x00006c00ff0477ac */ /* 0x000e2c0008000800 */
.L_x_3949:
[----:B-1----:R-:W-:-:S04]  /*10b0*/  LEA R6, P0, R18, R4, 0x5 ;  /* 0x0000000412067211 */ /* 0x002fc800078028ff */
[----:B------:R-:W-:-:S05]  /*10c0*/  LEA.HI.X R7, R18, R5, R17, 0x5, P0 ;  /* 0x0000000512077211 */ /* 0x000fca00000f2c11 */
[----:B------:R-:W2:Y:S01]  /*10d0*/  LDG.E.ENL2.256 R12, R8, desc[UR12][R6.64] ;  /* 0xfe00000c0608797e */ /* 0x000ea2000812190c */
[----:B0-----:R-:W-:-:S05]  /*10e0*/  IADD3 R18, P0, PT, R18, UR4, RZ ;  /* 0x0000000412127c10 */ /* 0x001fca000ff1e0ff */
[----:B------:R-:W-:Y:S01]  /*10f0*/  IMAD.X R17, RZ, RZ, R17, P0 ;  /* 0x000000ffff117224 */ /* 0x000fe200000e0611 */
[----:B------:R-:W-:-:S04]  /*1100*/  LOP3.LUT P0, RZ, R18, 0xffffc000, RZ, 0xc0, !PT ;  /* 0xffffc00012ff7812 */ /* 0x000fc8000780c0ff */
[----:B------:R-:W-:Y:S01]  /*1110*/  LOP3.LUT P0, RZ, R17, 0x3fffffff, RZ, 0xc0, P0 ;  /* 0x3fffffff11ff7812 */ /* 0x000fe2000000c0ff */
[-C--:B--2---:R-:W-:Y:S02]  /*1120*/  IMAD R19, R11, R2.reuse, RZ ;  /* 0x000000020b137224 */ /* 0x084fe400078e02ff */
[-C--:B------:R-:W-:Y:S02]  /*1130*/  IMAD R13, R13, R2.reuse, RZ ;  /* 0x000000020d0d7224 */ /* 0x080fe400078e02ff */
[-C--:B------:R-:W-:Y:S02]  /*1140*/  IMAD R15, R15, R2.reuse, RZ ;  /* 0x000000020f0f7224 */ /* 0x080fe400078e02ff */
[----:B------:R-:W-:Y:S02]  /*1150*/  IMAD R9, R9, R2, RZ ;  /* 0x0000000209097224 */ /* 0x000fe400078e02ff */
[----:B------:R-:W-:Y:S02]  /*1160*/  IMAD R19, R3, R10, R19 ;  /* 0x0000000a03137224 */ /* 0x000fe400078e0213 */
[----:B------:R-:W-:-:S04]  /*1170*/  IMAD.WIDE.U32 R10, R10, R2, RZ ;  /* 0x000000020a0a7225 */ /* 0x000fc800078e00ff */
[C---:B------:R-:W-:Y:S02]  /*1180*/  IMAD R23, R3.reuse, R12, R13 ;  /* 0x0000000c03177224 */ /* 0x040fe400078e020d */
[----:B------:R-:W-:Y:S02]  /*1190*/  IMAD R25, R3, R14, R15 ;  /* 0x0000000e03197224 */ /* 0x000fe400078e020f */
[----:B------:R-:W-:-:S04]  /*11a0*/  IMAD.WIDE.U32 R20, R8, R2, RZ ;  /* 0x0000000208147225 */ /* 0x000fc800078e00ff */
[----:B------:R-:W-:Y:S02]  /*11b0*/  IMAD R9, R3, R8, R9 ;  /* 0x0000000803097224 */ /* 0x000fe400078e0209 */
[----:B------:R-:W-:-:S04]  /*11c0*/  IMAD.WIDE.U32 R12, R12, R2, RZ ;  /* 0x000000020c0c7225 */ /* 0x000fc800078e00ff */
[----:B------:R-:W-:-:S04]  /*11d0*/  IMAD.WIDE.U32 R14, R14, R2, RZ ;  /* 0x000000020e0e7225 */ /* 0x000fc800078e00ff */
[----:B------:R-:W-:Y:S02]  /*11e0*/  IMAD.IADD R11, R11, 0x1, R19 ;  /* 0x000000010b0b7824 */ /* 0x000fe400078e0213 */
[----:B------:R-:W-:Y:S02]  /*11f0*/  IMAD.IADD R9, R21, 0x1, R9 ;  /* 0x0000000115097824 */ /* 0x000fe400078e0209 */
[----:B------:R-:W-:Y:S02]  /*1200*/  IMAD.IADD R13, R13, 0x1, R23 ;  /* 0x000000010d0d7824 */ /* 0x000fe400078e0217 */
[----:B------:R-:W-:Y:S02]  /*1210*/  IMAD.IADD R15, R15, 0x1, R25 ;  /* 0x000000010f0f7824 */ /* 0x000fe400078e0219 */
[----:B------:R-:W-:Y:S02]  /*1220*/  IMAD.MOV.U32 R8, RZ, RZ, R20 ;  /* 0x000000ffff087224 */ /* 0x000fe400078e0014 */
[----:B------:R-:W-:-:S03]  /*1230*/  IMAD.SHL.U32 R19, R18, 0x4, RZ ;  /* 0x0000000412137824 */ /* 0x000fc600078e00ff */
[----:B------:R1:W-:Y:S02]  /*1240*/  STG.E.ENL2.256 desc[UR12][R6.64], R8, R12 ;  /* 0xf8000008060c797f */ /* 0x0003e4000f12180c */
[----:B------:R-:W-:Y:S02]  /*1250*/  ISETP.LT.U32.AND P1, PT, R19, R0, PT ;  /* 0x000000001300720c */ /* 0x000fe40003f21070 */
[----:B------:R-:W-:-:S04]  /*1260*/  SHF.L.U64.HI R19, R18, 0x2, R17 ;  /* 0x0000000212137819 */ /* 0x000fc80000010211 */
[----:B------:R-:W-:-:S13]  /*1270*/  ISETP.LT.AND.EX P1, PT, R19, R16, PT, P1 ;  /* 0x000000101300720c */ /* 0x000fda0003f21310 */
[----:B------:R-:W-:Y:S05]  /*1280*/  @!P0 BRA P1, `(.L_x_3949) ;  /* 0xfffffffc00888947 */ /* 0x000fea000083ffff */
[----:B------:R-:W-:Y:S05]  /*1290*/  EXIT ;  /* 0x000000000000794d */ /* 0x000fea0003800000 */
        .weak           $__internal_116_$__cuda_sm20_div_u16
        .type           $__internal_116_$__cuda_sm20_div_u16,@function
        .size           $__internal_116_$__cuda_sm20_div_u16,(.L_x_4382 - $__internal_116_$__cuda_sm20_div_u16)
$__internal_116_$__cuda_sm20_div_u16:
        /* <DEDUP_REMOVED lines=19> */
[----:B------:R-:W-:Y:S05]  /*13d0*/  RET.REL.NODEC R6 `(_ZN2at6native61_GLOBAL__N__44eb8e94_28_ForeachBinaryOpScalarList_cu_dda10a6925multi_tensor_apply_kernelINS1_28TensorListScalarListMetadataIlLi1EEENS1_25BinaryOpScalarListFunctorIlLi1ELi1ELi0EEEJSt10multipliesIlEEEEvT_T0_DpT1_) ;  /* 0xffffffec06087950 */ /* 0x000fea0003c3ffff */
.L_x_3950:
        /* <DEDUP_REMOVED lines=10> */
.L_x_4382:


//--------------------- .text._ZN2at6native61_GLOBAL__N__44eb8e94_28_ForeachBinaryOpScalarList_cu_dda10a6925multi_tensor_apply_kernelINS1_28TensorListScalarListMetadataIiLi1EEENS1_25BinaryOpScalarListFunctorIiLi1ELi1ELi0EEEJSt10multipliesIiEEEEvT_T0_DpT1_ --------------------------
	.section	.text._ZN2at6native61_GLOBAL__N__44eb8e94_28_ForeachBinaryOpScalarList_cu_dda10a6925multi_tensor_apply_kernelINS1_28TensorListScalarListMetadataIiLi1EEENS1_25BinaryOpScalarListFunctorIiLi1ELi1ELi0EEEJSt10multipliesIiEEEEvT_T0_DpT1_,"ax",@progbits
	.align	128
.text._ZN2at6native61_GLOBAL__N__44eb8e94_28_ForeachBinaryOpScalarList_cu_dda10a6925multi_tensor_apply_kernelINS1_28TensorListScalarListMetadataIiLi1EEENS1_25BinaryOpScalarListFunctorIiLi1ELi1ELi0EEEJSt10multipliesIiEEEEvT_T0_DpT1_:
        .type           _ZN2at6native61_GLOBAL__N__44eb8e94_28_ForeachBinaryOpScalarList_cu_dda10a6925multi_tensor_apply_kernelINS1_28TensorListScalarListMetadataIiLi1EEENS1_25BinaryOpScalarListFunctorIiLi1ELi1ELi0EEEJSt10multipliesIiEEEEvT_T0_DpT1_,@function
        .size           _ZN2at6native61_GLOBAL__N__44eb8e94_28_ForeachBinaryOpScalarList_cu_dda10a6925multi_tensor_apply_kernelINS1_28TensorListScalarListMetadataIiLi1EEENS1_25BinaryOpScalarListFunctorIiLi1ELi1ELi0EEEJSt10multipliesIiEEEEvT_T0_DpT1_,(.L_x_4384 - _ZN2at6native61_GLOBAL__N__44eb8e94_28_ForeachBinaryOpScalarList_cu_dda10a6925multi_tensor_apply_kernelINS1_28TensorListScalarListMetadataIiLi1EEENS1_25BinaryOpScalarListFunctorIiLi1ELi1ELi0EEEJSt10multipliesIiEEEEvT_T0_DpT1_)
        .other          _ZN2at6native61_GLOBAL__N__44eb8e94_28_ForeachBinaryOpScalarList_cu_dda10a6925multi_tensor_apply_kernelINS1_28TensorListScalarListMetadataIiLi1EEENS1_25BinaryOpScalarListFunctorIiLi1ELi1ELi0EEEJSt10multipliesIiEEEEvT_T0_DpT1_,@"STO_CUDA_ENTRY STV_DEFAULT"
_ZN2at6native61_GLOBAL__N__44eb8e94_28_ForeachBinaryOpScalarList_cu_dda10a6925multi_tensor_apply_kernelINS1_28TensorListScalarListMetadataIiLi1EEENS1_25BinaryOpScalarListFunctorIiLi1ELi1ELi0EEEJSt10multipliesIiEEEEvT_T0_DpT1_:
        /* <DEDUP_REMOVED lines=37> */
[----:B------:R-:W-:Y:S05]  /*0250*/  CALL.REL.NOINC `($__internal_117_$__cuda_sm20_div_u16) ;  /* 0x0000000800d07944 */ /* 0x000fea0003c00000 */
        /* <DEDUP_REMOVED lines=13> */
.L_x_3955:
        /* <DEDUP_REMOVED lines=30> */
[C---:B--2---:R-:W-:Y:S02]  /*0510*/  @!P0 IMAD R14, R0.reuse, R14, RZ ;  /* 0x0000000e000e8224 */ /* 0x044fe400078e02ff */
[----:B---3--:R-:W-:-:S03]  /*0520*/  @!P2 IMAD R26, R0, R25, RZ ;  /* 0x00000019001aa224 */ /* 0x008fc600078e02ff */
        /* <DEDUP_REMOVED lines=10> */
[----:B----4-:R-:W-:Y:S01]  /*05d0*/  @!P4 IMAD R28, R0, R12, RZ ;  /* 0x0000000c001cc224 */ /* 0x010fe200078e02ff */
        /* <DEDUP_REMOVED lines=9> */
[----:B------:R-:W-:Y:S01]  /*0670*/  @!P1 IMAD R13, R0, R13, RZ ;  /* 0x0000000d000d9224 */ /* 0x000fe200078e02ff */
        /* <DEDUP_REMOVED lines=20> */
[----:B--2---:R-:W-:-:S05]  /*07c0*/  @!P2 IMAD R29, R0, R29, RZ ;  /* 0x0000001d001da224 */ /* 0x004fca00078e02ff */
[----:B------:R0:W-:Y:S01]  /*07d0*/  @!P2 STG.E desc[UR6][R4.64], R29 ;  /* 0x0000001d0400a986 */ /* 0x0001e2000c101906 */
[C---:B---3--:R-:W-:Y:S02]  /*07e0*/  @!P3 IMAD R11, R0.reuse, R28, RZ ;  /* 0x0000001c000bb224 */ /* 0x048fe400078e02ff */
[----:B----4-:R-:W-:Y:S01]  /*07f0*/  @!P0 IMAD R25, R0, R26, RZ ;  /* 0x0000001a00198224 */ /* 0x010fe200078e02ff */
[----:B------:R-:W-:Y:S06]  /*0800*/  @P1 BRA `(.L_x_3954) ;  /* 0x0000000000201947 */ /* 0x000fec0003800000 */
[----:B0-----:R-:W-:Y:S01]  /*0810*/  IADD3 R5, P1, P2, R17, R19, R20 ;  /* 0x0000001311057210 */ /* 0x001fe20007a3e014 */
[----:B-----5:R-:W-:-:S03]  /*0820*/  IMAD R15, R0, R15, RZ ;  /* 0x0000000f000f7224 */ /* 0x020fc600078e02ff */
[----:B------:R-:W-:Y:S02]  /*0830*/  IADD3 R5, P4, PT, R24, R5, RZ ;  /* 0x0000000518057210 */ /* 0x000fe40007f9e0ff */
[----:B------:R-:W-:Y:S02]  /*0840*/  IADD3.X R6, PT, PT, RZ, R21, RZ, P1, P2 ;  /* 0x00000015ff067210 */ /* 0x000fe40000fe44ff */
[----:B------:R-:W-:-:S03]  /*0850*/  LEA R4, P1, R5, R2, 0x2 ;  /* 0x0000000205047211 */ /* 0x000fc600078210ff */
[----:B------:R-:W-:-:S05]  /*0860*/  IMAD.X R6, RZ, RZ, R6, P4 ;  /* 0x000000ffff067224 */ /* 0x000fca00020e0606 */
[----:B------:R-:W-:-:S05]  /*0870*/  LEA.HI.X R5, R5, R3, R6, 0x2, P1 ;  /* 0x0000000305057211 */ /* 0x000fca00008f1406 */
[----:B------:R1:W-:Y:S02]  /*0880*/  STG.E desc[UR6][R4.64], R15 ;  /* 0x0000000f04007986 */ /* 0x0003e4000c101906 */
.L_x_3954:
[----:B------:R-:W-:Y:S05]  /*0890*/  BSYNC.RECONVERGENT B0 ;  /* 0x0000000000007941 */ /* 0x000fea0003800200 */
.L_x_3953:
        /* <DEDUP_REMOVED lines=9> */
.L_x_3952:
        /* <DEDUP_REMOVED lines=36> */
[----:B--2---:R-:W-:-:S02]  /*0b70*/  IMAD R13, R0, R13, RZ ;  /* 0x0000000d000d7224 */ /* 0x004fc400078e02ff */
[C---:B---3--:R-:W-:Y:S02]  /*0b80*/  IMAD R11, R0.reuse, R11, RZ ;  /* 0x0000000b000b7224 */ /* 0x048fe400078e02ff */
[----:B----4-:R-:W-:-:S03]  /*0b90*/  IMAD R15, R0, R15, RZ ;  /* 0x0000000f000f7224 */ /* 0x010fc600078e02ff */
[----:B------:R0:W-:Y:S04]  /*0ba0*/  @!P0 STG.E desc[UR6][R2.64], R11 ;  /* 0x0000000b02008986 */ /* 0x0001e8000c101906 */
[----:B------:R0:W-:Y:S01]  /*0bb0*/  @!P1 STG.E desc[UR6][R4.64], R13 ;  /* 0x0000000d04009986 */ /* 0x0001e2000c101906 */
[----:B------:R-:W-:-:S03]  /*0bc0*/  IMAD R17, R0, R17, RZ ;  /* 0x0000001100117224 */ /* 0x000fc600078e02ff */
[----:B------:R0:W-:Y:S01]  /*0bd0*/  @!P3 STG.E desc[UR6][R6.64], R15 ;  /* 0x0000000f0600b986 */ /* 0x0001e2000c101906 */
[----:B------:R-:W-:Y:S05]  /*0be0*/  @P2 EXIT ;  /* 0x000000000000294d */ /* 0x000fea0003800000 */
[----:B------:R-:W-:Y:S01]  /*0bf0*/  STG.E desc[UR6][R8.64], R17 ;  /* 0x0000001108007986 */ /* 0x000fe2000c101906 */
[----:B------:R-:W-:Y:S05]  /*0c00*/  EXIT ;  /* 0x000000000000794d */ /* 0x000fea0003800000 */
.L_x_3951:
[----:B------:R-:W0:Y:S02]  /*0c10*/  S2R R11, SR_TID.X ;  /* 0x00000000000b7919 */ /* 0x000e240000002100 */
[----:B0-----:R-:W-:-:S03]  /*0c20*/  IMAD.WIDE.U32 R4, R11, 0x4, RZ ;  /* 0x000000040b047825 */ /* 0x001fc600078e00ff */
[----:B------:R-:W-:-:S04]  /*0c30*/  ISETP.GE.U32.AND P0, PT, R4, R13, PT ;  /* 0x0000000d0400720c */ /* 0x000fc80003f06070 */
[----:B------:R-:W-:-:S13]  /*0c40*/  ISETP.GE.AND.EX P0, PT, R5, R15, PT, P0 ;  /* 0x0000000f0500720c */ /* 0x000fda0003f06300 */
[----:B------:R-:W-:Y:S05]  /*0c50*/  @P0 EXIT ;  /* 0x000000000000094d */ /* 0x000fea0003800000 */
[----:B------:R-:W-:Y:S01]  /*0c60*/  IMAD.MOV.U32 R12, RZ, RZ, RZ ;  /* 0x000000ffff0c7224 */ /* 0x000fe200078e00ff */
[----:B------:R-:W0:Y:S06]  /*0c70*/  LDCU UR4, c[0x0][0x360] ;  /* 0x00006c00ff0477ac */ /* 0x000e2c0008000800 */
.L_x_3956:
        /* <DEDUP_REMOVED lines=18> */
        .weak           $__internal_117_$__cuda_sm20_div_u16
        .type           $__internal_117_$__cuda_sm20_div_u16,@function
        .size           $__internal_117_$__cuda_sm20_div_u16,(.L_x_4384 - $__internal_117_$__cuda_sm20_div_u16)
$__internal_117_$__cuda_sm20_div_u16:
        /* <DEDUP_REMOVED lines=18> */
[----:B------:R-:W-:Y:S06]  /*0ec0*/  RET.REL.NODEC R6 `(_ZN2at6native61_GLOBAL__N__44eb8e94_28_ForeachBinaryOpScalarList_cu_dda10a6925multi_tensor_apply_kernelINS1_28TensorListScalarListMetadataIiLi1EEENS1_25BinaryOpScalarListFunctorIiLi1ELi1ELi0EEEJSt10multipliesIiEEEEvT_T0_DpT1_) ;  /* 0xfffffff0064c7950 */ /* 0x000fec0003c3ffff */
.L_x_3957:
        /* <DEDUP_REMOVED lines=11> */
.L_x_4384:


//--------------------- .text._ZN2at6native61_GLOBAL__N__44eb8e94_28_ForeachBinaryOpScalarList_cu_dda10a6925multi_tensor_apply_kernelINS1_28TensorListScalarListMetadataIaLi1EEENS1_25BinaryOpScalarListFunctorIaLi1ELi1ELi0EEEJSt10multipliesIaEEEEvT_T0_DpT1_ --------------------------
	.section	.text._ZN2at6native61_GLOBAL__N__44eb8e94_28_ForeachBinaryOpScalarList_cu_dda10a6925multi_tensor_apply_kernelINS1_28TensorListScalarListMetadataIaLi1EEENS1_25BinaryOpScalarListFunctorIaLi1ELi1ELi0EEEJSt10multipliesIaEEEEvT_T0_DpT1_,"ax",@progbits
	.align	128
.text._ZN2at6native61_GLOBAL__N__44eb8e94_28_ForeachBinaryOpScalarList_cu_dda10a6925multi_tensor_apply_kernelINS1_28TensorListScalarListMetadataIaLi1EEENS1_25BinaryOpScalarListFunctorIaLi1ELi1ELi0EEEJSt10multipliesIaEEEEvT_T0_DpT1_:
        .type           _ZN2at6native61_GLOBAL__N__44eb8e94_28_ForeachBinaryOpScalarList_cu_dda10a6925multi_tensor_apply_kernelINS1_28TensorListScalarListMetadataIaLi1EEENS1_25BinaryOpScalarListFunctorIaLi1ELi1ELi0EEEJSt10multipliesIaEEEEvT_T0_DpT1_,@function
        .size           _ZN2at6native61_GLOBAL__N__44eb8e94_28_ForeachBinaryOpScalarList_cu_dda10a6925multi_tensor_apply_kernelINS1_28TensorListScalarListMetadataIaLi1EEENS1_25BinaryOpScalarListFunctorIaLi1ELi1ELi0EEEJSt10multipliesIaEEEEvT_T0_DpT1_,(.L_x_4386 - _ZN2at6native61_GLOBAL__N__44eb8e94_28_ForeachBinaryOpScalarList_cu_dda10a6925multi_tensor_apply_kernelINS1_28TensorListScalarListMetadataIaLi1EEENS1_25BinaryOpScalarListFunctorIaLi1ELi1ELi0EEEJSt10multipliesIaEEEEvT_T0_DpT1_)
        .other          _ZN2at6native61_GLOBAL__N__44eb8e94_28_ForeachBinaryOpScalarList_cu_dda10a6925multi_tensor_apply_kernelINS1_28TensorListScalarListMetadataIaLi1EEENS1_25BinaryOpScalarListFunctorIaLi1ELi1ELi0EEEJSt10multipliesIaEEEEvT_T0_DpT1_,@"STO_CUDA_ENTRY STV_DEFAULT"
_ZN2at6native61_GLOBAL__N__44eb8e94_28_ForeachBinaryOpScalarList_cu_dda10a6925multi_tensor_apply_kernelINS1_28TensorListScalarListMetadataIaLi1EEENS1_25BinaryOpScalarListFunctorIaLi1ELi1ELi0EEEJSt10multipliesIaEEEEvT_T0_DpT1_:
        /* <DEDUP_REMOVED lines=40> */
[----:B------:R-:W-:Y:S05]  /*0280*/  CALL.REL.NOINC `($__internal_118_$__cuda_sm20_div_u16) ;  /* 0x0000000c00d07944 */ /* 0x000fea0003c00000 */
        /* <DEDUP_REMOVED lines=32> */
.L_x_3960:
[C---:B0-----:R-:W-:Y:S02]  /*0490*/  IADD3 R3, P0, PT, R2.reuse, UR24, RZ ;  /* 0x0000001802037c10 */ /* 0x041fe4000ff1e0ff */
[----:B------:R-:W-:Y:S02]  /*04a0*/  ISETP.GE.U32.AND P3, PT, R2, UR36, PT ;  /* 0x0000002402007c0c */ /* 0x000fe4000bf66070 */
[----:B------:R-:W-:Y:S01]  /*04b0*/  ISETP.GE.U32.AND P2, PT, R3, UR36, PT ;  /* 0x0000002403007c0c */ /* 0x000fe2000bf46070 */
[----:B------:R-:W-:Y:S01]  /*04c0*/  IMAD.X R3, RZ, RZ, R0, P0 ;  /* 0x000000ffff037224 */ /* 0x000fe200000e0600 */
[----:B------:R-:W-:Y:S02]  /*04d0*/  ISETP.GE.AND.EX P3, PT, R0, UR37, PT, P3 ;  /* 0x0000002500007c0c */ /* 0x000fe4000bf66330 */
[----:B------:R-:W-:Y:S02]  /*04e0*/  IADD3 R6, P0, PT, R2, UR38, RZ ;  /* 0x0000002602067c10 */ /* 0x000fe4000ff1e0ff */
[----:B------:R-:W-:Y:S01]  /*04f0*/  ISETP.GE.AND.EX P2, PT, R3, UR37, PT, P2 ;  /* 0x0000002503007c0c */ /* 0x000fe2000bf46320 */
[----:B------:R-:W-:Y:S01]  /*0500*/  IMAD.U32 R3, RZ, RZ, UR24 ;  /* 0x00000018ff037e24 */ /* 0x000fe2000f8e00ff */
[----:B------:R-:W-:-:S02]  /*0510*/  IADD3.X R7, PT, PT, R0, UR39, RZ, P0, !PT ;  /* 0x0000002700077c10 */ /* 0x000fc400087fe4ff */
[----:B------:R-:W-:Y:S02]  /*0520*/  PRMT R13, RZ, 0x7610, R13 ;  /* 0x00007610ff0d7816 */ /* 0x000fe4000000000d */
[----:B------:R-:W-:Y:S02]  /*0530*/  IADD3 R3, P1, P4, R3, UR24, R2 ;  /* 0x0000001803037c10 */ /* 0x000fe4000fc3e002 */
[----:B------:R-:W-:Y:S02]  /*0540*/  PRMT R16, RZ, 0x7610, R16 ;  /* 0x00007610ff107816 */ /* 0x000fe40000000010 */
[----:B------:R-:W-:Y:S01]  /*0550*/  IADD3 R18, P5, PT, R3, UR24, RZ ;  /* 0x0000001803127c10 */ /* 0x000fe2000ffbe0ff */
[----:B------:R-:W2:Y:S02]  /*0560*/  @!P3 LDG.E.U8 R13, desc[UR22][R6.64] ;  /* 0x00000016060db981 */ /* 0x000ea4000c1e1100 */
[----:B------:R-:W-:Y:S02]  /*0570*/  @!P2 IADD3 R8, P0, PT, R2, UR27, RZ ;  /* 0x0000001b0208ac10 */ /* 0x000fe4000ff1e0ff */
[----:B------:R-:W-:-:S02]  /*0580*/  IADD3.X R4, PT, PT, RZ, RZ, R0, P1, P4 ;  /* 0x000000ffff047210 */ /* 0x000fc40000fe8400 */
[----:B------:R-:W-:Y:S02]  /*0590*/  @!P2 IADD3.X R9, PT, PT, R0, UR28, RZ, P0, !PT ;  /* 0x0000001c0009ac10 */ /* 0x000fe400087fe4ff */
[----:B------:R-:W-:Y:S01]  /*05a0*/  ISETP.GE.U32.AND P0, PT, R3, UR36, PT ;  /* 0x0000002403007c0c */ /* 0x000fe2000bf06070 */
[----:B------:R-:W-:Y:S01]  /*05b0*/  IMAD.X R19, RZ, RZ, R4, P5 ;  /* 0x000000ffff137224 */ /* 0x000fe200028e0604 */
[----:B------:R-:W-:Y:S01]  /*05c0*/  ISETP.GE.U32.AND P1, PT, R18, UR36, PT ;  /* 0x0000002412007c0c */ /* 0x000fe2000bf26070 */
[----:B------:R0:W3:Y:S01]  /*05d0*/  @!P2 LDG.E.U8 R16, desc[UR22][R8.64] ;  /* 0x000000160810a981 */ /* 0x0000e2000c1e1100 */
[----:B------:R-:W-:Y:S02]  /*05e0*/  ISETP.GE.AND.EX P0, PT, R4, UR37, PT, P0 ;  /* 0x0000002504007c0c */ /* 0x000fe4000bf06300 */
[----:B------:R-:W-:Y:S02]  /*05f0*/  ISETP.GE.AND.EX P1, PT, R19, UR37, PT, P1 ;  /* 0x0000002513007c0c */ /* 0x000fe4000bf26310 */
[----:B------:R-:W-:-:S02]  /*0600*/  PRMT R12, RZ, 0x7610, R12 ;  /* 0x00007610ff0c7816 */ /* 0x000fc4000000000c */
[----:B------:R-:W-:-:S07]  /*0610*/  PRMT R5, RZ, 0x7610, R5 ;  /* 0x00007610ff057816 */ /* 0x000fce0000000005 */
[C---:B------:R-:W-:Y:S02]  /*0620*/  @!P0 IADD3 R10, P4, PT, R2.reuse, UR29, RZ ;  /* 0x0000001d020a8c10 */ /* 0x040fe4000ff9e0ff */
[----:B------:R-:W-:Y:S02]  /*0630*/  @!P1 IADD3 R14, P5, PT, R2, UR30, RZ ;  /* 0x0000001e020e9c10 */ /* 0x000fe4000ffbe0ff */
[C---:B------:R-:W-:Y:S02]  /*0640*/  @!P0 IADD3.X R11, PT, PT, R0.reuse, UR14, RZ, P4, !PT ;  /* 0x0000000e000b8c10 */ /* 0x040fe4000a7fe4ff */
[----:B------:R-:W-:-:S03]  /*0650*/  @!P1 IADD3.X R15, PT, PT, R0, UR12, RZ, P5, !PT ;  /* 0x0000000c000f9c10 */ /* 0x000fc6000affe4ff */
[----:B------:R1:W4:Y:S04]  /*0660*/  @!P0 LDG.E.U8 R12, desc[UR22][R10.64] ;  /* 0x000000160a0c8981 */ /* 0x000328000c1e1100 */
[----:B------:R5:W4:Y:S01]  /*0670*/  @!P1 LDG.E.U8 R5, desc[UR22][R14.64] ;  /* 0x000000160e059981 */ /* 0x000b22000c1e1100 */
[----:B0-----:R-:W-:Y:S02]  /*0680*/  @!P2 IADD3 R8, P5, PT, R2, UR27, RZ ;  /* 0x0000001b0208ac10 */ /* 0x001fe4000ffbe0ff */
[----:B------:R-:W-:Y:S02]  /*0690*/  IADD3 R18, P4, PT, R18, UR24, RZ ;  /* 0x0000001812127c10 */ /* 0x000fe4000ff9e0ff */
[----:B------:R-:W-:Y:S01]  /*06a0*/  @!P2 IADD3.X R9, PT, PT, R0, UR28, RZ, P5, !PT ;  /* 0x0000001c0009ac10 */ /* 0x000fe2000affe4ff */
[----:B-1----:R-:W-:Y:S01]  /*06b0*/  IMAD.U32 R11, RZ, RZ, UR24 ;  /* 0x00000018ff0b7e24 */ /* 0x002fe2000f8e00ff */
[----:B------:R-:W-:Y:S01]  /*06c0*/  IADD3 R10, P5, PT, R18, UR24, RZ ;  /* 0x00000018120a7c10 */ /* 0x000fe2000ffbe0ff */
[----:B------:R-:W-:-:S03]  /*06d0*/  IMAD.X R19, RZ, RZ, R19, P4 ;  /* 0x000000ffff137224 */ /* 0x000fc600020e0613 */
[----:B------:R-:W-:Y:S02]  /*06e0*/  ISETP.GE.U32.AND P4, PT, R10, UR36, PT ;  /* 0x000000240a007c0c */ /* 0x000fe4000bf86070 */
[----:B-----5:R-:W-:Y:S02]  /*06f0*/  PRMT R14, RZ, 0x7610, R14 ;  /* 0x00007610ff0e7816 */ /* 0x020fe4000000000e */
[----:B--2---:R-:W-:-:S05]  /*0700*/  @!P3 PRMT R13, R13, 0x9910, RZ ;  /* 0x000099100d0db816 */ /* 0x004fca00000000ff */
[----:B------:R-:W-:Y:S01]  /*0710*/  @!P3 IMAD R13, R13, UR16, RZ ;  /* 0x000000100d0dbc24 */ /* 0x000fe2000f8e02ff */
[----:B---3--:R-:W-:-:S04]  /*0720*/  @!P2 PRMT R17, R16, 0x9910, RZ ;  /* 0x000099101011a816 */ /* 0x008fc800000000ff */
[----:B------:R0:W-:Y:S01]  /*0730*/  @!P3 STG.E.U8 desc[UR22][R6.64], R13 ;  /* 0x0000000d0600b986 */ /* 0x0001e2000c101116 */
[----:B------:R-:W-:-:S05]  /*0740*/  @!P2 IMAD R17, R17, UR16, RZ ;  /* 0x000000101111ac24 */ /* 0x000fca000f8e02ff */
[----:B------:R1:W-:Y:S01]  /*0750*/  @!P2 STG.E.U8 desc[UR22][R8.64], R17 ;  /* 0x000000110800a986 */ /* 0x0003e2000c101116 */
[----:B------:R-:W-:Y:S02]  /*0760*/  ISETP.GE.U32.AND P2, PT, R18, UR36, PT ;  /* 0x0000002412007c0c */ /* 0x000fe4000bf46070 */
[----:B------:R-:W-:Y:S01]  /*0770*/  IADD3 R18, P3, P6, R11, UR24, R18 ;  /* 0x000000180b127c10 */ /* 0x000fe2000fe7e012 */
[--C-:B------:R-:W-:Y:S01]  /*0780*/  IMAD.X R11, RZ, RZ, R19.reuse, P5 ;  /* 0x000000ffff0b7224 */ /* 0x100fe200028e0613 */
[----:B------:R-:W-:Y:S02]  /*0790*/  ISETP.GE.AND.EX P2, PT, R19, UR37, PT, P2 ;  /* 0x0000002513007c0c */ /* 0x000fe4000bf46320 */
[----:B------:R-:W-:Y:S02]  /*07a0*/  @!P0 IADD3 R10, P5, PT, R2, UR29, RZ ;  /* 0x0000001d020a8c10 */ /* 0x000fe4000ffbe0ff */
[----:B------:R-:W-:Y:S02]  /*07b0*/  IADD3.X R19, PT, PT, RZ, RZ, R19, P3, P6 ;  /* 0x000000ffff137210 */ /* 0x000fe40001fec413 */
[----:B0-----:R-:W-:-:S02]  /*07c0*/  IADD3 R6, P6, PT, R18, UR24, RZ ;  /* 0x0000001812067c10 */ /* 0x001fc4000ffde0ff */
[----:B------:R-:W-:Y:S02]  /*07d0*/  ISETP.GE.AND.EX P4, PT, R11, UR37, PT, P4 ;  /* 0x000000250b007c0c */ /* 0x000fe4000bf86340 */
[----:B------:R-:W-:Y:S02]  /*07e0*/  @!P0 IADD3.X R11, PT, PT, R0, UR14, RZ, P5, !PT ;  /* 0x0000000e000b8c10 */ /* 0x000fe4000affe4ff */
[----:B------:R-:W-:Y:S01]  /*07f0*/  ISETP.GE.U32.AND P5, PT, R6, UR36, PT ;  /* 0x0000002406007c0c */ /* 0x000fe2000bfa6070 */
[----:B------:R-:W-:Y:S01]  /*0800*/  IMAD.X R6, RZ, RZ, R19, P6 ;  /* 0x000000ffff067224 */ /* 0x000fe200030e0613 */
[----:B----4-:R-:W-:Y:S02]  /*0810*/  @!P0 PRMT R15, R12, 0x9910, RZ ;  /* 0x000099100c0f8816 */ /* 0x010fe400000000ff */
[----:B------:R-:W-:Y:S02]  /*0820*/  @!P1 IADD3 R12, P6, PT, R2, UR30, RZ ;  /* 0x0000001e020c9c10 */ /* 0x000fe4000ffde0ff */
[----:B------:R-:W-:-:S02]  /*0830*/  ISETP.GE.U32.AND P3, PT, R18, UR36, PT ;  /* 0x0000002412007c0c */ /* 0x000fc4000bf66070 */
[----:B------:R-:W-:Y:S02]  /*0840*/  @!P1 PRMT R23, R5, 0x9910, RZ ;  /* 0x0000991005179816 */ /* 0x000fe400000000ff */
[----:B------:R-:W-:Y:S02]  /*0850*/  ISETP.GE.AND.EX P5, PT, R6, UR37, PT, P5 ;  /* 0x0000002506007c0c */ /* 0x000fe4000bfa6350 */
[----:B------:R-:W-:Y:S02]  /*0860*/  @!P1 IADD3.X R13, PT, PT, R0, UR12, RZ, P6, !PT ;  /* 0x0000000c000d9c10 */ /* 0x000fe4000b7fe4ff */
[----:B------:R-:W-:Y:S01]  /*0870*/  IADD3 R6, P6, PT, R2, UR34, RZ ;  /* 0x0000002202067c10 */ /* 0x000fe2000ffde0ff */
[----:B------:R-:W-:Y:S01]  /*0880*/  @!P0 IMAD R15, R15, UR16, RZ ;  /* 0x000000100f0f8c24 */ /* 0x000fe2000f8e02ff */
[----:B------:R-:W-:Y:S01]  /*0890*/  ISETP.GE.AND.EX P3, PT, R19, UR37, PT, P3 ;  /* 0x0000002513007c0c */ /* 0x000fe2000bf66330 */
[----:B------:R-:W-:Y:S01]  /*08a0*/  @!P1 IMAD R23, R23, UR16, RZ ;  /* 0x0000001017179c24 */ /* 0x000fe2000f8e02ff */
[----:B------:R-:W-:-:S02]  /*08b0*/  PRMT R5, RZ, 0x7610, R5 ;  /* 0x00007610ff057816 */ /* 0x000fc40000000005 */
[----:B------:R-:W-:Y:S01]  /*08c0*/  IADD3.X R7, PT, PT, R0, UR35, RZ, P6, !PT ;  /* 0x0000002300077c10 */ /* 0x000fe2000b7fe4ff */
[----:B------:R0:W-:Y:S04]  /*08d0*/  @!P0 STG.E.U8 desc[UR22][R10.64], R15 ;  /* 0x0000000f0a008986 */ /* 0x0001e8000c101116 */
[----:B------:R2:W-:Y:S04]  /*08e0*/  @!P1 STG.E.U8 desc[UR22][R12.64], R23 ;  /* 0x000000170c009986 */ /* 0x0005e8000c101116 */
[----:B------:R-:W3:Y:S01]  /*08f0*/  @!P2 LDG.E.U8 R5, desc[UR22][R6.64] ;  /* 0x000000160605a981 */ /* 0x000ee2000c1e1100 */
[----:B------:R-:W-:-:S02]  /*0900*/  @!P4 IADD3 R16, P0, PT, R2, UR33, RZ ;  /* 0x000000210210cc10 */ /* 0x000fc4000ff1e0ff */
[C---:B------:R-:W-:Y:S02]  /*0910*/  @!P3 IADD3 R18, P1, PT, R2.reuse, UR31, RZ ;  /* 0x0000001f0212bc10 */ /* 0x040fe4000ff3e0ff */
[----:B------:R-:W-:Y:S02]  /*0920*/  @!P5 IADD3 R20, P6, PT, R2, UR32, RZ ;  /* 0x000000200214dc10 */ /* 0x000fe4000ffde0ff */
[C---:B-1----:R-:W-:Y:S02]  /*0930*/  @!P4 IADD3.X R17, PT, PT, R0.reuse, UR18, RZ, P0, !PT ;  /* 0x000000120011cc10 */ /* 0x042fe400087fe4ff */
[----:B------:R-:W-:Y:S02]  /*0940*/  PRMT R9, RZ, 0x7610, R9 ;  /* 0x00007610ff097816 */ /* 0x000fe40000000009 */
[----:B------:R-:W-:Y:S01]  /*0950*/  PRMT R8, RZ, 0x7610, R8 ;  /* 0x00007610ff087816 */ /* 0x000fe20000000008 */
[----:B------:R-:W4:Y:S01]  /*0960*/  @!P4 LDG.E.U8 R14, desc[UR22][R16.64] ;  /* 0x00000016100ec981 */ /* 0x000f22000c1e1100 */
[----:B------:R-:W-:-:S02]  /*0970*/  @!P3 IADD3.X R19, PT, PT, R0, UR11, RZ, P1, !PT ;  /* 0x0000000b0013bc10 */ /* 0x000fc40008ffe4ff */
[----:B------:R-:W-:-:S03]  /*0980*/  @!P5 IADD3.X R21, PT, PT, R0, UR7, RZ, P6, !PT ;  /* 0x000000070015dc10 */ /* 0x000fc6000b7fe4ff */
[----:B------:R-:W5:Y:S04]  /*0990*/  @!P3 LDG.E.U8 R9, desc[UR22][R18.64] ;  /* 0x000000161209b981 */ /* 0x000f68000c1e1100 */
[----:B------:R-:W5:Y:S01]  /*09a0*/  @!P5 LDG.E.U8 R8, desc[UR22][R20.64] ;  /* 0x000000161408d981 */ /* 0x000f62000c1e1100 */
[----:B0-----:R-:W-:-:S05]  /*09b0*/  IMAD.U32 R10, RZ, RZ, UR24 ;  /* 0x00000018ff0a7e24 */ /* 0x001fca000f8e00ff */
[----:B------:R-:W-:Y:S01]  /*09c0*/  IADD3 R10, P0, P1, R10, UR24, R3 ;  /* 0x000000180a0a7c10 */ /* 0x000fe2000f91e003 */
[----:B--2---:R-:W-:-:S03]  /*09d0*/  IMAD.U32 R13, RZ, RZ, UR24 ;  /* 0x00000018ff0d7e24 */ /* 0x004fc6000f8e00ff */
        /* <DEDUP_REMOVED lines=9> */
[----:B------:R-:W-:-:S05]  /*0a70*/  IMAD.X R3, RZ, RZ, R4, P5 ;  /* 0x000000ffff037224 */ /* 0x000fca00028e0604 */
[----:B------:R-:W-:Y:S02]  /*0a80*/  ISETP.GE.AND.EX P1, PT, R3, UR37, PT, P1 ;  /* 0x0000002503007c0c */ /* 0x000fe4000bf26310 */
[----:B------:R-:W-:Y:S01]  /*0a90*/  @!P0 IADD3 R4, P4, PT, R2, UR33, RZ ;  /* 0x0000002102048c10 */ /* 0x000fe2000ff9e0ff */
[----:B------:R-:W-:-:S04]  /*0aa0*/  UIADD3 UR10, UP0, UPT, UR10, -0x2, URZ ;  /* 0xfffffffe0a0a7890 */ /* 0x000fc8000ff1e0ff */
[----:B------:R-:W-:Y:S02]  /*0ab0*/  UIADD3.X UR4, UPT, UPT, UR4, -0x1, URZ, UP0, !UPT ;  /* 0xffffffff04047890 */ /* 0x000fe400087fe4ff */
[----:B------:R-:W-:-:S04]  /*0ac0*/  UISETP.NE.U32.AND UP0, UPT, UR10, URZ, UPT ;  /* 0x000000ff0a00728c */ /* 0x000fc8000bf05070 */
[----:B------:R-:W-:Y:S02]  /*0ad0*/  UISETP.NE.AND.EX UP0, UPT, UR4, URZ, UPT, UP0 ;  /* 0x000000ff0400728c */ /* 0x000fe4000bf05300 */
[----:B------:R-:W-:-:S04]  /*0ae0*/  UIADD3 UR5, UP1, UPT, UR25, UR5, URZ ;  /* 0x0000000519057290 */ /* 0x000fc8000ff3e0ff */
[----:B------:R-:W-:Y:S01]  /*0af0*/  UIADD3.X UR6, UPT, UPT, UR26, UR6, URZ, UP1, !UPT ;  /* 0x000000061a067290 */ /* 0x000fe20008ffe4ff */
[----:B---3--:R-:W-:-:S05]  /*0b00*/  @!P2 PRMT R5, R5, 0x9910, RZ ;  /* 0x000099100505a816 */ /* 0x008fca00000000ff */
[----:B------:R-:W-:-:S04]  /*0b10*/  @!P2 IMAD.MOV.U32 R3, RZ, RZ, R5 ;  /* 0x000000ffff03a224 */ /* 0x000fc800078e0005 */
[----:B------:R-:W-:Y:S01]  /*0b20*/  @!P2 IMAD R3, R3, UR16, RZ ;  /* 0x000000100303ac24 */ /* 0x000fe2000f8e02ff */
[----:B------:R-:W-:Y:S02]  /*0b30*/  @!P0 IADD3.X R5, PT, PT, R0, UR18, RZ, P4, !PT ;  /* 0x0000001200058c10 */ /* 0x000fe4000a7fe4ff */
[----:B----4-:R-:W-:Y:S02]  /*0b40*/  @!P0 PRMT R13, R14, 0x9910, RZ ;  /* 0x000099100e0d8816 */ /* 0x010fe400000000ff */
[----:B------:R0:W-:Y:S01]  /*0b50*/  @!P2 STG.E.U8 desc[UR22][R6.64], R3 ;  /* 0x000000030600a986 */ /* 0x0001e2000c101116 */
[----:B------:R-:W-:Y:S02]  /*0b60*/  @!P3 IADD3 R10, P2, PT, R2, UR31, RZ ;  /* 0x0000001f020abc10 */ /* 0x000fe4000ff5e0ff */
[----:B-----5:R-:W-:Y:S01]  /*0b70*/  @!P3 PRMT R12, R9, 0x9910, RZ ;  /* 0x00009910090cb816 */ /* 0x020fe200000000ff */
[----:B------:R-:W-:Y:S01]  /*0b80*/  @!P0 IMAD R13, R13, UR16, RZ ;  /* 0x000000100d0d8c24 */ /* 0x000fe2000f8e02ff */
[----:B------:R-:W-:-:S02]  /*0b90*/  @!P1 PRMT R14, R8, 0x9910, RZ ;  /* 0x00009910080e9816 */ /* 0x000fc400000000ff */
[----:B------:R-:W-:Y:S02]  /*0ba0*/  @!P1 IADD3 R8, P4, PT, R2, UR32, RZ ;  /* 0x0000002002089c10 */ /* 0x000fe4000ff9e0ff */
[----:B------:R-:W-:Y:S01]  /*0bb0*/  @!P3 IADD3.X R11, PT, PT, R0, UR11, RZ, P2, !PT ;  /* 0x0000000b000bbc10 */ /* 0x000fe200097fe4ff */
[----:B0-----:R-:W-:Y:S01]  /*0bc0*/  @!P3 IMAD R3, R12, UR16, RZ ;  /* 0x000000100c03bc24 */ /* 0x001fe2000f8e02ff */
[----:B------:R-:W-:Y:S01]  /*0bd0*/  @!P1 IADD3.X R9, PT, PT, R0, UR7, RZ, P4, !PT ;  /* 0x0000000700099c10 */ /* 0x000fe2000a7fe4ff */
[----:B------:R-:W-:Y:S01]  /*0be0*/  @!P1 IMAD R7, R14, UR16, RZ ;  /* 0x000000100e079c24 */ /* 0x000fe2000f8e02ff */
[----:B------:R0:W-:Y:S04]  /*0bf0*/  @!P0 STG.E.U8 desc[UR22][R4.64], R13 ;  /* 0x0000000d04008986 */ /* 0x0001e8000c101116 */
[----:B------:R0:W-:Y:S04]  /*0c00*/  @!P3 STG.E.U8 desc[UR22][R10.64], R3 ;  /* 0x000000030a00b986 */ /* 0x0001e8000c101116 */
[----:B------:R0:W-:Y:S01]  /*0c10*/  @!P1 STG.E.U8 desc[UR22][R8.64], R7 ;  /* 0x0000000708009986 */ /* 0x0001e2000c101116 */
[----:B------:R-:W-:-:S04]  /*0c20*/  IADD3 R2, P0, PT, R2, UR25, RZ ;  /* 0x0000001902027c10 */ /* 0x000fc8000ff1e0ff */
[----:B------:R-:W-:Y:S01]  /*0c30*/  IADD3.X R0, PT, PT, R0, UR26, RZ, P0, !PT ;  /* 0x0000001a00007c10 */ /* 0x000fe200087fe4ff */
[----:B------:R-:W-:Y:S08]  /*0c40*/  BRA.U UP0, `(.L_x_3960) ;  /* 0xfffffff900107547 */ /* 0x000ff0000b83ffff */
.L_x_3959:
[----:B------:R-:W-:-:S04]  /*0c50*/  ULOP3.LUT UR4, UR17, 0x1, URZ, 0xc0, !UPT ;  /* 0x0000000111047892 */ /* 0x000fc8000f8ec0ff */
[----:B------:R-:W-:-:S06]  /*0c60*/  UISETP.NE.U32.AND UP0, UPT, UR4, 0x1, UPT ;  /* 0x000000010400788c */ /* 0x000fcc000bf05070 */
[----:B------:R-:W-:-:S13]  /*0c70*/  PLOP3.LUT P0, PT, PT, PT, UP0, 0x80, 0x8 ;  /* 0x000000000008781c */ /* 0x000fda0003f0f008 */
[----:B------:R-:W-:Y:S05]  /*0c80*/  @!P0 EXIT ;  /* 0x000000000000894d */ /* 0x000fea0003800000 */
[----:B0-----:R-:W0:Y:S01]  /*0c90*/  S2R R4, SR_TID.X ;  /* 0x0000000000047919 */ /* 0x001e220000002100 */
        /* <DEDUP_REMOVED lines=12> */
[----:B------:R-:W-:Y:S02]  /*0d60*/  IADD3.X R5, PT, PT, R5, UR39, RZ, P2, !PT ;  /* 0x0000002705057c10 */ /* 0x000fe400097fe4ff */
[C---:B------:R-:W-:Y:S02]  /*0d70*/  ISETP.GE.U32.AND P2, PT, R3.reuse, UR36, PT ;  /* 0x0000002403007c0c */ /* 0x040fe4000bf46070 */
[----:B------:R-:W-:Y:S02]  /*0d80*/  IADD3 R6, P3, PT, R4, UR24, RZ ;  /* 0x0000001804067c10 */ /* 0x000fe4000ff7e0ff */
[----:B------:R-:W-:Y:S02]  /*0d90*/  ISETP.GE.AND.EX P2, PT, R2, UR37, PT, P2 ;  /* 0x0000002502007c0c */ /* 0x000fe4000bf46320 */
[----:B------:R-:W-:Y:S01]  /*0da0*/  IADD3 R3, P4, PT, R3, UR24, RZ ;  /* 0x0000001803037c10 */ /* 0x000fe2000ff9e0ff */
[----:B------:R-:W-:Y:S01]  /*0db0*/  IMAD.X R7, RZ, RZ, R5, P3 ;  /* 0x000000ffff077224 */ /* 0x000fe200018e0605 */
[----:B------:R-:W-:-:S02]  /*0dc0*/  IADD3 R8, P5, PT, R6, UR24, RZ ;  /* 0x0000001806087c10 */ /* 0x000fc4000ffbe0ff */
[----:B------:R-:W-:Y:S01]  /*0dd0*/  PRMT R0, RZ, 0x7610, R0 ;  /* 0x00007610ff007816 */ /* 0x000fe20000000000 */
[----:B------:R-:W-:Y:S01]  /*0de0*/  IMAD.X R2, RZ, RZ, R2, P4 ;  /* 0x000000ffff027224 */ /* 0x000fe200020e0602 */
[----:B------:R-:W-:Y:S01]  /*0df0*/  ISETP.GE.U32.AND P3, PT, R3, UR36, PT ;  /* 0x0000002403007c0c */ /* 0x000fe2000bf66070 */
[----:B------:R-:W-:Y:S01]  /*0e00*/  IMAD.X R9, RZ, RZ, R7, P5 ;  /* 0x000000ffff097224 */ /* 0x000fe200028e0607 */
[----:B------:R-:W-:Y:S02]  /*0e10*/  PRMT R10, RZ, 0x7610, R10 ;  /* 0x00007610ff0a7816 */ /* 0x000fe4000000000a */
[----:B------:R-:W2:Y:S01]  /*0e20*/  @!P0 LDG.E.U8 R0, desc[UR22][R4.64] ;  /* 0x0000001604008981 */ /* 0x000ea2000c1e1100 */
[----:B------:R-:W-:-:S03]  /*0e30*/  ISETP.GE.AND.EX P3, PT, R2, UR37, PT, P3 ;  /* 0x0000002502007c0c */ /* 0x000fc6000bf66330 */
[----:B------:R-:W3:Y:S01]  /*0e40*/  @!P2 LDG.E.U8 R11, desc[UR22][R8.64] ;  /* 0x00000016080ba981 */ /* 0x000ee2000c1e1100 */
[----:B------:R-:W-:-:S03]  /*0e50*/  IADD3 R2, P4, PT, R8, UR24, RZ ;  /* 0x0000001808027c10 */ /* 0x000fc6000ff9e0ff */
[----:B------:R-:W4:Y:S01]  /*0e60*/  @!P1 LDG.E.U8 R10, desc[UR22][R6.64] ;  /* 0x00000016060a9981 */ /* 0x000f22000c1e1100 */
[----:B------:R-:W-:Y:S01]  /*0e70*/  PRMT R12, RZ, 0x7610, R12 ;  /* 0x00007610ff0c7816 */ /* 0x000fe2000000000c */
[----:B------:R-:W-:-:S05]  /*0e80*/  IMAD.X R3, RZ, RZ, R9, P4 ;  /* 0x000000ffff037224 */ /* 0x000fca00020e0609 */
[----:B------:R-:W5:Y:S01]  /*0e90*/  @!P3 LDG.E.U8 R12, desc[UR22][R2.64] ;  /* 0x00000016020cb981 */ /* 0x000f62000c1e1100 */
[----:B--2---:R-:W-:Y:S02]  /*0ea0*/  PRMT R0, R0, 0x9910, RZ ;  /* 0x0000991000007816 */ /* 0x004fe400000000ff */
[----:B---3--:R-:W-:-:S03]  /*0eb0*/  PRMT R13, R11, 0x9910, RZ ;  /* 0x000099100b0d7816 */ /* 0x008fc600000000ff */
[----:B------:R-:W-:Y:S01]  /*0ec0*/  IMAD R11, R0, UR16, RZ ;  /* 0x00000010000b7c24 */ /* 0x000fe2000f8e02ff */
[----:B----4-:R-:W-:Y:S01]  /*0ed0*/  PRMT R10, R10, 0x9910, RZ ;  /* 0x000099100a0a7816 */ /* 0x010fe200000000ff */
[----:B------:R-:W-:-:S04]  /*0ee0*/  IMAD.MOV.U32 R0, RZ, RZ, R13 ;  /* 0x000000ffff007224 */ /* 0x000fc800078e000d */
[----:B------:R-:W-:Y:S02]  /*0ef0*/  IMAD R13, R10, UR16, RZ ;  /* 0x000000100a0d7c24 */ /* 0x000fe4000f8e02ff */
[----:B------:R-:W-:Y:S01]  /*0f00*/  IMAD R15, R0, UR16, RZ ;  /* 0x00000010000f7c24 */ /* 0x000fe2000f8e02ff */
[----:B------:R0:W-:Y:S01]  /*0f10*/  @!P0 STG.E.U8 desc[UR22][R4.64], R11 ;  /* 0x0000000b04008986 */ /* 0x0001e2000c101116 */
[----:B-----5:R-:W-:-:S03]  /*0f20*/  PRMT R0, R12, 0x9910, RZ ;  /* 0x000099100c007816 */ /* 0x020fc600000000ff */
[----:B------:R1:W-:Y:S04]  /*0f30*/  @!P1 STG.E.U8 desc[UR22][R6.64], R13 ;  /* 0x0000000d06009986 */ /* 0x0003e8000c101116 */
[----:B------:R1:W-:Y:S01]  /*0f40*/  @!P2 STG.E.U8 desc[UR22][R8.64], R15 ;  /* 0x0000000f0800a986 */ /* 0x0003e2000c101116 */
[----:B0-----:R-:W-:Y:S01]  /*0f50*/  IMAD R5, R0, UR16, RZ ;  /* 0x0000001000057c24 */ /* 0x001fe2000f8e02ff */
[----:B------:R-:W-:Y:S06]  /*0f60*/  @P3 EXIT ;  /* 0x000000000000394d */ /* 0x000fec0003800000 */
[----:B------:R-:W-:Y:S01]  /*0f70*/  STG.E.U8 desc[UR22][R2.64], R5 ;  /* 0x0000000502007986 */ /* 0x000fe2000c101116 */
[----:B------:R-:W-:Y:S05]  /*0f80*/  EXIT ;  /* 0x000000000000794d */ /* 0x000fea0003800000 */
.L_x_3958:
[----:B------:R-:W0:Y:S02]  /*0f90*/  S2R R8, SR_TID.X ;  /* 0x0000000000087919 */ /* 0x000e240000002100 */
[----:B0-----:R-:W-:-:S03]  /*0fa0*/  IMAD.WIDE.U32 R2, R8, 0x4, RZ ;  /* 0x0000000408027825 */ /* 0x001fc600078e00ff */
[----:B------:R-:W-:-:S04]  /*0fb0*/  ISETP.GE.U32.AND P0, PT, R2, UR12, PT ;  /* 0x0000000c02007c0c */ /* 0x000fc8000bf06070 */
[----:B------:R-:W-:-:S13]  /*0fc0*/  ISETP.GE.AND.EX P0, PT, R3, UR11, PT, P0 ;  /* 0x0000000b03007c0c */ /* 0x000fda000bf06300 */
[----:B------:R-:W-:Y:S05]  /*0fd0*/  @P0 EXIT ;  /* 0x000000000000094d */ /* 0x000fea0003800000 */
[----:B------:R-:W-:Y:S01]  /*0fe0*/  IMAD.MOV.U32 R9, RZ, RZ, RZ ;  /* 0x000000ffff097224 */ /* 0x000fe200078e00ff */
[----:B------:R-:W0:Y:S06]  /*0ff0*/  LDCU UR4, c[0x0][0x360] ;  /* 0x00006c00ff0477ac */ /* 0x000e2c0008000800 */
.L_x_3961:
        /* <DEDUP_REMOVED lines=10> */
[----:B------:R-:W-:Y:S01]  /*10a0*/  IMAD R4, R4, UR16, RZ ;  /* 0x0000001004047c24 */ /* 0x000fe2000f8e02ff */
[----:B------:R-:W-:Y:S01]  /*10b0*/  LOP3.LUT R0, R0, 0xff, RZ, 0xc0, !PT ;  /* 0x000000ff00007812 */ /* 0x000fe200078ec0ff */
[----:B------:R-:W-:Y:S02]  /*10c0*/  IMAD R6, R6, UR16, RZ ;  /* 0x0000001006067c24 */ /* 0x000fe4000f8e02ff */
[----:B------:R-:W-:Y:S01]  /*10d0*/  IMAD R5, R5, UR16, RZ ;  /* 0x0000001005057c24 */ /* 0x000fe2000f8e02ff */
[----:B------:R-:W-:Y:S01]  /*10e0*/  LOP3.LUT R4, R4, 0xffff, RZ, 0xc0, !PT ;  /* 0x0000ffff04047812 */ /* 0x000fe200078ec0ff */
[----:B------:R-:W-:Y:S01]  /*10f0*/  IMAD R0, R0, UR16, RZ ;  /* 0x0000001000007c24 */ /* 0x000fe2000f8e02ff */
        /* <DEDUP_REMOVED lines=13> */
        .weak           $__internal_118_$__cuda_sm20_div_u16
        .type           $__internal_118_$__cuda_sm20_div_u16,@function
        .size           $__internal_118_$__cuda_sm20_div_u16,(.L_x_4386 - $__internal_118_$__cuda_sm20_div_u16)
$__internal_118_$__cuda_sm20_div_u16:
        /* <DEDUP_REMOVED lines=19> */
[----:B------:R-:W-:Y:S05]  /*1300*/  RET.REL.NODEC R4 `(_ZN2at6native61_GLOBAL__N__44eb8e94_28_ForeachBinaryOpScalarList_cu_dda10a6925multi_tensor_apply_kernelINS1_28TensorListScalarListMetadataIaLi1EEENS1_25BinaryOpScalarListFunctorIaLi1ELi1ELi0EEEJSt10multipliesIaEEEEvT_T0_DpT1_) ;  /* 0xffffffec043c7950 */ /* 0x000fea0003c3ffff */
.L_x_3962:
        /* <DEDUP_REMOVED lines=15> */
.L_x_4386:


//--------------------- .text._ZN2at6native61_GLOBAL__N__44eb8e94_28_ForeachBinaryOpScalarList_cu_dda10a6925multi_tensor_apply_kernelINS1_28TensorListScalarListMetadataIhLi1EEENS1_25BinaryOpScalarListFunctorIhLi1ELi1ELi0EEEJSt10multipliesIhEEEEvT_T0_DpT1_ --------------------------
	.section	.text._ZN2at6native61_GLOBAL__N__44eb8e94_28_ForeachBinaryOpScalarList_cu_dda10a6925multi_tensor_apply_kernelINS1_28TensorListScalarListMetadataIhLi1EEENS1_25BinaryOpScalarListFunctorIhLi1ELi1ELi0EEEJSt10multipliesIhEEEEvT_T0_DpT1_,"ax",@progbits
	.align	128
.text._ZN2at6native61_GLOBAL__N__44eb8e94_28_ForeachBinaryOpScalarList_cu_dda10a6925multi_tensor_apply_kernelINS1_28TensorListScalarListMetadataIhLi1EEENS1_25BinaryOpScalarListFunctorIhLi1ELi1ELi0EEEJSt10multipliesIhEEEEvT_T0_DpT1_:
        .type           _ZN2at6native61_GLOBAL__N__44eb8e94_28_ForeachBinaryOpScalarList_cu_dda10a6925multi_tensor_apply_kernelINS1_28TensorListScalarListMetadataIhLi1EEENS1_25BinaryOpScalarListFunctorIhLi1ELi1ELi0EEEJSt10multipliesIhEEEEvT_T0_DpT1_,@function
        .size           _ZN2at6native61_GLOBAL__N__44eb8e94_28_ForeachBinaryOpScalarList_cu_dda10a6925multi_tensor_apply_kernelINS1_28TensorListScalarListMetadataIhLi1EEENS1_25BinaryOpScalarListFunctorIhLi1ELi1ELi0EEEJSt10multipliesIhEEEEvT_T0_DpT1_,(.L_x_4388 - _ZN2at6native61_GLOBAL__N__44eb8e94_28_ForeachBinaryOpScalarList_cu_dda10a6925multi_tensor_apply_kernelINS1_28TensorListScalarListMetadataIhLi1EEENS1_25BinaryOpScalarListFunctorIhLi1ELi1ELi0EEEJSt10multipliesIhEEEEvT_T0_DpT1_)
        .other          _ZN2at6native61_GLOBAL__N__44eb8e94_28_ForeachBinaryOpScalarList_cu_dda10a6925multi_tensor_apply_kernelINS1_28TensorListScalarListMetadataIhLi1EEENS1_25BinaryOpScalarListFunctorIhLi1ELi1ELi0EEEJSt10multipliesIhEEEEvT_T0_DpT1_,@"STO_CUDA_ENTRY STV_DEFAULT"
_ZN2at6native61_GLOBAL__N__44eb8e94_28_ForeachBinaryOpScalarList_cu_dda10a6925multi_tensor_apply_kernelINS1_28TensorListScalarListMetadataIhLi1EEENS1_25BinaryOpScalarListFunctorIhLi1ELi1ELi0EEEJSt10multipliesIhEEEEvT_T0_DpT1_:
        /* <DEDUP_REMOVED lines=40> */
[----:B------:R-:W-:Y:S05]  /*0280*/  CALL.REL.NOINC `($__internal_119_$__cuda_sm20_div_u16) ;  /* 0x0000000c00d07944 */ /* 0x000fea0003c00000 */
        /* <DEDUP_REMOVED lines=32> */
.L_x_3965:
        /* <DEDUP_REMOVED lines=124> */
.L_x_3964:
        /* <DEDUP_REMOVED lines=52> */
.L_x_3963:
[----:B------:R-:W0:Y:S02]  /*0f90*/  S2R R8, SR_TID.X ;  /* 0x0000000000087919 */ /* 0x000e240000002100 */
[----:B0-----:R-:W-:-:S03]  /*0fa0*/  IMAD.WIDE.U32 R2, R8, 0x4, RZ ;  /* 0x0000000408027825 */ /* 0x001fc600078e00ff */
[----:B------:R-:W-:-:S04]  /*0fb0*/  ISETP.GE.U32.AND P0, PT, R2, UR12, PT ;  /* 0x0000000c02007c0c */ /* 0x000fc8000bf06070 */
[----:B------:R-:W-:-:S13]  /*0fc0*/  ISETP.GE.AND.EX P0, PT, R3, UR11, PT, P0 ;  /* 0x0000000b03007c0c */ /* 0x000fda000bf06300 */
[----:B------:R-:W-:Y:S05]  /*0fd0*/  @P0 EXIT ;  /* 0x000000000000094d */ /* 0x000fea0003800000 */
[----:B------:R-:W-:Y:S01]  /*0fe0*/  IMAD.MOV.U32 R9, RZ, RZ, RZ ;  /* 0x000000ffff097224 */ /* 0x000fe200078e00ff */
[----:B------:R-:W0:Y:S06]  /*0ff0*/  LDCU UR4, c[0x0][0x360] ;  /* 0x00006c00ff0477ac */ /* 0x000e2c0008000800 */
.L_x_3966:
        /* <DEDUP_REMOVED lines=29> */
        .weak           $__internal_119_$__cuda_sm20_div_u16
        .type           $__internal_119_$__cuda_sm20_div_u16,@function
        .size           $__internal_119_$__cuda_sm20_div_u16,(.L_x_4388 - $__internal_119_$__cuda_sm20_div_u16)
$__internal_119_$__cuda_sm20_div_u16:
        /* <DEDUP_REMOVED lines=19> */
[----:B------:R-:W-:Y:S05]  /*1300*/  RET.REL.NODEC R4 `(_ZN2at6native61_GLOBAL__N__44eb8e94_28_ForeachBinaryOpScalarList_cu_dda10a6925multi_tensor_apply_kernelINS1_28TensorListScalarListMetadataIhLi1EEENS1_25BinaryOpScalarListFunctorIhLi1ELi1ELi0EEEJSt10multipliesIhEEEEvT_T0_DpT1_) ;  /* 0xffffffec043c7950 */ /* 0x000fea0003c3ffff */
.L_x_3967:
        /* <DEDUP_REMOVED lines=15> */
.L_x_4388:


//--------------------- .text._ZN2at6native61_GLOBAL__N__44eb8e94_28_ForeachBinaryOpScalarList_cu_dda10a6925multi_tensor_apply_kernelINS1_28TensorListScalarListMetadataIfLi2EEENS1_25BinaryOpScalarListFunctorIN3c108BFloat16ELi2ELi1ELi1EEEJSt4plusIfEEEEvT_T0_DpT1_ --------------------------
	.section	.text._ZN2at6native61_GLOBAL__N__44eb8e94_28_ForeachBinaryOpScalarList_cu_dda10a6925multi_tensor_apply_kernelINS1_28TensorListScalarListMetadataIfLi2EEENS1_25BinaryOpScalarListFunctorIN3c108BFloat16ELi2ELi1ELi1EEEJSt4plusIfEEEEvT_T0_DpT1_,"ax",@progbits
	.align	128
.text._ZN2at6native61_GLOBAL__N__44eb8e94_28_ForeachBinaryOpScalarList_cu_dda10a6925multi_tensor_apply_kernelINS1_28TensorListScalarListMetadataIfLi2EEENS1_25BinaryOpScalarListFunctorIN3c108BFloat16ELi2ELi1ELi1EEEJSt4plusIfEEEEvT_T0_DpT1_:
        .type           _ZN2at6native61_GLOBAL__N__44eb8e94_28_ForeachBinaryOpScalarList_cu_dda10a6925multi_tensor_apply_kernelINS1_28TensorListScalarListMetadataIfLi2EEENS1_25BinaryOpScalarListFunctorIN3c108BFloat16ELi2ELi1ELi1EEEJSt4plusIfEEEEvT_T0_DpT1_,@function
        .size           _ZN2at6native61_GLOBAL__N__44eb8e94_28_ForeachBinaryOpScalarList_cu_dda10a6925multi_tensor_apply_kernelINS1_28TensorListScalarListMetadataIfLi2EEENS1_25BinaryOpScalarListFunctorIN3c108BFloat16ELi2ELi1ELi1EEEJSt4plusIfEEEEvT_T0_DpT1_,(.L_x_4390 - _ZN2at6native61_GLOBAL__N__44eb8e94_28_ForeachBinaryOpScalarList_cu_dda10a6925multi_tensor_apply_kernelINS1_28TensorListScalarListMetadataIfLi2EEENS1_25BinaryOpScalarListFunctorIN3c108BFloat16ELi2ELi1ELi1EEEJSt4plusIfEEEEvT_T0_DpT1_)
        .other          _ZN2at6native61_GLOBAL__N__44eb8e94_28_ForeachBinaryOpScalarList_cu_dda10a6925multi_tensor_apply_kernelINS1_28TensorListScalarListMetadataIfLi2EEENS1_25BinaryOpScalarListFunctorIN3c108BFloat16ELi2ELi1ELi1EEEJSt4plusIfEEEEvT_T0_DpT1_,@"STO_CUDA_ENTRY STV_DEFAULT"
_ZN2at6native61_GLOBAL__N__44eb8e94_28_ForeachBinaryOpScalarList_cu_dda10a6925multi_tensor_apply_kernelINS1_28TensorListScalarListMetadataIfLi2EEENS1_25BinaryOpScalarListFunctorIN3c108BFloat16ELi2ELi1ELi1EEEJSt4plusIfEEEEvT_T0_DpT1_:
        /* <DEDUP_REMOVED lines=41> */
[----:B--2---:R-:W-:Y:S05]  /*0290*/  CALL.REL.NOINC `($__internal_120_$__cuda_sm20_div_u16) ;  /* 0x0000000c00a07944 */ /* 0x004fea0003c00000 */
        /* <DEDUP_REMOVED lines=13> */
.L_x_3970:
        /* <DEDUP_REMOVED lines=36> */
[C---:B------:R-:W-:Y:S01]  /*05b0*/  FADD.FTZ R26, R0.reuse, R25 ;  /* 0x00000019001a7221 */ /* 0x040fe20000010000 */
[-C--:B------:R-:W-:Y:S01]  /*05c0*/  @!P1 LEA.HI.X R25, R17, R13.reuse, R22, 0x1, P5 ;  /* 0x0000000d11199211 */ /* 0x080fe200028f0c16 */
[----:B------:R-:W-:Y:S01]  /*05d0*/  FADD.FTZ R29, R0, R29 ;  /* 0x0000001d001d7221 */ /* 0x000fe20000010000 */
        /* <DEDUP_REMOVED lines=13> */
[----:B------:R-:W-:-:S02]  /*06b0*/  FADD.FTZ R27, R0, R27 ;  /* 0x0000001b001b7221 */ /* 0x000fc40000010000 */
        /* <DEDUP_REMOVED lines=10> */
[----:B------:R-:W-:Y:S01]  /*0760*/  FADD.FTZ R8, R0, R9 ;  /* 0x0000000900087221 */ /* 0x000fe20000010000 */
        /* <DEDUP_REMOVED lines=40> */
[----:B------:R-:W-:-:S05]  /*09f0*/  FADD.FTZ R8, R0, R8 ;  /* 0x0000000800087221 */ /* 0x000fca0000010000 */
[----:B------:R-:W-:Y:S01]  /*0a00*/  F2FP.BF16.F32.PACK_AB R8, RZ, R8 ;  /* 0x00000008ff08723e */ /* 0x000fe200000010ff */
[----:B---3--:R-:W-:Y:S02]  /*0a10*/  IMAD.U32 R7, R24, 0x10000, RZ ;  /* 0x0001000018077824 */ /* 0x008fe400078e00ff */
[----:B----4-:R-:W-:Y:S02]  /*0a20*/  IMAD.U32 R25, R25, 0x10000, RZ ;  /* 0x0001000019197824 */ /* 0x010fe400078e00ff */
[C---:B------:R-:W-:Y:S01]  /*0a30*/  FADD.FTZ R10, R0.reuse, R7 ;  /* 0x00000007000a7221 */ /* 0x040fe20000010000 */
[----:B-----5:R-:W-:Y:S02]  /*0a40*/  IMAD.U32 R27, R27, 0x10000, RZ ;  /* 0x000100001b1b7824 */ /* 0x020fe400078e00ff */
[C---:B------:R-:W-:Y:S02]  /*0a50*/  FADD.FTZ R25, R0.reuse, R25 ;  /* 0x0000001900197221 */ /* 0x040fe40000010000 */
[----:B------:R-:W-:Y:S01]  /*0a60*/  FADD.FTZ R27, R0, R27 ;  /* 0x0000001b001b7221 */ /* 0x000fe20000010000 */
        /* <DEDUP_REMOVED lines=9> */
.L_x_3969:
        /* <DEDUP_REMOVED lines=41> */
[----:B------:R-:W-:Y:S01]  /*0d90*/  FADD.FTZ R27, R0, R27 ;  /* 0x0000001b001b7221 */ /* 0x000fe20000010000 */
[----:B----4-:R-:W-:Y:S02]  /*0da0*/  IMAD.U32 R9, R18, 0x10000, RZ ;  /* 0x0001000012097824 */ /* 0x010fe400078e00ff */
[C---:B------:R-:W-:Y:S02]  /*0db0*/  FADD.FTZ R6, R0.reuse, R3 ;  /* 0x0000000300067221 */ /* 0x040fe40000010000 */
[----:B------:R-:W-:Y:S01]  /*0dc0*/  F2FP.BF16.F32.PACK_AB R27, RZ, R27 ;  /* 0x0000001bff1b723e */ /* 0x000fe200000010ff */
[----:B------:R-:W-:Y:S01]  /*0dd0*/  FADD.FTZ R7, R0, R9 ;  /* 0x0000000900077221 */ /* 0x000fe20000010000 */
[-C--:B------:R-:W-:Y:S02]  /*0de0*/  @!P1 LEA.HI.X R3, R21, R13.reuse, R17, 0x1, P4 ;  /* 0x0000000d15039211 */ /* 0x080fe400020f0c11 */
[----:B------:R-:W-:Y:S01]  /*0df0*/  F2FP.BF16.F32.PACK_AB R6, RZ, R6 ;  /* 0x00000006ff06723e */ /* 0x000fe200000010ff */
[----:B------:R0:W-:Y:S01]  /*0e00*/  @!P0 STG.E.U16 desc[UR12][R14.64], R27 ;  /* 0x0000001b0e008986 */ /* 0x0001e2000c10150c */
[----:B------:R-:W-:Y:S01]  /*0e10*/  @!P2 LEA.HI.X R9, R19, R13, R11, 0x1, P5 ;  /* 0x0000000d1309a211 */ /* 0x000fe200028f0c0b */
[----:B-----5:R-:W-:Y:S01]  /*0e20*/  IMAD.U32 R11, R4, 0x10000, RZ ;  /* 0x00010000040b7824 */ /* 0x020fe200078e00ff */
[----:B------:R-:W-:Y:S01]  /*0e30*/  F2FP.BF16.F32.PACK_AB R7, RZ, R7 ;  /* 0x00000007ff07723e */ /* 0x000fe200000010ff */
[----:B------:R0:W-:Y:S02]  /*0e40*/  @!P1 STG.E.U16 desc[UR12][R2.64], R6 ;  /* 0x0000000602009986 */ /* 0x0001e4000c10150c */
[----:B------:R-:W-:-:S02]  /*0e50*/  FADD.FTZ R11, R0, R11 ;  /* 0x0000000b000b7221 */ /* 0x000fc40000010000 */
[----:B------:R0:W-:Y:S01]  /*0e60*/  @!P2 STG.E.U16 desc[UR12][R8.64], R7 ;  /* 0x000000070800a986 */ /* 0x0001e2000c10150c */
[----:B------:R-:W-:Y:S05]  /*0e70*/  @P3 EXIT ;  /* 0x000000000000394d */ /* 0x000fea0003800000 */
[C---:B0-----:R-:W-:Y:S02]  /*0e80*/  LEA R2, P0, R5.reuse, R12, 0x1 ;  /* 0x0000000c05027211 */ /* 0x041fe400078008ff */
[----:B------:R-:W-:Y:S02]  /*0e90*/  F2FP.BF16.F32.PACK_AB R11, RZ, R11 ;  /* 0x0000000bff0b723e */ /* 0x000fe400000010ff */
[----:B------:R-:W-:-:S05]  /*0ea0*/  LEA.HI.X R3, R5, R13, R10, 0x1, P0 ;  /* 0x0000000d05037211 */ /* 0x000fca00000f0c0a */
[----:B------:R-:W-:Y:S01]  /*0eb0*/  STG.E.U16 desc[UR12][R2.64], R11 ;  /* 0x0000000b02007986 */ /* 0x000fe2000c10150c */
[----:B------:R-:W-:Y:S05]  /*0ec0*/  EXIT ;  /* 0x000000000000794d */ /* 0x000fea0003800000 */
.L_x_3968:
[----:B------:R-:W0:Y:S02]  /*0ed0*/  S2R R7, SR_TID.X ;  /* 0x0000000000077919 */ /* 0x000e240000002100 */
[----:B0-----:R-:W-:-:S03]  /*0ee0*/  IMAD.WIDE.U32 R2, R7, 0x4, RZ ;  /* 0x0000000407027825 */ /* 0x001fc600078e00ff */
[----:B------:R-:W-:-:S04]  /*0ef0*/  ISETP.GE.U32.AND P0, PT, R2, R4, PT ;  /* 0x000000040200720c */ /* 0x000fc80003f06070 */
[----:B------:R-:W-:-:S13]  /*0f00*/  ISETP.GE.AND.EX P0, PT, R3, R5, PT, P0 ;  /* 0x000000050300720c */ /* 0x000fda0003f06300 */
[----:B------:R-:W-:Y:S05]  /*0f10*/  @P0 EXIT ;  /* 0x000000000000094d */ /* 0x000fea0003800000 */
[----:B------:R-:W-:Y:S01]  /*0f20*/  IMAD.MOV.U32 R6, RZ, RZ, RZ ;  /* 0x000000ffff067224 */ /* 0x000fe200078e00ff */
[----:B------:R-:W0:Y:S06]  /*0f30*/  LDCU UR4, c[0x0][0x360] ;  /* 0x00006c00ff0477ac */ /* 0x000e2c0008000800 */
.L_x_3971:
        /* <DEDUP_REMOVED lines=12> */
[C---:B--2---:R-:W-:Y:S01]  /*1000*/  FADD.FTZ R11, R0.reuse, R11 ;  /* 0x0000000b000b7221 */ /* 0x044fe20000010000 */
[C---:B------:R-:W-:Y:S01]  /*1010*/  FADD.FTZ R10, R0.reuse, R17 ;  /* 0x00000011000a7221 */ /* 0x040fe20000010000 */
[C---:B------:R-:W-:Y:S01]  /*1020*/  FADD.FTZ R19, R0.reuse, R19 ;  /* 0x0000001300137221 */ /* 0x040fe20000010000 */
[----:B------:R-:W-:Y:S01]  /*1030*/  FADD.FTZ R8, R0, R3 ;  /* 0x0000000300087221 */ /* 0x000fe20000010000 */
        /* <DEDUP_REMOVED lines=14> */
        .weak           $__internal_120_$__cuda_sm20_div_u16
        .type           $__internal_120_$__cuda_sm20_div_u16,@function
        .size           $__internal_120_$__cuda_sm20_div_u16,(.L_x_4390 - $__internal_120_$__cuda_sm20_div_u16)
$__internal_120_$__cuda_sm20_div_u16:
        /* <DEDUP_REMOVED lines=19> */
[----:B------:R-:W-:Y:S05]  /*1250*/  RET.REL.NODEC R6 `(_ZN2at6native61_GLOBAL__N__44eb8e94_28_ForeachBinaryOpScalarList_cu_dda10a6925multi_tensor_apply_kernelINS1_28TensorListScalarListMetadataIfLi2EEENS1_25BinaryOpScalarListFunctorIN3c108BFloat16ELi2ELi1ELi1EEEJSt4plusIfEEEEvT_T0_DpT1_) ;  /* 0xffffffec06687950 */ /* 0x000fea0003c3ffff */
.L_x_3972:
        /* <DEDUP_REMOVED lines=10> */
.L_x_4390:


//--------------------- .text._ZN2at6native61_GLOBAL__N__44eb8e94_28_ForeachBinaryOpScalarList_cu_dda10a6925multi_tensor_apply_kernelINS1_28TensorListScalarListMetadataIfLi2EEENS1_25BinaryOpScalarListFunctorIN3c104HalfELi2ELi1ELi1EEEJSt4plusIfEEEEvT_T0_DpT1_ --------------------------
	.section	.text._ZN2at6native61_GLOBAL__N__44eb8e94_28_ForeachBinaryOpScalarList_cu_dda10a6925multi_tensor_apply_kernelINS1_28TensorListScalarListMetadataIfLi2EEENS1_25BinaryOpScalarListFunctorIN3c104HalfELi2ELi1ELi1EEEJSt4plusIfEEEEvT_T0_DpT1_,"ax",@progbits
	.align	128
.text._ZN2at6native61_GLOBAL__N__44eb8e94_28_ForeachBinaryOpScalarList_cu_dda10a6925multi_tensor_apply_kernelINS1_28TensorListScalarListMetadataIfLi2EEENS1_25BinaryOpScalarListFunctorIN3c104HalfELi2ELi1ELi1EEEJSt4plusIfEEEEvT_T0_DpT1_:
        .type           _ZN2at6native61_GLOBAL__N__44eb8e94_28_ForeachBinaryOpScalarList_cu_dda10a6925multi_tensor_apply_kernelINS1_28TensorListScalarListMetadataIfLi2EEENS1_25BinaryOpScalarListFunctorIN3c104HalfELi2ELi1ELi1EEEJSt4plusIfEEEEvT_T0_DpT1_,@function
        .size           _ZN2at6native61_GLOBAL__N__44eb8e94_28_ForeachBinaryOpScalarList_cu_dda10a6925multi_tensor_apply_kernelINS1_28TensorListScalarListMetadataIfLi2EEENS1_25BinaryOpScalarListFunctorIN3c104HalfELi2ELi1ELi1EEEJSt4plusIfEEEEvT_T0_DpT1_,(.L_x_4392 - _ZN2at6native61_GLOBAL__N__44eb8e94_28_ForeachBinaryOpScalarList_cu_dda10a6925multi_tensor_apply_kernelINS1_28TensorListScalarListMetadataIfLi2EEENS1_25BinaryOpScalarListFunctorIN3c104HalfELi2ELi1ELi1EEEJSt4plusIfEEEEvT_T0_DpT1_)
        .other          _ZN2at6native61_GLOBAL__N__44eb8e94_28_ForeachBinaryOpScalarList_cu_dda10a6925multi_tensor_apply_kernelINS1_28TensorListScalarListMetadataIfLi2EEENS1_25BinaryOpScalarListFunctorIN3c104HalfELi2ELi1ELi1EEEJSt4plusIfEEEEvT_T0_DpT1_,@"STO_CUDA_ENTRY STV_DEFAULT"
_ZN2at6native61_GLOBAL__N__44eb8e94_28_ForeachBinaryOpScalarList_cu_dda10a6925multi_tensor_apply_kernelINS1_28TensorListScalarListMetadataIfLi2EEENS1_25BinaryOpScalarListFunctorIN3c104HalfELi2ELi1ELi1EEEJSt4plusIfEEEEvT_T0_DpT1_:
        /* <DEDUP_REMOVED lines=41> */
[----:B--2---:R-:W-:Y:S05]  /*0290*/  CALL.REL.NOINC `($__internal_121_$__cuda_sm20_div_u16) ;  /* 0x0000000c00987944 */ /* 0x004fea0003c00000 */
        /* <DEDUP_REMOVED lines=13> */
.L_x_3975:
        /* <DEDUP_REMOVED lines=36> */
[C---:B------:R-:W-:Y:S01]  /*05b0*/  FADD.FTZ R26, R0.reuse, R25 ;  /* 0x00000019001a7221 */ /* 0x040fe20000010000 */
[-C--:B------:R-:W-:Y:S01]  /*05c0*/  @!P1 LEA.HI.X R25, R17, R13.reuse, R22, 0x1, P5 ;  /* 0x0000000d11199211 */ /* 0x080fe200028f0c16 */
[----:B------:R-:W-:Y:S01]  /*05d0*/  FADD.FTZ R29, R0, R29 ;  /* 0x0000001d001d7221 */ /* 0x000fe20000010000 */
        /* <DEDUP_REMOVED lines=13> */
[----:B------:R-:W-:Y:S01]  /*06b0*/  FADD.FTZ R27, R0, R27 ;  /* 0x0000001b001b7221 */ /* 0x000fe20000010000 */
        /* <DEDUP_REMOVED lines=11> */
[----:B------:R-:W-:Y:S01]  /*0770*/  FADD.FTZ R8, R0, R9 ;  /* 0x0000000900087221 */ /* 0x000fe20000010000 */
        /* <DEDUP_REMOVED lines=39> */
[----:B------:R-:W-:Y:S01]  /*09f0*/  FADD.FTZ R8, R0, R8 ;  /* 0x0000000800087221 */ /* 0x000fe20000010000 */
[----:B---3--:R-:W-:Y:S02]  /*0a00*/  HADD2.F32 R7, -RZ, R24.H0_H0 ;  /* 0x20000018ff077230 */ /* 0x008fe40000004100 */
[----:B----4-:R-:W-:-:S03]  /*0a10*/  HADD2.F32 R25, -RZ, R25.H0_H0 ;  /* 0x20000019ff197230 */ /* 0x010fc60000004100 */
[C---:B------:R-:W-:Y:S01]  /*0a20*/  FADD.FTZ R10, R0.reuse, R7 ;  /* 0x00000007000a7221 */ /* 0x040fe20000010000 */
[----:B-----5:R-:W-:Y:S02]  /*0a30*/  HADD2.F32 R27, -RZ, R27.H0_H0 ;  /* 0x2000001bff1b7230 */ /* 0x020fe40000004100 */
[C---:B------:R-:W-:Y:S01]  /*0a40*/  FADD.FTZ R25, R0.reuse, R25 ;  /* 0x0000001900197221 */ /* 0x040fe20000010000 */
[----:B------:R-:W-:Y:S02]  /*0a50*/  F2FP.F16.F32.PACK_AB R8, RZ, R8 ;  /* 0x00000008ff08723e */ /* 0x000fe400000000ff */
[----:B------:R-:W-:Y:S01]  /*0a60*/  FADD.FTZ R27, R0, R27 ;  /* 0x0000001b001b7221 */ /* 0x000fe20000010000 */
        /* <DEDUP_REMOVED lines=9> */
.L_x_3974:
        /* <DEDUP_REMOVED lines=41> */
[C---:B------:R-:W-:Y:S01]  /*0d90*/  FADD.FTZ R27, R0.reuse, R27 ;  /* 0x0000001b001b7221 */ /* 0x040fe20000010000 */
[----:B----4-:R-:W-:Y:S02]  /*0da0*/  HADD2.F32 R9, -RZ, R18.H0_H0 ;  /* 0x20000012ff097230 */ /* 0x010fe40000004100 */
[C---:B------:R-:W-:Y:S02]  /*0db0*/  FADD.FTZ R6, R0.reuse, R3 ;  /* 0x0000000300067221 */ /* 0x040fe40000010000 */
[----:B------:R-:W-:Y:S02]  /*0dc0*/  F2FP.F16.F32.PACK_AB R27, RZ, R27 ;  /* 0x0000001bff1b723e */ /* 0x000fe400000000ff */
[-C--:B------:R-:W-:Y:S01]  /*0dd0*/  @!P1 LEA.HI.X R3, R21, R13.reuse, R17, 0x1, P4 ;  /* 0x0000000d15039211 */ /* 0x080fe200020f0c11 */
[C---:B------:R-:W-:Y:S01]  /*0de0*/  FADD.FTZ R7, R0.reuse, R9 ;  /* 0x0000000900077221 */ /* 0x040fe20000010000 */
[----:B------:R-:W-:Y:S01]  /*0df0*/  F2FP.F16.F32.PACK_AB R6, RZ, R6 ;  /* 0x00000006ff06723e */ /* 0x000fe200000000ff */
[----:B------:R0:W-:Y:S01]  /*0e00*/  @!P0 STG.E.U16 desc[UR12][R14.64], R27 ;  /* 0x0000001b0e008986 */ /* 0x0001e2000c10150c */
[----:B------:R-:W-:Y:S01]  /*0e10*/  @!P2 LEA.HI.X R9, R19, R13, R11, 0x1, P5 ;  /* 0x0000000d1309a211 */ /* 0x000fe200028f0c0b */
[----:B-----5:R-:W-:Y:S01]  /*0e20*/  HADD2.F32 R11, -RZ, R4.H0_H0 ;  /* 0x20000004ff0b7230 */ /* 0x020fe20000004100 */
[----:B------:R-:W-:Y:S01]  /*0e30*/  F2FP.F16.F32.PACK_AB R7, RZ, R7 ;  /* 0x00000007ff07723e */ /* 0x000fe200000000ff */
[----:B------:R0:W-:Y:S03]  /*0e40*/  @!P1 STG.E.U16 desc[UR12][R2.64], R6 ;  /* 0x0000000602009986 */ /* 0x0001e6000c10150c */
[----:B------:R-:W-:Y:S01]  /*0e50*/  FADD.FTZ R11, R0, R11 ;  /* 0x0000000b000b7221 */ /* 0x000fe20000010000 */
[----:B------:R0:W-:Y:S01]  /*0e60*/  @!P2 STG.E.U16 desc[UR12][R8.64], R7 ;  /* 0x000000070800a986 */ /* 0x0001e2000c10150c */
[----:B------:R-:W-:Y:S05]  /*0e70*/  @P3 EXIT ;  /* 0x000000000000394d */ /* 0x000fea0003800000 */
[C---:B0-----:R-:W-:Y:S02]  /*0e80*/  LEA R2, P0, R5.reuse, R12, 0x1 ;  /* 0x0000000c05027211 */ /* 0x041fe400078008ff */
[----:B------:R-:W-:Y:S02]  /*0e90*/  F2FP.F16.F32.PACK_AB R11, RZ, R11 ;  /* 0x0000000bff0b723e */ /* 0x000fe400000000ff */
[----:B------:R-:W-:-:S05]  /*0ea0*/  LEA.HI.X R3, R5, R13, R10, 0x1, P0 ;  /* 0x0000000d05037211 */ /* 0x000fca00000f0c0a */
[----:B------:R-:W-:Y:S01]  /*0eb0*/  STG.E.U16 desc[UR12][R2.64], R11 ;  /* 0x0000000b02007986 */ /* 0x000fe2000c10150c */
[----:B------:R-:W-:Y:S05]  /*0ec0*/  EXIT ;  /* 0x000000000000794d */ /* 0x000fea0003800000 */
.L_x_3973:
[----:B------:R-:W0:Y:S02]  /*0ed0*/  S2R R16, SR_TID.X ;  /* 0x0000000000107919 */ /* 0x000e240000002100 */
[----:B0-----:R-:W-:-:S03]  /*0ee0*/  IMAD.WIDE.U32 R2, R16, 0x4, RZ ;  /* 0x0000000410027825 */ /* 0x001fc600078e00ff */
[----:B------:R-:W-:-:S04]  /*0ef0*/  ISETP.GE.U32.AND P0, PT, R2, R4, PT ;  /* 0x000000040200720c */ /* 0x000fc80003f06070 */
[----:B------:R-:W-:-:S13]  /*0f00*/  ISETP.GE.AND.EX P0, PT, R3, R5, PT, P0 ;  /* 0x000000050300720c */ /* 0x000fda0003f06300 */
[----:B------:R-:W-:Y:S05]  /*0f10*/  @P0 EXIT ;  /* 0x000000000000094d */ /* 0x000fea0003800000 */
[----:B------:R-:W-:Y:S01]  /*0f20*/  IMAD.MOV.U32 R23, RZ, RZ, RZ ;  /* 0x000000ffff177224 */ /* 0x000fe200078e00ff */
[----:B------:R-:W0:Y:S06]  /*0f30*/  LDCU UR4, c[0x0][0x360] ;  /* 0x00006c00ff0477ac */ /* 0x000e2c0008000800 */
.L_x_3976:
        /* <DEDUP_REMOVED lines=9> */
[C---:B--2---:R-:W-:Y:S01]  /*0fd0*/  FADD.FTZ R3, R0.reuse, R3 ;  /* 0x0000000300037221 */ /* 0x044fe20000010000 */
[----:B------:R-:W-:Y:S02]  /*0fe0*/  HADD2.F32 R17, -RZ, R7.H1_H1 ;  /* 0x30000007ff117230 */ /* 0x000fe40000004100 */
[C---:B------:R-:W-:Y:S01]  /*0ff0*/  FADD.FTZ R8, R0.reuse, R9 ;  /* 0x0000000900087221 */ /* 0x040fe20000010000 */
[----:B------:R-:W-:-:S02]  /*1000*/  FADD.FTZ R11, R0, R11 ;  /* 0x0000000b000b7221 */ /* 0x000fc40000010000 */
[----:B------:R-:W-:Y:S02]  /*1010*/  FADD.FTZ R10, R0, R17 ;  /* 0x00000011000a7221 */ /* 0x000fe40000010000 */
        /* <DEDUP_REMOVED lines=14> */
        .weak           $__internal_121_$__cuda_sm20_div_u16
        .type           $__internal_121_$__cuda_sm20_div_u16,@function
        .size           $__internal_121_$__cuda_sm20_div_u16,(.L_x_4392 - $__internal_121_$__cuda_sm20_div_u16)
$__internal_121_$__cuda_sm20_div_u16:
        /* <DEDUP_REMOVED lines=19> */
[----:B------:R-:W-:Y:S05]  /*1230*/  RET.REL.NODEC R6 `(_ZN2at6native61_GLOBAL__N__44eb8e94_28_ForeachBinaryOpScalarList_cu_dda10a6925multi_tensor_apply_kernelINS1_28TensorListScalarListMetadataIfLi2EEENS1_25BinaryOpScalarListFunctorIN3c104HalfELi2ELi1ELi1EEEJSt4plusIfEEEEvT_T0_DpT1_) ;  /* 0xffffffec06707950 */ /* 0x000fea0003c3ffff */
.L_x_3977:
        /* <DEDUP_REMOVED lines=12> */
.L_x_4392:


//--------------------- .text._ZN2at6native61_GLOBAL__N__44eb8e94_28_ForeachBinaryOpScalarList_cu_dda10a6925multi_tensor_apply_kernelINS1_28TensorListScalarListMetadataIbLi2EEENS1_25BinaryOpScalarListFunctorIbLi2ELi1ELi1EEEJSt4plusIbEEEEvT_T0_DpT1_ --------------------------
	.section	.text._ZN2at6native61_GLOBAL__N__44eb8e94_28_ForeachBinaryOpScalarList_cu_dda10a6925multi_tensor_apply_kernelINS1_28TensorListScalarListMetadataIbLi2EEENS1_25BinaryOpScalarListFunctorIbLi2ELi1ELi1EEEJSt4plusIbEEEEvT_T0_DpT1_,"ax",@progbits
	.align	128
.text._ZN2at6native61_GLOBAL__N__44eb8e94_28_ForeachBinaryOpScalarList_cu_dda10a6925multi_tensor_apply_kernelINS1_28TensorListScalarListMetadataIbLi2EEENS1_25BinaryOpScalarListFunctorIbLi2ELi1ELi1EEEJSt4plusIbEEEEvT_T0_DpT1_:
        .type           _ZN2at6native61_GLOBAL__N__44eb8e94_28_ForeachBinaryOpScalarList_cu_dda10a6925multi_tensor_apply_kernelINS1_28TensorListScalarListMetadataIbLi2EEENS1_25BinaryOpScalarListFunctorIbLi2ELi1ELi1EEEJSt4plusIbEEEEvT_T0_DpT1_,@function
        .size           _ZN2at6native61_GLOBAL__N__44eb8e94_28_ForeachBinaryOpScalarList_cu_dda10a6925multi_tensor_apply_kernelINS1_28TensorListScalarListMetadataIbLi2EEENS1_25BinaryOpScalarListFunctorIbLi2ELi1ELi1EEEJSt4plusIbEEEEvT_T0_DpT1_,(.L_x_4394 - _ZN2at6native61_GLOBAL__N__44eb8e94_28_ForeachBinaryOpScalarList_cu_dda10a6925multi_tensor_apply_kernelINS1_28TensorListScalarListMetadataIbLi2EEENS1_25BinaryOpScalarListFunctorIbLi2ELi1ELi1EEEJSt4plusIbEEEEvT_T0_DpT1_)
        .other          _ZN2at6native61_GLOBAL__N__44eb8e94_28_ForeachBinaryOpScalarList_cu_dda10a6925multi_tensor_apply_kernelINS1_28TensorListScalarListMetadataIbLi2EEENS1_25BinaryOpScalarListFunctorIbLi2ELi1ELi1EEEJSt4plusIbEEEEvT_T0_DpT1_,@"STO_CUDA_ENTRY STV_DEFAULT"
_ZN2at6native61_GLOBAL__N__44eb8e94_28_ForeachBinaryOpScalarList_cu_dda10a6925multi_tensor_apply_kernelINS1_28TensorListScalarListMetadataIbLi2EEENS1_25BinaryOpScalarListFunctorIbLi2ELi1ELi1EEEJSt4plusIbEEEEvT_T0_DpT1_:
        /* <DEDUP_REMOVED lines=42> */
[----:B------:R-:W-:Y:S05]  /*02a0*/  CALL.REL.NOINC `($__internal_122_$__cuda_sm20_div_u16) ;  /* 0x0000001000987944 */ /* 0x000fea0003c00000 */
        /* <DEDUP_REMOVED lines=59> */
.L_x_3980:
[C---:B------:R-:W-:Y:S01]  /*0660*/  ISETP.GE.U32.AND P3, PT, R2.reuse, UR32, PT ;  /* 0x0000002002007c0c */ /* 0x040fe2000bf66070 */
[----:B------:R-:W-:Y:S01]  /*0670*/  IMAD.U32 R13, RZ, RZ, UR33 ;  /* 0x00000021ff0d7e24 */ /* 0x000fe2000f8e00ff */
[----:B------:R-:W-:Y:S02]  /*0680*/  IADD3 R0, P1, PT, R2, UR33, RZ ;  /* 0x0000002102007c10 */ /* 0x000fe4000ff3e0ff */
[----:B------:R-:W-:Y:S02]  /*0690*/  ISETP.GE.AND.EX P3, PT, R3, UR31, PT, P3 ;  /* 0x0000001f03007c0c */ /* 0x000fe4000bf66330 */
[----:B------:R-:W-:Y:S01]  /*06a0*/  ISETP.GE.U32.AND P0, PT, R0, UR32, PT ;  /* 0x0000002000007c0c */ /* 0x000fe2000bf06070 */
[----:B------:R-:W-:Y:S01]  /*06b0*/  IMAD.X R0, RZ, RZ, R3, P1 ;  /* 0x000000ffff007224 */ /* 0x000fe200008e0603 */
[----:B------:R-:W-:Y:S02]  /*06c0*/  IADD3 R13, P2, P4, R13, UR33, R2 ;  /* 0x000000210d0d7c10 */ /* 0x000fe4000fc5e002 */
[----:B-1----:R-:W-:-:S02]  /*06d0*/  PRMT R10, RZ, 0x7610, R10 ;  /* 0x00007610ff0a7816 */ /* 0x002fc4000000000a */
[C---:B------:R-:W-:Y:S02]  /*06e0*/  ISETP.GE.U32.AND P1, PT, R13.reuse, UR32, PT ;  /* 0x000000200d007c0c */ /* 0x040fe4000bf26070 */
[----:B------:R-:W-:Y:S02]  /*06f0*/  IADD3.X R15, PT, PT, RZ, RZ, R3, P2, P4 ;  /* 0x000000ffff0f7210 */ /* 0x000fe400017e8403 */
[----:B------:R-:W-:Y:S02]  /*0700*/  ISETP.GE.AND.EX P0, PT, R0, UR31, PT, P0 ;  /* 0x0000001f00007c0c */ /* 0x000fe4000bf06300 */
[----:B------:R-:W-:Y:S02]  /*0710*/  @!P3 IADD3 R4, P2, PT, R2, UR27, RZ ;  /* 0x0000001b0204bc10 */ /* 0x000fe4000ff5e0ff */
[----:B------:R-:W-:Y:S02]  /*0720*/  IADD3 R0, P6, PT, R13, UR33, RZ ;  /* 0x000000210d007c10 */ /* 0x000fe4000ffde0ff */
[----:B------:R-:W-:-:S02]  /*0730*/  ISETP.GE.AND.EX P1, PT, R15, UR31, PT, P1 ;  /* 0x0000001f0f007c0c */ /* 0x000fc4000bf26310 */
[----:B------:R-:W-:Y:S02]  /*0740*/  @!P3 IADD3.X R5, PT, PT, R3, UR7, RZ, P2, !PT ;  /* 0x000000070305bc10 */ /* 0x000fe400097fe4ff */
[----:B------:R-:W-:Y:S01]  /*0750*/  ISETP.GE.U32.AND P2, PT, R0, UR32, PT ;  /* 0x0000002000007c0c */ /* 0x000fe2000bf46070 */
[----:B------:R-:W-:Y:S02]  /*0760*/  IMAD.X R0, RZ, RZ, R15, P6 ;  /* 0x000000ffff007224 */ /* 0x000fe400030e060f */
[----:B------:R0:W2:Y:S01]  /*0770*/  @!P3 LDG.E.U8 R10, desc[UR28][R4.64] ;  /* 0x0000001c040ab981 */ /* 0x0000a2000c1e1100 */
[----:B------:R-:W-:Y:S02]  /*0780*/  @!P0 IADD3 R6, P4, PT, R2, UR10, RZ ;  /* 0x0000000a02068c10 */ /* 0x000fe4000ff9e0ff */
[----:B------:R-:W-:Y:S02]  /*0790*/  ISETP.GE.AND.EX P2, PT, R0, UR31, PT, P2 ;  /* 0x0000001f00007c0c */ /* 0x000fe4000bf46320 */
[----:B------:R-:W-:-:S02]  /*07a0*/  PRMT R11, RZ, 0x7610, R11 ;  /* 0x00007610ff0b7816 */ /* 0x000fc4000000000b */
[C---:B------:R-:W-:Y:S02]  /*07b0*/  @!P1 IADD3 R8, P5, PT, R2.reuse, UR45, RZ ;  /* 0x0000002d02089c10 */ /* 0x040fe4000ffbe0ff */
[C---:B------:R-:W-:Y:S02]  /*07c0*/  @!P0 IADD3.X R7, PT, PT, R3.reuse, UR11, RZ, P4, !PT ;  /* 0x0000000b03078c10 */ /* 0x040fe4000a7fe4ff */
[----:B------:R-:W-:Y:S02]  /*07d0*/  PRMT R12, RZ, 0x7610, R12 ;  /* 0x00007610ff0c7816 */ /* 0x000fe4000000000c */
[----:B------:R-:W-:Y:S01]  /*07e0*/  @!P1 IADD3.X R9, PT, PT, R3, UR46, RZ, P5, !PT ;  /* 0x0000002e03099c10 */ /* 0x000fe2000affe4ff */
[----:B------:R1:W3:Y:S02]  /*07f0*/  @!P0 LDG.E.U8 R11, desc[UR28][R6.64] ;  /* 0x0000001c060b8981 */ /* 0x0002e4000c1e1100 */
[----:B0-----:R-:W-:Y:S02]  /*0800*/  @!P2 IADD3 R4, P4, PT, R2, UR42, RZ ;  /* 0x0000002a0204ac10 */ /* 0x001fe4000ff9e0ff */
[----:B------:R0:W4:Y:S01]  /*0810*/  @!P1 LDG.E.U8 R12, desc[UR28][R8.64] ;  /* 0x0000001c080c9981 */ /* 0x000122000c1e1100 */
[----:B------:R-:W-:-:S02]  /*0820*/  PRMT R0, RZ, 0x7610, R0 ;  /* 0x00007610ff007816 */ /* 0x000fc40000000000 */
[----:B------:R-:W-:-:S05]  /*0830*/  @!P2 IADD3.X R5, PT, PT, R3, UR43, RZ, P4, !PT ;  /* 0x0000002b0305ac10 */ /* 0x000fca000a7fe4ff */
[----:B------:R5:W4:Y:S01]  /*0840*/  @!P2 LDG.E.U8 R0, desc[UR28][R4.64] ;  /* 0x0000001c0400a981 */ /* 0x000b22000c1e1100 */
[----:B------:R-:W5:Y:S01]  /*0850*/  LDCU.U8 UR15, c[0x0][UR49+0x9c0] ;  /* 0x00013800310f77ac */ /* 0x000f620008000000 */
[----:B-1----:R-:W-:Y:S02]  /*0860*/  IMAD.U32 R6, RZ, RZ, UR33 ;  /* 0x00000021ff067e24 */ /* 0x002fe4000f8e00ff */
[----:B------:R-:W-:-:S03]  /*0870*/  IMAD.U32 R14, RZ, RZ, UR33 ;  /* 0x00000021ff0e7e24 */ /* 0x000fc6000f8e00ff */
[----:B------:R-:W-:-:S04]  /*0880*/  IADD3 R7, P4, P6, R6, UR33, R13 ;  /* 0x0000002106077c10 */ /* 0x000fc8000fe9e00d */
[----:B------:R-:W-:Y:S02]  /*0890*/  IADD3.X R15, PT, PT, RZ, RZ, R15, P4, P6 ;  /* 0x000000ffff0f7210 */ /* 0x000fe400027ec40f */
[----:B0-----:R-:W-:-:S04]  /*08a0*/  @!P3 IADD3 R8, P4, PT, R2, UR30, RZ ;  /* 0x0000001e0208bc10 */ /* 0x001fc8000ff9e0ff */
[----:B------:R-:W-:Y:S01]  /*08b0*/  @!P3 IADD3.X R9, PT, PT, R3, UR8, RZ, P4, !PT ;  /* 0x000000080309bc10 */ /* 0x000fe2000a7fe4ff */
[----:B-----5:R-:W-:Y:S02]  /*08c0*/  ULOP3.LUT UR17, UR15, 0xff, URZ, 0xc0, !UPT ;  /* 0x000000ff0f117892 */ /* 0x020fe4000f8ec0ff */
[----:B------:R-:W-:-:S04]  /*08d0*/  USHF.L.U32 UR15, UR15, 0x3, URZ ;  /* 0x000000030f0f7899 */ /* 0x000fc800080006ff */
[----:B------:R-:W-:-:S12]  /*08e0*/  UIMAD UR15, UR17, -0x7, UR15 ;  /* 0xfffffff9110f78a4 */ /* 0x000fd8000f8e020f */
[----:B------:R-:W0:Y:S02]  /*08f0*/  LDCU.U8 UR15, c[0x0][UR15+0x980] ;  /* 0x000130000f0f77ac */ /* 0x000e240008000000 */
[----:B0-----:R-:W-:Y:S02]  /*0900*/  IMAD.U32 R4, RZ, RZ, UR15 ;  /* 0x0000000fff047e24 */ /* 0x001fe4000f8e00ff */
[----:B------:R-:W-:Y:S01]  /*0910*/  IMAD.U32 R5, RZ, RZ, UR15 ;  /* 0x0000000fff057e24 */ /* 0x000fe2000f8e00ff */
[----:B--2---:R-:W-:-:S04]  /*0920*/  LOP3.LUT R10, R10, UR15, RZ, 0xfc, !PT ;  /* 0x0000000f0a0a7c12 */ /* 0x004fc8000f8efcff */
[----:B------:R-:W-:-:S04]  /*0930*/  @!P3 LOP3.LUT P5, RZ, R10, 0xff, RZ, 0xc0, !PT ;  /* 0x000000ff0affb812 */ /* 0x000fc800078ac0ff */
[----:B------:R-:W-:Y:S02]  /*0940*/  @!P3 SEL R13, RZ, 0x1, !P5 ;  /* 0x00000001ff0db807 */ /* 0x000fe40006800000 */
[----:B------:R-:W-:-:S03]  /*0950*/  IADD3 R14, P5, P6, R14, UR33, R7 ;  /* 0x000000210e0e7c10 */ /* 0x000fc6000febe007 */
[----:B------:R0:W-:Y:S01]  /*0960*/  @!P3 STG.E.U8 desc[UR28][R8.64], R13 ;  /* 0x0000000d0800b986 */ /* 0x0001e2000c10111c */
[----:B---3--:R-:W-:Y:S02]  /*0970*/  LOP3.LUT P4, RZ, R11, 0xff, R4, 0xc8, !PT ;  /* 0x000000ff0bff7812 */ /* 0x008fe4000788c804 */
[----:B------:R-:W-:Y:S02]  /*0980*/  IADD3.X R16, PT, PT, RZ, RZ, R15, P5, P6 ;  /* 0x000000ffff107210 */ /* 0x000fe40002fec40f */
[----:B------:R-:W-:Y:S02]  /*0990*/  @!P0 IADD3 R4, P5, PT, R2, UR19, RZ ;  /* 0x0000001302048c10 */ /* 0x000fe4000ffbe0ff */
[----:B----4-:R-:W-:Y:S02]  /*09a0*/  LOP3.LUT P6, RZ, R12, 0xff, R5, 0xc8, !PT ;  /* 0x000000ff0cff7812 */ /* 0x010fe400078cc805 */
[----:B------:R-:W-:Y:S02]  /*09b0*/  ISETP.GE.U32.AND P3, PT, R7, UR32, PT ;  /* 0x0000002007007c0c */ /* 0x000fe4000bf66070 */
[----:B------:R-:W-:-:S02]  /*09c0*/  SEL R17, RZ, 0x1, !P4 ;  /* 0x00000001ff117807 */ /* 0x000fc40006000000 */
[----:B------:R-:W-:Y:S02]  /*09d0*/  @!P0 IADD3.X R5, PT, PT, R3, UR12, RZ, P5, !PT ;  /* 0x0000000c03058c10 */ /* 0x000fe4000affe4ff */
[----:B------:R-:W-:Y:S02]  /*09e0*/  IADD3 R11, P4, PT, R7, UR33, RZ ;  /* 0x00000021070b7c10 */ /* 0x000fe4000ff9e0ff */
[----:B------:R-:W-:Y:S01]  /*09f0*/  @!P1 IADD3 R6, P5, PT, R2, UR44, RZ ;  /* 0x0000002c02069c10 */ /* 0x000fe2000ffbe0ff */
[----:B------:R1:W-:Y:S01]  /*0a00*/  @!P0 STG.E.U8 desc[UR28][R4.64], R17 ;  /* 0x0000001104008986 */ /* 0x0003e2000c10111c */
[----:B------:R-:W-:Y:S01]  /*0a10*/  SEL R19, RZ, 0x1, !P6 ;  /* 0x00000001ff137807 */ /* 0x000fe20007000000 */
[----:B0-----:R-:W-:Y:S01]  /*0a20*/  IMAD.X R8, RZ, RZ, R15, P4 ;  /* 0x000000ffff087224 */ /* 0x001fe200020e060f */
[----:B------:R-:W-:Y:S02]  /*0a30*/  ISETP.GE.AND.EX P3, PT, R15, UR31, PT, P3 ;  /* 0x0000001f0f007c0c */ /* 0x000fe4000bf66330 */
[----:B------:R-:W-:-:S02]  /*0a40*/  IADD3 R10, P6, PT, R14, UR33, RZ ;  /* 0x000000210e0a7c10 */ /* 0x000fc4000ffde0ff */
[----:B------:R-:W-:Y:S02]  /*0a50*/  @!P1 IADD3.X R7, PT, PT, R3, UR22, RZ, P5, !PT ;  /* 0x0000001603079c10 */ /* 0x000fe4000affe4ff */
[----:B------:R-:W-:Y:S01]  /*0a60*/  LOP3.LUT R0, R0, UR15, RZ, 0xfc, !PT ;  /* 0x0000000f00007c12 */ /* 0x000fe2000f8efcff */
[----:B------:R-:W-:Y:S01]  /*0a70*/  IMAD.X R9, RZ, RZ, R16, P6 ;  /* 0x000000ffff097224 */ /* 0x000fe200030e0610 */
[----:B------:R-:W-:Y:S01]  /*0a80*/  ISETP.GE.U32.AND P5, PT, R11, UR32, PT ;  /* 0x000000200b007c0c */ /* 0x000fe2000bfa6070 */
[----:B------:R0:W-:Y:S01]  /*0a90*/  @!P1 STG.E.U8 desc[UR28][R6.64], R19 ;  /* 0x0000001306009986 */ /* 0x0001e2000c10111c */
[----:B------:R-:W-:Y:S02]  /*0aa0*/  ISETP.GE.U32.AND P4, PT, R10, UR32, PT ;  /* 0x000000200a007c0c */ /* 0x000fe4000bf86070 */
[----:B------:R-:W-:Y:S02]  /*0ab0*/  @!P2 LOP3.LUT P6, RZ, R0, 0xff, RZ, 0xc0, !PT ;  /* 0x000000ff00ffa812 */ /* 0x000fe400078cc0ff */
[----:B------:R-:W-:-:S02]  /*0ac0*/  ISETP.GE.AND.EX P5, PT, R8, UR31, PT, P5 ;  /* 0x0000001f08007c0c */ /* 0x000fc4000bfa6350 */
[----:B------:R-:W-:Y:S02]  /*0ad0*/  ISETP.GE.U32.AND P0, PT, R14, UR32, PT ;  /* 0x000000200e007c0c */ /* 0x000fe4000bf06070 */
[----:B------:R-:W-:Y:S02]  /*0ae0*/  ISETP.GE.AND.EX P4, PT, R9, UR31, PT, P4 ;  /* 0x0000001f09007c0c */ /* 0x000fe4000bf86340 */
[C---:B------:R-:W-:Y:S02]  /*0af0*/  @!P2 IADD3 R8, P1, PT, R2.reuse, UR41, RZ ;  /* 0x000000290208ac10 */ /* 0x040fe4000ff3e0ff */
[----:B------:R-:W-:Y:S02]  /*0b00*/  @!P2 SEL R15, RZ, 0x1, !P6 ;  /* 0x00000001ff0fa807 */ /* 0x000fe40007000000 */
[----:B------:R-:W-:Y:S02]  /*0b10*/  @!P3 IADD3 R10, P6, PT, R2, UR47, RZ ;  /* 0x0000002f020abc10 */ /* 0x000fe4000ffde0ff */
[----:B------:R-:W-:-:S02]  /*0b20*/  ISETP.GE.AND.EX P0, PT, R16, UR31, PT, P0 ;  /* 0x0000001f10007c0c */ /* 0x000fc4000bf06300 */
[C---:B------:R-:W-:Y:S02]  /*0b30*/  @!P2 IADD3.X R9, PT, PT, R3.reuse, UR20, RZ, P1, !PT ;  /* 0x000000140309ac10 */ /* 0x040fe40008ffe4ff */
[----:B------:R-:W-:Y:S02]  /*0b40*/  PRMT R0, RZ, 0x7610, R0 ;  /* 0x00007610ff007816 */ /* 0x000fe40000000000 */
[----:B------:R-:W-:Y:S01]  /*0b50*/  @!P3 IADD3.X R11, PT, PT, R3, UR48, RZ, P6, !PT ;  /* 0x00000030030bbc10 */ /* 0x000fe2000b7fe4ff */
[----:B------:R2:W-:Y:S01]  /*0b60*/  @!P2 STG.E.U8 desc[UR28][R8.64], R15 ;  /* 0x0000000f0800a986 */ /* 0x0005e2000c10111c */
[C---:B-1----:R-:W-:Y:S02]  /*0b70*/  @!P5 IADD3 R4, P1, PT, R2.reuse, UR39, RZ ;  /* 0x000000270204dc10 */ /* 0x042fe4000ff3e0ff */
[----:B------:R-:W-:Y:S01]  /*0b80*/  @!P4 IADD3 R12, P2, PT, R2, UR23, RZ ;  /* 0x00000017020ccc10 */ /* 0x000fe2000ff5e0ff */
[----:B------:R1:W3:Y:S01]  /*0b90*/  @!P3 LDG.E.U8 R0, desc[UR28][R10.64] ;  /* 0x0000001c0a00b981 */ /* 0x0002e2000c1e1100 */
[----:B------:R-:W-:-:S02]  /*0ba0*/  PRMT R14, RZ, 0x7610, R14 ;  /* 0x00007610ff0e7816 */ /* 0x000fc4000000000e */
[C---:B------:R-:W-:Y:S02]  /*0bb0*/  @!P5 IADD3.X R5, PT, PT, R3.reuse, UR40, RZ, P1, !PT ;  /* 0x000000280305dc10 */ /* 0x040fe40008ffe4ff */
[----:B------:R-:W-:Y:S02]  /*0bc0*/  PRMT R16, RZ, 0x7610, R16 ;  /* 0x00007610ff107816 */ /* 0x000fe40000000010 */
[C---:B0-----:R-:W-:Y:S01]  /*0bd0*/  @!P0 IADD3 R6, P1, PT, R2.reuse, UR36, RZ ;  /* 0x0000002402068c10 */ /* 0x041fe2000ff3e0ff */
[----:B------:R0:W4:Y:S01]  /*0be0*/  @!P5 LDG.E.U8 R14, desc[UR28][R4.64] ;  /* 0x0000001c040ed981 */ /* 0x000122000c1e1100 */
[C---:B------:R-:W-:Y:S02]  /*0bf0*/  @!P4 IADD3.X R13, PT, PT, R3.reuse, UR34, RZ, P2, !PT ;  /* 0x00000022030dcc10 */ /* 0x040fe400097fe4ff */
[----:B--2---:R-:W-:Y:S02]  /*0c00*/  PRMT R15, RZ, 0x7610, R15 ;  /* 0x00007610ff0f7816 */ /* 0x004fe4000000000f */
[----:B------:R-:W-:Y:S01]  /*0c10*/  @!P0 IADD3.X R7, PT, PT, R3, UR37, RZ, P1, !PT ;  /* 0x0000002503078c10 */ /* 0x000fe20008ffe4ff */
[----:B------:R2:W5:Y:S04]  /*0c20*/  @!P4 LDG.E.U8 R16, desc[UR28][R12.64] ;  /* 0x0000001c0c10c981 */ /* 0x000568000c1e1100 */
[----:B------:R5:W5:Y:S01]  /*0c30*/  @!P0 LDG.E.U8 R15, desc[UR28][R6.64] ;  /* 0x0000001c060f8981 */ /* 0x000b62000c1e1100 */
[C---:B------:R-:W-:Y:S01]  /*0c40*/  @!P3 IADD3 R8, P2, PT, R2.reuse, UR25, RZ ;  /* 0x000000190208bc10 */ /* 0x040fe2000ff5e0ff */
[----:B-1----:R-:W-:Y:S01]  /*0c50*/  IMAD.U32 R11, RZ, RZ, UR15 ;  /* 0x0000000fff0b7e24 */ /* 0x002fe2000f8e00ff */
[----:B0-----:R-:W-:-:S02]  /*0c60*/  @!P5 IADD3 R4, P6, PT, R2, UR38, RZ ;  /* 0x000000260204dc10 */ /* 0x001fc4000ffde0ff */
[C---:B------:R-:W-:Y:S02]  /*0c70*/  @!P3 IADD3.X R9, PT, PT, R3.reuse, UR26, RZ, P2, !PT ;  /* 0x0000001a0309bc10 */ /* 0x040fe400097fe4ff */
[----:B------:R-:W-:Y:S02]  /*0c80*/  @!P5 IADD3.X R5, PT, PT, R3, UR16, RZ, P6, !PT ;  /* 0x000000100305dc10 */ /* 0x000fe4000b7fe4ff */
[----:B------:R-:W-:Y:S01]  /*0c90*/  @!P4 IADD3 R10, P6, PT, R2, UR21, RZ ;  /* 0x00000015020acc10 */ /* 0x000fe2000ffde0ff */
[----:B------:R-:W-:-:S04]  /*0ca0*/  UIADD3 UR24, UP0, UPT, UR24, -0x2, URZ ;  /* 0xfffffffe18187890 */ /* 0x000fc8000ff1e0ff */
[----:B------:R-:W-:Y:S02]  /*0cb0*/  UIADD3.X UR6, UPT, UPT, UR6, -0x1, URZ, UP0, !UPT ;  /* 0xffffffff06067890 */ /* 0x000fe400087fe4ff */
[----:B------:R-:W-:-:S04]  /*0cc0*/  UISETP.NE.U32.AND UP0, UPT, UR24, URZ, UPT ;  /* 0x000000ff1800728c */ /* 0x000fc8000bf05070 */
[----:B------:R-:W-:Y:S02]  /*0cd0*/  UISETP.NE.AND.EX UP0, UPT, UR6, URZ, UPT, UP0 ;  /* 0x000000ff0600728c */ /* 0x000fe4000bf05300 */
[----:B------:R-:W-:Y:S01]  /*0ce0*/  UIMAD.WIDE.U32 UR4, UR33, 0x8, UR4 ;  /* 0x00000008210478a5 */ /* 0x000fe2000f8e0004 */
[----:B---3--:R-:W-:-:S04]  /*0cf0*/  LOP3.LUT R0, R0, UR15, RZ, 0xfc, !PT ;  /* 0x0000000f00007c12 */ /* 0x008fc8000f8efcff */
[----:B------:R-:W-:Y:S01]  /*0d00*/  @!P3 LOP3.LUT P1, RZ, R0, 0xff, RZ, 0xc0, !PT ;  /* 0x000000ff00ffb812 */ /* 0x000fe2000782c0ff */
[----:B------:R-:W-:-:S03]  /*0d10*/  IMAD.U32 R0, RZ, RZ, UR15 ;  /* 0x0000000fff007e24 */ /* 0x000fc6000f8e00ff */
[----:B--2---:R-:W-:Y:S02]  /*0d20*/  @!P3 SEL R13, RZ, 0x1, !P1 ;  /* 0x00000001ff0db807 */ /* 0x004fe40004800000 */
[----:B----4-:R-:W-:Y:S02]  /*0d30*/  LOP3.LUT P2, RZ, R14, 0xff, R11, 0xc8, !PT ;  /* 0x000000ff0eff7812 */ /* 0x010fe4000784c80b */
[----:B-----5:R-:W-:Y:S01]  /*0d40*/  LOP3.LUT R16, R16, UR15, RZ, 0xfc, !PT ;  /* 0x0000000f10107c12 */ /* 0x020fe2000f8efcff */
[----:B------:R0:W-:Y:S01]  /*0d50*/  @!P3 STG.E.U8 desc[UR28][R8.64], R13 ;  /* 0x0000000d0800b986 */ /* 0x0001e2000c10111c */
[----:B------:R-:W-:Y:S02]  /*0d60*/  SEL R17, RZ, 0x1, !P2 ;  /* 0x00000001ff117807 */ /* 0x000fe40005000000 */
[----:B------:R-:W-:Y:S02]  /*0d70*/  @!P0 IADD3 R6, P3, PT, R2, UR35, RZ ;  /* 0x0000002302068c10 */ /* 0x000fe4000ff7e0ff */
[----:B------:R-:W-:-:S02]  /*0d80*/  LOP3.LUT P2, RZ, R15, 0xff, R0, 0xc8, !PT ;  /* 0x000000ff0fff7812 */ /* 0x000fc4000784c800 */
[----:B------:R-:W-:Y:S02]  /*0d90*/  @!P4 LOP3.LUT P1, RZ, R16, 0xff, RZ, 0xc0, !PT ;  /* 0x000000ff10ffc812 */ /* 0x000fe4000782c0ff */
[C---:B------:R-:W-:Y:S02]  /*0da0*/  @!P0 IADD3.X R7, PT, PT, R3.reuse, UR14, RZ, P3, !PT ;  /* 0x0000000e03078c10 */ /* 0x040fe40009ffe4ff */
[----:B------:R-:W-:Y:S02]  /*0db0*/  SEL R19, RZ, 0x1, !P2 ;  /* 0x00000001ff137807 */ /* 0x000fe40005000000 */
[----:B------:R-:W-:Y:S02]  /*0dc0*/  @!P4 IADD3.X R11, PT, PT, R3, UR13, RZ, P6, !PT ;  /* 0x0000000d030bcc10 */ /* 0x000fe4000b7fe4ff */
[----:B------:R-:W-:Y:S01]  /*0dd0*/  @!P4 SEL R15, RZ, 0x1, !P1 ;  /* 0x00000001ff0fc807 */ /* 0x000fe20004800000 */
[----:B------:R1:W-:Y:S04]  /*0de0*/  @!P5 STG.E.U8 desc[UR28][R4.64], R17 ;  /* 0x000000110400d986 */ /* 0x0003e8000c10111c */
[----:B------:R1:W-:Y:S04]  /*0df0*/  @!P0 STG.E.U8 desc[UR28][R6.64], R19 ;  /* 0x0000001306008986 */ /* 0x0003e8000c10111c */
[----:B------:R1:W-:Y:S01]  /*0e00*/  @!P4 STG.E.U8 desc[UR28][R10.64], R15 ;  /* 0x0000000f0a00c986 */ /* 0x0003e2000c10111c */
[----:B0-----:R-:W-:-:S04]  /*0e10*/  IMAD.U32 R9, RZ, RZ, UR33 ;  /* 0x00000021ff097e24 */ /* 0x001fc8000f8e00ff */
[----:B------:R-:W-:Y:S01]  /*0e20*/  IMAD.WIDE.U32 R2, R9, 0x8, R2 ;  /* 0x0000000809027825 */ /* 0x000fe200078e0002 */
[----:B------:R-:W-:Y:S06]  /*0e30*/  BRA.U UP0, `(.L_x_3980) ;  /* 0xfffffff900087547 */ /* 0x000fec000b83ffff */
.L_x_3979:
[----:B------:R-:W-:-:S04]  /*0e40*/  ULOP3.LUT UR6, UR9, 0x1, URZ, 0xc0, !UPT ;  /* 0x0000000109067892 */ /* 0x000fc8000f8ec0ff */
[----:B------:R-:W-:-:S06]  /*0e50*/  UISETP.NE.U32.AND UP0, UPT, UR6, 0x1, UPT ;  /* 0x000000010600788c */ /* 0x000fcc000bf05070 */
[----:B------:R-:W-:-:S13]  /*0e60*/  PLOP3.LUT P0, PT, PT, PT, UP0, 0x80, 0x8 ;  /* 0x000000000008781c */ /* 0x000fda0003f0f008 */
[----:B------:R-:W-:Y:S05]  /*0e70*/  @!P0 EXIT ;  /* 0x000000000000894d */ /* 0x000fea0003800000 */
[----:B------:R-:W0:Y:S01]  /*0e80*/  S2R R16, SR_TID.X ;  /* 0x0000000000107919 */ /* 0x000e220000002100 */
[----:B------:R-:W2:Y:S01]  /*0e90*/  LDCU UR6, c[0x0][0x360] ;  /* 0x00006c00ff0677ac */ /* 0x000ea20008000800 */
[----:B------:R-:W-:Y:S02]  /*0ea0*/  PRMT R12, RZ, 0x7610, R12 ;  /* 0x00007610ff0c7816 */ /* 0x000fe4000000000c */
[----:B0-----:R-:W-:-:S04]  /*0eb0*/  IADD3 R16, P1, PT, R16, UR4, RZ ;  /* 0x0000000410107c10 */ /* 0x001fc8000ff3e0ff */
[C---:B------:R-:W-:Y:S01]  /*0ec0*/  ISETP.GE.U32.AND P0, PT, R16.reuse, UR32, PT ;  /* 0x0000002010007c0c */ /* 0x040fe2000bf06070 */
[----:B------:R-:W-:Y:S01]  /*0ed0*/  IMAD.X R21, RZ, RZ, UR5, P1 ;  /* 0x00000005ff157e24 */ /* 0x000fe200088e06ff */
[----:B--2---:R-:W-:-:S04]  /*0ee0*/  IADD3 R3, P1, PT, R16, UR6, RZ ;  /* 0x0000000610037c10 */ /* 0x004fc8000ff3e0ff */
[----:B------:R-:W-:Y:S01]  /*0ef0*/  ISETP.GE.AND.EX P0, PT, R21, UR31, PT, P0 ;  /* 0x0000001f15007c0c */ /* 0x000fe2000bf06300 */
[----:B-1----:R-:W-:Y:S01]  /*0f00*/  IMAD.X R19, RZ, RZ, R21, P1 ;  /* 0x000000ffff137224 */ /* 0x002fe200008e0615 */
        /* <DEDUP_REMOVED lines=13> */
[----:B------:R0:W2:Y:S01]  /*0fe0*/  @!P0 LDG.E.U8 R12, desc[UR28][R8.64] ;  /* 0x0000001c080c8981 */ /* 0x0000a2000c1e1100 */
[----:B------:R-:W-:-:S02]  /*0ff0*/  PRMT R13, RZ, 0x7610, R13 ;  /* 0x00007610ff0d7816 */ /* 0x000fc4000000000d */
[----:B------:R-:W-:Y:S02]  /*1000*/  @!P2 IADD3 R10, P5, PT, R2, UR27, RZ ;  /* 0x0000001b020aac10 */ /* 0x000fe4000ffbe0ff */
[----:B------:R-:W-:Y:S02]  /*1010*/  @!P1 IADD3.X R5, PT, PT, R19, UR7, RZ, P4, !PT ;  /* 0x0000000713059c10 */ /* 0x000fe4000a7fe4ff */
[----:B------:R-:W-:Y:S02]  /*1020*/  PRMT R14, RZ, 0x7610, R14 ;  /* 0x00007610ff0e7816 */ /* 0x000fe4000000000e */
[----:B------:R-:W-:Y:S01]  /*1030*/  @!P2 IADD3.X R11, PT, PT, R18, UR7, RZ, P5, !PT ;  /* 0x00000007120bac10 */ /* 0x000fe2000affe4ff */
[----:B------:R1:W3:Y:S01]  /*1040*/  @!P1 LDG.E.U8 R13, desc[UR28][R4.64] ;  /* 0x0000001c040d9981 */ /* 0x0002e2000c1e1100 */
[----:B------:R-:W-:-:S03]  /*1050*/  @!P3 IADD3 R6, P4, PT, R0, UR27, RZ ;  /* 0x0000001b0006bc10 */ /* 0x000fc6000ff9e0ff */
[----:B------:R-:W4:Y:S01]  /*1060*/  @!P2 LDG.E.U8 R14, desc[UR28][R10.64] ;  /* 0x0000001c0a0ea981 */ /* 0x000f22000c1e1100 */
[----:B------:R-:W-:Y:S02]  /*1070*/  PRMT R15, RZ, 0x7610, R15 ;  /* 0x00007610ff0f7816 */ /* 0x000fe4000000000f */
[----:B------:R-:W-:-:S05]  /*1080*/  @!P3 IADD3.X R7, PT, PT, R17, UR7, RZ, P4, !PT ;  /* 0x000000071107bc10 */ /* 0x000fca000a7fe4ff */
[----:B------:R5:W4:Y:S01]  /*1090*/  @!P3 LDG.E.U8 R15, desc[UR28][R6.64] ;  /* 0x0000001c060fb981 */ /* 0x000b22000c1e1100 */
[----:B0-----:R-:W0:Y:S02]  /*10a0*/  S2R R8, SR_CTAID.X ;  /* 0x0000000000087919 */ /* 0x001e240000002500 */
[----:B0-----:R-:W0:Y:S02]  /*10b0*/  LDC.U8 R8, c[0x0][R8+0x9c0] ;  /* 0x0002700008087b82 */ /* 0x001e240000000000 */
[C---:B0-----:R-:W-:Y:S01]  /*10c0*/  LOP3.LUT R9, R8.reuse, 0xff, RZ, 0xc0, !PT ;  /* 0x000000ff08097812 */ /* 0x041fe200078ec0ff */
[----:B------:R-:W-:-:S04]  /*10d0*/  IMAD.SHL.U32 R20, R8, 0x8, RZ ;  /* 0x0000000808147824 */ /* 0x000fc800078e00ff */
[----:B------:R-:W-:-:S06]  /*10e0*/  IMAD R20, R9, -0x7, R20 ;  /* 0xfffffff909147824 */ /* 0x000fcc00078e0214 */
[----:B------:R-:W2:Y:S01]  /*10f0*/  LDC.U8 R20, c[0x0][R20+0x980] ;  /* 0x0002600014147b82 */ /* 0x000ea20000000000 */
[----:B-1----:R-:W-:-:S04]  /*1100*/  @!P0 IADD3 R4, P5, PT, R16, UR30, RZ ;  /* 0x0000001e10048c10 */ /* 0x002fc8000ffbe0ff */
[----:B------:R-:W-:Y:S02]  /*1110*/  @!P0 IADD3.X R5, PT, PT, R21, UR8, RZ, P5, !PT ;  /* 0x0000000815058c10 */ /* 0x000fe4000affe4ff */
[----:B-----5:R-:W-:-:S04]  /*1120*/  @!P1 IADD3 R6, P6, PT, R3, UR30, RZ ;  /* 0x0000001e03069c10 */ /* 0x020fc8000ffde0ff */
[----:B------:R-:W-:Y:S02]  /*1130*/  @!P1 IADD3.X R7, PT, PT, R19, UR8, RZ, P6, !PT ;  /* 0x0000000813079c10 */ /* 0x000fe4000b7fe4ff */
[----:B--2---:R-:W-:-:S04]  /*1140*/  LOP3.LUT R12, R12, R20, RZ, 0xfc, !PT ;  /* 0x000000140c0c7212 */ /* 0x004fc800078efcff */
[----:B------:R-:W-:-:S04]  /*1150*/  @!P0 LOP3.LUT P4, RZ, R12, 0xff, RZ, 0xc0, !PT ;  /* 0x000000ff0cff8812 */ /* 0x000fc8000788c0ff */
[----:B------:R-:W-:Y:S02]  /*1160*/  @!P0 SEL R9, RZ, 0x1, !P4 ;  /* 0x00000001ff098807 */ /* 0x000fe40006000000 */
[----:B---3--:R-:W-:-:S03]  /*1170*/  LOP3.LUT P5, RZ, R13, 0xff, R20, 0xc8, !PT ;  /* 0x000000ff0dff7812 */ /* 0x008fc600078ac814 */
[----:B------:R0:W-:Y:S01]  /*1180*/  @!P0 STG.E.U8 desc[UR28][R4.64], R9 ;  /* 0x0000000904008986 */ /* 0x0001e2000c10111c */
[----:B----4-:R-:W-:Y:S02]  /*1190*/  LOP3.LUT P4, RZ, R14, 0xff, R20, 0xc8, !PT ;  /* 0x000000ff0eff7812 */ /* 0x010fe4000788c814 */
[----:B------:R-:W-:Y:S02]  /*11a0*/  @!P2 IADD3 R2, P0, PT, R2, UR30, RZ ;  /* 0x0000001e0202ac10 */ /* 0x000fe4000ff1e0ff */
[----:B------:R-:W-:Y:S02]  /*11b0*/  SEL R11, RZ, 0x1, !P5 ;  /* 0x00000001ff0b7807 */ /* 0x000fe40006800000 */
[----:B------:R-:W-:Y:S02]  /*11c0*/  @!P2 IADD3.X R3, PT, PT, R18, UR8, RZ, P0, !PT ;  /* 0x000000081203ac10 */ /* 0x000fe400087fe4ff */
[----:B------:R-:W-:Y:S01]  /*11d0*/  SEL R13, RZ, 0x1, !P4 ;  /* 0x00000001ff0d7807 */ /* 0x000fe20006000000 */
[----:B------:R0:W-:Y:S01]  /*11e0*/  @!P1 STG.E.U8 desc[UR28][R6.64], R11 ;  /* 0x0000000b06009986 */ /* 0x0001e2000c10111c */
[----:B------:R-:W-:-:S03]  /*11f0*/  LOP3.LUT R15, R15, R20, RZ, 0xfc, !PT ;  /* 0x000000140f0f7212 */ /* 0x000fc600078efcff */
[----:B------:R0:W-:Y:S01]  /*1200*/  @!P2 STG.E.U8 desc[UR28][R2.64], R13 ;  /* 0x0000000d0200a986 */ /* 0x0001e2000c10111c */
[----:B------:R-:W-:Y:S05]  /*1210*/  @P3 EXIT ;  /* 0x000000000000394d */ /* 0x000fea0003800000 */
[----:B0-----:R-:W-:Y:S02]  /*1220*/  IADD3 R2, P1, PT, R0, UR30, RZ ;  /* 0x0000001e00027c10 */ /* 0x001fe4000ff3e0ff */
[----:B------:R-:W-:Y:S02]  /*1230*/  LOP3.LUT P0, RZ, R15, 0xff, RZ, 0xc0, !PT ;  /* 0x000000ff0fff7812 */ /* 0x000fe4000780c0ff */
[----:B------:R-:W-:Y:S02]  /*1240*/  IADD3.X R3, PT, PT, R17, UR8, RZ, P1, !PT ;  /* 0x0000000811037c10 */ /* 0x000fe40008ffe4ff */
[----:B------:R-:W-:-:S05]  /*1250*/  SEL R5, RZ, 0x1, !P0 ;  /* 0x00000001ff057807 */ /* 0x000fca0004000000 */
[----:B------:R-:W-:Y:S01]  /*1260*/  STG.E.U8 desc[UR28][R2.64], R5 ;  /* 0x0000000502007986 */ /* 0x000fe2000c10111c */
[----:B------:R-:W-:Y:S05]  /*1270*/  EXIT ;  /* 0x000000000000794d */ /* 0x000fea0003800000 */
.L_x_3978:
[----:B------:R-:W1:Y:S02]  /*1280*/  S2R R8, SR_TID.X ;  /* 0x0000000000087919 */ /* 0x000e640000002100 */
[----:B-1----:R-:W-:-:S03]  /*1290*/  IMAD.WIDE.U32 R2, R8, 0x4, RZ ;  /* 0x0000000408027825 */ /* 0x002fc600078e00ff */
[----:B------:R-:W-:-:S04]  /*12a0*/  ISETP.GE.U32.AND P0, PT, R2, UR12, PT ;  /* 0x0000000c02007c0c */ /* 0x000fc8000bf06070 */
[----:B------:R-:W-:-:S13]  /*12b0*/  ISETP.GE.AND.EX P0, PT, R3, UR9, PT, P0 ;  /* 0x0000000903007c0c */ /* 0x000fda000bf06300 */
[----:B0-----:R-:W-:Y:S05]  /*12c0*/  @P0 EXIT ;  /* 0x000000000000094d */ /* 0x001fea0003800000 */
[----:B------:R-:W-:Y:S01]  /*12d0*/  IMAD.MOV.U32 R9, RZ, RZ, RZ ;  /* 0x000000ffff097224 */ /* 0x000fe200078e00ff */
[----:B------:R-:W0:Y:S06]  /*12e0*/  LDCU UR4, c[0x0][0x360] ;  /* 0x00006c00ff0477ac */ /* 0x000e2c0008000800 */
.L_x_3981:
[C---:B------:R-:W-:Y:S01]  /*12f0*/  IMAD.SHL.U32 R7, R8.reuse, 0x4, RZ ;  /* 0x0000000408077824 */ /* 0x040fe200078e00ff */
[----:B------:R-:W-:-:S04]  /*1300*/  SHF.L.U64.HI R10, R8, 0x2, R9 ;  /* 0x00000002080a7819 */ /* 0x000fc80000010209 */
[----:B------:R-:W-:-:S04]  /*1310*/  IADD3 R2, P0, PT, R7, UR27, RZ ;  /* 0x0000001b07027c10 */ /* 0x000fc8000ff1e0ff */
[----:B------:R-:W-:-:S05]  /*1320*/  IADD3.X R3, PT, PT, R10, UR7, RZ, P0, !PT ;  /* 0x000000070a037c10 */ /* 0x000fca00087fe4ff */
[----:B------:R-:W2:Y:S01]  /*1330*/  LDG.E R2, desc[UR28][R2.64] ;  /* 0x0000001c02027981 */ /* 0x000ea2000c1e1900 */
[----:B------:R-:W-:Y:S01]  /*1340*/  IMAD.U32 R11, RZ, RZ, UR6 ;  /* 0x00000006ff0b7e24 */ /* 0x000fe2000f8e00ff */
[C---:B--2---:R-:W-:Y:S02]  /*1350*/  PRMT R0, R2.reuse, 0x7770, RZ ;  /* 0x0000777002007816 */ /* 0x044fe400000000ff */
[C---:B------:R-:W-:Y:S02]  /*1360*/  PRMT R6, R2.reuse, 0x7773, RZ ;  /* 0x0000777302067816 */ /* 0x040fe400000000ff */
[C---:B------:R-:W-:Y:S02]  /*1370*/  PRMT R5, R2.reuse, 0x7772, RZ ;  /* 0x0000777202057816 */ /* 0x040fe400000000ff */
[----:B------:R-:W-:Y:S02]  /*1380*/  PRMT R4, R2, 0x7771, RZ ;  /* 0x0000777102047816 */ /* 0x000fe400000000ff */
[----:B------:R-:W-:-:S02]  /*1390*/  LOP3.LUT P0, RZ, R0, 0xff, R11, 0xc8, !PT ;  /* 0x000000ff00ff7812 */ /* 0x000fc4000780c80b */
[--C-:B------:R-:W-:Y:S02]  /*13a0*/  LOP3.LUT P3, RZ, R6, 0xff, R11.reuse, 0xc8, !PT ;  /* 0x000000ff06ff7812 */ /* 0x100fe4000786c80b */
[--C-:B------:R-:W-:Y:S02]  /*13b0*/  LOP3.LUT P2, RZ, R5, 0xff, R11.reuse, 0xc8, !PT ;  /* 0x000000ff05ff7812 */ /* 0x100fe4000784c80b */
[----:B------:R-:W-:Y:S02]  /*13c0*/  LOP3.LUT P1, RZ, R4, 0xff, R11, 0xc8, !PT ;  /* 0x000000ff04ff7812 */ /* 0x000fe4000782c80b */
        /* <DEDUP_REMOVED lines=20> */
        .weak           $__internal_122_$__cuda_sm20_div_u16
        .type           $__internal_122_$__cuda_sm20_div_u16,@function
        .size           $__internal_122_$__cuda_sm20_div_u16,(.L_x_4394 - $__internal_122_$__cuda_sm20_div_u16)
$__internal_122_$__cuda_sm20_div_u16:
        /* <DEDUP_REMOVED lines=19> */
[----:B------:R-:W-:Y:S05]  /*1640*/  RET.REL.NODEC R2 `(_ZN2at6native61_GLOBAL__N__44eb8e94_28_ForeachBinaryOpScalarList_cu_dda10a6925multi_tensor_apply_kernelINS1_28TensorListScalarListMetadataIbLi2EEENS1_25BinaryOpScalarListFunctorIbLi2ELi1ELi1EEEJSt4plusIbEEEEvT_T0_DpT1_) ;  /* 0xffffffe8026c7950 */ /* 0x000fea0003c3ffff */
.L_x_3982:
        /* <DEDUP_REMOVED lines=11> */
.L_x_4394:


//--------------------- .text._ZN2at6native61_GLOBAL__N__44eb8e94_28_ForeachBinaryOpScalarList_cu_dda10a6925multi_tensor_apply_kernelINS1_28TensorListScalarListMetadataIN3c107complexIfEELi2EEENS1_25BinaryOpScalarListFunctorIS6_Li2ELi1ELi1EEEJSt4plusIS6_EEEEvT_T0_DpT1_ --------------------------
	.section	.text._ZN2at6native61_GLOBAL__N__44eb8e94_28_ForeachBinaryOpScalarList_cu_dda10a6925multi_tensor_apply_kernelINS1_28TensorListScalarListMetadataIN3c107complexIfEELi2EEENS1_25BinaryOpScalarListFunctorIS6_Li2ELi1ELi1EEEJSt4plusIS6_EEEEvT_T0_DpT1_,"ax",@progbits
	.align	128
.text._ZN2at6native61_GLOBAL__N__44eb8e94_28_ForeachBinaryOpScalarList_cu_dda10a6925multi_tensor_apply_kernelINS1_28TensorListScalarListMetadataIN3c107complexIfEELi2EEENS1_25BinaryOpScalarListFunctorIS6_Li2ELi1ELi1EEEJSt4plusIS6_EEEEvT_T0_DpT1_:
        .type           _ZN2at6native61_GLOBAL__N__44eb8e94_28_ForeachBinaryOpScalarList_cu_dda10a6925multi_tensor_apply_kernelINS1_28TensorListScalarListMetadataIN3c107complexIfEELi2EEENS1_25BinaryOpScalarListFunctorIS6_Li2ELi1ELi1EEEJSt4plusIS6_EEEEvT_T0_DpT1_,@function
        .size           _ZN2at6native61_GLOBAL__N__44eb8e94_28_ForeachBinaryOpScalarList_cu_dda10a6925multi_tensor_apply_kernelINS1_28TensorListScalarListMetadataIN3c107complexIfEELi2EEENS1_25BinaryOpScalarListFunctorIS6_Li2ELi1ELi1EEEJSt4plusIS6_EEEEvT_T0_DpT1_,(.L_x_4396 - _ZN2at6native61_GLOBAL__N__44eb8e94_28_ForeachBinaryOpScalarList_cu_dda10a6925multi_tensor_apply_kernelINS1_28TensorListScalarListMetadataIN3c107complexIfEELi2EEENS1_25BinaryOpScalarListFunctorIS6_Li2ELi1ELi1EEEJSt4plusIS6_EEEEvT_T0_DpT1_)
        .other          _ZN2at6native61_GLOBAL__N__44eb8e94_28_ForeachBinaryOpScalarList_cu_dda10a6925multi_tensor_apply_kernelINS1_28TensorListScalarListMetadataIN3c107complexIfEELi2EEENS1_25BinaryOpScalarListFunctorIS6_Li2ELi1ELi1EEEJSt4plusIS6_EEEEvT_T0_DpT1_,@"STO_CUDA_ENTRY STV_DEFAULT"
_ZN2at6native61_GLOBAL__N__44eb8e94_28_ForeachBinaryOpScalarList_cu_dda10a6925multi_tensor_apply_kernelINS1_28TensorListScalarListMetadataIN3c107complexIfEELi2EEENS1_25BinaryOpScalarListFunctorIS6_Li2ELi1ELi1EEEJSt4plusIS6_EEEEvT_T0_DpT1_:
        /* <DEDUP_REMOVED lines=40> */
[----:B------:R-:W-:Y:S05]  /*0280*/  CALL.REL.NOINC `($__internal_123_$__cuda_sm20_div_u16) ;  /* 0x0000000c005c7944 */ /* 0x000fea0003c00000 */
        /* <DEDUP_REMOVED lines=16> */
.L_x_3985:
        /* <DEDUP_REMOVED lines=47> */
[----:B--2---:R-:W-:Y:S01]  /*0680*/  @!P2 FADD.FTZ R14, R14, UR14 ;  /* 0x0000000e0e0eae21 */ /* 0x004fe20008010000 */
[----:B------:R-:W-:-:S05]  /*0690*/  @!P2 FADD.FTZ R15, R15, UR15 ;  /* 0x0000000f0f0fae21 */ /* 0x000fca0008010000 */
[----:B------:R0:W-:Y:S01]  /*06a0*/  @!P2 STG.E.64 desc[UR18][R12.64], R14 ;  /* 0x0000000e0c00a986 */ /* 0x0001e2000c101b12 */
[----:B------:R-:W-:-:S04]  /*06b0*/  ISETP.GE.U32.AND P2, PT, R17, UR17, PT ;  /* 0x0000001111007c0c */ /* 0x000fc8000bf46070 */
[----:B------:R-:W-:Y:S01]  /*06c0*/  ISETP.GE.AND.EX P2, PT, R22, UR20, PT, P2 ;  /* 0x0000001416007c0c */ /* 0x000fe2000bf46320 */
[----:B---3--:R-:W-:Y:S01]  /*06d0*/  @!P3 FADD.FTZ R10, R10, UR14 ;  /* 0x0000000e0a0abe21 */ /* 0x008fe20008010000 */
[----:B------:R-:W-:Y:S01]  /*06e0*/  @!P3 FADD.FTZ R11, R11, UR15 ;  /* 0x0000000f0b0bbe21 */ /* 0x000fe20008010000 */
[----:B----4-:R-:W-:Y:S01]  /*06f0*/  @!P4 FADD.FTZ R2, R2, UR14 ;  /* 0x0000000e0202ce21 */ /* 0x010fe20008010000 */
[----:B------:R-:W-:-:S03]  /*0700*/  @!P4 FADD.FTZ R3, R3, UR15 ;  /* 0x0000000f0303ce21 */ /* 0x000fc60008010000 */
        /* <DEDUP_REMOVED lines=11> */
[----:B-----5:R-:W-:Y:S01]  /*07c0*/  @!P1 FADD.FTZ R4, R4, UR14 ;  /* 0x0000000e04049e21 */ /* 0x020fe20008010000 */
[----:B0-----:R-:W-:Y:S01]  /*07d0*/  CS2R R2, SRZ ;  /* 0x0000000000027805 */ /* 0x001fe2000001ff00 */
[----:B------:R-:W-:Y:S02]  /*07e0*/  @!P1 FADD.FTZ R5, R5, UR15 ;  /* 0x0000000f05059e21 */ /* 0x000fe40008010000 */
        /* <DEDUP_REMOVED lines=28> */
[----:B--2---:R-:W-:Y:S01]  /*09b0*/  @!P2 FADD.FTZ R2, R2, UR14 ;  /* 0x0000000e0202ae21 */ /* 0x004fe20008010000 */
[----:B------:R-:W-:Y:S01]  /*09c0*/  @!P2 FADD.FTZ R3, R3, UR15 ;  /* 0x0000000f0303ae21 */ /* 0x000fe20008010000 */
[----:B---3--:R-:W-:Y:S01]  /*09d0*/  @!P4 FADD.FTZ R6, R6, UR14 ;  /* 0x0000000e0606ce21 */ /* 0x008fe20008010000 */
[----:B------:R-:W-:-:S03]  /*09e0*/  @!P4 FADD.FTZ R7, R7, UR15 ;  /* 0x0000000f0707ce21 */ /* 0x000fc60008010000 */
[----:B------:R1:W-:Y:S01]  /*09f0*/  @!P2 STG.E.64 desc[UR18][R16.64], R2 ;  /* 0x000000021000a986 */ /* 0x0003e2000c101b12 */
[----:B----4-:R-:W-:Y:S01]  /*0a00*/  @!P3 FADD.FTZ R4, R4, UR14 ;  /* 0x0000000e0404be21 */ /* 0x010fe20008010000 */
[----:B------:R-:W-:Y:S01]  /*0a10*/  @!P3 FADD.FTZ R5, R5, UR15 ;  /* 0x0000000f0505be21 */ /* 0x000fe20008010000 */
[----:B-----5:R-:W-:Y:S01]  /*0a20*/  @!P5 FADD.FTZ R8, R8, UR14 ;  /* 0x0000000e0808de21 */ /* 0x020fe20008010000 */
[----:B------:R-:W-:-:S03]  /*0a30*/  @!P5 FADD.FTZ R9, R9, UR15 ;  /* 0x0000000f0909de21 */ /* 0x000fc60008010000 */
[----:B------:R1:W-:Y:S04]  /*0a40*/  @!P3 STG.E.64 desc[UR18][R18.64], R4 ;  /* 0x000000041200b986 */ /* 0x0003e8000c101b12 */
[----:B------:R1:W-:Y:S04]  /*0a50*/  @!P4 STG.E.64 desc[UR18][R24.64], R6 ;  /* 0x000000061800c986 */ /* 0x0003e8000c101b12 */
[----:B------:R1:W-:Y:S01]  /*0a60*/  @!P5 STG.E.64 desc[UR18][R22.64], R8 ;  /* 0x000000081600d986 */ /* 0x0003e2000c101b12 */
[----:B------:R-:W-:Y:S05]  /*0a70*/  @P1 BRA `(.L_x_3985) ;  /* 0xfffffff800441947 */ /* 0x000fea000383ffff */
.L_x_3984:
        /* <DEDUP_REMOVED lines=39> */
[----:B--2---:R-:W-:Y:S01]  /*0cf0*/  FADD.FTZ R2, R2, UR14 ;  /* 0x0000000e02027e21 */ /* 0x004fe20008010000 */
[----:B------:R-:W-:Y:S01]  /*0d00*/  FADD.FTZ R3, R3, UR15 ;  /* 0x0000000f03037e21 */ /* 0x000fe20008010000 */
[----:B---3--:R-:W-:Y:S01]  /*0d10*/  FADD.FTZ R4, R4, UR14 ;  /* 0x0000000e04047e21 */ /* 0x008fe20008010000 */
[----:B------:R-:W-:-:S03]  /*0d20*/  FADD.FTZ R5, R5, UR15 ;  /* 0x0000000f05057e21 */ /* 0x000fc60008010000 */
[----:B------:R0:W-:Y:S01]  /*0d30*/  @!P0 STG.E.64 desc[UR18][R16.64], R2 ;  /* 0x0000000210008986 */ /* 0x0001e2000c101b12 */
[----:B----4-:R-:W-:Y:S01]  /*0d40*/  FADD.FTZ R6, R6, UR14 ;  /* 0x0000000e06067e21 */ /* 0x010fe20008010000 */
[----:B------:R-:W-:Y:S02]  /*0d50*/  FADD.FTZ R7, R7, UR15 ;  /* 0x0000000f07077e21 */ /* 0x000fe40008010000 */
[----:B------:R0:W-:Y:S04]  /*0d60*/  @!P1 STG.E.64 desc[UR18][R18.64], R4 ;  /* 0x0000000412009986 */ /* 0x0001e8000c101b12 */
[----:B------:R0:W-:Y:S01]  /*0d70*/  @!P2 STG.E.64 desc[UR18][R14.64], R6 ;  /* 0x000000060e00a986 */ /* 0x0001e2000c101b12 */
[----:B-----5:R-:W-:Y:S01]  /*0d80*/  FADD.FTZ R10, R10, UR14 ;  /* 0x0000000e0a0a7e21 */ /* 0x020fe20008010000 */
[----:B------:R-:W-:Y:S01]  /*0d90*/  FADD.FTZ R11, R11, UR15 ;  /* 0x0000000f0b0b7e21 */ /* 0x000fe20008010000 */
[----:B------:R-:W-:Y:S06]  /*0da0*/  @P3 EXIT ;  /* 0x000000000000394d */ /* 0x000fec0003800000 */
[----:B0-----:R-:W-:-:S04]  /*0db0*/  LEA R2, P0, R0, UR10, 0x3 ;  /* 0x0000000a00027c11 */ /* 0x001fc8000f8018ff */
[----:B------:R-:W-:-:S05]  /*0dc0*/  LEA.HI.X R3, R0, UR11, R9, 0x3, P0 ;  /* 0x0000000b00037c11 */ /* 0x000fca00080f1c09 */
[----:B------:R-:W-:Y:S01]  /*0dd0*/  STG.E.64 desc[UR18][R2.64], R10 ;  /* 0x0000000a02007986 */ /* 0x000fe2000c101b12 */
[----:B------:R-:W-:Y:S05]  /*0de0*/  EXIT ;  /* 0x000000000000794d */ /* 0x000fea0003800000 */
.L_x_3983:
[----:B------:R-:W1:Y:S02]  /*0df0*/  S2R R16, SR_TID.X ;  /* 0x0000000000107919 */ /* 0x000e640000002100 */
[----:B-1----:R-:W-:-:S03]  /*0e00*/  IMAD.WIDE.U32 R2, R16, 0x4, RZ ;  /* 0x0000000410027825 */ /* 0x002fc600078e00ff */
[----:B------:R-:W-:-:S04]  /*0e10*/  ISETP.GE.U32.AND P0, PT, R2, UR21, PT ;  /* 0x0000001502007c0c */ /* 0x000fc8000bf06070 */
[----:B------:R-:W-:-:S13]  /*0e20*/  ISETP.GE.AND.EX P0, PT, R3, UR12, PT, P0 ;  /* 0x0000000c03007c0c */ /* 0x000fda000bf06300 */
[----:B0-----:R-:W-:Y:S05]  /*0e30*/  @P0 EXIT ;  /* 0x000000000000094d */ /* 0x001fea0003800000 */
[----:B------:R-:W-:Y:S01]  /*0e40*/  IMAD.MOV.U32 R17, RZ, RZ, RZ ;  /* 0x000000ffff117224 */ /* 0x000fe200078e00ff */
[----:B------:R-:W0:Y:S06]  /*0e50*/  LDCU UR4, c[0x0][0x360] ;  /* 0x00006c00ff0477ac */ /* 0x000e2c0008000800 */
.L_x_3986:
        /* <DEDUP_REMOVED lines=15> */
[----:B--2---:R-:W-:Y:S01]  /*0f50*/  FADD.FTZ R8, R8, UR14 ;  /* 0x0000000e08087e21 */ /* 0x004fe20008010000 */
[----:B------:R-:W-:Y:S01]  /*0f60*/  FADD.FTZ R9, R9, UR15 ;  /* 0x0000000f09097e21 */ /* 0x000fe20008010000 */
[----:B------:R-:W-:Y:S01]  /*0f70*/  FADD.FTZ R10, R10, UR14 ;  /* 0x0000000e0a0a7e21 */ /* 0x000fe20008010000 */
[----:B------:R-:W-:Y:S01]  /*0f80*/  FADD.FTZ R11, R11, UR15 ;  /* 0x0000000f0b0b7e21 */ /* 0x000fe20008010000 */
[----:B------:R-:W-:Y:S01]  /*0f90*/  FADD.FTZ R12, R4, UR14 ;  /* 0x0000000e040c7e21 */ /* 0x000fe20008010000 */
[----:B------:R-:W-:Y:S01]  /*0fa0*/  FADD.FTZ R13, R5, UR15 ;  /* 0x0000000f050d7e21 */ /* 0x000fe20008010000 */
[----:B------:R-:W-:Y:S01]  /*0fb0*/  FADD.FTZ R14, R6, UR14 ;  /* 0x0000000e060e7e21 */ /* 0x000fe20008010000 */
[----:B------:R-:W-:-:S05]  /*0fc0*/  FADD.FTZ R15, R7, UR15 ;  /* 0x0000000f070f7e21 */ /* 0x000fca0008010000 */
[----:B------:R1:W-:Y:S01]  /*0fd0*/  STG.E.ENL2.256 desc[UR18][R2.64], R8, R12 ;  /* 0xf8000008020c797f */ /* 0x0003e2000f121812 */
[----:B------:R-:W-:Y:S05]  /*0fe0*/  @!P0 BRA P1, `(.L_x_3986) ;  /* 0xfffffffc009c8947 */ /* 0x000fea000083ffff */
[----:B------:R-:W-:Y:S05]  /*0ff0*/  EXIT ;  /* 0x000000000000794d */ /* 0x000fea0003800000 */
        .weak           $__internal_123_$__cuda_sm20_div_u16
        .type           $__internal_123_$__cuda_sm20_div_u16,@function
        .size           $__internal_123_$__cuda_sm20_div_u16,(.L_x_4396 - $__internal_123_$__cuda_sm20_div_u16)
$__internal_123_$__cuda_sm20_div_u16:
        /* <DEDUP_REMOVED lines=18> */
[----:B------:R-:W-:Y:S06]  /*1120*/  RET.REL.NODEC R2 `(_ZN2at6native61_GLOBAL__N__44eb8e94_28_ForeachBinaryOpScalarList_cu_dda10a6925multi_tensor_apply_kernelINS1_28TensorListScalarListMetadataIN3c107complexIfEELi2EEENS1_25BinaryOpScalarListFunctorIS6_Li2ELi1ELi1EEEJSt4plusIS6_EEEEvT_T0_DpT1_) ;  /* 0xffffffec02b47950 */ /* 0x000fec0003c3ffff */
.L_x_3987:
        /* <DEDUP_REMOVED lines=13> */
.L_x_4396:


//--------------------- .text._ZN2at6native61_GLOBAL__N__44eb8e94_28_ForeachBinaryOpScalarList_cu_dda10a6925multi_tensor_apply_kernelINS1_28TensorListScalarListMetadataIN3c107complexIdEELi2EEENS1_25BinaryOpScalarListFunctorIS6_Li2ELi1ELi1EEEJSt4plusIS6_EEEEvT_T0_DpT1_ --------------------------
	.section	.text._ZN2at6native61_GLOBAL__N__44eb8e94_28_ForeachBinaryOpScalarList_cu_dda10a6925multi_tensor_apply_kernelINS1_28TensorListScalarListMetadataIN3c107complexIdEELi2EEENS1_25BinaryOpScalarListFunctorIS6_Li2ELi1ELi1EEEJSt4plusIS6_EEEEvT_T0_DpT1_,"ax",@progbits
	.align	128
.text._ZN2at6native61_GLOBAL__N__44eb8e94_28_ForeachBinaryOpScalarList_cu_dda10a6925multi_tensor_apply_kernelINS1_28TensorListScalarListMetadataIN3c107complexIdEELi2EEENS1_25BinaryOpScalarListFunctorIS6_Li2ELi1ELi1EEEJSt4plusIS6_EEEEvT_T0_DpT1_:
        .type           _ZN2at6native61_GLOBAL__N__44eb8e94_28_ForeachBinaryOpScalarList_cu_dda10a6925multi_tensor_apply_kernelINS1_28TensorListScalarListMetadataIN3c107complexIdEELi2EEENS1_25BinaryOpScalarListFunctorIS6_Li2ELi1ELi1EEEJSt4plusIS6_EEEEvT_T0_DpT1_,@function
        .size           _ZN2at6native61_GLOBAL__N__44eb8e94_28_ForeachBinaryOpScalarList_cu_dda10a6925multi_tensor_apply_kernelINS1_28TensorListScalarListMetadataIN3c107complexIdEELi2EEENS1_25BinaryOpScalarListFunctorIS6_Li2ELi1ELi1EEEJSt4plusIS6_EEEEvT_T0_DpT1_,(.L_x_4398 - _ZN2at6native61_GLOBAL__N__44eb8e94_28_ForeachBinaryOpScalarList_cu_dda10a6925multi_tensor_apply_kernelINS1_28TensorListScalarListMetadataIN3c107complexIdEELi2EEENS1_25BinaryOpScalarListFunctorIS6_Li2ELi1ELi1EEEJSt4plusIS6_EEEEvT_T0_DpT1_)
        .other          _ZN2at6native61_GLOBAL__N__44eb8e94_28_ForeachBinaryOpScalarList_cu_dda10a6925multi_tensor_apply_kernelINS1_28TensorListScalarListMetadataIN3c107complexIdEELi2EEENS1_25BinaryOpScalarListFunctorIS6_Li2ELi1ELi1EEEJSt4plusIS6_EEEEvT_T0_DpT1_,@"STO_CUDA_ENTRY STV_DEFAULT"
_ZN2at6native61_GLOBAL__N__44eb8e94_28_ForeachBinaryOpScalarList_cu_dda10a6925multi_tensor_apply_kernelINS1_28TensorListScalarListMetadataIN3c107complexIdEELi2EEENS1_25BinaryOpScalarListFunctorIS6_Li2ELi1ELi1EEEJSt4plusIS6_EEEEvT_T0_DpT1_:
        /* <DEDUP_REMOVED lines=42> */
[----:B------:R-:W-:Y:S05]  /*02a0*/  CALL.REL.NOINC `($__internal_124_$__cuda_sm20_div_u16) ;  /* 0x0000000c00cc7944 */ /* 0x000fea0003c00000 */
        /* <DEDUP_REMOVED lines=13> */
.L_x_3990:
        /* <DEDUP_REMOVED lines=48> */
[----:B--2---:R-:W-:Y:S02]  /*0680*/  @!P0 DADD R16, R16, UR16 ;  /* 0x0000001010108e29 */ /* 0x004fe40008000000 */
[----:B------:R-:W-:-:S07]  /*0690*/  @!P0 DADD R18, R18, UR12 ;  /* 0x0000000c12128e29 */ /* 0x000fce0008000000 */
        /* <DEDUP_REMOVED lines=11> */
[----:B-----5:R-:W-:Y:S01]  /*0750*/  @!P1 DADD R12, R12, UR16 ;  /* 0x000000100c0c9e29 */ /* 0x020fe20008000000 */
[----:B------:R-:W-:Y:S01]  /*0760*/  IADD3 R23, P4, PT, R23, UR18, RZ ;  /* 0x0000001217177c10 */ /* 0x000fe2000ff9e0ff */
[----:B------:R-:W-:Y:S01]  /*0770*/  @!P1 DADD R14, R14, UR12 ;  /* 0x0000000c0e0e9e29 */ /* 0x000fe20008000000 */
[----:B------:R-:W-:Y:S01]  /*0780*/  IMAD.U32 R3, RZ, RZ, UR18 ;  /* 0x00000012ff037e24 */ /* 0x000fe2000f8e00ff */
[----:B---3--:R-:W-:Y:S01]  /*0790*/  @!P3 DADD R8, R8, UR16 ;  /* 0x000000100808be29 */ /* 0x008fe20008000000 */
[----:B------:R-:W-:Y:S01]  /*07a0*/  @!P2 LEA.HI.X R17, R20, UR11, R21, 0x4, P5 ;  /* 0x0000000b1411ac11 */ /* 0x000fe2000a8f2415 */
[----:B------:R-:W-:Y:S01]  /*07b0*/  @!P3 DADD R10, R10, UR12 ;  /* 0x0000000c0a0abe29 */ /* 0x000fe20008000000 */
[----:B------:R-:W-:Y:S01]  /*07c0*/  IADD3 R21, P6, PT, R23, UR19, RZ ;  /* 0x0000001317157c10 */ /* 0x000fe2000ffde0ff */
[----:B----4-:R-:W-:Y:S01]  /*07d0*/  @!P2 DADD R4, R4, UR16 ;  /* 0x000000100404ae29 */ /* 0x010fe20008000000 */
[----:B------:R-:W-:Y:S01]  /*07e0*/  IMAD.X R22, RZ, RZ, R22, P4 ;  /* 0x000000ffff167224 */ /* 0x000fe200020e0616 */
[----:B------:R-:W-:Y:S01]  /*07f0*/  @!P2 DADD R6, R6, UR12 ;  /* 0x0000000c0606ae29 */ /* 0x000fe20008000000 */
        /* <DEDUP_REMOVED lines=45> */
[----:B--2---:R-:W-:Y:S02]  /*0ad0*/  @!P2 DADD R16, R16, UR16 ;  /* 0x000000101010ae29 */ /* 0x004fe40008000000 */
[----:B------:R-:W-:-:S07]  /*0ae0*/  @!P2 DADD R18, R18, UR12 ;  /* 0x0000000c1212ae29 */ /* 0x000fce0008000000 */
[----:B------:R1:W-:Y:S01]  /*0af0*/  @!P2 STG.E.128 desc[UR20][R26.64], R16 ;  /* 0x000000101a00a986 */ /* 0x0003e2000c101d14 */
[C---:B0-----:R-:W-:Y:S01]  /*0b00*/  @!P4 LEA R28, P2, R3.reuse, UR10, 0x4 ;  /* 0x0000000a031ccc11 */ /* 0x041fe2000f8420ff */
[----:B---3--:R-:W-:Y:S02]  /*0b10*/  @!P1 DADD R8, R8, UR16 ;  /* 0x0000001008089e29 */ /* 0x008fe40008000000 */
[----:B------:R-:W-:Y:S02]  /*0b20*/  @!P1 DADD R10, R10, UR12 ;  /* 0x0000000c0a0a9e29 */ /* 0x000fe40008000000 */
[----:B----4-:R-:W-:Y:S02]  /*0b30*/  @!P3 DADD R12, R12, UR16 ;  /* 0x000000100c0cbe29 */ /* 0x010fe40008000000 */
[----:B------:R-:W-:Y:S01]  /*0b40*/  @!P3 DADD R14, R14, UR12 ;  /* 0x0000000c0e0ebe29 */ /* 0x000fe20008000000 */
[----:B------:R-:W-:Y:S02]  /*0b50*/  @!P4 LEA.HI.X R29, R3, UR11, R2, 0x4, P2 ;  /* 0x0000000b031dcc11 */ /* 0x000fe400090f2402 */
[----:B------:R1:W-:Y:S04]  /*0b60*/  @!P1 STG.E.128 desc[UR20][R24.64], R8 ;  /* 0x0000000818009986 */ /* 0x0003e8000c101d14 */
[----:B------:R1:W-:Y:S01]  /*0b70*/  @!P3 STG.E.128 desc[UR20][R22.64], R12 ;  /* 0x0000000c1600b986 */ /* 0x0003e2000c101d14 */
[----:B-----5:R-:W-:-:S02]  /*0b80*/  @!P4 DADD R4, R4, UR16 ;  /* 0x000000100404ce29 */ /* 0x020fc40008000000 */
[----:B------:R-:W-:-:S07]  /*0b90*/  @!P4 DADD R6, R6, UR12 ;  /* 0x0000000c0606ce29 */ /* 0x000fce0008000000 */
[----:B------:R1:W-:Y:S01]  /*0ba0*/  @!P4 STG.E.128 desc[UR20][R28.64], R4 ;  /* 0x000000041c00c986 */ /* 0x0003e2000c101d14 */
[----:B------:R-:W-:Y:S05]  /*0bb0*/  BRA.U UP0, `(.L_x_3990) ;  /* 0xfffffff500f07547 */ /* 0x000fea000b83ffff */
.L_x_3989:
        /* <DEDUP_REMOVED lines=47> */
[----:B--2---:R-:W-:Y:S02]  /*0eb0*/  DADD R16, R16, UR16 ;  /* 0x0000001010107e29 */ /* 0x004fe40008000000 */
[----:B------:R-:W-:-:S07]  /*0ec0*/  DADD R18, R18, UR12 ;  /* 0x0000000c12127e29 */ /* 0x000fce0008000000 */
[----:B------:R0:W-:Y:S01]  /*0ed0*/  @!P0 STG.E.128 desc[UR20][R24.64], R16 ;  /* 0x0000001018008986 */ /* 0x0001e2000c101d14 */
[----:B---3--:R-:W-:Y:S02]  /*0ee0*/  DADD R4, R4, UR16 ;  /* 0x0000001004047e29 */ /* 0x008fe40008000000 */
[----:B------:R-:W-:Y:S02]  /*0ef0*/  DADD R6, R6, UR12 ;  /* 0x0000000c06067e29 */ /* 0x000fe40008000000 */
[----:B----4-:R-:W-:Y:S02]  /*0f00*/  DADD R8, R8, UR16 ;  /* 0x0000001008087e29 */ /* 0x010fe40008000000 */
[----:B------:R-:W-:-:S03]  /*0f10*/  DADD R10, R10, UR12 ;  /* 0x0000000c0a0a7e29 */ /* 0x000fc60008000000 */
[----:B------:R0:W-:Y:S04]  /*0f20*/  @!P1 STG.E.128 desc[UR20][R22.64], R4 ;  /* 0x0000000416009986 */ /* 0x0001e8000c101d14 */
[----:B------:R0:W-:Y:S01]  /*0f30*/  @!P2 STG.E.128 desc[UR20][R20.64], R8 ;  /* 0x000000081400a986 */ /* 0x0001e2000c101d14 */
[----:B-----5:R-:W-:Y:S02]  /*0f40*/  DADD R12, R12, UR16 ;  /* 0x000000100c0c7e29 */ /* 0x020fe40008000000 */
[----:B------:R-:W-:Y:S01]  /*0f50*/  DADD R14, R14, UR12 ;  /* 0x0000000c0e0e7e29 */ /* 0x000fe20008000000 */
[----:B------:R-:W-:Y:S10]  /*0f60*/  @P3 EXIT ;  /* 0x000000000000394d */ /* 0x000ff40003800000 */
[----:B------:R-:W-:-:S04]  /*0f70*/  LEA R2, P0, R0, UR10, 0x4 ;  /* 0x0000000a00027c11 */ /* 0x000fc8000f8020ff */
[----:B------:R-:W-:-:S05]  /*0f80*/  LEA.HI.X R3, R0, UR11, R3, 0x4, P0 ;  /* 0x0000000b00037c11 */ /* 0x000fca00080f2403 */
[----:B------:R-:W-:Y:S01]  /*0f90*/  STG.E.128 desc[UR20][R2.64], R12 ;  /* 0x0000000c02007986 */ /* 0x000fe2000c101d14 */
[----:B------:R-:W-:Y:S05]  /*0fa0*/  EXIT ;  /* 0x000000000000794d */ /* 0x000fea0003800000 */
.L_x_3988:
[----:B------:R-:W0:Y:S02]  /*0fb0*/  S2R R3, SR_TID.X ;  /* 0x0000000000037919 */ /* 0x000e240000002100 */
[----:B0-----:R-:W-:-:S03]  /*0fc0*/  IMAD.WIDE.U32 R4, R3, 0x4, RZ ;  /* 0x0000000403047825 */ /* 0x001fc600078e00ff */
[----:B------:R-:W-:-:S04]  /*0fd0*/  ISETP.GE.U32.AND P0, PT, R4, UR24, PT ;  /* 0x0000001804007c0c */ /* 0x000fc8000bf06070 */
[----:B------:R-:W-:-:S13]  /*0fe0*/  ISETP.GE.AND.EX P0, PT, R5, UR4, PT, P0 ;  /* 0x0000000405007c0c */ /* 0x000fda000bf06300 */
[----:B------:R-:W-:Y:S05]  /*0ff0*/  @P0 EXIT ;  /* 0x000000000000094d */ /* 0x000fea0003800000 */
[----:B------:R-:W-:Y:S01]  /*1000*/  IMAD.MOV.U32 R0, RZ, RZ, RZ ;  /* 0x000000ffff007224 */ /* 0x000fe200078e00ff */
[----:B------:R-:W0:Y:S06]  /*1010*/  LDCU UR5, c[0x0][0x360] ;  /* 0x00006c00ff0577ac */ /* 0x000e2c0008000800 */
.L_x_3991:
        /* <DEDUP_REMOVED lines=16> */
[----:B--2---:R-:W-:-:S02]  /*1120*/  DADD R12, R12, UR16 ;  /* 0x000000100c0c7e29 */ /* 0x004fc40008000000 */
[----:B------:R-:W-:Y:S02]  /*1130*/  DADD R14, R14, UR12 ;  /* 0x0000000c0e0e7e29 */ /* 0x000fe40008000000 */
[----:B------:R-:W-:Y:S02]  /*1140*/  DADD R16, R16, UR16 ;  /* 0x0000001010107e29 */ /* 0x000fe40008000000 */
[----:B------:R-:W-:Y:S02]  /*1150*/  DADD R18, R18, UR12 ;  /* 0x0000000c12127e29 */ /* 0x000fe40008000000 */
[----:B---3--:R-:W-:Y:S02]  /*1160*/  DADD R4, R4, UR16 ;  /* 0x0000001004047e29 */ /* 0x008fe40008000000 */
[----:B------:R-:W-:Y:S02]  /*1170*/  DADD R6, R6, UR12 ;  /* 0x0000000c06067e29 */ /* 0x000fe40008000000 */
[----:B------:R-:W-:Y:S01]  /*1180*/  DADD R8, R8, UR16 ;  /* 0x0000001008087e29 */ /* 0x000fe20008000000 */
[----:B------:R1:W-:Y:S01]  /*1190*/  STG.E.ENL2.256 desc[UR20][R20.64], R12, R16 ;  /* 0xf800000c1410797f */ /* 0x0003e2000f121814 */
[----:B------:R-:W-:-:S07]  /*11a0*/  DADD R10, R10, UR12 ;  /* 0x0000000c0a0a7e29 */ /* 0x000fce0008000000 */
[----:B------:R1:W-:Y:S01]  /*11b0*/  STG.E.ENL2.256 desc[UR20][R20.64+0x20], R4, R8 ;  /* 0xf80001041408797f */ /* 0x0003e2000f121814 */
[----:B------:R-:W-:Y:S05]  /*11c0*/  @!P0 BRA P1, `(.L_x_3991) ;  /* 0xfffffffc00948947 */ /* 0x000fea000083ffff */
[----:B------:R-:W-:Y:S05]  /*11d0*/  EXIT ;  /* 0x000000000000794d */ /* 0x000fea0003800000 */
        .weak           $__internal_124_$__cuda_sm20_div_u16
        .type           $__internal_124_$__cuda_sm20_div_u16,@function
        .size           $__internal_124_$__cuda_sm20_div_u16,(.L_x_4398 - $__internal_124_$__cuda_sm20_div_u16)
$__internal_124_$__cuda_sm20_div_u16:
        /* <DEDUP_REMOVED lines=19> */
[----:B------:R-:W-:Y:S05]  /*1310*/  RET.REL.NODEC R2 `(_ZN2at6native61_GLOBAL__N__44eb8e94_28_ForeachBinaryOpScalarList_cu_dda10a6925multi_tensor_apply_kernelINS1_28TensorListScalarListMetadataIN3c107complexIdEELi2EEENS1_25BinaryOpScalarListFunctorIS6_Li2ELi1ELi1EEEJSt4plusIS6_EEEEvT_T0_DpT1_) ;  /* 0xffffffec02387950 */ /* 0x000fea0003c3ffff */
.L_x_3992:
        /* <DEDUP_REMOVED lines=14> */
.L_x_4398:


//--------------------- .text._ZN2at6native61_GLOBAL__N__44eb8e94_28_ForeachBinaryOpScalarList_cu_dda10a6925multi_tensor_apply_kernelINS1_28TensorListScalarListMetadataIfLi2EEENS1_25BinaryOpScalarListFunctorIfLi2ELi1ELi1EEEJSt4plusIfEEEEvT_T0_DpT1_ --------------------------
	.section	.text._ZN2at6native61_GLOBAL__N__44eb8e94_28_ForeachBinaryOpScalarList_cu_dda10a6925multi_tensor_apply_kernelINS1_28TensorListScalarListMetadataIfLi2EEENS1_25BinaryOpScalarListFunctorIfLi2ELi1ELi1EEEJSt4plusIfEEEEvT_T0_DpT1_,"ax",@progbits
	.align	128
.text._ZN2at6native61_GLOBAL__N__44eb8e94_28_ForeachBinaryOpScalarList_cu_dda10a6925multi_tensor_apply_kernelINS1_28TensorListScalarListMetadataIfLi2EEENS1_25BinaryOpScalarListFunctorIfLi2ELi1ELi1EEEJSt4plusIfEEEEvT_T0_DpT1_:
        .type           _ZN2at6native61_GLOBAL__N__44eb8e94_28_ForeachBinaryOpScalarList_cu_dda10a6925multi_tensor_apply_kernelINS1_28TensorListScalarListMetadataIfLi2EEENS1_25BinaryOpScalarListFunctorIfLi2ELi1ELi1EEEJSt4plusIfEEEEvT_T0_DpT1_,@function
        .size           _ZN2at6native61_GLOBAL__N__44eb8e94_28_ForeachBinaryOpScalarList_cu_dda10a6925multi_tensor_apply_kernelINS1_28TensorListScalarListMetadataIfLi2EEENS1_25BinaryOpScalarListFunctorIfLi2ELi1ELi1EEEJSt4plusIfEEEEvT_T0_DpT1_,(.L_x_4400 - _ZN2at6native61_GLOBAL__N__44eb8e94_28_ForeachBinaryOpScalarList_cu_dda10a6925multi_tensor_apply_kernelINS1_28TensorListScalarListMetadataIfLi2EEENS1_25BinaryOpScalarListFunctorIfLi2ELi1ELi1EEEJSt4plusIfEEEEvT_T0_DpT1_)
        .other          _ZN2at6native61_GLOBAL__N__44eb8e94_28_ForeachBinaryOpScalarList_cu_dda10a6925multi_tensor_apply_kernelINS1_28TensorListScalarListMetadataIfLi2EEENS1_25BinaryOpScalarListFunctorIfLi2ELi1ELi1EEEJSt4plusIfEEEEvT_T0_DpT1_,@"STO_CUDA_ENTRY STV_DEFAULT"
_ZN2at6native61_GLOBAL__N__44eb8e94_28_ForeachBinaryOpScalarList_cu_dda10a6925multi_tensor_apply_kernelINS1_28TensorListScalarListMetadataIfLi2EEENS1_25BinaryOpScalarListFunctorIfLi2ELi1ELi1EEEJSt4plusIfEEEEvT_T0_DpT1_:
        /* <DEDUP_REMOVED lines=40> */
[----:B--2---:R-:W-:Y:S05]  /*0280*/  CALL.REL.NOINC `($__internal_125_$__cuda_sm20_div_u16) ;  /* 0x0000000c00147944 */ /* 0x004fea0003c00000 */
        /* <DEDUP_REMOVED lines=13> */
.L_x_3995:
        /* <DEDUP_REMOVED lines=41> */
[----:B--2---:R-:W-:-:S05]  /*05f0*/  @!P1 FADD.FTZ R23, R0, R23 ;  /* 0x0000001700179221 */ /* 0x004fca0000010000 */
[----:B------:R0:W-:Y:S01]  /*0600*/  @!P1 STG.E desc[UR12][R6.64], R23 ;  /* 0x0000001706009986 */ /* 0x0001e2000c10190c */
[----:B---3--:R-:W-:Y:S01]  /*0610*/  @!P3 FADD.FTZ R25, R0, R19 ;  /* 0x000000130019b221 */ /* 0x008fe20000010000 */
        /* <DEDUP_REMOVED lines=9> */
[----:B----4-:R-:W-:Y:S01]  /*06b0*/  @!P2 FADD.FTZ R23, R0, R21 ;  /* 0x000000150017a221 */ /* 0x010fe20000010000 */
[----:B------:R-:W-:-:S02]  /*06c0*/  ISETP.GE.U32.AND P5, PT, R19, R2, PT ;  /* 0x000000021300720c */ /* 0x000fc40003fa6070 */
[----:B0-----:R-:W-:Y:S02]  /*06d0*/  IADD3 R9, P6, PT, R19, UR11, RZ ;  /* 0x0000000b13097c10 */ /* 0x001fe4000ffde0ff */
[----:B------:R0:W-:Y:S02]  /*06e0*/  @!P2 STG.E desc[UR12][R14.64], R23 ;  /* 0x000000170e00a986 */ /* 0x0001e4000c10190c */
[----:B------:R-:W-:Y:S01]  /*06f0*/  ISETP.GE.U32.AND P4, PT, R9, R2, PT ;  /* 0x000000020900720c */ /* 0x000fe20003f86070 */
[----:B------:R-:W-:Y:S01]  /*0700*/  IMAD.X R21, RZ, RZ, R7, P6 ;  /* 0x000000ffff157224 */ /* 0x000fe200030e0607 */
[----:B------:R-:W-:-:S04]  /*0710*/  ISETP.GE.AND.EX P2, PT, R7, R3, PT, P5 ;  /* 0x000000030700720c */ /* 0x000fc80003f46350 */
[----:B------:R-:W-:Y:S01]  /*0720*/  ISETP.GE.AND.EX P4, PT, R21, R3, PT, P4 ;  /* 0x000000031500720c */ /* 0x000fe20003f86340 */
[----:B-----5:R-:W-:Y:S01]  /*0730*/  @!P0 FADD.FTZ R27, R0, R22 ;  /* 0x00000016001b8221 */ /* 0x020fe20000010000 */
        /* <DEDUP_REMOVED lines=30> */
[C---:B--2---:R-:W-:Y:S01]  /*0920*/  @!P1 FADD.FTZ R5, R0.reuse, R22 ;  /* 0x0000001600059221 */ /* 0x044fe20000010000 */
[----:B----4-:R-:W-:-:S04]  /*0930*/  @!P3 FADD.FTZ R7, R0, R8 ;  /* 0x000000080007b221 */ /* 0x010fc80000010000 */
[----:B------:R1:W-:Y:S04]  /*0940*/  @!P1 STG.E desc[UR12][R14.64], R5 ;  /* 0x000000050e009986 */ /* 0x0003e8000c10190c */
[----:B------:R1:W-:Y:S01]  /*0950*/  @!P3 STG.E desc[UR12][R16.64], R7 ;  /* 0x000000071000b986 */ /* 0x0003e2000c10190c */
[C---:B---3--:R-:W-:Y:S01]  /*0960*/  @!P2 FADD.FTZ R23, R0.reuse, R23 ;  /* 0x000000170017a221 */ /* 0x048fe20000010000 */
[----:B-----5:R-:W-:-:S04]  /*0970*/  @!P4 FADD.FTZ R9, R0, R24 ;  /* 0x000000180009c221 */ /* 0x020fc80000010000 */
[----:B------:R1:W-:Y:S04]  /*0980*/  @!P2 STG.E desc[UR12][R18.64], R23 ;  /* 0x000000171200a986 */ /* 0x0003e8000c10190c */
[----:B------:R1:W-:Y:S01]  /*0990*/  @!P4 STG.E desc[UR12][R20.64], R9 ;  /* 0x000000091400c986 */ /* 0x0003e2000c10190c */
[----:B------:R-:W-:Y:S05]  /*09a0*/  BRA.U UP0, `(.L_x_3995) ;  /* 0xfffffff9006c7547 */ /* 0x000fea000b83ffff */
.L_x_3994:
        /* <DEDUP_REMOVED lines=42> */
[C---:B--2---:R-:W-:Y:S01]  /*0c50*/  FADD.FTZ R23, R0.reuse, R23 ;  /* 0x0000001700177221 */ /* 0x044fe20000010000 */
[----:B---3--:R-:W-:-:S04]  /*0c60*/  FADD.FTZ R25, R0, R25 ;  /* 0x0000001900197221 */ /* 0x008fc80000010000 */
[----:B------:R0:W-:Y:S01]  /*0c70*/  @!P0 STG.E desc[UR12][R8.64], R23 ;  /* 0x0000001708008986 */ /* 0x0001e2000c10190c */
[----:B----4-:R-:W-:-:S03]  /*0c80*/  FADD.FTZ R29, R0, R29 ;  /* 0x0000001d001d7221 */ /* 0x010fc60000010000 */
[----:B------:R0:W-:Y:S04]  /*0c90*/  @!P1 STG.E desc[UR12][R12.64], R25 ;  /* 0x000000190c009986 */ /* 0x0001e8000c10190c */
[----:B------:R0:W-:Y:S01]  /*0ca0*/  @!P2 STG.E desc[UR12][R2.64], R29 ;  /* 0x0000001d0200a986 */ /* 0x0001e2000c10190c */
[----:B------:R-:W-:Y:S05]  /*0cb0*/  @P3 EXIT ;  /* 0x000000000000394d */ /* 0x000fea0003800000 */
[----:B0-----:R-:W-:Y:S01]  /*0cc0*/  LEA R2, P0, R15, R10, 0x2 ;  /* 0x0000000a0f027211 */ /* 0x001fe200078010ff */
[----:B-----5:R-:W-:-:S03]  /*0cd0*/  FADD.FTZ R5, R0, R20 ;  /* 0x0000001400057221 */ /* 0x020fc60000010000 */
[----:B------:R-:W-:-:S05]  /*0ce0*/  LEA.HI.X R3, R15, R11, R14, 0x2, P0 ;  /* 0x0000000b0f037211 */ /* 0x000fca00000f140e */
[----:B------:R-:W-:Y:S01]  /*0cf0*/  STG.E desc[UR12][R2.64], R5 ;  /* 0x0000000502007986 */ /* 0x000fe2000c10190c */
[----:B------:R-:W-:Y:S05]  /*0d00*/  EXIT ;  /* 0x000000000000794d */ /* 0x000fea0003800000 */
.L_x_3993:
[----:B------:R-:W0:Y:S02]  /*0d10*/  S2R R16, SR_TID.X ;  /* 0x0000000000107919 */ /* 0x000e240000002100 */
[----:B0-----:R-:W-:-:S03]  /*0d20*/  IMAD.WIDE.U32 R4, R16, 0x4, RZ ;  /* 0x0000000410047825 */ /* 0x001fc600078e00ff */
[----:B------:R-:W-:-:S04]  /*0d30*/  ISETP.GE.U32.AND P0, PT, R4, R2, PT ;  /* 0x000000020400720c */ /* 0x000fc80003f06070 */
[----:B------:R-:W-:-:S13]  /*0d40*/  ISETP.GE.AND.EX P0, PT, R5, R18, PT, P0 ;  /* 0x000000120500720c */ /* 0x000fda0003f06300 */
[----:B------:R-:W-:Y:S05]  /*0d50*/  @P0 EXIT ;  /* 0x000000000000094d */ /* 0x000fea0003800000 */
[----:B------:R-:W-:Y:S01]  /*0d60*/  IMAD.MOV.U32 R17, RZ, RZ, RZ ;  /* 0x000000ffff117224 */ /* 0x000fe200078e00ff */
[----:B------:R-:W0:Y:S06]  /*0d70*/  LDCU UR4, c[0x0][0x360] ;  /* 0x00006c00ff0477ac */ /* 0x000e2c0008000800 */
.L_x_3996:
        /* <DEDUP_REMOVED lines=15> */
[C---:B--2---:R-:W-:Y:S01]  /*0e70*/  FADD.FTZ R4, R0.reuse, R4 ;  /* 0x0000000400047221 */ /* 0x044fe20000010000 */
[C---:B------:R-:W-:Y:S01]  /*0e80*/  FADD.FTZ R5, R0.reuse, R5 ;  /* 0x0000000500057221 */ /* 0x040fe20000010000 */
[C---:B------:R-:W-:Y:S01]  /*0e90*/  FADD.FTZ R6, R0.reuse, R6 ;  /* 0x0000000600067221 */ /* 0x040fe20000010000 */
[----:B------:R-:W-:-:S05]  /*0ea0*/  FADD.FTZ R7, R0, R7 ;  /* 0x0000000700077221 */ /* 0x000fca0000010000 */
[----:B------:R1:W-:Y:S04]  /*0eb0*/  STG.E.128 desc[UR12][R14.64], R4 ;  /* 0x000000040e007986 */ /* 0x0003e8000c101d0c */
[----:B------:R-:W-:Y:S05]  /*0ec0*/  @!P0 BRA P1, `(.L_x_3996) ;  /* 0xfffffffc00ac8947 */ /* 0x000fea000083ffff */
[----:B------:R-:W-:Y:S05]  /*0ed0*/  EXIT ;  /* 0x000000000000794d */ /* 0x000fea0003800000 */
        .weak           $__internal_125_$__cuda_sm20_div_u16
        .type           $__internal_125_$__cuda_sm20_div_u16,@function
        .size           $__internal_125_$__cuda_sm20_div_u16,(.L_x_4400 - $__internal_125_$__cuda_sm20_div_u16)
$__internal_125_$__cuda_sm20_div_u16:
        /* <DEDUP_REMOVED lines=19> */
[----:B------:R-:W-:Y:S05]  /*1010*/  RET.REL.NODEC R4 `(_ZN2at6native61_GLOBAL__N__44eb8e94_28_ForeachBinaryOpScalarList_cu_dda10a6925multi_tensor_apply_kernelINS1_28TensorListScalarListMetadataIfLi2EEENS1_25BinaryOpScalarListFunctorIfLi2ELi1ELi1EEEJSt4plusIfEEEEvT_T0_DpT1_) ;  /* 0xffffffec04f87950 */ /* 0x000fea0003c3ffff */
.L_x_3997:
        /* <DEDUP_REMOVED lines=14> */
.L_x_4400:


//--------------------- .text._ZN2at6native61_GLOBAL__N__44eb8e94_28_ForeachBinaryOpScalarList_cu_dda10a6925multi_tensor_apply_kernelINS1_28TensorListScalarListMetadataIdLi2EEENS1_25BinaryOpScalarListFunctorIdLi2ELi1ELi1EEEJSt4plusIdEEEEvT_T0_DpT1_ --------------------------
	.section	.text._ZN2at6native61_GLOBAL__N__44eb8e94_28_ForeachBinaryOpScalarList_cu_dda10a6925multi_tensor_apply_kernelINS1_28TensorListScalarListMetadataIdLi2EEENS1_25BinaryOpScalarListFunctorIdLi2ELi1ELi1EEEJSt4plusIdEEEEvT_T0_DpT1_,"ax",@progbits
	.align	128
.text._ZN2at6native61_GLOBAL__N__44eb8e94_28_ForeachBinaryOpScalarList_cu_dda10a6925multi_tensor_apply_kernelINS1_28TensorListScalarListMetadataIdLi2EEENS1_25BinaryOpScalarListFunctorIdLi2ELi1ELi1EEEJSt4plusIdEEEEvT_T0_DpT1_:
        .type           _ZN2at6native61_GLOBAL__N__44eb8e94_28_ForeachBinaryOpScalarList_cu_dda10a6925multi_tensor_apply_kernelINS1_28TensorListScalarListMetadataIdLi2EEENS1_25BinaryOpScalarListFunctorIdLi2ELi1ELi1EEEJSt4plusIdEEEEvT_T0_DpT1_,@function
        .size           _ZN2at6native61_GLOBAL__N__44eb8e94_28_ForeachBinaryOpScalarList_cu_dda10a6925multi_tensor_apply_kernelINS1_28TensorListScalarListMetadataIdLi2EEENS1_25BinaryOpScalarListFunctorIdLi2ELi1ELi1EEEJSt4plusIdEEEEvT_T0_DpT1_,(.L_x_4402 - _ZN2at6native61_GLOBAL__N__44eb8e94_28_ForeachBinaryOpScalarList_cu_dda10a6925multi_tensor_apply_kernelINS1_28TensorListScalarListMetadataIdLi2EEENS1_25BinaryOpScalarListFunctorIdLi2ELi1ELi1EEEJSt4plusIdEEEEvT_T0_DpT1_)
        .other          _ZN2at6native61_GLOBAL__N__44eb8e94_28_ForeachBinaryOpScalarList_cu_dda10a6925multi_tensor_apply_kernelINS1_28TensorListScalarListMetadataIdLi2EEENS1_25BinaryOpScalarListFunctorIdLi2ELi1ELi1EEEJSt4plusIdEEEEvT_T0_DpT1_,@"STO_CUDA_ENTRY STV_DEFAULT"
_ZN2at6native61_GLOBAL__N__44eb8e94_28_ForeachBinaryOpScalarList_cu_dda10a6925multi_tensor_apply_kernelINS1_28TensorListScalarListMetadataIdLi2EEENS1_25BinaryOpScalarListFunctorIdLi2ELi1ELi1EEEJSt4plusIdEEEEvT_T0_DpT1_:
        /* <DEDUP_REMOVED lines=40> */
[----:B------:R-:W-:Y:S05]  /*0280*/  CALL.REL.NOINC `($__internal_126_$__cuda_sm20_div_u16) ;  /* 0x0000000c001c7944 */ /* 0x000fea0003c00000 */
        /* <DEDUP_REMOVED lines=13> */
.L_x_4000:
        /* <DEDUP_REMOVED lines=45> */
[----:B--2---:R-:W-:-:S07]  /*0630*/  @!P1 DADD R14, R14, UR12 ;  /* 0x0000000c0e0e9e29 */ /* 0x004fce0008000000 */
[----:B------:R-:W-:Y:S01]  /*0640*/  @!P1 STG.E.64 desc[UR18][R10.64], R14 ;  /* 0x0000000e0a009986 */ /* 0x000fe2000c101b12 */
[----:B------:R-:W-:Y:S01]  /*0650*/  ISETP.GE.AND.EX P1, PT, R20, UR21, PT, P4 ;  /* 0x0000001514007c0c */ /* 0x000fe2000bf26340 */
[----:B---3--:R-:W-:Y:S01]  /*0660*/  @!P2 DADD R12, R12, UR12 ;  /* 0x0000000c0c0cae29 */ /* 0x008fe20008000000 */
[----:B------:R-:W-:-:S04]  /*0670*/  IADD3 R21, P4, PT, R19, UR17, RZ ;  /* 0x0000001113157c10 */ /* 0x000fc8000ff9e0ff */
[----:B------:R-:W-:Y:S01]  /*0680*/  IADD3 R23, P5, PT, R21, UR17, RZ ;  /* 0x0000001115177c10 */ /* 0x000fe2000ffbe0ff */
[----:B----4-:R-:W-:Y:S01]  /*0690*/  @!P3 DADD R6, R6, UR12 ;  /* 0x0000000c0606be29 */ /* 0x010fe20008000000 */
        /* <DEDUP_REMOVED lines=12> */
[----:B-----5:R-:W-:Y:S01]  /*0760*/  @!P0 DADD R4, R2, UR12 ;  /* 0x0000000c02048e29 */ /* 0x020fe20008000000 */
        /* <DEDUP_REMOVED lines=29> */
[----:B--2---:R-:W-:-:S07]  /*0940*/  @!P1 DADD R2, R2, UR12 ;  /* 0x0000000c02029e29 */ /* 0x004fce0008000000 */
[----:B------:R1:W-:Y:S01]  /*0950*/  @!P1 STG.E.64 desc[UR18][R16.64], R2 ;  /* 0x0000000210009986 */ /* 0x0003e2000c101b12 */
[----:B---3--:R-:W-:Y:S02]  /*0960*/  @!P4 DADD R6, R6, UR12 ;  /* 0x0000000c0606ce29 */ /* 0x008fe40008000000 */
[----:B----4-:R-:W-:Y:S02]  /*0970*/  @!P2 DADD R4, R4, UR12 ;  /* 0x0000000c0404ae29 */ /* 0x010fe40008000000 */
[----:B-----5:R-:W-:-:S05]  /*0980*/  @!P3 DADD R8, R8, UR12 ;  /* 0x0000000c0808be29 */ /* 0x020fca0008000000 */
[----:B------:R1:W-:Y:S04]  /*0990*/  @!P2 STG.E.64 desc[UR18][R18.64], R4 ;  /* 0x000000041200a986 */ /* 0x0003e8000c101b12 */
[----:B------:R1:W-:Y:S04]  /*09a0*/  @!P4 STG.E.64 desc[UR18][R20.64], R6 ;  /* 0x000000061400c986 */ /* 0x0003e8000c101b12 */
[----:B------:R1:W-:Y:S01]  /*09b0*/  @!P3 STG.E.64 desc[UR18][R22.64], R8 ;  /* 0x000000081600b986 */ /* 0x0003e2000c101b12 */
[----:B------:R-:W-:Y:S05]  /*09c0*/  BRA.U UP0, `(.L_x_4000) ;  /* 0xfffffff900647547 */ /* 0x000fea000b83ffff */
.L_x_3999:
        /* <DEDUP_REMOVED lines=42> */
[----:B--2---:R-:W-:Y:S02]  /*0c70*/  DADD R4, R4, UR12 ;  /* 0x0000000c04047e29 */ /* 0x004fe40008000000 */
[----:B---3--:R-:W-:-:S05]  /*0c80*/  DADD R2, R2, UR12 ;  /* 0x0000000c02027e29 */ /* 0x008fca0008000000 */
[----:B------:R0:W-:Y:S01]  /*0c90*/  @!P0 STG.E.64 desc[UR18][R18.64], R4 ;  /* 0x0000000412008986 */ /* 0x0001e2000c101b12 */
[----:B----4-:R-:W-:-:S03]  /*0ca0*/  DADD R6, R6, UR12 ;  /* 0x0000000c06067e29 */ /* 0x010fc60008000000 */
[----:B------:R0:W-:Y:S01]  /*0cb0*/  @!P1 STG.E.64 desc[UR18][R16.64], R2 ;  /* 0x0000000210009986 */ /* 0x0001e2000c101b12 */
[----:B-----5:R-:W-:-:S03]  /*0cc0*/  DADD R14, R14, UR12 ;  /* 0x0000000c0e0e7e29 */ /* 0x020fc60008000000 */
[----:B------:R0:W-:Y:S01]  /*0cd0*/  @!P2 STG.E.64 desc[UR18][R12.64], R6 ;  /* 0x000000060c00a986 */ /* 0x0001e2000c101b12 */
[----:B------:R-:W-:Y:S07]  /*0ce0*/  @P3 EXIT ;  /* 0x000000000000394d */ /* 0x000fee0003800000 */
[----:B0-----:R-:W-:-:S04]  /*0cf0*/  LEA R2, P0, R0, UR10, 0x3 ;  /* 0x0000000a00027c11 */ /* 0x001fc8000f8018ff */
[----:B------:R-:W-:-:S05]  /*0d00*/  LEA.HI.X R3, R0, UR11, R9, 0x3, P0 ;  /* 0x0000000b00037c11 */ /* 0x000fca00080f1c09 */
[----:B------:R-:W-:Y:S01]  /*0d10*/  STG.E.64 desc[UR18][R2.64], R14 ;  /* 0x0000000e02007986 */ /* 0x000fe2000c101b12 */
[----:B------:R-:W-:Y:S05]  /*0d20*/  EXIT ;  /* 0x000000000000794d */ /* 0x000fea0003800000 */
.L_x_3998:
[----:B------:R-:W1:Y:S02]  /*0d30*/  S2R R14, SR_TID.X ;  /* 0x00000000000e7919 */ /* 0x000e640000002100 */
[----:B-1----:R-:W-:-:S03]  /*0d40*/  IMAD.WIDE.U32 R2, R14, 0x4, RZ ;  /* 0x000000040e027825 */ /* 0x002fc600078e00ff */
[----:B------:R-:W-:-:S04]  /*0d50*/  ISETP.GE.U32.AND P0, PT, R2, UR22, PT ;  /* 0x0000001602007c0c */ /* 0x000fc8000bf06070 */
[----:B------:R-:W-:-:S13]  /*0d60*/  ISETP.GE.AND.EX P0, PT, R3, UR4, PT, P0 ;  /* 0x0000000403007c0c */ /* 0x000fda000bf06300 */
[----:B0-----:R-:W-:Y:S05]  /*0d70*/  @P0 EXIT ;  /* 0x000000000000094d */ /* 0x001fea0003800000 */
[----:B------:R-:W-:Y:S01]  /*0d80*/  IMAD.MOV.U32 R15, RZ, RZ, RZ ;  /* 0x000000ffff0f7224 */ /* 0x000fe200078e00ff */
[----:B------:R-:W0:Y:S06]  /*0d90*/  LDCU UR5, c[0x0][0x360] ;  /* 0x00006c00ff0577ac */ /* 0x000e2c0008000800 */
.L_x_4001:
        /* <DEDUP_REMOVED lines=15> */
[----:B--2---:R-:W-:-:S02]  /*0e90*/  DADD R8, R8, UR12 ;  /* 0x0000000c08087e29 */ /* 0x004fc40008000000 */
[----:B------:R-:W-:Y:S02]  /*0ea0*/  DADD R10, R10, UR12 ;  /* 0x0000000c0a0a7e29 */ /* 0x000fe40008000000 */
[----:B------:R-:W-:Y:S02]  /*0eb0*/  DADD R4, R4, UR12 ;  /* 0x0000000c04047e29 */ /* 0x000fe40008000000 */
[----:B------:R-:W-:-:S07]  /*0ec0*/  DADD R6, R6, UR12 ;  /* 0x0000000c06067e29 */ /* 0x000fce0008000000 */
[----:B------:R1:W-:Y:S01]  /*0ed0*/  STG.E.ENL2.256 desc[UR18][R12.64], R8, R4 ;  /* 0xf80000080c04797f */ /* 0x0003e2000f121812 */
[----:B------:R-:W-:Y:S05]  /*0ee0*/  @!P0 BRA P1, `(.L_x_4001) ;  /* 0xfffffffc00ac8947 */ /* 0x000fea000083ffff */
[----:B------:R-:W-:Y:S05]  /*0ef0*/  EXIT ;  /* 0x000000000000794d */ /* 0x000fea0003800000 */
        .weak           $__internal_126_$__cuda_sm20_div_u16
        .type           $__internal_126_$__cuda_sm20_div_u16,@function
        .size           $__internal_126_$__cuda_sm20_div_u16,(.L_x_4402 - $__internal_126_$__cuda_sm20_div_u16)
$__internal_126_$__cuda_sm20_div_u16:
        /* <DEDUP_REMOVED lines=19> */
[----:B------:R-:W-:Y:S05]  /*1030*/  RET.REL.NODEC R2 `(_ZN2at6native61_GLOBAL__N__44eb8e94_28_ForeachBinaryOpScalarList_cu_dda10a6925multi_tensor_apply_kernelINS1_28TensorListScalarListMetadataIdLi2EEENS1_25BinaryOpScalarListFunctorIdLi2ELi1ELi1EEEJSt4plusIdEEEEvT_T0_DpT1_) ;  /* 0xffffffec02f07950 */ /* 0x000fea0003c3ffff */
.L_x_4002:
        /* <DEDUP_REMOVED lines=12> */
.L_x_4402:


//--------------------- .text._ZN2at6native61_GLOBAL__N__44eb8e94_28_ForeachBinaryOpScalarList_cu_dda10a6925multi_tensor_apply_kernelINS1_28TensorListScalarListMetadataIsLi2EEENS1_25BinaryOpScalarListFunctorIsLi2ELi1ELi1EEEJSt4plusIsEEEEvT_T0_DpT1_ --------------------------
	.section	.text._ZN2at6native61_GLOBAL__N__44eb8e94_28_ForeachBinaryOpScalarList_cu_dda10a6925multi_tensor_apply_kernelINS1_28TensorListScalarListMetadataIsLi2EEENS1_25BinaryOpScalarListFunctorIsLi2ELi1ELi1EEEJSt4plusIsEEEEvT_T0_DpT1_,"ax",@progbits
	.align	128
.text._ZN2at6native61_GLOBAL__N__44eb8e94_28_ForeachBinaryOpScalarList_cu_dda10a6925multi_tensor_apply_kernelINS1_28TensorListScalarListMetadataIsLi2EEENS1_25BinaryOpScalarListFunctorIsLi2ELi1ELi1EEEJSt4plusIsEEEEvT_T0_DpT1_:
        .type           _ZN2at6native61_GLOBAL__N__44eb8e94_28_ForeachBinaryOpScalarList_cu_dda10a6925multi_tensor_apply_kernelINS1_28TensorListScalarListMetadataIsLi2EEENS1_25BinaryOpScalarListFunctorIsLi2ELi1ELi1EEEJSt4plusIsEEEEvT_T0_DpT1_,@function
        .size           _ZN2at6native61_GLOBAL__N__44eb8e94_28_ForeachBinaryOpScalarList_cu_dda10a6925multi_tensor_apply_kernelINS1_28TensorListScalarListMetadataIsLi2EEENS1_25BinaryOpScalarListFunctorIsLi2ELi1ELi1EEEJSt4plusIsEEEEvT_T0_DpT1_,(.L_x_4404 - _ZN2at6native61_GLOBAL__N__44eb8e94_28_ForeachBinaryOpScalarList_cu_dda10a6925multi_tensor_apply_kernelINS1_28TensorListScalarListMetadataIsLi2EEENS1_25BinaryOpScalarListFunctorIsLi2ELi1ELi1EEEJSt4plusIsEEEEvT_T0_DpT1_)
        .other          _ZN2at6native61_GLOBAL__N__44eb8e94_28_ForeachBinaryOpScalarList_cu_dda10a6925multi_tensor_apply_kernelINS1_28TensorListScalarListMetadataIsLi2EEENS1_25BinaryOpScalarListFunctorIsLi2ELi1ELi1EEEJSt4plusIsEEEEvT_T0_DpT1_,@"STO_CUDA_ENTRY STV_DEFAULT"
_ZN2at6native61_GLOBAL__N__44eb8e94_28_ForeachBinaryOpScalarList_cu_dda10a6925multi_tensor_apply_kernelINS1_28TensorListScalarListMetadataIsLi2EEENS1_25BinaryOpScalarListFunctorIsLi2ELi1ELi1EEEJSt4plusIsEEEEvT_T0_DpT1_:
        /* <DEDUP_REMOVED lines=41> */
[----:B--2---:R-:W-:Y:S05]  /*0290*/  CALL.REL.NOINC `($__internal_127_$__cuda_sm20_div_u16) ;  /* 0x0000000c002c7944 */ /* 0x004fea0003c00000 */
        /* <DEDUP_REMOVED lines=13> */
.L_x_4005:
        /* <DEDUP_REMOVED lines=16> */
[----:B------:R-:W-:Y:S02]  /*0470*/  @!P1 LEA.HI.X R29, R8, R13, R18, 0x1, P0 ;  /* 0x0000000d081d9211 */ /* 0x000fe400000f0c12 */
[----:B------:R-:W-:Y:S02]  /*0480*/  @!P3 LEA R14, P5, R9, R12, 0x1 ;  /* 0x0000000c090eb211 */ /* 0x000fe400078a08ff */
[----:B------:R-:W-:Y:S01]  /*0490*/  PRMT R19, RZ, 0x7610, R19 ;  /* 0x00007610ff137816 */ /* 0x000fe20000000013 */
[----:B------:R-:W2:Y:S01]  /*04a0*/  @!P1 LDG.E.U16 R23, desc[UR12][R28.64] ;  /* 0x0000000c1c179981 */ /* 0x000ea2000c1e1500 */
[----:B------:R-:W-:-:S02]  /*04b0*/  ISETP.GE.U32.AND P0, PT, R17, R2, PT ;  /* 0x000000021100720c */ /* 0x000fc40003f06070 */
[----:B------:R-:W-:Y:S02]  /*04c0*/  @!P3 LEA.HI.X R15, R9, R13, R5, 0x1, P5 ;  /* 0x0000000d090fb211 */ /* 0x000fe400028f0c05 */
[----:B------:R-:W-:Y:S02]  /*04d0*/  ISETP.GE.AND.EX P0, PT, R7, R3, PT, P0 ;  /* 0x000000030700720c */ /* 0x000fe40003f06300 */
[C---:B------:R-:W-:Y:S01]  /*04e0*/  @!P2 LEA R26, P4, R24.reuse, R12, 0x1 ;  /* 0x0000000c181aa211 */ /* 0x040fe200078808ff */
[----:B------:R0:W3:Y:S01]  /*04f0*/  @!P3 LDG.E.U16 R19, desc[UR12][R14.64] ;  /* 0x0000000c0e13b981 */ /* 0x0000e2000c1e1500 */
[----:B------:R-:W-:Y:S02]  /*0500*/  PRMT R21, RZ, 0x7610, R21 ;  /* 0x00007610ff157816 */ /* 0x000fe40000000015 */
[----:B------:R-:W-:-:S05]  /*0510*/  @!P2 LEA.HI.X R27, R24, R13, R20, 0x1, P4 ;  /* 0x0000000d181ba211 */ /* 0x000fca00020f0c14 */
[----:B------:R-:W4:Y:S02]  /*0520*/  @!P2 LDG.E.U16 R21, desc[UR12][R26.64] ;  /* 0x0000000c1a15a981 */ /* 0x000f24000c1e1500 */
[C---:B0-----:R-:W-:Y:S02]  /*0530*/  @!P0 LEA R14, P4, R17.reuse, R12, 0x1 ;  /* 0x0000000c110e8211 */ /* 0x041fe400078808ff */
[----:B------:R-:W-:Y:S02]  /*0540*/  PRMT R22, RZ, 0x7610, R22 ;  /* 0x00007610ff167816 */ /* 0x000fe40000000016 */
[----:B------:R-:W-:-:S05]  /*0550*/  @!P0 LEA.HI.X R15, R17, R13, R7, 0x1, P4 ;  /* 0x0000000d110f8211 */ /* 0x000fca00020f0c07 */
[----:B------:R0:W5:Y:S01]  /*0560*/  @!P0 LDG.E.U16 R22, desc[UR12][R14.64] ;  /* 0x0000000c0e168981 */ /* 0x000162000c1e1500 */
        /* <DEDUP_REMOVED lines=10> */
[----:B--2---:R-:W-:-:S05]  /*0610*/  @!P1 IMAD.IADD R23, R0, 0x1, R23 ;  /* 0x0000000100179824 */ /* 0x004fca00078e0217 */
[----:B------:R0:W-:Y:S01]  /*0620*/  @!P1 STG.E.U16 desc[UR12][R6.64], R23 ;  /* 0x0000001706009986 */ /* 0x0001e2000c10150c */
[----:B---3--:R-:W-:Y:S01]  /*0630*/  @!P3 IMAD.IADD R25, R0, 0x1, R19 ;  /* 0x000000010019b824 */ /* 0x008fe200078e0213 */
[----:B------:R-:W-:Y:S02]  /*0640*/  ISETP.GE.AND.EX P1, PT, R18, R3, PT, P4 ;  /* 0x000000031200720c */ /* 0x000fe40003f26340 */
[C---:B0-----:R-:W-:Y:S02]  /*0650*/  IADD3 R6, P6, PT, R9.reuse, UR10, RZ ;  /* 0x0000000a09067c10 */ /* 0x041fe4000ffde0ff */
[--C-:B------:R-:W-:Y:S02]  /*0660*/  @!P3 LEA.HI.X R9, R9, R11, R5.reuse, 0x1, P5 ;  /* 0x0000000b0909b211 */ /* 0x100fe400028f0c05 */
[C---:B------:R-:W-:Y:S01]  /*0670*/  IADD3 R19, P5, PT, R6.reuse, UR11, RZ ;  /* 0x0000000b06137c10 */ /* 0x040fe2000ffbe0ff */
[----:B------:R-:W-:Y:S01]  /*0680*/  IMAD.X R5, RZ, RZ, R5, P6 ;  /* 0x000000ffff057224 */ /* 0x000fe200030e0605 */
[-C--:B------:R-:W-:Y:S01]  /*0690*/  ISETP.GE.U32.AND P4, PT, R6, R2.reuse, PT ;  /* 0x000000020600720c */ /* 0x080fe20003f86070 */
[----:B------:R0:W-:Y:S02]  /*06a0*/  @!P3 STG.E.U16 desc[UR12][R8.64], R25 ;  /* 0x000000190800b986 */ /* 0x0001e4000c10150c */
[----:B------:R-:W-:Y:S01]  /*06b0*/  IMAD.X R7, RZ, RZ, R5, P5 ;  /* 0x000000ffff077224 */ /* 0x000fe200028e0605 */
[----:B------:R-:W-:Y:S01]  /*06c0*/  ISETP.GE.AND.EX P3, PT, R5, R3, PT, P4 ;  /* 0x000000030500720c */ /* 0x000fe20003f66340 */
[----:B----4-:R-:W-:Y:S01]  /*06d0*/  @!P2 IMAD.IADD R23, R0, 0x1, R21 ;  /* 0x000000010017a824 */ /* 0x010fe200078e0215 */
[----:B------:R-:W-:-:S02]  /*06e0*/  ISETP.GE.U32.AND P5, PT, R19, R2, PT ;  /* 0x000000021300720c */ /* 0x000fc40003fa6070 */
[----:B0-----:R-:W-:Y:S02]  /*06f0*/  IADD3 R9, P6, PT, R19, UR11, RZ ;  /* 0x0000000b13097c10 */ /* 0x001fe4000ffde0ff */
[----:B------:R0:W-:Y:S02]  /*0700*/  @!P2 STG.E.U16 desc[UR12][R14.64], R23 ;  /* 0x000000170e00a986 */ /* 0x0001e4000c10150c */
[----:B------:R-:W-:Y:S01]  /*0710*/  ISETP.GE.U32.AND P4, PT, R9, R2, PT ;  /* 0x000000020900720c */ /* 0x000fe20003f86070 */
[----:B------:R-:W-:Y:S01]  /*0720*/  IMAD.X R21, RZ, RZ, R7, P6 ;  /* 0x000000ffff157224 */ /* 0x000fe200030e0607 */
[----:B------:R-:W-:-:S04]  /*0730*/  ISETP.GE.AND.EX P2, PT, R7, R3, PT, P5 ;  /* 0x000000030700720c */ /* 0x000fc80003f46350 */
[----:B------:R-:W-:Y:S01]  /*0740*/  ISETP.GE.AND.EX P4, PT, R21, R3, PT, P4 ;  /* 0x000000031500720c */ /* 0x000fe20003f86340 */
[--C-:B-----5:R-:W-:Y:S01]  /*0750*/  @!P0 IMAD.IADD R27, R0, 0x1, R22.reuse ;  /* 0x00000001001b8824 */ /* 0x120fe200078e0216 */
[-C--:B0-----:R-:W-:Y:S02]  /*0760*/  @!P1 LEA R14, P5, R20, R12.reuse, 0x1 ;  /* 0x0000000c140e9211 */ /* 0x081fe400078a08ff */
[----:B------:R-:W-:Y:S02]  /*0770*/  PRMT R22, RZ, 0x7610, R22 ;  /* 0x00007610ff167816 */ /* 0x000fe40000000016 */
[----:B------:R-:W-:Y:S02]  /*0780*/  @!P3 LEA R24, P6, R6, R12, 0x1 ;  /* 0x0000000c0618b211 */ /* 0x000fe400078c08ff */
[-C--:B------:R-:W-:Y:S02]  /*0790*/  @!P1 LEA.HI.X R15, R20, R13.reuse, R18, 0x1, P5 ;  /* 0x0000000d140f9211 */ /* 0x080fe400028f0c12 */
[----:B------:R-:W-:Y:S01]  /*07a0*/  PRMT R8, RZ, 0x7610, R8 ;  /* 0x00007610ff087816 */ /* 0x000fe20000000008 */
[----:B------:R0:W-:Y:S01]  /*07b0*/  @!P0 STG.E.U16 desc[UR12][R16.64], R27 ;  /* 0x0000001b10008986 */ /* 0x0001e2000c10150c */
[----:B------:R-:W-:-:S03]  /*07c0*/  @!P3 LEA.HI.X R25, R6, R13, R5, 0x1, P6 ;  /* 0x0000000d0619b211 */ /* 0x000fc600030f0c05 */
[----:B------:R1:W2:Y:S01]  /*07d0*/  @!P1 LDG.E.U16 R22, desc[UR12][R14.64] ;  /* 0x0000000c0e169981 */ /* 0x0002a2000c1e1500 */
[----:B------:R-:W-:-:S03]  /*07e0*/  PRMT R23, RZ, 0x7610, R23 ;  /* 0x00007610ff177816 */ /* 0x000fc60000000017 */
[----:B------:R3:W4:Y:S01]  /*07f0*/  @!P3 LDG.E.U16 R8, desc[UR12][R24.64] ;  /* 0x0000000c1808b981 */ /* 0x000722000c1e1500 */
[-C--:B0-----:R-:W-:Y:S02]  /*0800*/  @!P2 LEA R16, P0, R19, R12.reuse, 0x1 ;  /* 0x0000000c1310a211 */ /* 0x081fe400078008ff */
[----:B-1----:R-:W-:Y:S02]  /*0810*/  @!P4 LEA R14, P5, R9, R12, 0x1 ;  /* 0x0000000c090ec211 */ /* 0x002fe400078a08ff */
[-C--:B------:R-:W-:Y:S02]  /*0820*/  @!P2 LEA.HI.X R17, R19, R13.reuse, R7, 0x1, P0 ;  /* 0x0000000d1311a211 */ /* 0x080fe400000f0c07 */
[----:B---3--:R-:W-:Y:S02]  /*0830*/  PRMT R24, RZ, 0x7610, R24 ;  /* 0x00007610ff187816 */ /* 0x008fe40000000018 */
[----:B------:R-:W-:Y:S01]  /*0840*/  @!P4 LEA.HI.X R15, R9, R13, R21, 0x1, P5 ;  /* 0x0000000d090fc211 */ /* 0x000fe200028f0c15 */
[----:B------:R0:W3:Y:S04]  /*0850*/  @!P2 LDG.E.U16 R23, desc[UR12][R16.64] ;  /* 0x0000000c1017a981 */ /* 0x0000e8000c1e1500 */
[----:B------:R1:W5:Y:S01]  /*0860*/  @!P4 LDG.E.U16 R24, desc[UR12][R14.64] ;  /* 0x0000000c0e18c981 */ /* 0x000362000c1e1500 */
[----:B0-----:R-:W-:-:S02]  /*0870*/  @!P3 LEA R16, P0, R6, R10, 0x1 ;  /* 0x0000000a0610b211 */ /* 0x001fc400078008ff */
        /* <DEDUP_REMOVED lines=13> */
[C---:B--2---:R-:W-:Y:S02]  /*0950*/  @!P1 IMAD.IADD R5, R0.reuse, 0x1, R22 ;  /* 0x0000000100059824 */ /* 0x044fe400078e0216 */
[----:B----4-:R-:W-:-:S03]  /*0960*/  @!P3 IMAD.IADD R7, R0, 0x1, R8 ;  /* 0x000000010007b824 */ /* 0x010fc600078e0208 */
[----:B------:R1:W-:Y:S04]  /*0970*/  @!P1 STG.E.U16 desc[UR12][R14.64], R5 ;  /* 0x000000050e009986 */ /* 0x0003e8000c10150c */
[----:B------:R1:W-:Y:S01]  /*0980*/  @!P3 STG.E.U16 desc[UR12][R16.64], R7 ;  /* 0x000000071000b986 */ /* 0x0003e2000c10150c */
[C---:B---3--:R-:W-:Y:S02]  /*0990*/  @!P2 IMAD.IADD R23, R0.reuse, 0x1, R23 ;  /* 0x000000010017a824 */ /* 0x048fe400078e0217 */
[----:B-----5:R-:W-:-:S03]  /*09a0*/  @!P4 IMAD.IADD R9, R0, 0x1, R24 ;  /* 0x000000010009c824 */ /* 0x020fc600078e0218 */
[----:B------:R1:W-:Y:S04]  /*09b0*/  @!P2 STG.E.U16 desc[UR12][R18.64], R23 ;  /* 0x000000171200a986 */ /* 0x0003e8000c10150c */
[----:B------:R1:W-:Y:S01]  /*09c0*/  @!P4 STG.E.U16 desc[UR12][R20.64], R9 ;  /* 0x000000091400c986 */ /* 0x0003e2000c10150c */
[----:B------:R-:W-:Y:S05]  /*09d0*/  BRA.U UP0, `(.L_x_4005) ;  /* 0xfffffff900647547 */ /* 0x000fea000b83ffff */
.L_x_4004:
        /* <DEDUP_REMOVED lines=30> */
[----:B------:R-:W3:Y:S04]  /*0bc0*/  @!P1 LDG.E.U16 R25, desc[UR12][R4.64] ;  /* 0x0000000c04199981 */ /* 0x000ee8000c1e1500 */
[----:B------:R-:W4:Y:S01]  /*0bd0*/  @!P2 LDG.E.U16 R29, desc[UR12][R6.64] ;  /* 0x0000000c061da981 */ /* 0x000f22000c1e1500 */
[----:B------:R-:W-:Y:S02]  /*0be0*/  @!P3 LEA R26, P4, R15, R12, 0x1 ;  /* 0x0000000c0f1ab211 */ /* 0x000fe400078808ff */
[----:B------:R-:W-:Y:S02]  /*0bf0*/  @!P1 LEA R12, P5, R21, R10, 0x1 ;  /* 0x0000000a150c9211 */ /* 0x000fe400078a08ff */
[----:B------:R-:W-:-:S02]  /*0c00*/  @!P3 LEA.HI.X R27, R15, R13, R14, 0x1, P4 ;  /* 0x0000000d0f1bb211 */ /* 0x000fc400020f0c0e */
[-C--:B------:R-:W-:Y:S02]  /*0c10*/  @!P0 LEA R8, P4, R9, R10.reuse, 0x1 ;  /* 0x0000000a09088211 */ /* 0x080fe400078808ff */
[----:B------:R-:W-:Y:S02]  /*0c20*/  PRMT R20, RZ, 0x7610, R20 ;  /* 0x00007610ff147816 */ /* 0x000fe40000000014 */
[----:B0-----:R-:W-:Y:S02]  /*0c30*/  @!P2 LEA R2, P6, R19, R10, 0x1 ;  /* 0x0000000a1302a211 */ /* 0x001fe400078c08ff */
        /* <DEDUP_REMOVED lines=16> */
.L_x_4003:
[----:B------:R-:W0:Y:S02]  /*0d40*/  S2R R16, SR_TID.X ;  /* 0x0000000000107919 */ /* 0x000e240000002100 */
[----:B0-----:R-:W-:-:S03]  /*0d50*/  IMAD.WIDE.U32 R4, R16, 0x4, RZ ;  /* 0x0000000410047825 */ /* 0x001fc600078e00ff */
[----:B------:R-:W-:-:S04]  /*0d60*/  ISETP.GE.U32.AND P0, PT, R4, R2, PT ;  /* 0x000000020400720c */ /* 0x000fc80003f06070 */
[----:B------:R-:W-:-:S13]  /*0d70*/  ISETP.GE.AND.EX P0, PT, R5, R3, PT, P0 ;  /* 0x000000030500720c */ /* 0x000fda0003f06300 */
[----:B------:R-:W-:Y:S05]  /*0d80*/  @P0 EXIT ;  /* 0x000000000000094d */ /* 0x000fea0003800000 */
[----:B------:R-:W-:Y:S01]  /*0d90*/  IMAD.MOV.U32 R19, RZ, RZ, RZ ;  /* 0x000000ffff137224 */ /* 0x000fe200078e00ff */
[----:B------:R-:W0:Y:S06]  /*0da0*/  LDCU UR4, c[0x0][0x360] ;  /* 0x00006c00ff0477ac */ /* 0x000e2c0008000800 */
.L_x_4006:
[C---:B------:R-:W-:Y:S01]  /*0db0*/  IMAD.SHL.U32 R9, R16.reuse, 0x8, RZ ;  /* 0x0000000810097824 */ /* 0x040fe200078e00ff */
[----:B------:R-:W-:-:S04]  /*0dc0*/  SHF.L.U64.HI R17, R16, 0x3, R19 ;  /* 0x0000000310117819 */ /* 0x000fc80000010213 */
[----:B------:R-:W-:-:S05]  /*0dd0*/  IADD3 R6, P0, PT, R12, R9, RZ ;  /* 0x000000090c067210 */ /* 0x000fca0007f1e0ff */
[----:B------:R-:W-:-:S06]  /*0de0*/  IMAD.X R7, R13, 0x1, R17, P0 ;  /* 0x000000010d077824 */ /* 0x000fcc00000e0611 */
[----:B------:R-:W3:Y:S01]  /*0df0*/  LDG.E.64 R6, desc[UR12][R6.64] ;  /* 0x0000000c06067981 */ /* 0x000ee2000c1e1b00 */
[----:B------:R-:W-:Y:S02]  /*0e00*/  IADD3 R4, P0, PT, R10, R9, RZ ;  /* 0x000000090a047210 */ /* 0x000fe40007f1e0ff */
[----:B---3--:R-:W-:Y:S01]  /*0e10*/  PRMT R5, R6, 0x7632, R5 ;  /* 0x0000763206057816 */ /* 0x008fe20000000005 */
[C---:B--2---:R-:W-:Y:S01]  /*0e20*/  IMAD.IADD R8, R0.reuse, 0x1, R6 ;  /* 0x0000000100087824 */ /* 0x044fe200078e0206 */
[----:B------:R-:W-:Y:S01]  /*0e30*/  PRMT R9, R7, 0x7632, R9 ;  /* 0x0000763207097816 */ /* 0x000fe20000000009 */
[C---:B------:R-:W-:Y:S02]  /*0e40*/  IMAD.IADD R14, R0.reuse, 0x1, R7 ;  /* 0x00000001000e7824 */ /* 0x040fe400078e0207 */
[C---:B------:R-:W-:Y:S02]  /*0e50*/  IMAD.IADD R15, R0.reuse, 0x1, R5 ;  /* 0x00000001000f7824 */ /* 0x040fe400078e0205 */
[----:B------:R-:W-:-:S02]  /*0e60*/  IMAD.IADD R9, R0, 0x1, R9 ;  /* 0x0000000100097824 */ /* 0x000fc400078e0209 */
[----:B------:R-:W-:Y:S01]  /*0e70*/  IMAD.X R5, R11, 0x1, R17, P0 ;  /* 0x000000010b057824 */ /* 0x000fe200000e0611 */
[----:B0-----:R-:W-:Y:S02]  /*0e80*/  IADD3 R16, P0, PT, R16, UR4, RZ ;  /* 0x0000000410107c10 */ /* 0x001fe4000ff1e0ff */
[----:B------:R-:W-:Y:S02]  /*0e90*/  PRMT R8, R8, 0x5410, R15 ;  /* 0x0000541008087816 */ /* 0x000fe4000000000f */
[----:B------:R-:W-:Y:S01]  /*0ea0*/  PRMT R9, R14, 0x5410, R9 ;  /* 0x000054100e097816 */ /* 0x000fe20000000009 */
[C---:B------:R-:W-:Y:S02]  /*0eb0*/  IMAD.SHL.U32 R7, R16.reuse, 0x4, RZ ;  /* 0x0000000410077824 */ /* 0x040fe400078e00ff */
[----:B------:R-:W-:Y:S01]  /*0ec0*/  IMAD.X R19, RZ, RZ, R19, P0 ;  /* 0x000000ffff137224 */ /* 0x000fe200000e0613 */
[----:B------:R-:W-:Y:S01]  /*0ed0*/  LOP3.LUT P0, RZ, R16, 0xffffc000, RZ, 0xc0, !PT ;  /* 0xffffc00010ff7812 */ /* 0x000fe2000780c0ff */
[----:B------:R1:W-:Y:S01]  /*0ee0*/  STG.E.64 desc[UR12][R4.64], R8 ;  /* 0x0000000804007986 */ /* 0x0003e2000c101b0c */
[----:B------:R-:W-:-:S02]  /*0ef0*/  ISETP.LT.U32.AND P1, PT, R7, R2, PT ;  /* 0x000000020700720c */ /* 0x000fc40003f21070 */
[----:B------:R-:W-:Y:S02]  /*0f00*/  SHF.L.U64.HI R6, R16, 0x2, R19 ;  /* 0x0000000210067819 */ /* 0x000fe40000010213 */
[----:B------:R-:W-:Y:S02]  /*0f10*/  LOP3.LUT P0, RZ, R19, 0x3fffffff, RZ, 0xc0, P0 ;  /* 0x3fffffff13ff7812 */ /* 0x000fe4000000c0ff */
[----:B------:R-:W-:-:S13]  /*0f20*/  ISETP.LT.AND.EX P1, PT, R6, R3, PT, P1 ;  /* 0x000000030600720c */ /* 0x000fda0003f21310 */
[----:B-1----:R-:W-:Y:S05]  /*0f30*/  @!P0 BRA P1, `(.L_x_4006) ;  /* 0xfffffffc009c8947 */ /* 0x002fea000083ffff */
[----:B------:R-:W-:Y:S05]  /*0f40*/  EXIT ;  /* 0x000000000000794d */ /* 0x000fea0003800000 */
        .weak           $__internal_127_$__cuda_sm20_div_u16
        .type           $__internal_127_$__cuda_sm20_div_u16,@function
        .size           $__internal_127_$__cuda_sm20_div_u16,(.L_x_4404 - $__internal_127_$__cuda_sm20_div_u16)
$__internal_127_$__cuda_sm20_div_u16:
        /* <DEDUP_REMOVED lines=19> */
[----:B------:R-:W-:Y:S05]  /*1080*/  RET.REL.NODEC R4 `(_ZN2at6native61_GLOBAL__N__44eb8e94_28_ForeachBinaryOpScalarList_cu_dda10a6925multi_tensor_apply_kernelINS1_28TensorListScalarListMetadataIsLi2EEENS1_25BinaryOpScalarListFunctorIsLi2ELi1ELi1EEEJSt4plusIsEEEEvT_T0_DpT1_) ;  /* 0xffffffec04dc7950 */ /* 0x000fea0003c3ffff */
.L_x_4007:
        /* <DEDUP_REMOVED lines=15> */
.L_x_4404:


//--------------------- .text._ZN2at6native61_GLOBAL__N__44eb8e94_28_ForeachBinaryOpScalarList_cu_dda10a6925multi_tensor_apply_kernelINS1_28TensorListScalarListMetadataIlLi2EEENS1_25BinaryOpScalarListFunctorIlLi2ELi1ELi1EEEJSt4plusIlEEEEvT_T0_DpT1_ --------------------------
	.section	.text._ZN2at6native61_GLOBAL__N__44eb8e94_28_ForeachBinaryOpScalarList_cu_dda10a6925multi_tensor_apply_kernelINS1_28TensorListScalarListMetadataIlLi2EEENS1_25BinaryOpScalarListFunctorIlLi2ELi1ELi1EEEJSt4plusIlEEEEvT_T0_DpT1_,"ax",@progbits
	.align	128
.text._ZN2at6native61_GLOBAL__N__44eb8e94_28_ForeachBinaryOpScalarList_cu_dda10a6925multi_tensor_apply_kernelINS1_28TensorListScalarListMetadataIlLi2EEENS1_25BinaryOpScalarListFunctorIlLi2ELi1ELi1EEEJSt4plusIlEEEEvT_T0_DpT1_:
        .type           _ZN2at6native61_GLOBAL__N__44eb8e94_28_ForeachBinaryOpScalarList_cu_dda10a6925multi_tensor_apply_kernelINS1_28TensorListScalarListMetadataIlLi2EEENS1_25BinaryOpScalarListFunctorIlLi2ELi1ELi1EEEJSt4plusIlEEEEvT_T0_DpT1_,@function
        .size           _ZN2at6native61_GLOBAL__N__44eb8e94_28_ForeachBinaryOpScalarList_cu_dda10a6925multi_tensor_apply_kernelINS1_28TensorListScalarListMetadataIlLi2EEENS1_25BinaryOpScalarListFunctorIlLi2ELi1ELi1EEEJSt4plusIlEEEEvT_T0_DpT1_,(.L_x_4406 - _ZN2at6native61_GLOBAL__N__44eb8e94_28_ForeachBinaryOpScalarList_cu_dda10a6925multi_tensor_apply_kernelINS1_28TensorListScalarListMetadataIlLi2EEENS1_25BinaryOpScalarListFunctorIlLi2ELi1ELi1EEEJSt4plusIlEEEEvT_T0_DpT1_)
        .other          _ZN2at6native61_GLOBAL__N__44eb8e94_28_ForeachBinaryOpScalarList_cu_dda10a6925multi_tensor_apply_kernelINS1_28TensorListScalarListMetadataIlLi2EEENS1_25BinaryOpScalarListFunctorIlLi2ELi1ELi1EEEJSt4plusIlEEEEvT_T0_DpT1_,@"STO_CUDA_ENTRY STV_DEFAULT"
_ZN2at6native61_GLOBAL__N__44eb8e94_28_ForeachBinaryOpScalarList_cu_dda10a6925multi_tensor_apply_kernelINS1_28TensorListScalarListMetadataIlLi2EEENS1_25BinaryOpScalarListFunctorIlLi2ELi1ELi1EEEJSt4plusIlEEEEvT_T0_DpT1_:
        /* <DEDUP_REMOVED lines=40> */
[----:B------:R-:W-:Y:S05]  /*0280*/  CALL.REL.NOINC `($__internal_128_$__cuda_sm20_div_u16) ;  /* 0x0000000c006c7944 */ /* 0x000fea0003c00000 */
        /* <DEDUP_REMOVED lines=13> */
.L_x_4010:
        /* <DEDUP_REMOVED lines=36> */
[----:B--2---:R-:W-:Y:S02]  /*05a0*/  @!P3 IADD3 R18, P5, PT, R12, UR12, RZ ;  /* 0x0000000c0c12bc10 */ /* 0x004fe4000ffbe0ff */
[----:B---3--:R-:W-:Y:S02]  /*05b0*/  @!P2 IADD3 R12, P4, PT, R10, UR12, RZ ;  /* 0x0000000c0a0cac10 */ /* 0x008fe4000ff9e0ff */
[----:B------:R-:W-:Y:S02]  /*05c0*/  @!P3 IADD3.X R19, PT, PT, R13, UR13, RZ, P5, !PT ;  /* 0x0000000d0d13bc10 */ /* 0x000fe4000affe4ff */
[----:B------:R-:W-:Y:S02]  /*05d0*/  @!P0 LEA R6, P5, R7, UR10, 0x3 ;  /* 0x0000000a07068c11 */ /* 0x000fe4000f8a18ff */
[----:B------:R-:W-:-:S02]  /*05e0*/  @!P2 IADD3.X R13, PT, PT, R11, UR13, RZ, P4, !PT ;  /* 0x0000000d0b0dac10 */ /* 0x000fc4000a7fe4ff */
[----:B------:R-:W-:Y:S02]  /*05f0*/  @!P2 LEA R26, P4, R17, UR10, 0x3 ;  /* 0x0000000a111aac11 */ /* 0x000fe4000f8818ff */
[----:B------:R-:W-:Y:S02]  /*0600*/  @!P0 LEA.HI.X R7, R7, UR11, R16, 0x3, P5 ;  /* 0x0000000b07078c11 */ /* 0x000fe4000a8f1c10 */
[----:B------:R-:W-:Y:S02]  /*0610*/  IADD3 R15, P5, PT, R15, UR16, RZ ;  /* 0x000000100f0f7c10 */ /* 0x000fe4000ffbe0ff */
[C---:B------:R-:W-:Y:S02]  /*0620*/  @!P2 LEA.HI.X R27, R17.reuse, UR11, R22, 0x3, P4 ;  /* 0x0000000b111bac11 */ /* 0x040fe4000a0f1c16 */
[----:B------:R-:W-:Y:S01]  /*0630*/  IADD3 R17, P4, PT, R17, UR16, RZ ;  /* 0x0000001011117c10 */ /* 0x000fe2000ff9e0ff */
[----:B------:R-:W-:Y:S01]  /*0640*/  IMAD.X R20, RZ, RZ, R20, P5 ;  /* 0x000000ffff147224 */ /* 0x000fe200028e0614 */
[----:B----4-:R-:W-:Y:S01]  /*0650*/  @!P1 IADD3 R10, P6, PT, R8, UR12, RZ ;  /* 0x0000000c080a9c10 */ /* 0x010fe2000ffde0ff */
[----:B------:R0:W-:Y:S01]  /*0660*/  @!P3 STG.E.64 desc[UR18][R24.64], R18 ;  /* 0x000000121800b986 */ /* 0x0001e2000c101b12 */
[----:B------:R-:W-:Y:S01]  /*0670*/  IADD3 R21, P5, PT, R17, UR17, RZ ;  /* 0x0000001111157c10 */ /* 0x000fe2000ffbe0ff */
[----:B------:R-:W-:Y:S01]  /*0680*/  IMAD.X R22, RZ, RZ, R22, P4 ;  /* 0x000000ffff167224 */ /* 0x000fe200020e0616 */
[----:B------:R-:W-:Y:S01]  /*0690*/  ISETP.GE.U32.AND P3, PT, R15, UR20, PT ;  /* 0x000000140f007c0c */ /* 0x000fe2000bf66070 */
[----:B------:R1:W-:Y:S01]  /*06a0*/  @!P2 STG.E.64 desc[UR18][R26.64], R12 ;  /* 0x0000000c1a00a986 */ /* 0x0003e2000c101b12 */
[----:B------:R-:W-:-:S02]  /*06b0*/  @!P1 IADD3.X R11, PT, PT, R9, UR13, RZ, P6, !PT ;  /* 0x0000000d090b9c10 */ /* 0x000fc4000b7fe4ff */
[----:B------:R-:W-:Y:S02]  /*06c0*/  ISETP.GE.AND.EX P2, PT, R20, UR21, PT, P3 ;  /* 0x0000001514007c0c */ /* 0x000fe4000bf46330 */
[----:B-----5:R-:W-:Y:S02]  /*06d0*/  @!P0 IADD3 R8, P4, PT, R2, UR12, RZ ;  /* 0x0000000c02088c10 */ /* 0x020fe4000ff9e0ff */
[----:B------:R-:W-:Y:S01]  /*06e0*/  ISETP.GE.U32.AND P3, PT, R17, UR20, PT ;  /* 0x0000001411007c0c */ /* 0x000fe2000bf66070 */
[----:B0-----:R-:W-:Y:S01]  /*06f0*/  IMAD.X R24, RZ, RZ, R22, P5 ;  /* 0x000000ffff187224 */ /* 0x001fe200028e0616 */
[----:B------:R-:W-:Y:S01]  /*0700*/  IADD3 R23, P5, PT, R21, UR17, RZ ;  /* 0x0000001115177c10 */ /* 0x000fe2000ffbe0ff */
[----:B------:R0:W-:Y:S01]  /*0710*/  @!P1 STG.E.64 desc[UR18][R4.64], R10 ;  /* 0x0000000a04009986 */ /* 0x0001e2000c101b12 */
[----:B------:R-:W-:Y:S02]  /*0720*/  @!P0 IADD3.X R9, PT, PT, R3, UR13, RZ, P4, !PT ;  /* 0x0000000d03098c10 */ /* 0x000fe4000a7fe4ff */
        /* <DEDUP_REMOVED lines=35> */
[----:B--2---:R-:W-:Y:S02]  /*0960*/  @!P2 IADD3 R2, P0, PT, R2, UR12, RZ ;  /* 0x0000000c0202ac10 */ /* 0x004fe4000ff1e0ff */
[----:B---3--:R-:W-:Y:S02]  /*0970*/  @!P3 IADD3 R4, P5, PT, R4, UR12, RZ ;  /* 0x0000000c0404bc10 */ /* 0x008fe4000ffbe0ff */
[----:B------:R-:W-:Y:S02]  /*0980*/  @!P2 IADD3.X R3, PT, PT, R3, UR13, RZ, P0, !PT ;  /* 0x0000000d0303ac10 */ /* 0x000fe400087fe4ff */
[----:B------:R-:W-:Y:S02]  /*0990*/  @!P3 IADD3.X R5, PT, PT, R5, UR13, RZ, P5, !PT ;  /* 0x0000000d0505bc10 */ /* 0x000fe4000affe4ff */
[----:B-1----:R-:W-:Y:S02]  /*09a0*/  @!P4 LEA R10, P5, R23, UR10, 0x3 ;  /* 0x0000000a170acc11 */ /* 0x002fe4000f8a18ff */
[----:B----4-:R-:W-:-:S02]  /*09b0*/  @!P1 IADD3 R6, P0, PT, R6, UR12, RZ ;  /* 0x0000000c06069c10 */ /* 0x010fc4000ff1e0ff */
[----:B-----5:R-:W-:Y:S02]  /*09c0*/  @!P4 IADD3 R8, P6, PT, R8, UR12, RZ ;  /* 0x0000000c0808cc10 */ /* 0x020fe4000ffde0ff */
[----:B------:R-:W-:Y:S02]  /*09d0*/  @!P1 IADD3.X R7, PT, PT, R7, UR13, RZ, P0, !PT ;  /* 0x0000000d07079c10 */ /* 0x000fe400087fe4ff */
[----:B------:R-:W-:Y:S02]  /*09e0*/  @!P4 LEA.HI.X R11, R23, UR11, R26, 0x3, P5 ;  /* 0x0000000b170bcc11 */ /* 0x000fe4000a8f1c1a */
[----:B------:R-:W-:Y:S01]  /*09f0*/  @!P4 IADD3.X R9, PT, PT, R9, UR13, RZ, P6, !PT ;  /* 0x0000000d0909cc10 */ /* 0x000fe2000b7fe4ff */
[----:B------:R1:W-:Y:S04]  /*0a00*/  @!P2 STG.E.64 desc[UR18][R14.64], R2 ;  /* 0x000000020e00a986 */ /* 0x0003e8000c101b12 */
[----:B------:R1:W-:Y:S04]  /*0a10*/  @!P3 STG.E.64 desc[UR18][R16.64], R4 ;  /* 0x000000041000b986 */ /* 0x0003e8000c101b12 */
[----:B------:R1:W-:Y:S04]  /*0a20*/  @!P1 STG.E.64 desc[UR18][R18.64], R6 ;  /* 0x0000000612009986 */ /* 0x0003e8000c101b12 */
[----:B------:R1:W-:Y:S01]  /*0a30*/  @!P4 STG.E.64 desc[UR18][R10.64], R8 ;  /* 0x000000080a00c986 */ /* 0x0003e2000c101b12 */
[----:B------:R-:W-:Y:S05]  /*0a40*/  BRA.U UP0, `(.L_x_4010) ;  /* 0xfffffff900447547 */ /* 0x000fea000b83ffff */
.L_x_4009:
        /* <DEDUP_REMOVED lines=42> */
[----:B--2---:R-:W-:-:S04]  /*0cf0*/  IADD3 R18, P4, PT, R18, UR12, RZ ;  /* 0x0000000c12127c10 */ /* 0x004fc8000ff9e0ff */
[----:B------:R-:W-:Y:S02]  /*0d00*/  IADD3.X R19, PT, PT, R19, UR13, RZ, P4, !PT ;  /* 0x0000000d13137c10 */ /* 0x000fe4000a7fe4ff */
[----:B---3--:R-:W-:Y:S02]  /*0d10*/  IADD3 R2, P4, PT, R2, UR12, RZ ;  /* 0x0000000c02027c10 */ /* 0x008fe4000ff9e0ff */
[----:B----4-:R-:W-:Y:S02]  /*0d20*/  IADD3 R4, P5, PT, R4, UR12, RZ ;  /* 0x0000000c04047c10 */ /* 0x010fe4000ffbe0ff */
[----:B------:R-:W-:Y:S02]  /*0d30*/  IADD3.X R3, PT, PT, R3, UR13, RZ, P4, !PT ;  /* 0x0000000d03037c10 */ /* 0x000fe4000a7fe4ff */
[----:B------:R-:W-:Y:S01]  /*0d40*/  IADD3.X R5, PT, PT, R5, UR13, RZ, P5, !PT ;  /* 0x0000000d05057c10 */ /* 0x000fe2000affe4ff */
[----:B------:R0:W-:Y:S01]  /*0d50*/  @!P0 STG.E.64 desc[UR18][R10.64], R18 ;  /* 0x000000120a008986 */ /* 0x0001e2000c101b12 */
[----:B-----5:R-:W-:-:S03]  /*0d60*/  IADD3 R8, P0, PT, R8, UR12, RZ ;  /* 0x0000000c08087c10 */ /* 0x020fc6000ff1e0ff */
[----:B------:R0:W-:Y:S01]  /*0d70*/  @!P1 STG.E.64 desc[UR18][R6.64], R2 ;  /* 0x0000000206009986 */ /* 0x0001e2000c101b12 */
[----:B------:R-:W-:-:S03]  /*0d80*/  IADD3.X R9, PT, PT, R9, UR13, RZ, P0, !PT ;  /* 0x0000000d09097c10 */ /* 0x000fc600087fe4ff */
[----:B------:R0:W-:Y:S01]  /*0d90*/  @!P2 STG.E.64 desc[UR18][R14.64], R4 ;  /* 0x000000040e00a986 */ /* 0x0001e2000c101b12 */
[----:B------:R-:W-:Y:S05]  /*0da0*/  @P3 EXIT ;  /* 0x000000000000394d */ /* 0x000fea0003800000 */
[----:B0-----:R-:W-:-:S04]  /*0db0*/  LEA R2, P0, R0, UR10, 0x3 ;  /* 0x0000000a00027c11 */ /* 0x001fc8000f8018ff */
[----:B------:R-:W-:-:S05]  /*0dc0*/  LEA.HI.X R3, R0, UR11, R13, 0x3, P0 ;  /* 0x0000000b00037c11 */ /* 0x000fca00080f1c0d */
[----:B------:R-:W-:Y:S01]  /*0dd0*/  STG.E.64 desc[UR18][R2.64], R8 ;  /* 0x0000000802007986 */ /* 0x000fe2000c101b12 */
[----:B------:R-:W-:Y:S05]  /*0de0*/  EXIT ;  /* 0x000000000000794d */ /* 0x000fea0003800000 */
.L_x_4008:
[----:B------:R-:W1:Y:S02]  /*0df0*/  S2R R0, SR_TID.X ;  /* 0x0000000000007919 */ /* 0x000e640000002100 */
[----:B-1----:R-:W-:-:S03]  /*0e00*/  IMAD.WIDE.U32 R2, R0, 0x4, RZ ;  /* 0x0000000400027825 */ /* 0x002fc600078e00ff */
[----:B------:R-:W-:-:S04]  /*0e10*/  ISETP.GE.U32.AND P0, PT, R2, UR22, PT ;  /* 0x0000001602007c0c */ /* 0x000fc8000bf06070 */
[----:B------:R-:W-:-:S13]  /*0e20*/  ISETP.GE.AND.EX P0, PT, R3, UR4, PT, P0 ;  /* 0x0000000403007c0c */ /* 0x000fda000bf06300 */
[----:B0-----:R-:W-:Y:S05]  /*0e30*/  @P0 EXIT ;  /* 0x000000000000094d */ /* 0x001fea0003800000 */
[----:B------:R-:W-:Y:S01]  /*0e40*/  IMAD.MOV.U32 R13, RZ, RZ, RZ ;  /* 0x000000ffff0d7224 */ /* 0x000fe200078e00ff */
[----:B------:R-:W0:Y:S06]  /*0e50*/  LDCU UR5, c[0x0][0x360] ;  /* 0x00006c00ff0577ac */ /* 0x000e2c0008000800 */
.L_x_4011:
[C---:B-1----:R-:W-:Y:S01]  /*0e60*/  IMAD.SHL.U32 R2, R0.reuse, 0x20, RZ ;  /* 0x0000002000027824 */ /* 0x042fe200078e00ff */
[----:B------:R-:W-:-:S04]  /*0e70*/  SHF.L.U64.HI R3, R0, 0x5, R13 ;  /* 0x0000000500037819 */ /* 0x000fc8000001020d */
[----:B------:R-:W-:-:S04]  /*0e80*/  IADD3 R4, P0, PT, R2, UR8, RZ ;  /* 0x0000000802047c10 */ /* 0x000fc8000ff1e0ff */
[----:B------:R-:W-:-:S06]  /*0e90*/  IADD3.X R5, PT, PT, R3, UR9, RZ, P0, !PT ;  /* 0x0000000903057c10 */ /* 0x000fcc00087fe4ff */
[----:B------:R-:W2:Y:S01]  /*0ea0*/  LDG.E.ENL2.256 R4, R8, desc[UR18][R4.64] ;  /* 0xfe0000120408797e */ /* 0x000ea20008121904 */
[----:B------:R-:W-:-:S04]  /*0eb0*/  IADD3 R2, P3, PT, R2, UR10, RZ ;  /* 0x0000000a02027c10 */ /* 0x000fc8000ff7e0ff */
[----:B------:R-:W-:Y:S02]  /*0ec0*/  IADD3.X R3, PT, PT, R3, UR11, RZ, P3, !PT ;  /* 0x0000000b03037c10 */ /* 0x000fe40009ffe4ff */
[----:B--2---:R-:W-:Y:S02]  /*0ed0*/  IADD3 R14, P0, PT, R8, UR12, RZ ;  /* 0x0000000c080e7c10 */ /* 0x004fe4000ff1e0ff */
[----:B------:R-:W-:Y:S02]  /*0ee0*/  IADD3 R12, P1, PT, R10, UR12, RZ ;  /* 0x0000000c0a0c7c10 */ /* 0x000fe4000ff3e0ff */
[----:B------:R-:W-:Y:S02]  /*0ef0*/  IADD3.X R17, PT, PT, R9, UR13, RZ, P0, !PT ;  /* 0x0000000d09117c10 */ /* 0x000fe400087fe4ff */
[----:B------:R-:W-:Y:S01]  /*0f00*/  IADD3 R8, P0, PT, R4, UR12, RZ ;  /* 0x0000000c04087c10 */ /* 0x000fe2000ff1e0ff */
[----:B------:R-:W-:Y:S01]  /*0f10*/  IMAD.MOV.U32 R4, RZ, RZ, R14 ;  /* 0x000000ffff047224 */ /* 0x000fe200078e000e */
[----:B------:R-:W-:Y:S01]  /*0f20*/  IADD3 R10, P2, PT, R6, UR12, RZ ;  /* 0x0000000c060a7c10 */ /* 0x000fe2000ff5e0ff */
[----:B------:R-:W-:Y:S01]  /*0f30*/  IMAD.MOV.U32 R6, RZ, RZ, R12 ;  /* 0x000000ffff067224 */ /* 0x000fe200078e000c */
[----:B------:R-:W-:Y:S01]  /*0f40*/  IADD3.X R9, PT, PT, R5, UR13, RZ, P0, !PT ;  /* 0x0000000d05097c10 */ /* 0x000fe200087fe4ff */
[----:B------:R-:W-:Y:S01]  /*0f50*/  IMAD.MOV.U32 R5, RZ, RZ, R17 ;  /* 0x000000ffff057224 */ /* 0x000fe200078e0011 */
[----:B------:R-:W-:-:S02]  /*0f60*/  IADD3.X R15, PT, PT, R11, UR13, RZ, P1, !PT ;  /* 0x0000000d0b0f7c10 */ /* 0x000fc40008ffe4ff */
[----:B0-----:R-:W-:Y:S02]  /*0f70*/  IADD3 R0, P0, PT, R0, UR5, RZ ;  /* 0x0000000500007c10 */ /* 0x001fe4000ff1e0ff */
[----:B------:R-:W-:Y:S01]  /*0f80*/  IADD3.X R11, PT, PT, R7, UR13, RZ, P2, !PT ;  /* 0x0000000d070b7c10 */ /* 0x000fe200097fe4ff */
        /* <DEDUP_REMOVED lines=11> */
        .weak           $__internal_128_$__cuda_sm20_div_u16
        .type           $__internal_128_$__cuda_sm20_div_u16,@function
        .size           $__internal_128_$__cuda_sm20_div_u16,(.L_x_4406 - $__internal_128_$__cuda_sm20_div_u16)
$__internal_128_$__cuda_sm20_div_u16:
        /* <DEDUP_REMOVED lines=19> */
[----:B------:R-:W-:Y:S05]  /*1170*/  RET.REL.NODEC R2 `(_ZN2at6native61_GLOBAL__N__44eb8e94_28_ForeachBinaryOpScalarList_cu_dda10a6925multi_tensor_apply_kernelINS1_28TensorListScalarListMetadataIlLi2EEENS1_25BinaryOpScalarListFunctorIlLi2ELi1ELi1EEEJSt4plusIlEEEEvT_T0_DpT1_) ;  /* 0xffffffec02a07950 */ /* 0x000fea0003c3ffff */
.L_x_4012:
        /* <DEDUP_REMOVED lines=16> */
.L_x_4406:


//--------------------- .text._ZN2at6native61_GLOBAL__N__44eb8e94_28_ForeachBinaryOpScalarList_cu_dda10a6925multi_tensor_apply_kernelINS1_28TensorListScalarListMetadataIiLi2EEENS1_25BinaryOpScalarListFunctorIiLi2ELi1ELi1EEEJSt4plusIiEEEEvT_T0_DpT1_ --------------------------
	.section	.text._ZN2at6native61_GLOBAL__N__44eb8e94_28_ForeachBinaryOpScalarList_cu_dda10a6925multi_tensor_apply_kernelINS1_28TensorListScalarListMetadataIiLi2EEENS1_25BinaryOpScalarListFunctorIiLi2ELi1ELi1EEEJSt4plusIiEEEEvT_T0_DpT1_,"ax",@progbits
	.align	128
.text._ZN2at6native61_GLOBAL__N__44eb8e94_28_ForeachBinaryOpScalarList_cu_dda10a6925multi_tensor_apply_kernelINS1_28TensorListScalarListMetadataIiLi2EEENS1_25BinaryOpScalarListFunctorIiLi2ELi1ELi1EEEJSt4plusIiEEEEvT_T0_DpT1_:
        .type           _ZN2at6native61_GLOBAL__N__44eb8e94_28_ForeachBinaryOpScalarList_cu_dda10a6925multi_tensor_apply_kernelINS1_28TensorListScalarListMetadataIiLi2EEENS1_25BinaryOpScalarListFunctorIiLi2ELi1ELi1EEEJSt4plusIiEEEEvT_T0_DpT1_,@function
        .size           _ZN2at6native61_GLOBAL__N__44eb8e94_28_ForeachBinaryOpScalarList_cu_dda10a6925multi_tensor_apply_kernelINS1_28TensorListScalarListMetadataIiLi2EEENS1_25BinaryOpScalarListFunctorIiLi2ELi1ELi1EEEJSt4plusIiEEEEvT_T0_DpT1_,(.L_x_4408 - _ZN2at6native61_GLOBAL__N__44eb8e94_28_ForeachBinaryOpScalarList_cu_dda10a6925multi_tensor_apply_kernelINS1_28TensorListScalarListMetadataIiLi2EEENS1_25BinaryOpScalarListFunctorIiLi2ELi1ELi1EEEJSt4plusIiEEEEvT_T0_DpT1_)
        .other          _ZN2at6native61_GLOBAL__N__44eb8e94_28_ForeachBinaryOpScalarList_cu_dda10a6925multi_tensor_apply_kernelINS1_28TensorListScalarListMetadataIiLi2EEENS1_25BinaryOpScalarListFunctorIiLi2ELi1ELi1EEEJSt4plusIiEEEEvT_T0_DpT1_,@"STO_CUDA_ENTRY STV_DEFAULT"
_ZN2at6native61_GLOBAL__N__44eb8e94_28_ForeachBinaryOpScalarList_cu_dda10a6925multi_tensor_apply_kernelINS1_28TensorListScalarListMetadataIiLi2EEENS1_25BinaryOpScalarListFunctorIiLi2ELi1ELi1EEEJSt4plusIiEEEEvT_T0_DpT1_:
        /* <DEDUP_REMOVED lines=40> */
[----:B--2---:R-:W-:Y:S05]  /*0280*/  CALL.REL.NOINC `($__internal_129_$__cuda_sm20_div_u16) ;  /* 0x0000000c00147944 */ /* 0x004fea0003c00000 */
        /* <DEDUP_REMOVED lines=13> */
.L_x_4015:
        /* <DEDUP_REMOVED lines=42> */
[----:B------:R0:W-:Y:S01]  /*0600*/  @!P1 STG.E desc[UR12][R6.64], R23 ;  /* 0x0000001706009986 */ /* 0x0001e2000c10190c */
[----:B---3--:R-:W-:Y:S01]  /*0610*/  @!P3 IMAD.IADD R25, R0, 0x1, R19 ;  /* 0x000000010019b824 */ /* 0x008fe200078e0213 */
        /* <DEDUP_REMOVED lines=9> */
[----:B----4-:R-:W-:Y:S01]  /*06b0*/  @!P2 IMAD.IADD R23, R0, 0x1, R21 ;  /* 0x000000010017a824 */ /* 0x010fe200078e0215 */
[----:B------:R-:W-:-:S02]  /*06c0*/  ISETP.GE.U32.AND P5, PT, R19, R2, PT ;  /* 0x000000021300720c */ /* 0x000fc40003fa6070 */
[----:B0-----:R-:W-:Y:S02]  /*06d0*/  IADD3 R9, P6, PT, R19, UR11, RZ ;  /* 0x0000000b13097c10 */ /* 0x001fe4000ffde0ff */
[----:B------:R0:W-:Y:S02]  /*06e0*/  @!P2 STG.E desc[UR12][R14.64], R23 ;  /* 0x000000170e00a986 */ /* 0x0001e4000c10190c */
[----:B------:R-:W-:Y:S01]  /*06f0*/  ISETP.GE.U32.AND P4, PT, R9, R2, PT ;  /* 0x000000020900720c */ /* 0x000fe20003f86070 */
[----:B------:R-:W-:Y:S01]  /*0700*/  IMAD.X R21, RZ, RZ, R7, P6 ;  /* 0x000000ffff157224 */ /* 0x000fe200030e0607 */
[----:B------:R-:W-:-:S04]  /*0710*/  ISETP.GE.AND.EX P2, PT, R7, R3, PT, P5 ;  /* 0x000000030700720c */ /* 0x000fc80003f46350 */
[----:B------:R-:W-:Y:S01]  /*0720*/  ISETP.GE.AND.EX P4, PT, R21, R3, PT, P4 ;  /* 0x000000031500720c */ /* 0x000fe20003f86340 */
[----:B-----5:R-:W-:Y:S01]  /*0730*/  @!P0 IMAD.IADD R27, R0, 0x1, R22 ;  /* 0x00000001001b8824 */ /* 0x020fe200078e0216 */
        /* <DEDUP_REMOVED lines=32> */
[----:B------:R1:W-:Y:S04]  /*0940*/  @!P1 STG.E desc[UR12][R14.64], R5 ;  /* 0x000000050e009986 */ /* 0x0003e8000c10190c */
[----:B------:R1:W-:Y:S01]  /*0950*/  @!P3 STG.E desc[UR12][R16.64], R7 ;  /* 0x000000071000b986 */ /* 0x0003e2000c10190c */
[C---:B---3--:R-:W-:Y:S02]  /*0960*/  @!P2 IMAD.IADD R23, R0.reuse, 0x1, R23 ;  /* 0x000000010017a824 */ /* 0x048fe400078e0217 */
[----:B-----5:R-:W-:-:S03]  /*0970*/  @!P4 IMAD.IADD R9, R0, 0x1, R24 ;  /* 0x000000010009c824 */ /* 0x020fc600078e0218 */
[----:B------:R1:W-:Y:S04]  /*0980*/  @!P2 STG.E desc[UR12][R18.64], R23 ;  /* 0x000000171200a986 */ /* 0x0003e8000c10190c */
[----:B------:R1:W-:Y:S01]  /*0990*/  @!P4 STG.E desc[UR12][R20.64], R9 ;  /* 0x000000091400c986 */ /* 0x0003e2000c10190c */
[----:B------:R-:W-:Y:S05]  /*09a0*/  BRA.U UP0, `(.L_x_4015) ;  /* 0xfffffff9006c7547 */ /* 0x000fea000b83ffff */
.L_x_4014:
        /* <DEDUP_REMOVED lines=42> */
[C---:B--2---:R-:W-:Y:S02]  /*0c50*/  IMAD.IADD R23, R0.reuse, 0x1, R23 ;  /* 0x0000000100177824 */ /* 0x044fe400078e0217 */
[----:B---3--:R-:W-:-:S03]  /*0c60*/  IMAD.IADD R25, R0, 0x1, R25 ;  /* 0x0000000100197824 */ /* 0x008fc600078e0219 */
[----:B------:R0:W-:Y:S01]  /*0c70*/  @!P0 STG.E desc[UR12][R8.64], R23 ;  /* 0x0000001708008986 */ /* 0x0001e2000c10190c */
[----:B----4-:R-:W-:-:S03]  /*0c80*/  IMAD.IADD R29, R0, 0x1, R29 ;  /* 0x00000001001d7824 */ /* 0x010fc600078e021d */
[----:B------:R0:W-:Y:S04]  /*0c90*/  @!P1 STG.E desc[UR12][R12.64], R25 ;  /* 0x000000190c009986 */ /* 0x0001e8000c10190c */
[----:B------:R0:W-:Y:S01]  /*0ca0*/  @!P2 STG.E desc[UR12][R2.64], R29 ;  /* 0x0000001d0200a986 */ /* 0x0001e2000c10190c */
[----:B------:R-:W-:Y:S05]  /*0cb0*/  @P3 EXIT ;  /* 0x000000000000394d */ /* 0x000fea0003800000 */
[----:B0-----:R-:W-:Y:S01]  /*0cc0*/  LEA R2, P0, R15, R10, 0x2 ;  /* 0x0000000a0f027211 */ /* 0x001fe200078010ff */
[----:B-----5:R-:W-:-:S03]  /*0cd0*/  IMAD.IADD R5, R0, 0x1, R20 ;  /* 0x0000000100057824 */ /* 0x020fc600078e0214 */
[----:B------:R-:W-:-:S05]  /*0ce0*/  LEA.HI.X R3, R15, R11, R14, 0x2, P0 ;  /* 0x0000000b0f037211 */ /* 0x000fca00000f140e */
[----:B------:R-:W-:Y:S01]  /*0cf0*/  STG.E desc[UR12][R2.64], R5 ;  /* 0x0000000502007986 */ /* 0x000fe2000c10190c */
[----:B------:R-:W-:Y:S05]  /*0d00*/  EXIT ;  /* 0x000000000000794d */ /* 0x000fea0003800000 */
.L_x_4013:
[----:B------:R-:W0:Y:S02]  /*0d10*/  S2R R16, SR_TID.X ;  /* 0x0000000000107919 */ /* 0x000e240000002100 */
[----:B0-----:R-:W-:-:S03]  /*0d20*/  IMAD.WIDE.U32 R4, R16, 0x4, RZ ;  /* 0x0000000410047825 */ /* 0x001fc600078e00ff */
[----:B------:R-:W-:-:S04]  /*0d30*/  ISETP.GE.U32.AND P0, PT, R4, R2, PT ;  /* 0x000000020400720c */ /* 0x000fc80003f06070 */
[----:B------:R-:W-:-:S13]  /*0d40*/  ISETP.GE.AND.EX P0, PT, R5, R18, PT, P0 ;  /* 0x000000120500720c */ /* 0x000fda0003f06300 */
[----:B------:R-:W-:Y:S05]  /*0d50*/  @P0 EXIT ;  /* 0x000000000000094d */ /* 0x000fea0003800000 */
[----:B------:R-:W-:Y:S01]  /*0d60*/  IMAD.MOV.U32 R17, RZ, RZ, RZ ;  /* 0x000000ffff117224 */ /* 0x000fe200078e00ff */
[----:B------:R-:W0:Y:S06]  /*0d70*/  LDCU UR4, c[0x0][0x360] ;  /* 0x00006c00ff0477ac */ /* 0x000e2c0008000800 */
.L_x_4016:
        /* <DEDUP_REMOVED lines=15> */
[----:B--2---:R-:W-:-:S02]  /*0e70*/  IMAD.IADD R4, R0, 0x1, R4 ;  /* 0x0000000100047824 */ /* 0x004fc400078e0204 */
[C---:B------:R-:W-:Y:S02]  /*0e80*/  IMAD.IADD R5, R0.reuse, 0x1, R5 ;  /* 0x0000000100057824 */ /* 0x040fe400078e0205 */
[C---:B------:R-:W-:Y:S02]  /*0e90*/  IMAD.IADD R6, R0.reuse, 0x1, R6 ;  /* 0x0000000100067824 */ /* 0x040fe400078e0206 */
[----:B------:R-:W-:-:S05]  /*0ea0*/  IMAD.IADD R7, R0, 0x1, R7 ;  /* 0x0000000100077824 */ /* 0x000fca00078e0207 */
[----:B------:R1:W-:Y:S01]  /*0eb0*/  STG.E.128 desc[UR12][R14.64], R4 ;  /* 0x000000040e007986 */ /* 0x0003e2000c101d0c */
[----:B------:R-:W-:Y:S05]  /*0ec0*/  @!P0 BRA P1, `(.L_x_4016) ;  /* 0xfffffffc00ac8947 */ /* 0x000fea000083ffff */
[----:B------:R-:W-:Y:S05]  /*0ed0*/  EXIT ;  /* 0x000000000000794d */ /* 0x000fea0003800000 */
        .weak           $__internal_129_$__cuda_sm20_div_u16
        .type           $__internal_129_$__cuda_sm20_div_u16,@function
        .size           $__internal_129_$__cuda_sm20_div_u16,(.L_x_4408 - $__internal_129_$__cuda_sm20_div_u16)
$__internal_129_$__cuda_sm20_div_u16:
        /* <DEDUP_REMOVED lines=19> */
[----:B------:R-:W-:Y:S05]  /*1010*/  RET.REL.NODEC R4 `(_ZN2at6native61_GLOBAL__N__44eb8e94_28_ForeachBinaryOpScalarList_cu_dda10a6925multi_tensor_apply_kernelINS1_28TensorListScalarListMetadataIiLi2EEENS1_25BinaryOpScalarListFunctorIiLi2ELi1ELi1EEEJSt4plusIiEEEEvT_T0_DpT1_) ;  /* 0xffffffec04f87950 */ /* 0x000fea0003c3ffff */
.L_x_4017:
        /* <DEDUP_REMOVED lines=14> */
.L_x_4408:


//--------------------- .text._ZN2at6native61_GLOBAL__N__44eb8e94_28_ForeachBinaryOpScalarList_cu_dda10a6925multi_tensor_apply_kernelINS1_28TensorListScalarListMetadataIaLi2EEENS1_25BinaryOpScalarListFunctorIaLi2ELi1ELi1EEEJSt4plusIaEEEEvT_T0_DpT1_ --------------------------
	.section	.text._ZN2at6native61_GLOBAL__N__44eb8e94_28_ForeachBinaryOpScalarList_cu_dda10a6925multi_tensor_apply_kernelINS1_28TensorListScalarListMetadataIaLi2EEENS1_25BinaryOpScalarListFunctorIaLi2ELi1ELi1EEEJSt4plusIaEEEEvT_T0_DpT1_,"ax",@progbits
	.align	128
.text._ZN2at6native61_GLOBAL__N__44eb8e94_28_ForeachBinaryOpScalarList_cu_dda10a6925multi_tensor_apply_kernelINS1_28TensorListScalarListMetadataIaLi2EEENS1_25BinaryOpScalarListFunctorIaLi2ELi1ELi1EEEJSt4plusIaEEEEvT_T0_DpT1_:
        .type           _ZN2at6native61_GLOBAL__N__44eb8e94_28_ForeachBinaryOpScalarList_cu_dda10a6925multi_tensor_apply_kernelINS1_28TensorListScalarListMetadataIaLi2EEENS1_25BinaryOpScalarListFunctorIaLi2ELi1ELi1EEEJSt4plusIaEEEEvT_T0_DpT1_,@function
        .size           _ZN2at6native61_GLOBAL__N__44eb8e94_28_ForeachBinaryOpScalarList_cu_dda10a6925multi_tensor_apply_kernelINS1_28TensorListScalarListMetadataIaLi2EEENS1_25BinaryOpScalarListFunctorIaLi2ELi1ELi1EEEJSt4plusIaEEEEvT_T0_DpT1_,(.L_x_4410 - _ZN2at6native61_GLOBAL__N__44eb8e94_28_ForeachBinaryOpScalarList_cu_dda10a6925multi_tensor_apply_kernelINS1_28TensorListScalarListMetadataIaLi2EEENS1_25BinaryOpScalarListFunctorIaLi2ELi1ELi1EEEJSt4plusIaEEEEvT_T0_DpT1_)
        .other          _ZN2at6native61_GLOBAL__N__44eb8e94_28_ForeachBinaryOpScalarList_cu_dda10a6925multi_tensor_apply_kernelINS1_28TensorListScalarListMetadataIaLi2EEENS1_25BinaryOpScalarListFunctorIaLi2ELi1ELi1EEEJSt4plusIaEEEEvT_T0_DpT1_,@"STO_CUDA_ENTRY STV_DEFAULT"
_ZN2at6native61_GLOBAL__N__44eb8e94_28_ForeachBinaryOpScalarList_cu_dda10a6925multi_tensor_apply_kernelINS1_28TensorListScalarListMetadataIaLi2EEENS1_25BinaryOpScalarListFunctorIaLi2ELi1ELi1EEEJSt4plusIaEEEEvT_T0_DpT1_:
        /* <DEDUP_REMOVED lines=42> */
[----:B------:R-:W-:Y:S05]  /*02a0*/  CALL.REL.NOINC `($__internal_130_$__cuda_sm20_div_u16) ;  /* 0x0000001400247944 */ /* 0x000fea0003c00000 */
        /* <DEDUP_REMOVED lines=59> */
.L_x_4036:
        /* <DEDUP_REMOVED lines=53> */
[----:B0----5:R-:W-:-:S05]  /*09b0*/  VIADD R7, R12, UR15 ;  /* 0x0000000f0c077c36 */ /* 0x021fca0008000000 */
[----:B------:R0:W-:Y:S02]  /*09c0*/  STG.E.U8 desc[UR26][R8.64], R7 ;  /* 0x0000000708007986 */ /* 0x0001e4000c10111a */
.L_x_4021:
[----:B------:R-:W-:Y:S05]  /*09d0*/  BSYNC.RECONVERGENT B0 ;  /* 0x0000000000007941 */ /* 0x000fea0003800200 */
.L_x_4020:
        /* <DEDUP_REMOVED lines=20> */
[----:B0-----:R-:W-:-:S05]  /*0b20*/  VIADD R7, R0, UR15 ;  /* 0x0000000f00077c36 */ /* 0x001fca0008000000 */
[----:B------:R0:W-:Y:S02]  /*0b30*/  STG.E.U8 desc[UR26][R8.64], R7 ;  /* 0x0000000708007986 */ /* 0x0001e4000c10111a */
.L_x_4023:
[----:B------:R-:W-:Y:S05]  /*0b40*/  BSYNC.RECONVERGENT B0 ;  /* 0x0000000000007941 */ /* 0x000fea0003800200 */
.L_x_4022:
        /* <DEDUP_REMOVED lines=9> */
[----:B0-----:R-:W-:-:S05]  /*0be0*/  VIADD R13, R13, UR15 ;  /* 0x0000000f0d0d7c36 */ /* 0x001fca0008000000 */
[----:B------:R2:W-:Y:S02]  /*0bf0*/  STG.E.U8 desc[UR26][R8.64], R13 ;  /* 0x0000000d08007986 */ /* 0x0005e4000c10111a */
.L_x_4025:
[----:B------:R-:W-:Y:S05]  /*0c00*/  BSYNC.RECONVERGENT B0 ;  /* 0x0000000000007941 */ /* 0x000fea0003800200 */
.L_x_4024:
        /* <DEDUP_REMOVED lines=9> */
[----:B0-----:R-:W-:-:S05]  /*0ca0*/  VIADD R7, R6, UR15 ;  /* 0x0000000f06077c36 */ /* 0x001fca0008000000 */
[----:B------:R3:W-:Y:S02]  /*0cb0*/  STG.E.U8 desc[UR26][R8.64], R7 ;  /* 0x0000000708007986 */ /* 0x0007e4000c10111a */
.L_x_4027:
[----:B------:R-:W-:Y:S05]  /*0cc0*/  BSYNC.RECONVERGENT B0 ;  /* 0x0000000000007941 */ /* 0x000fea0003800200 */
.L_x_4026:
        /* <DEDUP_REMOVED lines=22> */
[----:B0----5:R-:W-:-:S05]  /*0e30*/  VIADD R7, R12, UR15 ;  /* 0x0000000f0c077c36 */ /* 0x021fca0008000000 */
[----:B------:R0:W-:Y:S02]  /*0e40*/  STG.E.U8 desc[UR26][R4.64], R7 ;  /* 0x0000000704007986 */ /* 0x0001e4000c10111a */
.L_x_4029:
[----:B------:R-:W-:Y:S05]  /*0e50*/  BSYNC.RECONVERGENT B0 ;  /* 0x0000000000007941 */ /* 0x000fea0003800200 */
.L_x_4028:
        /* <DEDUP_REMOVED lines=9> */
[----:B0----5:R-:W-:-:S05]  /*0ef0*/  VIADD R7, R0, UR15 ;  /* 0x0000000f00077c36 */ /* 0x021fca0008000000 */
[----:B------:R1:W-:Y:S02]  /*0f00*/  STG.E.U8 desc[UR26][R4.64], R7 ;  /* 0x0000000704007986 */ /* 0x0003e4000c10111a */
.L_x_4031:
[----:B------:R-:W-:Y:S05]  /*0f10*/  BSYNC.RECONVERGENT B0 ;  /* 0x0000000000007941 */ /* 0x000fea0003800200 */
.L_x_4030:
        /* <DEDUP_REMOVED lines=9> */
[----:B0----5:R-:W-:-:S05]  /*0fb0*/  VIADD R13, R13, UR15 ;  /* 0x0000000f0d0d7c36 */ /* 0x021fca0008000000 */
[----:B------:R2:W-:Y:S02]  /*0fc0*/  STG.E.U8 desc[UR26][R4.64], R13 ;  /* 0x0000000d04007986 */ /* 0x0005e4000c10111a */
.L_x_4033:
[----:B------:R-:W-:Y:S05]  /*0fd0*/  BSYNC.RECONVERGENT B0 ;  /* 0x0000000000007941 */ /* 0x000fea0003800200 */
.L_x_4032:
        /* <DEDUP_REMOVED lines=9> */
[----:B0----5:R-:W-:-:S05]  /*1070*/  VIADD R7, R14, UR15 ;  /* 0x0000000f0e077c36 */ /* 0x021fca0008000000 */
[----:B------:R3:W-:Y:S02]  /*1080*/  STG.E.U8 desc[UR26][R4.64], R7 ;  /* 0x0000000704007986 */ /* 0x0007e4000c10111a */
.L_x_4035:
[----:B------:R-:W-:Y:S05]  /*1090*/  BSYNC.RECONVERGENT B0 ;  /* 0x0000000000007941 */ /* 0x000fea0003800200 */
.L_x_4034:
[----:B01234-:R-:W-:Y:S01]  /*10a0*/  IMAD.U32 R5, RZ, RZ, UR33 ;  /* 0x00000021ff057e24 */ /* 0x01ffe2000f8e00ff */
[----:B------:R-:W-:-:S03]  /*10b0*/  UIMAD.WIDE.U32 UR4, UR33, 0x8, UR4 ;  /* 0x00000008210478a5 */ /* 0x000fc6000f8e0004 */
[----:B------:R-:W-:Y:S01]  /*10c0*/  IMAD.WIDE.U32 R2, R5, 0x8, R2 ;  /* 0x0000000805027825 */ /* 0x000fe200078e0002 */
[----:B------:R-:W-:Y:S08]  /*10d0*/  BRA.U UP0, `(.L_x_4036) ;  /* 0xfffffff500607547 */ /* 0x000ff0000b83ffff */
.L_x_4019:
        /* <DEDUP_REMOVED lines=44> */
[----:B------:R-:W2:Y:S01]  /*13a0*/  LDCU.U8 UR6, c[0x0][UR6+0x980] ;  /* 0x00013000060677ac */ /* 0x000ea20008000000 */
[----:B------:R-:W-:Y:S02]  /*13b0*/  @!P0 IADD3.X R3, PT, PT, R18, UR8, RZ, P4, !PT ;  /* 0x0000000812038c10 */ /* 0x000fe4000a7fe4ff */
[----:B-1----:R-:W-:-:S04]  /*13c0*/  @!P1 IADD3 R4, P4, PT, R15, UR29, RZ ;  /* 0x0000001d0f049c10 */ /* 0x002fc8000ff9e0ff */
[----:B------:R-:W-:Y:S02]  /*13d0*/  @!P1 IADD3.X R5, PT, PT, R19, UR8, RZ, P4, !PT ;  /* 0x0000000813059c10 */ /* 0x000fe4000a7fe4ff */
        /* <DEDUP_REMOVED lines=14> */
.L_x_4018:
[----:B------:R-:W1:Y:S02]  /*14c0*/  S2R R9, SR_TID.X ;  /* 0x0000000000097919 */ /* 0x000e640000002100 */
[----:B-1----:R-:W-:-:S03]  /*14d0*/  IMAD.WIDE.U32 R2, R9, 0x4, RZ ;  /* 0x0000000409027825 */ /* 0x002fc600078e00ff */
[----:B------:R-:W-:-:S04]  /*14e0*/  ISETP.GE.U32.AND P0, PT, R2, UR12, PT ;  /* 0x0000000c02007c0c */ /* 0x000fc8000bf06070 */
[----:B------:R-:W-:-:S13]  /*14f0*/  ISETP.GE.AND.EX P0, PT, R3, UR9, PT, P0 ;  /* 0x0000000903007c0c */ /* 0x000fda000bf06300 */
[----:B0-----:R-:W-:Y:S05]  /*1500*/  @P0 EXIT ;  /* 0x000000000000094d */ /* 0x001fea0003800000 */
[----:B------:R-:W-:Y:S01]  /*1510*/  IMAD.MOV.U32 R10, RZ, RZ, RZ ;  /* 0x000000ffff0a7224 */ /* 0x000fe200078e00ff */
[----:B------:R-:W0:Y:S06]  /*1520*/  LDCU UR4, c[0x0][0x360] ;  /* 0x00006c00ff0477ac */ /* 0x000e2c0008000800 */
.L_x_4037:
        /* <DEDUP_REMOVED lines=33> */
        .weak           $__internal_130_$__cuda_sm20_div_u16
        .type           $__internal_130_$__cuda_sm20_div_u16,@function
        .size           $__internal_130_$__cuda_sm20_div_u16,(.L_x_4410 - $__internal_130_$__cuda_sm20_div_u16)
$__internal_130_$__cuda_sm20_div_u16:
        /* <DEDUP_REMOVED lines=19> */
[----:B------:R-:W-:Y:S05]  /*1870*/  RET.REL.NODEC R2 `(_ZN2at6native61_GLOBAL__N__44eb8e94_28_ForeachBinaryOpScalarList_cu_dda10a6925multi_tensor_apply_kernelINS1_28TensorListScalarListMetadataIaLi2EEENS1_25BinaryOpScalarListFunctorIaLi2ELi1ELi1EEEJSt4plusIaEEEEvT_T0_DpT1_) ;  /* 0xffffffe402e07950 */ /* 0x000fea0003c3ffff */
.L_x_4038:
        /* <DEDUP_REMOVED lines=16> */
.L_x_4410:


//--------------------- .text._ZN2at6native61_GLOBAL__N__44eb8e94_28_ForeachBinaryOpScalarList_cu_dda10a6925multi_tensor_apply_kernelINS1_28TensorListScalarListMetadataIhLi2EEENS1_25BinaryOpScalarListFunctorIhLi2ELi1ELi1EEEJSt4plusIhEEEEvT_T0_DpT1_ --------------------------
	.section	.text._ZN2at6native61_GLOBAL__N__44eb8e94_28_ForeachBinaryOpScalarList_cu_dda10a6925multi_tensor_apply_kernelINS1_28TensorListScalarListMetadataIhLi2EEENS1_25BinaryOpScalarListFunctorIhLi2ELi1ELi1EEEJSt4plusIhEEEEvT_T0_DpT1_,"ax",@progbits
	.align	128
.text._ZN2at6native61_GLOBAL__N__44eb8e94_28_ForeachBinaryOpScalarList_cu_dda10a6925multi_tensor_apply_kernelINS1_28TensorListScalarListMetadataIhLi2EEENS1_25BinaryOpScalarListFunctorIhLi2ELi1ELi1EEEJSt4plusIhEEEEvT_T0_DpT1_:
        .type           _ZN2at6native61_GLOBAL__N__44eb8e94_28_ForeachBinaryOpScalarList_cu_dda10a6925multi_tensor_apply_kernelINS1_28TensorListScalarListMetadataIhLi2EEENS1_25BinaryOpScalarListFunctorIhLi2ELi1ELi1EEEJSt4plusIhEEEEvT_T0_DpT1_,@function
        .size           _ZN2at6native61_GLOBAL__N__44eb8e94_28_ForeachBinaryOpScalarList_cu_dda10a6925multi_tensor_apply_kernelINS1_28TensorListScalarListMetadataIhLi2EEENS1_25BinaryOpScalarListFunctorIhLi2ELi1ELi1EEEJSt4plusIhEEEEvT_T0_DpT1_,(.L_x_4412 - _ZN2at6native61_GLOBAL__N__44eb8e94_28_ForeachBinaryOpScalarList_cu_dda10a6925multi_tensor_apply_kernelINS1_28TensorListScalarListMetadataIhLi2EEENS1_25BinaryOpScalarListFunctorIhLi2ELi1ELi1EEEJSt4plusIhEEEEvT_T0_DpT1_)
        .other          _ZN2at6native61_GLOBAL__N__44eb8e94_28_ForeachBinaryOpScalarList_cu_dda10a6925multi_tensor_apply_kernelINS1_28TensorListScalarListMetadataIhLi2EEENS1_25BinaryOpScalarListFunctorIhLi2ELi1ELi1EEEJSt4plusIhEEEEvT_T0_DpT1_,@"STO_CUDA_ENTRY STV_DEFAULT"
_ZN2at6native61_GLOBAL__N__44eb8e94_28_ForeachBinaryOpScalarList_cu_dda10a6925multi_tensor_apply_kernelINS1_28TensorListScalarListMetadataIhLi2EEENS1_25BinaryOpScalarListFunctorIhLi2ELi1ELi1EEEJSt4plusIhEEEEvT_T0_DpT1_:
        /* <DEDUP_REMOVED lines=42> */
[----:B------:R-:W-:Y:S05]  /*02a0*/  CALL.REL.NOINC `($__internal_131_$__cuda_sm20_div_u16) ;  /* 0x0000001400247944 */ /* 0x000fea0003c00000 */
        /* <DEDUP_REMOVED lines=59> */
.L_x_4057:
        /* <DEDUP_REMOVED lines=55> */
.L_x_4042:
[----:B------:R-:W-:Y:S05]  /*09d0*/  BSYNC.RECONVERGENT B0 ;  /* 0x0000000000007941 */ /* 0x000fea0003800200 */
.L_x_4041:
        /* <DEDUP_REMOVED lines=22> */
.L_x_4044:
[----:B------:R-:W-:Y:S05]  /*0b40*/  BSYNC.RECONVERGENT B0 ;  /* 0x0000000000007941 */ /* 0x000fea0003800200 */
.L_x_4043:
        /* <DEDUP_REMOVED lines=11> */
.L_x_4046:
[----:B------:R-:W-:Y:S05]  /*0c00*/  BSYNC.RECONVERGENT B0 ;  /* 0x0000000000007941 */ /* 0x000fea0003800200 */
.L_x_4045:
        /* <DEDUP_REMOVED lines=11> */
.L_x_4048:
[----:B------:R-:W-:Y:S05]  /*0cc0*/  BSYNC.RECONVERGENT B0 ;  /* 0x0000000000007941 */ /* 0x000fea0003800200 */
.L_x_4047:
        /* <DEDUP_REMOVED lines=24> */
.L_x_4050:
[----:B------:R-:W-:Y:S05]  /*0e50*/  BSYNC.RECONVERGENT B0 ;  /* 0x0000000000007941 */ /* 0x000fea0003800200 */
.L_x_4049:
        /* <DEDUP_REMOVED lines=11> */
.L_x_4052:
[----:B------:R-:W-:Y:S05]  /*0f10*/  BSYNC.RECONVERGENT B0 ;  /* 0x0000000000007941 */ /* 0x000fea0003800200 */
.L_x_4051:
        /* <DEDUP_REMOVED lines=11> */
.L_x_4054:
[----:B------:R-:W-:Y:S05]  /*0fd0*/  BSYNC.RECONVERGENT B0 ;  /* 0x0000000000007941 */ /* 0x000fea0003800200 */
.L_x_4053:
        /* <DEDUP_REMOVED lines=11> */
.L_x_4056:
[----:B------:R-:W-:Y:S05]  /*1090*/  BSYNC.RECONVERGENT B0 ;  /* 0x0000000000007941 */ /* 0x000fea0003800200 */
.L_x_4055:
[----:B01234-:R-:W-:Y:S01]  /*10a0*/  IMAD.U32 R5, RZ, RZ, UR33 ;  /* 0x00000021ff057e24 */ /* 0x01ffe2000f8e00ff */
[----:B------:R-:W-:-:S03]  /*10b0*/  UIMAD.WIDE.U32 UR4, UR33, 0x8, UR4 ;  /* 0x00000008210478a5 */ /* 0x000fc6000f8e0004 */
[----:B------:R-:W-:Y:S01]  /*10c0*/  IMAD.WIDE.U32 R2, R5, 0x8, R2 ;  /* 0x0000000805027825 */ /* 0x000fe200078e0002 */
[----:B------:R-:W-:Y:S08]  /*10d0*/  BRA.U UP0, `(.L_x_4057) ;  /* 0xfffffff500607547 */ /* 0x000ff0000b83ffff */
.L_x_4040:
        /* <DEDUP_REMOVED lines=62> */
.L_x_4039:
[----:B------:R-:W1:Y:S02]  /*14c0*/  S2R R9, SR_TID.X ;  /* 0x0000000000097919 */ /* 0x000e640000002100 */
[----:B-1----:R-:W-:-:S03]  /*14d0*/  IMAD.WIDE.U32 R2, R9, 0x4, RZ ;  /* 0x0000000409027825 */ /* 0x002fc600078e00ff */
[----:B------:R-:W-:-:S04]  /*14e0*/  ISETP.GE.U32.AND P0, PT, R2, UR12, PT ;  /* 0x0000000c02007c0c */ /* 0x000fc8000bf06070 */
[----:B------:R-:W-:-:S13]  /*14f0*/  ISETP.GE.AND.EX P0, PT, R3, UR9, PT, P0 ;  /* 0x0000000903007c0c */ /* 0x000fda000bf06300 */
[----:B0-----:R-:W-:Y:S05]  /*1500*/  @P0 EXIT ;  /* 0x000000000000094d */ /* 0x001fea0003800000 */
[----:B------:R-:W-:Y:S01]  /*1510*/  IMAD.MOV.U32 R10, RZ, RZ, RZ ;  /* 0x000000ffff0a7224 */ /* 0x000fe200078e00ff */
[----:B------:R-:W0:Y:S06]  /*1520*/  LDCU UR4, c[0x0][0x360] ;  /* 0x00006c00ff0477ac */ /* 0x000e2c0008000800 */
.L_x_4058:
        /* <DEDUP_REMOVED lines=33> */
        .weak           $__internal_131_$__cuda_sm20_div_u16
        .type           $__internal_131_$__cuda_sm20_div_u16,@function
        .size           $__internal_131_$__cuda_sm20_div_u16,(.L_x_4412 - $__internal_131_$__cuda_sm20_div_u16)
$__internal_131_$__cuda_sm20_div_u16:
        /* <DEDUP_REMOVED lines=19> */
[----:B------:R-:W-:Y:S05]  /*1870*/  RET.REL.NODEC R2 `(_ZN2at6native61_GLOBAL__N__44eb8e94_28_ForeachBinaryOpScalarList_cu_dda10a6925multi_tensor_apply_kernelINS1_28TensorListScalarListMetadataIhLi2EEENS1_25BinaryOpScalarListFunctorIhLi2ELi1ELi1EEEJSt4plusIhEEEEvT_T0_DpT1_) ;  /* 0xffffffe402e07950 */ /* 0x000fea0003c3ffff */
.L_x_4059:
        /* <DEDUP_REMOVED lines=16> */
.L_x_4412:


//--------------------- .text._ZN2at6native61_GLOBAL__N__44eb8e94_28_ForeachBinaryOpScalarList_cu_dda10a6925multi_tensor_apply_kernelINS1_28TensorListScalarListMetadataIfLi1EEENS1_25BinaryOpScalarListFunctorIN3c108BFloat16ELi1ELi1ELi0EEEJSt4plusIfEEEEvT_T0_DpT1_ --------------------------
	.section	.text._ZN2at6native61_GLOBAL__N__44eb8e94_28_ForeachBinaryOpScalarList_cu_dda10a6925multi_tensor_apply_kernelINS1_28TensorListScalarListMetadataIfLi1EEENS1_25BinaryOpScalarListFunctorIN3c108BFloat16ELi1ELi1ELi0EEEJSt4plusIfEEEEvT_T0_DpT1_,"ax",@progbits
	.align	128
.text._ZN2at6native61_GLOBAL__N__44eb8e94_28_ForeachBinaryOpScalarList_cu_dda10a6925multi_tensor_apply_kernelINS1_28TensorListScalarListMetadataIfLi1EEENS1_25BinaryOpScalarListFunctorIN3c108BFloat16ELi1ELi1ELi0EEEJSt4plusIfEEEEvT_T0_DpT1_:
        .type           _ZN2at6native61_GLOBAL__N__44eb8e94_28_ForeachBinaryOpScalarList_cu_dda10a6925multi_tensor_apply_kernelINS1_28TensorListScalarListMetadataIfLi1EEENS1_25BinaryOpScalarListFunctorIN3c108BFloat16ELi1ELi1ELi0EEEJSt4plusIfEEEEvT_T0_DpT1_,@function
        .size           _ZN2at6native61_GLOBAL__N__44eb8e94_28_ForeachBinaryOpScalarList_cu_dda10a6925multi_tensor_apply_kernelINS1_28TensorListScalarListMetadataIfLi1EEENS1_25BinaryOpScalarListFunctorIN3c108BFloat16ELi1ELi1ELi0EEEJSt4plusIfEEEEvT_T0_DpT1_,(.L_x_4414 - _ZN2at6native61_GLOBAL__N__44eb8e94_28_ForeachBinaryOpScalarList_cu_dda10a6925multi_tensor_apply_kernelINS1_28TensorListScalarListMetadataIfLi1EEENS1_25BinaryOpScalarListFunctorIN3c108BFloat16ELi1ELi1ELi0EEEJSt4plusIfEEEEvT_T0_DpT1_)
        .other          _ZN2at6native61_GLOBAL__N__44eb8e94_28_ForeachBinaryOpScalarList_cu_dda10a6925multi_tensor_apply_kernelINS1_28TensorListScalarListMetadataIfLi1EEENS1_25BinaryOpScalarListFunctorIN3c108BFloat16ELi1ELi1ELi0EEEJSt4plusIfEEEEvT_T0_DpT1_,@"STO_CUDA_ENTRY STV_DEFAULT"
_ZN2at6native61_GLOBAL__N__44eb8e94_28_ForeachBinaryOpScalarList_cu_dda10a6925multi_tensor_apply_kernelINS1_28TensorListScalarListMetadataIfLi1EEENS1_25BinaryOpScalarListFunctorIN3c108BFloat16ELi1ELi1ELi0EEEJSt4plusIfEEEEvT_T0_DpT1_:
        /* <DEDUP_REMOVED lines=39> */
[----:B------:R-:W-:Y:S05]  /*0270*/  CALL.REL.NOINC `($__internal_132_$__cuda_sm20_div_u16) ;  /* 0x0000000c00787944 */ /* 0x000fea0003c00000 */
        /* <DEDUP_REMOVED lines=16> */
.L_x_4062:
        /* <DEDUP_REMOVED lines=45> */
[----:B------:R-:W-:-:S05]  /*0650*/  FADD.FTZ R17, R17, UR12 ;  /* 0x0000000c11117e21 */ /* 0x000fca0008010000 */
[----:B------:R-:W-:Y:S01]  /*0660*/  F2FP.BF16.F32.PACK_AB R17, RZ, R17 ;  /* 0x00000011ff11723e */ /* 0x000fe200000010ff */
[----:B---3--:R-:W-:-:S03]  /*0670*/  IMAD.U32 R18, R18, 0x10000, RZ ;  /* 0x0001000012127824 */ /* 0x008fc600078e00ff */
[----:B------:R-:W-:Y:S01]  /*0680*/  PRMT R20, R17, 0x7610, R20 ;  /* 0x0000761011147816 */ /* 0x000fe20000000014 */
[----:B------:R-:W-:Y:S01]  /*0690*/  FADD.FTZ R18, R18, UR12 ;  /* 0x0000000c12127e21 */ /* 0x000fe20008010000 */
[----:B------:R-:W-:-:S04]  /*06a0*/  @!P3 IMAD.MOV.U32 R17, RZ, RZ, R5 ;  /* 0x000000ffff11b224 */ /* 0x000fc800078e0005 */
[----:B------:R-:W-:Y:S01]  /*06b0*/  F2FP.BF16.F32.PACK_AB R18, RZ, R18 ;  /* 0x00000012ff12723e */ /* 0x000fe200000010ff */
[----:B------:R0:W-:Y:S01]  /*06c0*/  @!P3 STG.E.U16 desc[UR14][R16.64], R20 ;  /* 0x000000141000b986 */ /* 0x0001e2000c10150e */
[----:B----4-:R-:W-:Y:S02]  /*06d0*/  IMAD.U32 R19, R19, 0x10000, RZ ;  /* 0x0001000013137824 */ /* 0x010fe400078e00ff */
[----:B------:R-:W-:Y:S02]  /*06e0*/  PRMT R22, R18, 0x7610, R22 ;  /* 0x0000761012167816 */ /* 0x000fe40000000016 */
[----:B------:R-:W-:Y:S01]  /*06f0*/  FADD.FTZ R19, R19, UR12 ;  /* 0x0000000c13137e21 */ /* 0x000fe20008010000 */
[----:B------:R-:W-:Y:S01]  /*0700*/  LEA R4, P3, R21, R4, 0x1 ;  /* 0x0000000415047211 */ /* 0x000fe200078608ff */
[----:B0-----:R-:W-:Y:S02]  /*0710*/  @!P4 IMAD.MOV.U32 R16, RZ, RZ, R10 ;  /* 0x000000ffff10c224 */ /* 0x001fe400078e000a */
[----:B------:R-:W-:-:S02]  /*0720*/  @!P4 IMAD.MOV.U32 R17, RZ, RZ, R11 ;  /* 0x000000ffff11c224 */ /* 0x000fc400078e000b */
[----:B-----5:R-:W-:Y:S01]  /*0730*/  IMAD.U32 R15, R15, 0x10000, RZ ;  /* 0x000100000f0f7824 */ /* 0x020fe200078e00ff */
[----:B------:R-:W-:Y:S02]  /*0740*/  F2FP.BF16.F32.PACK_AB R19, RZ, R19 ;  /* 0x00000013ff13723e */ /* 0x000fe400000010ff */
[----:B------:R0:W-:Y:S01]  /*0750*/  @!P4 STG.E.U16 desc[UR14][R16.64], R22 ;  /* 0x000000161000c986 */ /* 0x0001e2000c10150e */
[----:B------:R-:W-:Y:S01]  /*0760*/  IADD3 R14, P4, PT, R14, UR11, RZ ;  /* 0x0000000b0e0e7c10 */ /* 0x000fe2000ff9e0ff */
[----:B------:R-:W-:Y:S01]  /*0770*/  FADD.FTZ R15, R15, UR12 ;  /* 0x0000000c0f0f7e21 */ /* 0x000fe20008010000 */
        /* <DEDUP_REMOVED lines=42> */
[----:B------:R-:W-:Y:S01]  /*0a20*/  FADD.FTZ R14, R14, UR12 ;  /* 0x0000000c0e0e7e21 */ /* 0x000fe20008010000 */
[----:B----4-:R-:W-:Y:S02]  /*0a30*/  IMAD.U32 R2, R2, 0x10000, RZ ;  /* 0x0001000002027824 */ /* 0x010fe400078e00ff */
[----:B------:R-:W-:Y:S01]  /*0a40*/  FADD.FTZ R15, R15, UR12 ;  /* 0x0000000c0f0f7e21 */ /* 0x000fe20008010000 */
[----:B-----5:R-:W-:Y:S02]  /*0a50*/  IMAD.U32 R16, R16, 0x10000, RZ ;  /* 0x0001000010107824 */ /* 0x020fe400078e00ff */
[----:B------:R-:W-:Y:S01]  /*0a60*/  FADD.FTZ R2, R2, UR12 ;  /* 0x0000000c02027e21 */ /* 0x000fe20008010000 */
[----:B------:R-:W-:Y:S01]  /*0a70*/  F2FP.BF16.F32.PACK_AB R14, RZ, R14 ;  /* 0x0000000eff0e723e */ /* 0x000fe200000010ff */
[----:B------:R-:W-:Y:S01]  /*0a80*/  FADD.FTZ R16, R16, UR12 ;  /* 0x0000000c10107e21 */ /* 0x000fe20008010000 */
        /* <DEDUP_REMOVED lines=8> */
.L_x_4061:
        /* <DEDUP_REMOVED lines=35> */
[----:B------:R-:W-:Y:S01]  /*0d40*/  FADD.FTZ R10, R10, UR12 ;  /* 0x0000000c0a0a7e21 */ /* 0x000fe20008010000 */
[----:B---3--:R-:W-:Y:S02]  /*0d50*/  IMAD.U32 R11, R11, 0x10000, RZ ;  /* 0x000100000b0b7824 */ /* 0x008fe400078e00ff */
[----:B----4-:R-:W-:Y:S02]  /*0d60*/  IMAD.U32 R12, R12, 0x10000, RZ ;  /* 0x000100000c0c7824 */ /* 0x010fe400078e00ff */
[----:B------:R-:W-:Y:S02]  /*0d70*/  FADD.FTZ R11, R11, UR12 ;  /* 0x0000000c0b0b7e21 */ /* 0x000fe40008010000 */
[----:B------:R-:W-:Y:S01]  /*0d80*/  FADD.FTZ R12, R12, UR12 ;  /* 0x0000000c0c0c7e21 */ /* 0x000fe20008010000 */
[----:B------:R-:W-:Y:S02]  /*0d90*/  F2FP.BF16.F32.PACK_AB R10, RZ, R10 ;  /* 0x0000000aff0a723e */ /* 0x000fe400000010ff */
[----:B------:R-:W-:-:S02]  /*0da0*/  F2FP.BF16.F32.PACK_AB R11, RZ, R11 ;  /* 0x0000000bff0b723e */ /* 0x000fc400000010ff */
[----:B------:R-:W-:Y:S01]  /*0db0*/  F2FP.BF16.F32.PACK_AB R12, RZ, R12 ;  /* 0x0000000cff0c723e */ /* 0x000fe200000010ff */
[----:B------:R0:W-:Y:S01]  /*0dc0*/  @!P0 STG.E.U16 desc[UR14][R4.64], R10 ;  /* 0x0000000a04008986 */ /* 0x0001e2000c10150e */
[----:B-----5:R-:W-:-:S03]  /*0dd0*/  IMAD.U32 R0, R0, 0x10000, RZ ;  /* 0x0001000000007824 */ /* 0x020fc600078e00ff */
[----:B------:R0:W-:Y:S04]  /*0de0*/  @!P1 STG.E.U16 desc[UR14][R6.64], R11 ;  /* 0x0000000b06009986 */ /* 0x0001e8000c10150e */
[----:B------:R0:W-:Y:S01]  /*0df0*/  @!P2 STG.E.U16 desc[UR14][R8.64], R12 ;  /* 0x0000000c0800a986 */ /* 0x0001e2000c10150e */
[----:B------:R-:W-:Y:S01]  /*0e00*/  FADD.FTZ R0, R0, UR12 ;  /* 0x0000000c00007e21 */ /* 0x000fe20008010000 */
[----:B------:R-:W-:Y:S06]  /*0e10*/  @P3 EXIT ;  /* 0x000000000000394d */ /* 0x000fec0003800000 */
[----:B------:R-:W-:-:S05]  /*0e20*/  F2FP.BF16.F32.PACK_AB R0, RZ, R0 ;  /* 0x00000000ff00723e */ /* 0x000fca00000010ff */
[----:B------:R-:W-:Y:S01]  /*0e30*/  STG.E.U16 desc[UR14][R2.64], R0 ;  /* 0x0000000002007986 */ /* 0x000fe2000c10150e */
[----:B------:R-:W-:Y:S05]  /*0e40*/  EXIT ;  /* 0x000000000000794d */ /* 0x000fea0003800000 */
.L_x_4060:
[----:B------:R-:W0:Y:S02]  /*0e50*/  S2R R8, SR_TID.X ;  /* 0x0000000000087919 */ /* 0x000e240000002100 */
[----:B0-----:R-:W-:-:S03]  /*0e60*/  IMAD.WIDE.U32 R2, R8, 0x4, RZ ;  /* 0x0000000408027825 */ /* 0x001fc600078e00ff */
[----:B------:R-:W-:-:S04]  /*0e70*/  ISETP.GE.U32.AND P0, PT, R2, UR18, PT ;  /* 0x0000001202007c0c */ /* 0x000fc8000bf06070 */
[----:B------:R-:W-:-:S13]  /*0e80*/  ISETP.GE.AND.EX P0, PT, R3, UR10, PT, P0 ;  /* 0x0000000a03007c0c */ /* 0x000fda000bf06300 */
[----:B------:R-:W-:Y:S05]  /*0e90*/  @P0 EXIT ;  /* 0x000000000000094d */ /* 0x000fea0003800000 */
[----:B------:R-:W-:Y:S01]  /*0ea0*/  IMAD.MOV.U32 R9, RZ, RZ, RZ ;  /* 0x000000ffff097224 */ /* 0x000fe200078e00ff */
[----:B------:R-:W0:Y:S06]  /*0eb0*/  LDCU UR4, c[0x0][0x360] ;  /* 0x00006c00ff0477ac */ /* 0x000e2c0008000800 */
.L_x_4063:
        /* <DEDUP_REMOVED lines=12> */
[----:B------:R-:W-:Y:S01]  /*0f80*/  FADD.FTZ R5, R5, UR12 ;  /* 0x0000000c05057e21 */ /* 0x000fe20008010000 */
[----:B------:R-:W-:-:S02]  /*0f90*/  IMAD.U32 R4, R4, 0x10000, RZ ;  /* 0x0001000004047824 */ /* 0x000fc400078e00ff */
[----:B------:R-:W-:Y:S01]  /*0fa0*/  FADD.FTZ R6, R6, UR12 ;  /* 0x0000000c06067e21 */ /* 0x000fe20008010000 */
[----:B------:R-:W-:Y:S01]  /*0fb0*/  FADD.FTZ R0, R0, UR12 ;  /* 0x0000000c00007e21 */ /* 0x000fe20008010000 */
[----:B------:R-:W-:-:S04]  /*0fc0*/  FADD.FTZ R7, R4, UR12 ;  /* 0x0000000c04077e21 */ /* 0x000fc80008010000 */
        /* <DEDUP_REMOVED lines=9> */
        .weak           $__internal_132_$__cuda_sm20_div_u16
        .type           $__internal_132_$__cuda_sm20_div_u16,@function
        .size           $__internal_132_$__cuda_sm20_div_u16,(.L_x_4414 - $__internal_132_$__cuda_sm20_div_u16)
$__internal_132_$__cuda_sm20_div_u16:
        /* <DEDUP_REMOVED lines=18> */
[----:B------:R-:W-:Y:S06]  /*1180*/  RET.REL.NODEC R2 `(_ZN2at6native61_GLOBAL__N__44eb8e94_28_ForeachBinaryOpScalarList_cu_dda10a6925multi_tensor_apply_kernelINS1_28TensorListScalarListMetadataIfLi1EEENS1_25BinaryOpScalarListFunctorIN3c108BFloat16ELi1ELi1ELi0EEEJSt4plusIfEEEEvT_T0_DpT1_) ;  /* 0xffffffec029c7950 */ /* 0x000fec0003c3ffff */
.L_x_4064:
        /* <DEDUP_REMOVED lines=15> */
.L_x_4414:


//--------------------- .text._ZN2at6native61_GLOBAL__N__44eb8e94_28_ForeachBinaryOpScalarList_cu_dda10a6925multi_tensor_apply_kernelINS1_28TensorListScalarListMetadataIfLi1EEENS1_25BinaryOpScalarListFunctorIN3c104HalfELi1ELi1ELi0EEEJSt4plusIfEEEEvT_T0_DpT1_ --------------------------
	.section	.text._ZN2at6native61_GLOBAL__N__44eb8e94_28_ForeachBinaryOpScalarList_cu_dda10a6925multi_tensor_apply_kernelINS1_28TensorListScalarListMetadataIfLi1EEENS1_25BinaryOpScalarListFunctorIN3c104HalfELi1ELi1ELi0EEEJSt4plusIfEEEEvT_T0_DpT1_,"ax",@progbits
	.align	128
.text._ZN2at6native61_GLOBAL__N__44eb8e94_28_ForeachBinaryOpScalarList_cu_dda10a6925multi_tensor_apply_kernelINS1_28TensorListScalarListMetadataIfLi1EEENS1_25BinaryOpScalarListFunctorIN3c104HalfELi1ELi1ELi0EEEJSt4plusIfEEEEvT_T0_DpT1_:
        .type           _ZN2at6native61_GLOBAL__N__44eb8e94_28_ForeachBinaryOpScalarList_cu_dda10a6925multi_tensor_apply_kernelINS1_28TensorListScalarListMetadataIfLi1EEENS1_25BinaryOpScalarListFunctorIN3c104HalfELi1ELi1ELi0EEEJSt4plusIfEEEEvT_T0_DpT1_,@function
        .size           _ZN2at6native61_GLOBAL__N__44eb8e94_28_ForeachBinaryOpScalarList_cu_dda10a6925multi_tensor_apply_kernelINS1_28TensorListScalarListMetadataIfLi1EEENS1_25BinaryOpScalarListFunctorIN3c104HalfELi1ELi1ELi0EEEJSt4plusIfEEEEvT_T0_DpT1_,(.L_x_4416 - _ZN2at6native61_GLOBAL__N__44eb8e94_28_ForeachBinaryOpScalarList_cu_dda10a6925multi_tensor_apply_kernelINS1_28TensorListScalarListMetadataIfLi1EEENS1_25BinaryOpScalarListFunctorIN3c104HalfELi1ELi1ELi0EEEJSt4plusIfEEEEvT_T0_DpT1_)
        .other          _ZN2at6native61_GLOBAL__N__44eb8e94_28_ForeachBinaryOpScalarList_cu_dda10a6925multi_tensor_apply_kernelINS1_28TensorListScalarListMetadataIfLi1EEENS1_25BinaryOpScalarListFunctorIN3c104HalfELi1ELi1ELi0EEEJSt4plusIfEEEEvT_T0_DpT1_,@"STO_CUDA_ENTRY STV_DEFAULT"
_ZN2at6native61_GLOBAL__N__44eb8e94_28_ForeachBinaryOpScalarList_cu_dda10a6925multi_tensor_apply_kernelINS1_28TensorListScalarListMetadataIfLi1EEENS1_25BinaryOpScalarListFunctorIN3c104HalfELi1ELi1ELi0EEEJSt4plusIfEEEEvT_T0_DpT1_:
        /* <DEDUP_REMOVED lines=39> */
[----:B------:R-:W-:Y:S05]  /*0270*/  CALL.REL.NOINC `($__internal_133_$__cuda_sm20_div_u16) ;  /* 0x0000000c00707944 */ /* 0x000fea0003c00000 */
        /* <DEDUP_REMOVED lines=16> */
.L_x_4067:
        /* <DEDUP_REMOVED lines=45> */
[----:B------:R-:W-:Y:S01]  /*0650*/  FADD.FTZ R17, R17, UR12 ;  /* 0x0000000c11117e21 */ /* 0x000fe20008010000 */
[----:B---3--:R-:W-:-:S04]  /*0660*/  HADD2.F32 R18, -RZ, R18.H0_H0 ;  /* 0x20000012ff127230 */ /* 0x008fc80000004100 */
[----:B------:R-:W-:Y:S01]  /*0670*/  F2FP.F16.F32.PACK_AB R17, RZ, R17 ;  /* 0x00000011ff11723e */ /* 0x000fe200000000ff */
[----:B------:R-:W-:-:S03]  /*0680*/  FADD.FTZ R18, R18, UR12 ;  /* 0x0000000c12127e21 */ /* 0x000fc60008010000 */
[----:B------:R-:W-:Y:S01]  /*0690*/  PRMT R20, R17, 0x7610, R20 ;  /* 0x0000761011147816 */ /* 0x000fe20000000014 */
[----:B------:R-:W-:Y:S01]  /*06a0*/  @!P3 IMAD.MOV.U32 R17, RZ, RZ, R5 ;  /* 0x000000ffff11b224 */ /* 0x000fe200078e0005 */
[----:B------:R-:W-:Y:S01]  /*06b0*/  F2FP.F16.F32.PACK_AB R18, RZ, R18 ;  /* 0x00000012ff12723e */ /* 0x000fe200000000ff */
[----:B----4-:R-:W-:-:S03]  /*06c0*/  HADD2.F32 R19, -RZ, R19.H0_H0 ;  /* 0x20000013ff137230 */ /* 0x010fc60000004100 */
[----:B------:R0:W-:Y:S01]  /*06d0*/  @!P3 STG.E.U16 desc[UR14][R16.64], R20 ;  /* 0x000000141000b986 */ /* 0x0001e2000c10150e */
[----:B------:R-:W-:Y:S01]  /*06e0*/  PRMT R22, R18, 0x7610, R22 ;  /* 0x0000761012167816 */ /* 0x000fe20000000016 */
[----:B------:R-:W-:Y:S01]  /*06f0*/  FADD.FTZ R19, R19, UR12 ;  /* 0x0000000c13137e21 */ /* 0x000fe20008010000 */
[----:B------:R-:W-:Y:S01]  /*0700*/  LEA R4, P3, R21, R4, 0x1 ;  /* 0x0000000415047211 */ /* 0x000fe200078608ff */
[----:B-----5:R-:W-:Y:S02]  /*0710*/  HADD2.F32 R15, -RZ, R15.H0_H0 ;  /* 0x2000000fff0f7230 */ /* 0x020fe40000004100 */
[----:B0-----:R-:W-:Y:S02]  /*0720*/  @!P4 IMAD.MOV.U32 R16, RZ, RZ, R10 ;  /* 0x000000ffff10c224 */ /* 0x001fe400078e000a */
[----:B------:R-:W-:Y:S01]  /*0730*/  @!P4 IMAD.MOV.U32 R17, RZ, RZ, R11 ;  /* 0x000000ffff11c224 */ /* 0x000fe200078e000b */
[----:B------:R-:W-:Y:S01]  /*0740*/  F2FP.F16.F32.PACK_AB R19, RZ, R19 ;  /* 0x00000013ff13723e */ /* 0x000fe200000000ff */
[----:B------:R-:W-:-:S03]  /*0750*/  FADD.FTZ R15, R15, UR12 ;  /* 0x0000000c0f0f7e21 */ /* 0x000fc60008010000 */
        /* <DEDUP_REMOVED lines=44> */
[----:B------:R-:W-:Y:S01]  /*0a20*/  FADD.FTZ R14, R14, UR12 ;  /* 0x0000000c0e0e7e21 */ /* 0x000fe20008010000 */
[----:B----4-:R-:W-:Y:S02]  /*0a30*/  HADD2.F32 R2, -RZ, R2.H0_H0 ;  /* 0x20000002ff027230 */ /* 0x010fe40000004100 */
[----:B------:R-:W-:Y:S01]  /*0a40*/  FADD.FTZ R15, R15, UR12 ;  /* 0x0000000c0f0f7e21 */ /* 0x000fe20008010000 */
[----:B-----5:R-:W-:Y:S02]  /*0a50*/  HADD2.F32 R16, -RZ, R16.H0_H0 ;  /* 0x20000010ff107230 */ /* 0x020fe40000004100 */
[----:B------:R-:W-:Y:S01]  /*0a60*/  FADD.FTZ R2, R2, UR12 ;  /* 0x0000000c02027e21 */ /* 0x000fe20008010000 */
[----:B------:R-:W-:Y:S02]  /*0a70*/  F2FP.F16.F32.PACK_AB R14, RZ, R14 ;  /* 0x0000000eff0e723e */ /* 0x000fe400000000ff */
[----:B------:R-:W-:Y:S01]  /*0a80*/  FADD.FTZ R16, R16, UR12 ;  /* 0x0000000c10107e21 */ /* 0x000fe20008010000 */
        /* <DEDUP_REMOVED lines=8> */
.L_x_4066:
        /* <DEDUP_REMOVED lines=36> */
[----:B------:R-:W-:Y:S01]  /*0d50*/  FADD.FTZ R10, R10, UR12 ;  /* 0x0000000c0a0a7e21 */ /* 0x000fe20008010000 */
[----:B----4-:R-:W-:Y:S02]  /*0d60*/  HADD2.F32 R12, -RZ, R12.H0_H0 ;  /* 0x2000000cff0c7230 */ /* 0x010fe40000004100 */
[----:B------:R-:W-:Y:S02]  /*0d70*/  FADD.FTZ R11, R11, UR12 ;  /* 0x0000000c0b0b7e21 */ /* 0x000fe40008010000 */
[----:B------:R-:W-:Y:S01]  /*0d80*/  F2FP.F16.F32.PACK_AB R10, RZ, R10 ;  /* 0x0000000aff0a723e */ /* 0x000fe200000000ff */
[----:B------:R-:W-:Y:S02]  /*0d90*/  FADD.FTZ R12, R12, UR12 ;  /* 0x0000000c0c0c7e21 */ /* 0x000fe40008010000 */
[----:B------:R-:W-:Y:S02]  /*0da0*/  F2FP.F16.F32.PACK_AB R11, RZ, R11 ;  /* 0x0000000bff0b723e */ /* 0x000fe400000000ff */
[----:B------:R0:W-:Y:S01]  /*0db0*/  @!P0 STG.E.U16 desc[UR14][R4.64], R10 ;  /* 0x0000000a04008986 */ /* 0x0001e2000c10150e */
[----:B------:R-:W-:-:S03]  /*0dc0*/  F2FP.F16.F32.PACK_AB R12, RZ, R12 ;  /* 0x0000000cff0c723e */ /* 0x000fc600000000ff */
[----:B------:R0:W-:Y:S01]  /*0dd0*/  @!P1 STG.E.U16 desc[UR14][R6.64], R11 ;  /* 0x0000000b06009986 */ /* 0x0001e2000c10150e */
[----:B-----5:R-:W-:-:S03]  /*0de0*/  HADD2.F32 R0, -RZ, R0.H0_H0 ;  /* 0x20000000ff007230 */ /* 0x020fc60000004100 */
[----:B------:R0:W-:Y:S02]  /*0df0*/  @!P2 STG.E.U16 desc[UR14][R8.64], R12 ;  /* 0x0000000c0800a986 */ /* 0x0001e4000c10150e */
[----:B------:R-:W-:Y:S01]  /*0e00*/  FADD.FTZ R0, R0, UR12 ;  /* 0x0000000c00007e21 */ /* 0x000fe20008010000 */
[----:B------:R-:W-:Y:S06]  /*0e10*/  @P3 EXIT ;  /* 0x000000000000394d */ /* 0x000fec0003800000 */
[----:B------:R-:W-:-:S05]  /*0e20*/  F2FP.F16.F32.PACK_AB R0, RZ, R0 ;  /* 0x00000000ff00723e */ /* 0x000fca00000000ff */
[----:B------:R-:W-:Y:S01]  /*0e30*/  STG.E.U16 desc[UR14][R2.64], R0 ;  /* 0x0000000002007986 */ /* 0x000fe2000c10150e */
[----:B------:R-:W-:Y:S05]  /*0e40*/  EXIT ;  /* 0x000000000000794d */ /* 0x000fea0003800000 */
.L_x_4065:
[----:B------:R-:W0:Y:S02]  /*0e50*/  S2R R8, SR_TID.X ;  /* 0x0000000000087919 */ /* 0x000e240000002100 */
[----:B0-----:R-:W-:-:S03]  /*0e60*/  IMAD.WIDE.U32 R2, R8, 0x4, RZ ;  /* 0x0000000408027825 */ /* 0x001fc600078e00ff */
[----:B------:R-:W-:-:S04]  /*0e70*/  ISETP.GE.U32.AND P0, PT, R2, UR18, PT ;  /* 0x0000001202007c0c */ /* 0x000fc8000bf06070 */
[----:B------:R-:W-:-:S13]  /*0e80*/  ISETP.GE.AND.EX P0, PT, R3, UR10, PT, P0 ;  /* 0x0000000a03007c0c */ /* 0x000fda000bf06300 */
[----:B------:R-:W-:Y:S05]  /*0e90*/  @P0 EXIT ;  /* 0x000000000000094d */ /* 0x000fea0003800000 */
[----:B------:R-:W-:Y:S01]  /*0ea0*/  IMAD.MOV.U32 R9, RZ, RZ, RZ ;  /* 0x000000ffff097224 */ /* 0x000fe200078e00ff */
[----:B------:R-:W0:Y:S06]  /*0eb0*/  LDCU UR4, c[0x0][0x360] ;  /* 0x00006c00ff0477ac */ /* 0x000e2c0008000800 */
.L_x_4068:
        /* <DEDUP_REMOVED lines=10> */
[----:B------:R-:W-:Y:S01]  /*0f60*/  FADD.FTZ R0, R0, UR12 ;  /* 0x0000000c00007e21 */ /* 0x000fe20008010000 */
[----:B------:R-:W-:Y:S02]  /*0f70*/  HADD2.F32 R7, -RZ, R5.H1_H1 ;  /* 0x30000005ff077230 */ /* 0x000fe40000004100 */
[----:B------:R-:W-:Y:S01]  /*0f80*/  FADD.FTZ R5, R4, UR12 ;  /* 0x0000000c04057e21 */ /* 0x000fe20008010000 */
[----:B------:R-:W-:-:S02]  /*0f90*/  FADD.FTZ R6, R6, UR12 ;  /* 0x0000000c06067e21 */ /* 0x000fc40008010000 */
[----:B------:R-:W-:Y:S02]  /*0fa0*/  FADD.FTZ R7, R7, UR12 ;  /* 0x0000000c07077e21 */ /* 0x000fe40008010000 */
        /* <DEDUP_REMOVED lines=9> */
        .weak           $__internal_133_$__cuda_sm20_div_u16
        .type           $__internal_133_$__cuda_sm20_div_u16,@function
        .size           $__internal_133_$__cuda_sm20_div_u16,(.L_x_4416 - $__internal_133_$__cuda_sm20_div_u16)
$__internal_133_$__cuda_sm20_div_u16:
        /* <DEDUP_REMOVED lines=18> */
[----:B------:R-:W-:Y:S06]  /*1160*/  RET.REL.NODEC R2 `(_ZN2at6native61_GLOBAL__N__44eb8e94_28_ForeachBinaryOpScalarList_cu_dda10a6925multi_tensor_apply_kernelINS1_28TensorListScalarListMetadataIfLi1EEENS1_25BinaryOpScalarListFunctorIN3c104HalfELi1ELi1ELi0EEEJSt4plusIfEEEEvT_T0_DpT1_) ;  /* 0xffffffec02a47950 */ /* 0x000fec0003c3ffff */
.L_x_4069:
        /* <DEDUP_REMOVED lines=9> */
.L_x_4416:


//--------------------- .text._ZN2at6native61_GLOBAL__N__44eb8e94_28_ForeachBinaryOpScalarList_cu_dda10a6925multi_tensor_apply_kernelINS1_28TensorListScalarListMetadataIbLi1EEENS1_25BinaryOpScalarListFunctorIbLi1ELi1ELi0EEEJSt4plusIbEEEEvT_T0_DpT1_ --------------------------
	.section	.text._ZN2at6native61_GLOBAL__N__44eb8e94_28_ForeachBinaryOpScalarList_cu_dda10a6925multi_tensor_apply_kernelINS1_28TensorListScalarListMetadataIbLi1EEENS1_25BinaryOpScalarListFunctorIbLi1ELi1ELi0EEEJSt4plusIbEEEEvT_T0_DpT1_,"ax",@progbits
	.align	128
.text._ZN2at6native61_GLOBAL__N__44eb8e94_28_ForeachBinaryOpScalarList_cu_dda10a6925multi_tensor_apply_kernelINS1_28TensorListScalarListMetadataIbLi1EEENS1_25BinaryOpScalarListFunctorIbLi1ELi1ELi0EEEJSt4plusIbEEEEvT_T0_DpT1_:
        .type           _ZN2at6native61_GLOBAL__N__44eb8e94_28_ForeachBinaryOpScalarList_cu_dda10a6925multi_tensor_apply_kernelINS1_28TensorListScalarListMetadataIbLi1EEENS1_25BinaryOpScalarListFunctorIbLi1ELi1ELi0EEEJSt4plusIbEEEEvT_T0_DpT1_,@function
        .size           _ZN2at6native61_GLOBAL__N__44eb8e94_28_ForeachBinaryOpScalarList_cu_dda10a6925multi_tensor_apply_kernelINS1_28TensorListScalarListMetadataIbLi1EEENS1_25BinaryOpScalarListFunctorIbLi1ELi1ELi0EEEJSt4plusIbEEEEvT_T0_DpT1_,(.L_x_4418 - _ZN2at6native61_GLOBAL__N__44eb8e94_28_ForeachBinaryOpScalarList_cu_dda10a6925multi_tensor_apply_kernelINS1_28TensorListScalarListMetadataIbLi1EEENS1_25BinaryOpScalarListFunctorIbLi1ELi1ELi0EEEJSt4plusIbEEEEvT_T0_DpT1_)
        .other          _ZN2at6native61_GLOBAL__N__44eb8e94_28_ForeachBinaryOpScalarList_cu_dda10a6925multi_tensor_apply_kernelINS1_28TensorListScalarListMetadataIbLi1EEENS1_25BinaryOpScalarListFunctorIbLi1ELi1ELi0EEEJSt4plusIbEEEEvT_T0_DpT1_,@"STO_CUDA_ENTRY STV_DEFAULT"
_ZN2at6native61_GLOBAL__N__44eb8e94_28_ForeachBinaryOpScalarList_cu_dda10a6925multi_tensor_apply_kernelINS1_28TensorListScalarListMetadataIbLi1EEENS1_25BinaryOpScalarListFunctorIbLi1ELi1ELi0EEEJSt4plusIbEEEEvT_T0_DpT1_:
        /* <DEDUP_REMOVED lines=40> */
[----:B------:R-:W-:Y:S05]  /*0280*/  CALL.REL.NOINC `($__internal_134_$__cuda_sm20_div_u16) ;  /* 0x0000001000087944 */ /* 0x000fea0003c00000 */
        /* <DEDUP_REMOVED lines=32> */
.L_x_4072:
[----:B0-----:R-:W-:Y:S01]  /*0490*/  IMAD.U32 R3, RZ, RZ, UR24 ;  /* 0x00000018ff037e24 */ /* 0x001fe2000f8e00ff */
[C---:B------:R-:W-:Y:S02]  /*04a0*/  ISETP.GE.U32.AND P0, PT, R2.reuse, UR36, PT ;  /* 0x0000002402007c0c */ /* 0x040fe4000bf06070 */
[----:B------:R-:W-:Y:S02]  /*04b0*/  IADD3 R4, P1, PT, R2, UR24, RZ ;  /* 0x0000001802047c10 */ /* 0x000fe4000ff3e0ff */
[----:B------:R-:W-:Y:S02]  /*04c0*/  IADD3 R3, P2, P5, R3, UR24, R2 ;  /* 0x0000001803037c10 */ /* 0x000fe4000fd5e002 */
[----:B------:R-:W-:Y:S01]  /*04d0*/  ISETP.GE.AND.EX P0, PT, R0, UR37, PT, P0 ;  /* 0x0000002500007c0c */ /* 0x000fe2000bf06300 */
[----:B------:R-:W-:Y:S01]  /*04e0*/  IMAD.X R5, RZ, RZ, R0, P1 ;  /* 0x000000ffff057224 */ /* 0x000fe200008e0600 */
[----:B------:R-:W-:Y:S02]  /*04f0*/  ISETP.GE.U32.AND P4, PT, R4, UR36, PT ;  /* 0x0000002404007c0c */ /* 0x000fe4000bf86070 */
[----:B------:R-:W-:-:S02]  /*0500*/  ISETP.GE.U32.AND P3, PT, R3, UR36, PT ;  /* 0x0000002403007c0c */ /* 0x000fc4000bf66070 */
[----:B------:R-:W-:Y:S02]  /*0510*/  IADD3.X R4, PT, PT, RZ, RZ, R0, P2, P5 ;  /* 0x000000ffff047210 */ /* 0x000fe400017ea400 */
[----:B------:R-:W-:Y:S02]  /*0520*/  IADD3 R6, P1, PT, R2, UR38, RZ ;  /* 0x0000002602067c10 */ /* 0x000fe4000ff3e0ff */
[----:B------:R-:W-:Y:S02]  /*0530*/  ISETP.GE.AND.EX P4, PT, R5, UR37, PT, P4 ;  /* 0x0000002505007c0c */ /* 0x000fe4000bf86340 */
[----:B------:R-:W-:Y:S02]  /*0540*/  PRMT R12, RZ, 0x7610, R12 ;  /* 0x00007610ff0c7816 */ /* 0x000fe4000000000c */
[----:B------:R-:W-:Y:S02]  /*0550*/  ISETP.GE.AND.EX P3, PT, R4, UR37, PT, P3 ;  /* 0x0000002504007c0c */ /* 0x000fe4000bf66330 */
[----:B------:R-:W-:-:S02]  /*0560*/  IADD3.X R7, PT, PT, R0, UR39, RZ, P1, !PT ;  /* 0x0000002700077c10 */ /* 0x000fc40008ffe4ff */
[----:B------:R-:W-:-:S03]  /*0570*/  IADD3 R17, P6, PT, R3, UR24, RZ ;  /* 0x0000001803117c10 */ /* 0x000fc6000ffde0ff */
[----:B------:R-:W2:Y:S01]  /*0580*/  @!P0 LDG.E.U8 R12, desc[UR22][R6.64] ;  /* 0x00000016060c8981 */ /* 0x000ea2000c1e1100 */
[----:B------:R-:W-:Y:S01]  /*0590*/  ISETP.GE.U32.AND P2, PT, R17, UR36, PT ;  /* 0x0000002411007c0c */ /* 0x000fe2000bf46070 */
[----:B------:R-:W-:Y:S01]  /*05a0*/  IMAD.X R18, RZ, RZ, R4, P6 ;  /* 0x000000ffff127224 */ /* 0x000fe200030e0604 */
[----:B------:R-:W-:Y:S02]  /*05b0*/  @!P4 IADD3 R8, P1, PT, R2, UR27, RZ ;  /* 0x0000001b0208cc10 */ /* 0x000fe4000ff3e0ff */
[----:B------:R-:W-:Y:S02]  /*05c0*/  PRMT R13, RZ, 0x7610, R13 ;  /* 0x00007610ff0d7816 */ /* 0x000fe4000000000d */
[----:B------:R-:W-:Y:S02]  /*05d0*/  ISETP.GE.AND.EX P2, PT, R18, UR37, PT, P2 ;  /* 0x0000002512007c0c */ /* 0x000fe4000bf46320 */
[----:B------:R-:W-:Y:S02]  /*05e0*/  @!P3 IADD3 R10, P5, PT, R2, UR29, RZ ;  /* 0x0000001d020abc10 */ /* 0x000fe4000ffbe0ff */
[----:B------:R-:W-:-:S02]  /*05f0*/  @!P4 IADD3.X R9, PT, PT, R0, UR28, RZ, P1, !PT ;  /* 0x0000001c0009cc10 */ /* 0x000fc40008ffe4ff */
[----:B------:R-:W-:Y:S02]  /*0600*/  PRMT R16, RZ, 0x7610, R16 ;  /* 0x00007610ff107816 */ /* 0x000fe40000000010 */
[----:B------:R-:W-:Y:S01]  /*0610*/  @!P3 IADD3.X R11, PT, PT, R0, UR14, RZ, P5, !PT ;  /* 0x0000000e000bbc10 */ /* 0x000fe2000affe4ff */
[----:B------:R0:W3:Y:S04]  /*0620*/  @!P4 LDG.E.U8 R13, desc[UR22][R8.64] ;  /* 0x00000016080dc981 */ /* 0x0000e8000c1e1100 */
[----:B------:R-:W4:Y:S01]  /*0630*/  @!P3 LDG.E.U8 R16, desc[UR22][R10.64] ;  /* 0x000000160a10b981 */ /* 0x000f22000c1e1100 */
[----:B------:R-:W-:Y:S02]  /*0640*/  @!P2 IADD3 R14, P1, PT, R2, UR30, RZ ;  /* 0x0000001e020eac10 */ /* 0x000fe4000ff3e0ff */
[----:B------:R-:W-:-:S02]  /*0650*/  PRMT R5, RZ, 0x7610, R5 ;  /* 0x00007610ff057816 */ /* 0x000fc40000000005 */
[----:B------:R-:W-:-:S05]  /*0660*/  @!P2 IADD3.X R15, PT, PT, R0, UR12, RZ, P1, !PT ;  /* 0x0000000c000fac10 */ /* 0x000fca0008ffe4ff */
[----:B------:R1:W5:Y:S01]  /*0670*/  @!P2 LDG.E.U8 R5, desc[UR22][R14.64] ;  /* 0x000000160e05a981 */ /* 0x000362000c1e1100 */
[----:B------:R-:W-:Y:S01]  /*0680*/  IADD3 R19, P5, PT, R17, UR24, RZ ;  /* 0x0000001811137c10 */ /* 0x000fe2000ffbe0ff */
[----:B------:R-:W-:Y:S02]  /*0690*/  IMAD.U32 R22, RZ, RZ, UR16 ;  /* 0x00000010ff167e24 */ /* 0x000fe4000f8e00ff */
[----:B0-----:R-:W-:Y:S02]  /*06a0*/  IMAD.U32 R9, RZ, RZ, UR16 ;  /* 0x00000010ff097e24 */ /* 0x001fe4000f8e00ff */
[----:B------:R-:W-:Y:S01]  /*06b0*/  IMAD.X R20, RZ, RZ, R18, P5 ;  /* 0x000000ffff147224 */ /* 0x000fe200028e0612 */
[----:B--2---:R-:W-:-:S04]  /*06c0*/  LOP3.LUT R12, R12, UR16, RZ, 0xfc, !PT ;  /* 0x000000100c0c7c12 */ /* 0x004fc8000f8efcff */
[----:B------:R-:W-:Y:S01]  /*06d0*/  @!P0 LOP3.LUT P1, RZ, R12, 0xff, RZ, 0xc0, !PT ;  /* 0x000000ff0cff8812 */ /* 0x000fe2000782c0ff */
[----:B------:R-:W-:-:S03]  /*06e0*/  IMAD.U32 R12, RZ, RZ, UR24 ;  /* 0x00000018ff0c7e24 */ /* 0x000fc6000f8e00ff */
[----:B------:R-:W-:Y:S02]  /*06f0*/  @!P0 SEL R17, RZ, 0x1, !P1 ;  /* 0x00000001ff118807 */ /* 0x000fe40004800000 */
[----:B------:R-:W-:-:S03]  /*0700*/  IADD3 R12, P5, P6, R12, UR24, R19 ;  /* 0x000000180c0c7c10 */ /* 0x000fc6000febe013 */
[----:B------:R0:W-:Y:S01]  /*0710*/  @!P0 STG.E.U8 desc[UR22][R6.64], R17 ;  /* 0x0000001106008986 */ /* 0x0001e2000c101116 */
[----:B------:R-:W-:Y:S02]  /*0720*/  IADD3.X R18, PT, PT, RZ, RZ, R20, P5, P6 ;  /* 0x000000ffff127210 */ /* 0x000fe40002fec414 */
[----:B------:R-:W-:Y:S02]  /*0730*/  @!P4 IADD3 R8, P5, PT, R2, UR27, RZ ;  /* 0x0000001b0208cc10 */ /* 0x000fe4000ffbe0ff */
[----:B---3--:R-:W-:Y:S02]  /*0740*/  LOP3.LUT P1, RZ, R13, 0xff, R22, 0xc8, !PT ;  /* 0x000000ff0dff7812 */ /* 0x008fe4000782c816 */
[----:B----4-:R-:W-:Y:S02]  /*0750*/  LOP3.LUT P6, RZ, R16, 0xff, R9, 0xc8, !PT ;  /* 0x000000ff10ff7812 */ /* 0x010fe400078cc809 */
[----:B------:R-:W-:Y:S02]  /*0760*/  @!P4 IADD3.X R9, PT, PT, R0, UR28, RZ, P5, !PT ;  /* 0x0000001c0009cc10 */ /* 0x000fe4000affe4ff */
[----:B------:R-:W-:-:S02]  /*0770*/  ISETP.GE.U32.AND P0, PT, R19, UR36, PT ;  /* 0x0000002413007c0c */ /* 0x000fc4000bf06070 */
[----:B-1----:R-:W-:Y:S02]  /*0780*/  SEL R15, RZ, 0x1, !P1 ;  /* 0x00000001ff0f7807 */ /* 0x002fe40004800000 */
[----:B------:R-:W-:Y:S02]  /*0790*/  IADD3 R14, P5, PT, R19, UR24, RZ ;  /* 0x00000018130e7c10 */ /* 0x000fe4000ffbe0ff */
[----:B------:R-:W-:Y:S01]  /*07a0*/  @!P3 IADD3 R10, P1, PT, R2, UR29, RZ ;  /* 0x0000001d020abc10 */ /* 0x000fe2000ff3e0ff */
[----:B------:R-:W-:Y:S01]  /*07b0*/  @!P4 STG.E.U8 desc[UR22][R8.64], R15 ;  /* 0x0000000f0800c986 */ /* 0x000fe2000c101116 */
[----:B------:R-:W-:Y:S02]  /*07c0*/  SEL R19, RZ, 0x1, !P6 ;  /* 0x00000001ff137807 */ /* 0x000fe40007000000 */
[----:B------:R-:W-:Y:S02]  /*07d0*/  IADD3 R13, P6, PT, R12, UR24, RZ ;  /* 0x000000180c0d7c10 */ /* 0x000fe4000ffde0ff */
[----:B------:R-:W-:-:S02]  /*07e0*/  @!P3 IADD3.X R11, PT, PT, R0, UR14, RZ, P1, !PT ;  /* 0x0000000e000bbc10 */ /* 0x000fc40008ffe4ff */
[----:B------:R-:W-:Y:S01]  /*07f0*/  ISETP.GE.U32.AND P1, PT, R14, UR36, PT ;  /* 0x000000240e007c0c */ /* 0x000fe2000bf26070 */
[----:B------:R-:W-:Y:S01]  /*0800*/  IMAD.X R14, RZ, RZ, R20, P5 ;  /* 0x000000ffff0e7224 */ /* 0x000fe200028e0614 */
[----:B-----5:R-:W-:Y:S01]  /*0810*/  LOP3.LUT R5, R5, UR16, RZ, 0xfc, !PT ;  /* 0x0000001005057c12 */ /* 0x020fe2000f8efcff */
[----:B0-----:R-:W-:Y:S01]  /*0820*/  IMAD.X R6, RZ, RZ, R18, P6 ;  /* 0x000000ffff067224 */ /* 0x001fe200030e0612 */
[----:B------:R-:W-:Y:S01]  /*0830*/  ISETP.GE.U32.AND P5, PT, R13, UR36, PT ;  /* 0x000000240d007c0c */ /* 0x000fe2000bfa6070 */
[----:B------:R0:W-:Y:S01]  /*0840*/  @!P3 STG.E.U8 desc[UR22][R10.64], R19 ;  /* 0x000000130a00b986 */ /* 0x0001e2000c101116 */
[----:B------:R-:W-:Y:S02]  /*0850*/  @!P2 LOP3.LUT P4, RZ, R5, 0xff, RZ, 0xc0, !PT ;  /* 0x000000ff05ffa812 */ /* 0x000fe4000788c0ff */
[----:B------:R-:W-:Y:S02]  /*0860*/  ISETP.GE.AND.EX P0, PT, R20, UR37, PT, P0 ;  /* 0x0000002514007c0c */ /* 0x000fe4000bf06300 */
[----:B------:R-:W-:-:S02]  /*0870*/  ISETP.GE.AND.EX P1, PT, R14, UR37, PT, P1 ;  /* 0x000000250e007c0c */ /* 0x000fc4000bf26310 */
[----:B------:R-:W-:Y:S02]  /*0880*/  ISETP.GE.AND.EX P5, PT, R6, UR37, PT, P5 ;  /* 0x0000002506007c0c */ /* 0x000fe4000bfa6350 */
[----:B------:R-:W-:Y:S02]  /*0890*/  ISETP.GE.U32.AND P3, PT, R12, UR36, PT ;  /* 0x000000240c007c0c */ /* 0x000fe4000bf66070 */
[C---:B------:R-:W-:Y:S02]  /*08a0*/  @!P2 IADD3 R16, P6, PT, R2.reuse, UR30, RZ ;  /* 0x0000001e0210ac10 */ /* 0x040fe4000ffde0ff */
[----:B------:R-:W-:Y:S02]  /*08b0*/  @!P2 SEL R5, RZ, 0x1, !P4 ;  /* 0x00000001ff05a807 */ /* 0x000fe40006000000 */
[----:B------:R-:W-:Y:S02]  /*08c0*/  IADD3 R6, P4, PT, R2, UR34, RZ ;  /* 0x0000002202067c10 */ /* 0x000fe4000ff9e0ff */
[----:B------:R-:W-:-:S02]  /*08d0*/  ISETP.GE.AND.EX P3, PT, R18, UR37, PT, P3 ;  /* 0x0000002512007c0c */ /* 0x000fc4000bf66330 */
[C---:B------:R-:W-:Y:S02]  /*08e0*/  @!P2 IADD3.X R17, PT, PT, R0.reuse, UR12, RZ, P6, !PT ;  /* 0x0000000c0011ac10 */ /* 0x040fe4000b7fe4ff */
[----:B------:R-:W-:Y:S02]  /*08f0*/  PRMT R18, RZ, 0x7610, R18 ;  /* 0x00007610ff127816 */ /* 0x000fe40000000012 */
[----:B------:R-:W-:Y:S01]  /*0900*/  IADD3.X R7, PT, PT, R0, UR35, RZ, P4, !PT ;  /* 0x0000002300077c10 */ /* 0x000fe2000a7fe4ff */
[----:B------:R1:W-:Y:S01]  /*0910*/  @!P2 STG.E.U8 desc[UR22][R16.64], R5 ;  /* 0x000000051000a986 */ /* 0x0003e2000c101116 */
[C---:B------:R-:W-:Y:S02]  /*0920*/  @!P5 IADD3 R14, P4, PT, R2.reuse, UR32, RZ ;  /* 0x00000020020edc10 */ /* 0x040fe4000ff9e0ff */
[----:B0-----:R-:W-:Y:S01]  /*0930*/  @!P1 IADD3 R10, P2, PT, R2, UR33, RZ ;  /* 0x00000021020a9c10 */ /* 0x001fe2000ff5e0ff */
[----:B------:R-:W2:Y:S01]  /*0940*/  @!P0 LDG.E.U8 R18, desc[UR22][R6.64] ;  /* 0x0000001606128981 */ /* 0x000ea2000c1e1100 */
[----:B------:R-:W-:-:S02]  /*0950*/  PRMT R9, RZ, 0x7610, R9 ;  /* 0x00007610ff097816 */ /* 0x000fc40000000009 */
[----:B------:R-:W-:Y:S02]  /*0960*/  PRMT R8, RZ, 0x7610, R8 ;  /* 0x00007610ff087816 */ /* 0x000fe40000000008 */
[C---:B------:R-:W-:Y:S02]  /*0970*/  @!P5 IADD3.X R15, PT, PT, R0.reuse, UR7, RZ, P4, !PT ;  /* 0x00000007000fdc10 */ /* 0x040fe4000a7fe4ff */
[----:B------:R-:W-:Y:S02]  /*0980*/  @!P1 IADD3.X R11, PT, PT, R0, UR18, RZ, P2, !PT ;  /* 0x00000012000b9c10 */ /* 0x000fe400097fe4ff */
[----:B------:R-:W-:Y:S01]  /*0990*/  @!P3 IADD3 R12, P2, PT, R2, UR31, RZ ;  /* 0x0000001f020cbc10 */ /* 0x000fe2000ff5e0ff */
[----:B------:R-:W3:Y:S01]  /*09a0*/  @!P5 LDG.E.U8 R9, desc[UR22][R14.64] ;  /* 0x000000160e09d981 */ /* 0x000ee2000c1e1100 */
[----:B-1----:R-:W-:Y:S02]  /*09b0*/  PRMT R5, RZ, 0x7610, R5 ;  /* 0x00007610ff057816 */ /* 0x002fe40000000005 */
[----:B------:R-:W-:Y:S01]  /*09c0*/  @!P3 IADD3.X R13, PT, PT, R0, UR11, RZ, P2, !PT ;  /* 0x0000000b000dbc10 */ /* 0x000fe200097fe4ff */
[----:B------:R0:W4:Y:S04]  /*09d0*/  @!P1 LDG.E.U8 R8, desc[UR22][R10.64] ;  /* 0x000000160a089981 */ /* 0x000128000c1e1100 */
[----:B------:R1:W5:Y:S01]  /*09e0*/  @!P3 LDG.E.U8 R5, desc[UR22][R12.64] ;  /* 0x000000160c05b981 */ /* 0x000362000c1e1100 */
[----:B------:R-:W-:Y:S01]  /*09f0*/  IMAD.U32 R16, RZ, RZ, UR24 ;  /* 0x00000018ff107e24 */ /* 0x000fe2000f8e00ff */
[----:B------:R-:W-:-:S02]  /*0a00*/  UIADD3 UR10, UP0, UPT, UR10, -0x2, URZ ;  /* 0xfffffffe0a0a7890 */ /* 0x000fc4000ff1e0ff */
[----:B------:R-:W-:Y:S02]  /*0a10*/  UIADD3 UR5, UP1, UPT, UR25, UR5, URZ ;  /* 0x0000000519057290 */ /* 0x000fe4000ff3e0ff */
[----:B------:R-:W-:Y:S01]  /*0a20*/  IADD3 R16, P4, P5, R16, UR24, R3 ;  /* 0x0000001810107c10 */ /* 0x000fe2000fd9e003 */
[----:B------:R-:W-:Y:S01]  /*0a30*/  IMAD.U32 R3, RZ, RZ, UR24 ;  /* 0x00000018ff037e24 */ /* 0x000fe2000f8e00ff */
[----:B------:R-:W-:Y:S01]  /*0a40*/  UIADD3.X UR4, UPT, UPT, UR4, -0x1, URZ, UP0, !UPT ;  /* 0xffffffff04047890 */ /* 0x000fe200087fe4ff */
[----:B0-----:R-:W-:Y:S01]  /*0a50*/  IMAD.U32 R11, RZ, RZ, UR16 ;  /* 0x00000010ff0b7e24 */ /* 0x001fe2000f8e00ff */
[----:B------:R-:W-:Y:S01]  /*0a60*/  IADD3.X R17, PT, PT, RZ, RZ, R4, P4, P5 ;  /* 0x000000ffff117210 */ /* 0x000fe200027ea404 */
[----:B-1----:R-:W-:Y:S01]  /*0a70*/  IMAD.U32 R12, RZ, RZ, UR16 ;  /* 0x00000010ff0c7e24 */ /* 0x002fe2000f8e00ff */
[----:B------:R-:W-:Y:S01]  /*0a80*/  IADD3 R3, P1, P2, R3, UR24, R16 ;  /* 0x0000001803037c10 */ /* 0x000fe2000fa3e010 */
[----:B------:R-:W-:Y:S01]  /*0a90*/  UISETP.NE.U32.AND UP0, UPT, UR10, URZ, UPT ;  /* 0x000000ff0a00728c */ /* 0x000fe2000bf05070 */
[----:B------:R-:W-:Y:S01]  /*0aa0*/  IADD3 R14, P4, PT, R16, UR24, RZ ;  /* 0x00000018100e7c10 */ /* 0x000fe2000ff9e0ff */
[----:B------:R-:W-:Y:S01]  /*0ab0*/  UIADD3.X UR6, UPT, UPT, UR26, UR6, URZ, UP1, !UPT ;  /* 0x000000061a067290 */ /* 0x000fe20008ffe4ff */
[----:B------:R-:W-:Y:S01]  /*0ac0*/  IADD3 R3, P5, PT, R3, UR24, RZ ;  /* 0x0000001803037c10 */ /* 0x000fe2000ffbe0ff */
[----:B------:R-:W-:Y:S01]  /*0ad0*/  UISETP.NE.AND.EX UP0, UPT, UR4, URZ, UPT, UP0 ;  /* 0x000000ff0400728c */ /* 0x000fe2000bf05300 */
[--C-:B------:R-:W-:Y:S01]  /*0ae0*/  IADD3.X R4, PT, PT, RZ, RZ, R17.reuse, P1, P2 ;  /* 0x000000ffff047210 */ /* 0x100fe20000fe4411 */
[----:B------:R-:W-:Y:S01]  /*0af0*/  IMAD.X R10, RZ, RZ, R17, P4 ;  /* 0x000000ffff0a7224 */ /* 0x000fe200020e0611 */
[----:B------:R-:W-:-:S02]  /*0b00*/  ISETP.GE.U32.AND P1, PT, R14, UR36, PT ;  /* 0x000000240e007c0c */ /* 0x000fc4000bf26070 */
[----:B------:R-:W-:Y:S01]  /*0b10*/  ISETP.GE.U32.AND P2, PT, R3, UR36, PT ;  /* 0x0000002403007c0c */ /* 0x000fe2000bf46070 */
[----:B------:R-:W-:Y:S01]  /*0b20*/  IMAD.X R3, RZ, RZ, R4, P5 ;  /* 0x000000ffff037224 */ /* 0x000fe200028e0604 */
[----:B------:R-:W-:-:S04]  /*0b30*/  ISETP.GE.AND.EX P1, PT, R10, UR37, PT, P1 ;  /* 0x000000250a007c0c */ /* 0x000fc8000bf26310 */
[----:B------:R-:W-:Y:S02]  /*0b40*/  ISETP.GE.AND.EX P2, PT, R3, UR37, PT, P2 ;  /* 0x0000002503007c0c */ /* 0x000fe4000bf46320 */
[----:B--2---:R-:W-:-:S04]  /*0b50*/  LOP3.LUT R18, R18, UR16, RZ, 0xfc, !PT ;  /* 0x0000001012127c12 */ /* 0x004fc8000f8efcff */
[----:B------:R-:W-:-:S04]  /*0b60*/  @!P0 LOP3.LUT P4, RZ, R18, 0xff, RZ, 0xc0, !PT ;  /* 0x000000ff12ff8812 */ /* 0x000fc8000788c0ff */
[----:B------:R-:W-:Y:S02]  /*0b70*/  @!P0 SEL R3, RZ, 0x1, !P4 ;  /* 0x00000001ff038807 */ /* 0x000fe40006000000 */
[----:B---3--:R-:W-:-:S03]  /*0b80*/  LOP3.LUT R9, R9, UR16, RZ, 0xfc, !PT ;  /* 0x0000001009097c12 */ /* 0x008fc6000f8efcff */
[----:B------:R0:W-:Y:S01]  /*0b90*/  @!P0 STG.E.U8 desc[UR22][R6.64], R3 ;  /* 0x0000000306008986 */ /* 0x0001e2000c101116 */
[----:B----4-:R-:W-:Y:S02]  /*0ba0*/  LOP3.LUT P5, RZ, R8, 0xff, R11, 0xc8, !PT ;  /* 0x000000ff08ff7812 */ /* 0x010fe400078ac80b */
[----:B------:R-:W-:Y:S02]  /*0bb0*/  @!P1 IADD3 R8, P6, PT, R2, UR33, RZ ;  /* 0x0000002102089c10 */ /* 0x000fe4000ffde0ff */
[----:B------:R-:W-:Y:S02]  /*0bc0*/  @!P2 LOP3.LUT P4, RZ, R9, 0xff, RZ, 0xc0, !PT ;  /* 0x000000ff09ffa812 */ /* 0x000fe4000788c0ff */
[----:B------:R-:W-:Y:S02]  /*0bd0*/  SEL R15, RZ, 0x1, !P5 ;  /* 0x00000001ff0f7807 */ /* 0x000fe40006800000 */
[----:B------:R-:W-:Y:S02]  /*0be0*/  @!P1 IADD3.X R9, PT, PT, R0, UR18, RZ, P6, !PT ;  /* 0x0000001200099c10 */ /* 0x000fe4000b7fe4ff */
[----:B------:R-:W-:-:S02]  /*0bf0*/  @!P3 IADD3 R4, P0, PT, R2, UR31, RZ ;  /* 0x0000001f0204bc10 */ /* 0x000fc4000ff1e0ff */
[----:B-----5:R-:W-:Y:S01]  /*0c00*/  LOP3.LUT P5, RZ, R5, 0xff, R12, 0xc8, !PT ;  /* 0x000000ff05ff7812 */ /* 0x020fe200078ac80c */
[----:B------:R0:W-:Y:S01]  /*0c10*/  @!P1 STG.E.U8 desc[UR22][R8.64], R15 ;  /* 0x0000000f08009986 */ /* 0x0001e2000c101116 */
[----:B------:R-:W-:Y:S02]  /*0c20*/  @!P2 IADD3 R10, P6, PT, R2, UR32, RZ ;  /* 0x00000020020aac10 */ /* 0x000fe4000ffde0ff */
[C---:B------:R-:W-:Y:S02]  /*0c30*/  @!P3 IADD3.X R5, PT, PT, R0.reuse, UR11, RZ, P0, !PT ;  /* 0x0000000b0005bc10 */ /* 0x040fe400087fe4ff */
[----:B------:R-:W-:Y:S02]  /*0c40*/  SEL R17, RZ, 0x1, !P5 ;  /* 0x00000001ff117807 */ /* 0x000fe40006800000 */
[----:B------:R-:W-:Y:S02]  /*0c50*/  @!P2 IADD3.X R11, PT, PT, R0, UR7, RZ, P6, !PT ;  /* 0x00000007000bac10 */ /* 0x000fe4000b7fe4ff */
[----:B------:R-:W-:Y:S01]  /*0c60*/  @!P2 SEL R13, RZ, 0x1, !P4 ;  /* 0x00000001ff0da807 */ /* 0x000fe20006000000 */
[----:B------:R0:W-:Y:S01]  /*0c70*/  @!P3 STG.E.U8 desc[UR22][R4.64], R17 ;  /* 0x000000110400b986 */ /* 0x0001e2000c101116 */
[----:B------:R-:W-:-:S03]  /*0c80*/  IADD3 R2, P0, PT, R2, UR25, RZ ;  /* 0x0000001902027c10 */ /* 0x000fc6000ff1e0ff */
[----:B------:R0:W-:Y:S01]  /*0c90*/  @!P2 STG.E.U8 desc[UR22][R10.64], R13 ;  /* 0x0000000d0a00a986 */ /* 0x0001e2000c101116 */
[----:B------:R-:W-:Y:S01]  /*0ca0*/  IADD3.X R0, PT, PT, R0, UR26, RZ, P0, !PT ;  /* 0x0000001a00007c10 */ /* 0x000fe200087fe4ff */
[----:B------:R-:W-:Y:S08]  /*0cb0*/  BRA.U UP0, `(.L_x_4072) ;  /* 0xfffffff500f47547 */ /* 0x000ff0000b83ffff */
.L_x_4071:
        /* <DEDUP_REMOVED lines=8> */
[C---:B------:R-:W-:Y:S01]  /*0d40*/  ISETP.GE.U32.AND P0, PT, R6.reuse, UR36, PT ;  /* 0x0000002406007c0c */ /* 0x040fe2000bf06070 */
[----:B------:R-:W-:Y:S01]  /*0d50*/  IMAD.X R2, RZ, RZ, UR6, P1 ;  /* 0x00000006ff027e24 */ /* 0x000fe200088e06ff */
[C---:B------:R-:W-:Y:S02]  /*0d60*/  IADD3 R0, P3, PT, R6.reuse, UR24, RZ ;  /* 0x0000001806007c10 */ /* 0x040fe4000ff7e0ff */
[----:B------:R-:W-:Y:S02]  /*0d70*/  IADD3 R6, P2, PT, R6, UR38, RZ ;  /* 0x0000002606067c10 */ /* 0x000fe4000ff5e0ff */
[----:B------:R-:W-:Y:S01]  /*0d80*/  ISETP.GE.AND.EX P0, PT, R2, UR37, PT, P0 ;  /* 0x0000002502007c0c */ /* 0x000fe2000bf06300 */
[----:B------:R-:W-:Y:S01]  /*0d90*/  IMAD.X R4, RZ, RZ, R2, P3 ;  /* 0x000000ffff047224 */ /* 0x000fe200018e0602 */
[C---:B------:R-:W-:Y:S02]  /*0da0*/  IADD3 R3, P4, PT, R0.reuse, UR24, RZ ;  /* 0x0000001800037c10 */ /* 0x040fe4000ff9e0ff */
[----:B------:R-:W-:-:S02]  /*0db0*/  ISETP.GE.U32.AND P1, PT, R0, UR36, PT ;  /* 0x0000002400007c0c */ /* 0x000fc4000bf26070 */
[----:B------:R-:W-:Y:S01]  /*0dc0*/  IADD3.X R7, PT, PT, R2, UR39, RZ, P2, !PT ;  /* 0x0000002702077c10 */ /* 0x000fe200097fe4ff */
[----:B------:R-:W-:Y:S01]  /*0dd0*/  IMAD.X R8, RZ, RZ, R4, P4 ;  /* 0x000000ffff087224 */ /* 0x000fe200020e0604 */
[C---:B------:R-:W-:Y:S02]  /*0de0*/  ISETP.GE.U32.AND P2, PT, R3.reuse, UR36, PT ;  /* 0x0000002403007c0c */ /* 0x040fe4000bf46070 */
[----:B------:R-:W-:Y:S02]  /*0df0*/  PRMT R0, RZ, 0x7610, R0 ;  /* 0x00007610ff007816 */ /* 0x000fe40000000000 */
[----:B------:R-:W-:Y:S02]  /*0e00*/  ISETP.GE.AND.EX P1, PT, R4, UR37, PT, P1 ;  /* 0x0000002504007c0c */ /* 0x000fe4000bf26310 */
[----:B------:R-:W-:Y:S02]  /*0e10*/  IADD3 R2, P3, PT, R6, UR24, RZ ;  /* 0x0000001806027c10 */ /* 0x000fe4000ff7e0ff */
[----:B------:R-:W-:Y:S01]  /*0e20*/  ISETP.GE.AND.EX P2, PT, R8, UR37, PT, P2 ;  /* 0x0000002508007c0c */ /* 0x000fe2000bf46320 */
[----:B------:R-:W2:Y:S01]  /*0e30*/  @!P0 LDG.E.U8 R0, desc[UR22][R6.64] ;  /* 0x0000001606008981 */ /* 0x000ea2000c1e1100 */
[----:B------:R-:W-:Y:S01]  /*0e40*/  IADD3 R5, P5, PT, R3, UR24, RZ ;  /* 0x0000001803057c10 */ /* 0x000fe2000ffbe0ff */
[----:B------:R-:W-:Y:S01]  /*0e50*/  IMAD.X R3, RZ, RZ, R7, P3 ;  /* 0x000000ffff037224 */ /* 0x000fe200018e0607 */
[----:B------:R-:W-:-:S02]  /*0e60*/  IADD3 R4, P4, PT, R2, UR24, RZ ;  /* 0x0000001802047c10 */ /* 0x000fc4000ff9e0ff */
[----:B------:R-:W-:Y:S01]  /*0e70*/  ISETP.GE.U32.AND P3, PT, R5, UR36, PT ;  /* 0x0000002405007c0c */ /* 0x000fe2000bf66070 */
[----:B------:R-:W-:Y:S02]  /*0e80*/  IMAD.X R8, RZ, RZ, R8, P5 ;  /* 0x000000ffff087224 */ /* 0x000fe400028e0608 */
[----:B------:R-:W-:Y:S01]  /*0e90*/  IMAD.X R5, RZ, RZ, R3, P4 ;  /* 0x000000ffff057224 */ /* 0x000fe200020e0603 */
[----:B------:R-:W3:Y:S02]  /*0ea0*/  @!P1 LDG.E.U8 R10, desc[UR22][R2.64] ;  /* 0x00000016020a9981 */ /* 0x000ee4000c1e1100 */
[----:B------:R-:W-:Y:S02]  /*0eb0*/  ISETP.GE.AND.EX P3, PT, R8, UR37, PT, P3 ;  /* 0x0000002508007c0c */ /* 0x000fe4000bf66330 */
[----:B------:R-:W4:Y:S01]  /*0ec0*/  @!P2 LDG.E.U8 R11, desc[UR22][R4.64] ;  /* 0x00000016040ba981 */ /* 0x000f22000c1e1100 */
[----:B------:R-:W-:Y:S02]  /*0ed0*/  IADD3 R8, P4, PT, R4, UR24, RZ ;  /* 0x0000001804087c10 */ /* 0x000fe4000ff9e0ff */
[----:B------:R-:W-:-:S03]  /*0ee0*/  PRMT R12, RZ, 0x7610, R12 ;  /* 0x00007610ff0c7816 */ /* 0x000fc6000000000c */
[----:B------:R-:W-:-:S05]  /*0ef0*/  IMAD.X R9, RZ, RZ, R5, P4 ;  /* 0x000000ffff097224 */ /* 0x000fca00020e0605 */
[----:B------:R-:W5:Y:S01]  /*0f00*/  @!P3 LDG.E.U8 R12, desc[UR22][R8.64] ;  /* 0x00000016080cb981 */ /* 0x000f62000c1e1100 */
[----:B------:R-:W-:Y:S01]  /*0f10*/  IMAD.U32 R13, RZ, RZ, UR16 ;  /* 0x00000010ff0d7e24 */ /* 0x000fe2000f8e00ff */
[----:B--2---:R-:W-:-:S04]  /*0f20*/  LOP3.LUT R0, R0, UR16, RZ, 0xfc, !PT ;  /* 0x0000001000007c12 */ /* 0x004fc8000f8efcff */
[----:B------:R-:W-:Y:S01]  /*0f30*/  @!P0 LOP3.LUT P5, RZ, R0, 0xff, RZ, 0xc0, !PT ;  /* 0x000000ff00ff8812 */ /* 0x000fe200078ac0ff */
[----:B------:R-:W-:Y:S01]  /*0f40*/  IMAD.U32 R0, RZ, RZ, UR16 ;  /* 0x00000010ff007e24 */ /* 0x000fe2000f8e00ff */
[----:B---3--:R-:W-:Y:S02]  /*0f50*/  LOP3.LUT P4, RZ, R10, 0xff, R13, 0xc8, !PT ;  /* 0x000000ff0aff7812 */ /* 0x008fe4000788c80d */
[----:B------:R-:W-:Y:S02]  /*0f60*/  @!P0 SEL R13, RZ, 0x1, !P5 ;  /* 0x00000001ff0d8807 */ /* 0x000fe40006800000 */
[----:B----4-:R-:W-:Y:S02]  /*0f70*/  LOP3.LUT P5, RZ, R11, 0xff, R0, 0xc8, !PT ;  /* 0x000000ff0bff7812 */ /* 0x010fe400078ac800 */
[----:B------:R-:W-:Y:S01]  /*0f80*/  SEL R11, RZ, 0x1, !P4 ;  /* 0x00000001ff0b7807 */ /* 0x000fe20006000000 */
[----:B------:R0:W-:Y:S01]  /*0f90*/  @!P0 STG.E.U8 desc[UR22][R6.64], R13 ;  /* 0x0000000d06008986 */ /* 0x0001e2000c101116 */
[----:B------:R-:W-:-:S03]  /*0fa0*/  SEL R15, RZ, 0x1, !P5 ;  /* 0x00000001ff0f7807 */ /* 0x000fc60006800000 */
[----:B------:R0:W-:Y:S04]  /*0fb0*/  @!P1 STG.E.U8 desc[UR22][R2.64], R11 ;  /* 0x0000000b02009986 */ /* 0x0001e8000c101116 */
[----:B------:R0:W-:Y:S01]  /*0fc0*/  @!P2 STG.E.U8 desc[UR22][R4.64], R15 ;  /* 0x0000000f0400a986 */ /* 0x0001e2000c101116 */
[----:B-----5:R-:W-:Y:S01]  /*0fd0*/  LOP3.LUT R12, R12, UR16, RZ, 0xfc, !PT ;  /* 0x000000100c0c7c12 */ /* 0x020fe2000f8efcff */
[----:B------:R-:W-:Y:S06]  /*0fe0*/  @P3 EXIT ;  /* 0x000000000000394d */ /* 0x000fec0003800000 */
[----:B------:R-:W-:-:S04]  /*0ff0*/  LOP3.LUT P0, RZ, R12, 0xff, RZ, 0xc0, !PT ;  /* 0x000000ff0cff7812 */ /* 0x000fc8000780c0ff */
[----:B0-----:R-:W-:-:S05]  /*1000*/  SEL R3, RZ, 0x1, !P0 ;  /* 0x00000001ff037807 */ /* 0x001fca0004000000 */
[----:B------:R-:W-:Y:S01]  /*1010*/  STG.E.U8 desc[UR22][R8.64], R3 ;  /* 0x0000000308007986 */ /* 0x000fe2000c101116 */
[----:B------:R-:W-:Y:S05]  /*1020*/  EXIT ;  /* 0x000000000000794d */ /* 0x000fea0003800000 */
.L_x_4070:
[----:B------:R-:W0:Y:S02]  /*1030*/  S2R R8, SR_TID.X ;  /* 0x0000000000087919 */ /* 0x000e240000002100 */
[----:B0-----:R-:W-:-:S03]  /*1040*/  IMAD.WIDE.U32 R2, R8, 0x4, RZ ;  /* 0x0000000408027825 */ /* 0x001fc600078e00ff */
[----:B------:R-:W-:-:S04]  /*1050*/  ISETP.GE.U32.AND P0, PT, R2, UR12, PT ;  /* 0x0000000c02007c0c */ /* 0x000fc8000bf06070 */
[----:B------:R-:W-:-:S13]  /*1060*/  ISETP.GE.AND.EX P0, PT, R3, UR11, PT, P0 ;  /* 0x0000000b03007c0c */ /* 0x000fda000bf06300 */
[----:B------:R-:W-:Y:S05]  /*1070*/  @P0 EXIT ;  /* 0x000000000000094d */ /* 0x000fea0003800000 */
[----:B------:R-:W-:Y:S01]  /*1080*/  IMAD.MOV.U32 R9, RZ, RZ, RZ ;  /* 0x000000ffff097224 */ /* 0x000fe200078e00ff */
[----:B------:R-:W0:Y:S06]  /*1090*/  LDCU UR4, c[0x0][0x360] ;  /* 0x00006c00ff0477ac */ /* 0x000e2c0008000800 */
.L_x_4073:
[----:B------:R-:W-:-:S04]  /*10a0*/  LEA R2, P0, R8, UR38, 0x2 ;  /* 0x0000002608027c11 */ /* 0x000fc8000f8010ff */
[----:B------:R-:W-:-:S05]  /*10b0*/  LEA.HI.X R3, R8, UR39, R9, 0x2, P0 ;  /* 0x0000002708037c11 */ /* 0x000fca00080f1409 */
[----:B------:R-:W2:Y:S01]  /*10c0*/  LDG.E R0, desc[UR22][R2.64] ;  /* 0x0000001602007981 */ /* 0x000ea2000c1e1900 */
[----:B------:R-:W-:Y:S02]  /*10d0*/  IMAD.U32 R7, RZ, RZ, UR16 ;  /* 0x00000010ff077e24 */ /* 0x000fe4000f8e00ff */
[----:B------:R-:W-:Y:S02]  /*10e0*/  IMAD.U32 R10, RZ, RZ, UR16 ;  /* 0x00000010ff0a7e24 */ /* 0x000fe4000f8e00ff */
[----:B------:R-:W-:Y:S02]  /*10f0*/  IMAD.U32 R11, RZ, RZ, UR16 ;  /* 0x00000010ff0b7e24 */ /* 0x000fe4000f8e00ff */
[----:B------:R-:W-:Y:S01]  /*1100*/  IMAD.U32 R13, RZ, RZ, UR16 ;  /* 0x00000010ff0d7e24 */ /* 0x000fe2000f8e00ff */
[C---:B--2---:R-:W-:Y:S02]  /*1110*/  PRMT R4, R0.reuse, 0x7770, RZ ;  /* 0x0000777000047816 */ /* 0x044fe400000000ff */
[----:B------:R-:W-:-:S02]  /*1120*/  PRMT R5, R0, 0x7771, RZ ;  /* 0x0000777100057816 */ /* 0x000fc400000000ff */
[C---:B------:R-:W-:Y:S02]  /*1130*/  PRMT R6, R0.reuse, 0x7773, RZ ;  /* 0x0000777300067816 */ /* 0x040fe400000000ff */
[----:B------:R-:W-:Y:S02]  /*1140*/  PRMT R0, R0, 0x7772, RZ ;  /* 0x0000777200007816 */ /* 0x000fe400000000ff */
[----:B------:R-:W-:Y:S02]  /*1150*/  LOP3.LUT P0, RZ, R4, 0xff, R7, 0xc8, !PT ;  /* 0x000000ff04ff7812 */ /* 0x000fe4000780c807 */
[----:B------:R-:W-:Y:S02]  /*1160*/  LOP3.LUT P1, RZ, R5, 0xff, R10, 0xc8, !PT ;  /* 0x000000ff05ff7812 */ /* 0x000fe4000782c80a */
[----:B------:R-:W-:Y:S02]  /*1170*/  LOP3.LUT P3, RZ, R6, 0xff, R13, 0xc8, !PT ;  /* 0x000000ff06ff7812 */ /* 0x000fe4000786c80d */
[----:B------:R-:W-:-:S02]  /*1180*/  LOP3.LUT P2, RZ, R0, 0xff, R11, 0xc8, !PT ;  /* 0x000000ff00ff7812 */ /* 0x000fc4000784c80b */
[----:B------:R-:W-:Y:S02]  /*1190*/  SEL R7, RZ, 0x1, !P0 ;  /* 0x00000001ff077807 */ /* 0x000fe40004000000 */
[----:B------:R-:W-:Y:S02]  /*11a0*/  SEL R4, RZ, 0x1, !P1 ;  /* 0x00000001ff047807 */ /* 0x000fe40004800000 */
[----:B------:R-:W-:Y:S02]  /*11b0*/  SEL R0, RZ, 0x1, !P3 ;  /* 0x00000001ff007807 */ /* 0x000fe40005800000 */
[----:B------:R-:W-:Y:S02]  /*11c0*/  SEL R5, RZ, 0x1, !P2 ;  /* 0x00000001ff057807 */ /* 0x000fe40005000000 */
[----:B------:R-:W-:Y:S02]  /*11d0*/  PRMT R7, R7, 0x3340, R4 ;  /* 0x0000334007077816 */ /* 0x000fe40000000004 */
[----:B------:R-:W-:-:S02]  /*11e0*/  PRMT R0, R5, 0x3340, R0 ;  /* 0x0000334005007816 */ /* 0x000fc40000000000 */
        /* <DEDUP_REMOVED lines=12> */
        .weak           $__internal_134_$__cuda_sm20_div_u16
        .type           $__internal_134_$__cuda_sm20_div_u16,@function
        .size           $__internal_134_$__cuda_sm20_div_u16,(.L_x_4418 - $__internal_134_$__cuda_sm20_div_u16)
$__internal_134_$__cuda_sm20_div_u16:
        /* <DEDUP_REMOVED lines=19> */
[----:B------:R-:W-:Y:S05]  /*13e0*/  RET.REL.NODEC R4 `(_ZN2at6native61_GLOBAL__N__44eb8e94_28_ForeachBinaryOpScalarList_cu_dda10a6925multi_tensor_apply_kernelINS1_28TensorListScalarListMetadataIbLi1EEENS1_25BinaryOpScalarListFunctorIbLi1ELi1ELi0EEEJSt4plusIbEEEEvT_T0_DpT1_) ;  /* 0xffffffec04047950 */ /* 0x000fea0003c3ffff */
.L_x_4074:
        /* <DEDUP_REMOVED lines=9> */
.L_x_4418:


//--------------------- .text._ZN2at6native61_GLOBAL__N__44eb8e94_28_ForeachBinaryOpScalarList_cu_dda10a6925multi_tensor_apply_kernelINS1_28TensorListScalarListMetadataIN3c107complexIfEELi1EEENS1_25BinaryOpScalarListFunctorIS6_Li1ELi1ELi0EEEJSt4plusIS6_EEEEvT_T0_DpT1_ --------------------------
	.section	.text._ZN2at6native61_GLOBAL__N__44eb8e94_28_ForeachBinaryOpScalarList_cu_dda10a6925multi_tensor_apply_kernelINS1_28TensorListScalarListMetadataIN3c107complexIfEELi1EEENS1_25BinaryOpScalarListFunctorIS6_Li1ELi1ELi0EEEJSt4plusIS6_EEEEvT_T0_DpT1_,"ax",@progbits
	.align	128
.text._ZN2at6native61_GLOBAL__N__44eb8e94_28_ForeachBinaryOpScalarList_cu_dda10a6925multi_tensor_apply_kernelINS1_28TensorListScalarListMetadataIN3c107complexIfEELi1EEENS1_25BinaryOpScalarListFunctorIS6_Li1ELi1ELi0EEEJSt4plusIS6_EEEEvT_T0_DpT1_:
        .type           _ZN2at6native61_GLOBAL__N__44eb8e94_28_ForeachBinaryOpScalarList_cu_dda10a6925multi_tensor_apply_kernelINS1_28TensorListScalarListMetadataIN3c107complexIfEELi1EEENS1_25BinaryOpScalarListFunctorIS6_Li1ELi1ELi0EEEJSt4plusIS6_EEEEvT_T0_DpT1_,@function
        .size           _ZN2at6native61_GLOBAL__N__44eb8e94_28_ForeachBinaryOpScalarList_cu_dda10a6925multi_tensor_apply_kernelINS1_28TensorListScalarListMetadataIN3c107complexIfEELi1EEENS1_25BinaryOpScalarListFunctorIS6_Li1ELi1ELi0EEEJSt4plusIS6_EEEEvT_T0_DpT1_,(.L_x_4420 - _ZN2at6native61_GLOBAL__N__44eb8e94_28_ForeachBinaryOpScalarList_cu_dda10a6925multi_tensor_apply_kernelINS1_28TensorListScalarListMetadataIN3c107complexIfEELi1EEENS1_25BinaryOpScalarListFunctorIS6_Li1ELi1ELi0EEEJSt4plusIS6_EEEEvT_T0_DpT1_)
        .other          _ZN2at6native61_GLOBAL__N__44eb8e94_28_ForeachBinaryOpScalarList_cu_dda10a6925multi_tensor_apply_kernelINS1_28TensorListScalarListMetadataIN3c107complexIfEELi1EEENS1_25BinaryOpScalarListFunctorIS6_Li1ELi1ELi0EEEJSt4plusIS6_EEEEvT_T0_DpT1_,@"STO_CUDA_ENTRY STV_DEFAULT"
_ZN2at6native61_GLOBAL__N__44eb8e94_28_ForeachBinaryOpScalarList_cu_dda10a6925multi_tensor_apply_kernelINS1_28TensorListScalarListMetadataIN3c107complexIfEELi1EEENS1_25BinaryOpScalarListFunctorIS6_Li1ELi1ELi0EEEJSt4plusIS6_EEEEvT_T0_DpT1_:
        /* <DEDUP_REMOVED lines=36> */
[----:B------:R-:W-:Y:S05]  /*0240*/  CALL.REL.NOINC `($__internal_135_$__cuda_sm20_div_u16) ;  /* 0x0000000c00507944 */ /* 0x000fea0003c00000 */
        /* <DEDUP_REMOVED lines=13> */
.L_x_4077:
        /* <DEDUP_REMOVED lines=48> */
[----:B--2---:R-:W-:Y:S01]  /*0620*/  @!P3 FADD.FTZ R28, R8, R6 ;  /* 0x00000006081cb221 */ /* 0x004fe20000010000 */
[----:B------:R-:W-:Y:S01]  /*0630*/  @!P3 FADD.FTZ R29, R9, R7 ;  /* 0x00000007091db221 */ /* 0x000fe20000010000 */
        /* <DEDUP_REMOVED lines=9> */
[----:B---3--:R-:W-:Y:S01]  /*06d0*/  @!P4 FADD.FTZ R22, R8, R22 ;  /* 0x000000160816c221 */ /* 0x008fe20000010000 */
[----:B------:R-:W-:Y:S01]  /*06e0*/  @!P0 IADD3 R4, P3, P5, R4, UR14, R12 ;  /* 0x0000000e04048c10 */ /* 0x000fe2000fd7e00c */
[----:B------:R-:W-:Y:S02]  /*06f0*/  @!P4 FADD.FTZ R23, R9, R23 ;  /* 0x000000170917c221 */ /* 0x000fe40000010000 */
        /* <DEDUP_REMOVED lines=11> */
[----:B----4-:R-:W-:Y:S01]  /*07b0*/  @!P1 FADD.FTZ R5, R9, R21 ;  /* 0x0000001509059221 */ /* 0x010fe20000010000 */
[-C--:B------:R-:W-:Y:S01]  /*07c0*/  ISETP.GE.U32.AND P5, PT, R4, R0.reuse, PT ;  /* 0x000000000400720c */ /* 0x080fe20003fa6070 */
[----:B0-----:R-:W-:Y:S02]  /*07d0*/  IMAD.X R15, RZ, RZ, R27, P6 ;  /* 0x000000ffff0f7224 */ /* 0x001fe400030e061b */
[C---:B------:R-:W-:Y:S01]  /*07e0*/  @!P1 FADD.FTZ R4, R8.reuse, R20 ;  /* 0x0000001408049221 */ /* 0x040fe20000010000 */
[----:B------:R-:W-:Y:S01]  /*07f0*/  @!P0 IADD3.X R25, PT, PT, R25, UR15, RZ, P3, !PT ;  /* 0x0000000f19198c10 */ /* 0x000fe20009ffe4ff */
[----:B------:R-:W-:Y:S01]  /*0800*/  @!P0 FADD.FTZ R14, R8, R18 ;  /* 0x00000012080e8221 */ /* 0x000fe20000010000 */
[----:B------:R-:W-:Y:S02]  /*0810*/  ISETP.GE.U32.AND P3, PT, R29, R0, PT ;  /* 0x000000001d00720c */ /* 0x000fe40003f66070 */
[----:B------:R-:W-:-:S02]  /*0820*/  CS2R R20, SRZ ;  /* 0x0000000000147805 */ /* 0x000fc4000001ff00 */
[-C--:B------:R-:W-:Y:S01]  /*0830*/  ISETP.GE.AND.EX P5, PT, R15, R2.reuse, PT, P5 ;  /* 0x000000020f00720c */ /* 0x080fe20003fa6350 */
[----:B------:R-:W-:Y:S01]  /*0840*/  @!P0 FADD.FTZ R15, R9, R19 ;  /* 0x00000013090f8221 */ /* 0x000fe20000010000 */
        /* <DEDUP_REMOVED lines=22> */
[C---:B--2---:R-:W-:Y:S01]  /*09b0*/  @!P2 FADD.FTZ R20, R8.reuse, R20 ;  /* 0x000000140814a221 */ /* 0x044fe20000010000 */
[C---:B------:R-:W-:Y:S01]  /*09c0*/  @!P2 FADD.FTZ R21, R9.reuse, R21 ;  /* 0x000000150915a221 */ /* 0x040fe20000010000 */
[----:B---3--:R-:W-:Y:S01]  /*09d0*/  @!P4 FADD.FTZ R22, R8, R22 ;  /* 0x000000160816c221 */ /* 0x008fe20000010000 */
[----:B------:R-:W-:-:S03]  /*09e0*/  @!P4 FADD.FTZ R23, R9, R23 ;  /* 0x000000170917c221 */ /* 0x000fc60000010000 */
[----:B------:R1:W-:Y:S04]  /*09f0*/  @!P2 STG.E.64 desc[UR12][R6.64], R20 ;  /* 0x000000140600a986 */ /* 0x0003e8000c101b0c */
[----:B------:R1:W-:Y:S01]  /*0a00*/  @!P4 STG.E.64 desc[UR12][R12.64], R22 ;  /* 0x000000160c00c986 */ /* 0x0003e2000c101b0c */
[C---:B----4-:R-:W-:Y:S01]  /*0a10*/  @!P3 FADD.FTZ R16, R8.reuse, R16 ;  /* 0x000000100810b221 */ /* 0x050fe20000010000 */
[C---:B------:R-:W-:Y:S01]  /*0a20*/  @!P3 FADD.FTZ R17, R9.reuse, R17 ;  /* 0x000000110911b221 */ /* 0x040fe20000010000 */
[----:B-----5:R-:W-:Y:S01]  /*0a30*/  @!P5 FADD.FTZ R14, R8, R14 ;  /* 0x0000000e080ed221 */ /* 0x020fe20000010000 */
[----:B------:R-:W-:-:S03]  /*0a40*/  @!P5 FADD.FTZ R15, R9, R15 ;  /* 0x0000000f090fd221 */ /* 0x000fc60000010000 */
[----:B------:R1:W-:Y:S04]  /*0a50*/  @!P3 STG.E.64 desc[UR12][R18.64], R16 ;  /* 0x000000101200b986 */ /* 0x0003e8000c101b0c */
[----:B------:R1:W-:Y:S01]  /*0a60*/  @!P5 STG.E.64 desc[UR12][R4.64], R14 ;  /* 0x0000000e0400d986 */ /* 0x0003e2000c101b0c */
[----:B------:R-:W-:Y:S05]  /*0a70*/  BRA.U UP0, `(.L_x_4077) ;  /* 0xfffffff900287547 */ /* 0x000fea000b83ffff */
.L_x_4076:
        /* <DEDUP_REMOVED lines=38> */
[C---:B--2---:R-:W-:Y:S01]  /*0ce0*/  FADD.FTZ R14, R8.reuse, R14 ;  /* 0x0000000e080e7221 */ /* 0x044fe20000010000 */
[C---:B------:R-:W-:Y:S01]  /*0cf0*/  FADD.FTZ R15, R9.reuse, R15 ;  /* 0x0000000f090f7221 */ /* 0x040fe20000010000 */
[C---:B---3--:R-:W-:Y:S01]  /*0d00*/  FADD.FTZ R12, R8.reuse, R12 ;  /* 0x0000000c080c7221 */ /* 0x048fe20000010000 */
[C---:B------:R-:W-:Y:S01]  /*0d10*/  FADD.FTZ R13, R9.reuse, R13 ;  /* 0x0000000d090d7221 */ /* 0x040fe20000010000 */
[----:B----4-:R-:W-:Y:S01]  /*0d20*/  FADD.FTZ R16, R8, R16 ;  /* 0x0000001008107221 */ /* 0x010fe20000010000 */
[----:B------:R-:W-:-:S03]  /*0d30*/  FADD.FTZ R17, R9, R17 ;  /* 0x0000001109117221 */ /* 0x000fc60000010000 */
[----:B------:R0:W-:Y:S04]  /*0d40*/  @!P0 STG.E.64 desc[UR12][R4.64], R12 ;  /* 0x0000000c04008986 */ /* 0x0001e8000c101b0c */
[----:B------:R0:W-:Y:S01]  /*0d50*/  @!P1 STG.E.64 desc[UR12][R6.64], R14 ;  /* 0x0000000e06009986 */ /* 0x0001e2000c101b0c */
[----:B-----5:R-:W-:-:S03]  /*0d60*/  FADD.FTZ R18, R8, R18 ;  /* 0x0000001208127221 */ /* 0x020fc60000010000 */
[----:B------:R0:W-:Y:S01]  /*0d70*/  @!P2 STG.E.64 desc[UR12][R2.64], R16 ;  /* 0x000000100200a986 */ /* 0x0001e2000c101b0c */
[----:B------:R-:W-:Y:S01]  /*0d80*/  FADD.FTZ R19, R9, R19 ;  /* 0x0000001309137221 */ /* 0x000fe20000010000 */
[----:B------:R-:W-:Y:S06]  /*0d90*/  @P3 EXIT ;  /* 0x000000000000394d */ /* 0x000fec0003800000 */
[----:B------:R-:W-:Y:S01]  /*0da0*/  STG.E.64 desc[UR12][R10.64], R18 ;  /* 0x000000120a007986 */ /* 0x000fe2000c101b0c */
[----:B------:R-:W-:Y:S05]  /*0db0*/  EXIT ;  /* 0x000000000000794d */ /* 0x000fea0003800000 */
.L_x_4075:
[----:B------:R-:W0:Y:S02]  /*0dc0*/  S2R R19, SR_TID.X ;  /* 0x0000000000137919 */ /* 0x000e240000002100 */
[----:B0-----:R-:W-:-:S03]  /*0dd0*/  IMAD.WIDE.U32 R4, R19, 0x4, RZ ;  /* 0x0000000413047825 */ /* 0x001fc600078e00ff */
[----:B------:R-:W-:-:S04]  /*0de0*/  ISETP.GE.U32.AND P0, PT, R4, R0, PT ;  /* 0x000000000400720c */ /* 0x000fc80003f06070 */
[----:B------:R-:W-:-:S13]  /*0df0*/  ISETP.GE.AND.EX P0, PT, R5, R2, PT, P0 ;  /* 0x000000020500720c */ /* 0x000fda0003f06300 */
[----:B------:R-:W-:Y:S05]  /*0e00*/  @P0 EXIT ;  /* 0x000000000000094d */ /* 0x000fea0003800000 */
[----:B------:R-:W-:Y:S01]  /*0e10*/  IMAD.MOV.U32 R18, RZ, RZ, RZ ;  /* 0x000000ffff127224 */ /* 0x000fe200078e00ff */
[----:B------:R-:W0:Y:S06]  /*0e20*/  LDCU UR4, c[0x0][0x360] ;  /* 0x00006c00ff0477ac */ /* 0x000e2c0008000800 */
.L_x_4078:
        /* <DEDUP_REMOVED lines=11> */
[C---:B--2---:R-:W-:Y:S01]  /*0ee0*/  FADD.FTZ R12, R8.reuse, R12 ;  /* 0x0000000c080c7221 */ /* 0x044fe20000010000 */
[C---:B------:R-:W-:Y:S01]  /*0ef0*/  FADD.FTZ R13, R9.reuse, R13 ;  /* 0x0000000d090d7221 */ /* 0x040fe20000010000 */
[C---:B------:R-:W-:Y:S01]  /*0f00*/  FADD.FTZ R14, R8.reuse, R14 ;  /* 0x0000000e080e7221 */ /* 0x040fe20000010000 */
[C---:B------:R-:W-:Y:S01]  /*0f10*/  FADD.FTZ R15, R9.reuse, R15 ;  /* 0x0000000f090f7221 */ /* 0x040fe20000010000 */
[C---:B------:R-:W-:Y:S01]  /*0f20*/  FADD.FTZ R4, R8.reuse, R4 ;  /* 0x0000000408047221 */ /* 0x040fe20000010000 */
[C---:B------:R-:W-:Y:S01]  /*0f30*/  FADD.FTZ R5, R9.reuse, R5 ;  /* 0x0000000509057221 */ /* 0x040fe20000010000 */
[----:B------:R-:W-:Y:S01]  /*0f40*/  FADD.FTZ R6, R8, R6 ;  /* 0x0000000608067221 */ /* 0x000fe20000010000 */
[----:B------:R-:W-:-:S05]  /*0f50*/  FADD.FTZ R7, R9, R7 ;  /* 0x0000000709077221 */ /* 0x000fca0000010000 */
[----:B------:R1:W-:Y:S01]  /*0f60*/  STG.E.ENL2.256 desc[UR12][R16.64], R12, R4 ;  /* 0xf800000c1004797f */ /* 0x0003e2000f12180c */
[----:B------:R-:W-:Y:S05]  /*0f70*/  @!P0 BRA P1, `(.L_x_4078) ;  /* 0xfffffffc00ac8947 */ /* 0x000fea000083ffff */
[----:B------:R-:W-:Y:S05]  /*0f80*/  EXIT ;  /* 0x000000000000794d */ /* 0x000fea0003800000 */
        .weak           $__internal_135_$__cuda_sm20_div_u16
        .type           $__internal_135_$__cuda_sm20_div_u16,@function
        .size           $__internal_135_$__cuda_sm20_div_u16,(.L_x_4420 - $__internal_135_$__cuda_sm20_div_u16)
$__internal_135_$__cuda_sm20_div_u16:
        /* <DEDUP_REMOVED lines=19> */
[----:B------:R-:W-:Y:S05]  /*10c0*/  RET.REL.NODEC R4 `(_ZN2at6native61_GLOBAL__N__44eb8e94_28_ForeachBinaryOpScalarList_cu_dda10a6925multi_tensor_apply_kernelINS1_28TensorListScalarListMetadataIN3c107complexIfEELi1EEENS1_25BinaryOpScalarListFunctorIS6_Li1ELi1ELi0EEEJSt4plusIS6_EEEEvT_T0_DpT1_) ;  /* 0xffffffec04cc7950 */ /* 0x000fea0003c3ffff */
.L_x_4079:
        /* <DEDUP_REMOVED lines=11> */
.L_x_4420:


//--------------------- .text._ZN2at6native61_GLOBAL__N__44eb8e94_28_ForeachBinaryOpScalarList_cu_dda10a6925multi_tensor_apply_kernelINS1_28TensorListScalarListMetadataIN3c107complexIdEELi1EEENS1_25BinaryOpScalarListFunctorIS6_Li1ELi1ELi0EEEJSt4plusIS6_EEEEvT_T0_DpT1_ --------------------------
	.section	.text._ZN2at6native61_GLOBAL__N__44eb8e94_28_ForeachBinaryOpScalarList_cu_dda10a6925multi_tensor_apply_kernelINS1_28TensorListScalarListMetadataIN3c107complexIdEELi1EEENS1_25BinaryOpScalarListFunctorIS6_Li1ELi1ELi0EEEJSt4plusIS6_EEEEvT_T0_DpT1_,"ax",@progbits
	.align	128
.text._ZN2at6native61_GLOBAL__N__44eb8e94_28_ForeachBinaryOpScalarList_cu_dda10a6925multi_tensor_apply_kernelINS1_28TensorListScalarListMetadataIN3c107complexIdEELi1EEENS1_25BinaryOpScalarListFunctorIS6_Li1ELi1ELi0EEEJSt4plusIS6_EEEEvT_T0_DpT1_:
        .type           _ZN2at6native61_GLOBAL__N__44eb8e94_28_ForeachBinaryOpScalarList_cu_dda10a6925multi_tensor_apply_kernelINS1_28TensorListScalarListMetadataIN3c107complexIdEELi1EEENS1_25BinaryOpScalarListFunctorIS6_Li1ELi1ELi0EEEJSt4plusIS6_EEEEvT_T0_DpT1_,@function
        .size           _ZN2at6native61_GLOBAL__N__44eb8e94_28_ForeachBinaryOpScalarList_cu_dda10a6925multi_tensor_apply_kernelINS1_28TensorListScalarListMetadataIN3c107complexIdEELi1EEENS1_25BinaryOpScalarListFunctorIS6_Li1ELi1ELi0EEEJSt4plusIS6_EEEEvT_T0_DpT1_,(.L_x_4422 - _ZN2at6native61_GLOBAL__N__44eb8e94_28_ForeachBinaryOpScalarList_cu_dda10a6925multi_tensor_apply_kernelINS1_28TensorListScalarListMetadataIN3c107complexIdEELi1EEENS1_25BinaryOpScalarListFunctorIS6_Li1ELi1ELi0EEEJSt4plusIS6_EEEEvT_T0_DpT1_)
        .other          _ZN2at6native61_GLOBAL__N__44eb8e94_28_ForeachBinaryOpScalarList_cu_dda10a6925multi_tensor_apply_kernelINS1_28TensorListScalarListMetadataIN3c107complexIdEELi1EEENS1_25BinaryOpScalarListFunctorIS6_Li1ELi1ELi0EEEJSt4plusIS6_EEEEvT_T0_DpT1_,@"STO_CUDA_ENTRY STV_DEFAULT"
_ZN2at6native61_GLOBAL__N__44eb8e94_28_ForeachBinaryOpScalarList_cu_dda10a6925multi_tensor_apply_kernelINS1_28TensorListScalarListMetadataIN3c107complexIdEELi1EEENS1_25BinaryOpScalarListFunctorIS6_Li1ELi1ELi0EEEJSt4plusIS6_EEEEvT_T0_DpT1_:
        /* <DEDUP_REMOVED lines=39> */
[----:B------:R-:W-:Y:S05]  /*0270*/  CALL.REL.NOINC `($__internal_136_$__cuda_sm20_div_u16) ;  /* 0x0000000c00f07944 */ /* 0x000fea0003c00000 */
        /* <DEDUP_REMOVED lines=13> */
.L_x_4088:
        /* <DEDUP_REMOVED lines=55> */
[----:B--2---:R-:W-:Y:S02]  /*06c0*/  @!P1 DADD R12, R12, UR14 ;  /* 0x0000000e0c0c9e29 */ /* 0x004fe40008000000 */
[----:B------:R-:W-:Y:S02]  /*06d0*/  @!P1 DADD R14, R14, UR10 ;  /* 0x0000000a0e0e9e29 */ /* 0x000fe40008000000 */
[----:B---3--:R-:W-:Y:S02]  /*06e0*/  @!P2 DADD R16, R16, UR14 ;  /* 0x0000000e1010ae29 */ /* 0x008fe40008000000 */
[----:B------:R-:W-:Y:S02]  /*06f0*/  @!P2 DADD R18, R18, UR10 ;  /* 0x0000000a1212ae29 */ /* 0x000fe40008000000 */
[----:B----4-:R-:W-:Y:S01]  /*0700*/  @!P0 DADD R4, R4, UR14 ;  /* 0x0000000e04048e29 */ /* 0x010fe20008000000 */
[----:B------:R0:W-:Y:S01]  /*0710*/  @!P1 STG.E.128 desc[UR18][R26.64], R12 ;  /* 0x0000000c1a009986 */ /* 0x0001e2000c101d12 */
[----:B------:R-:W-:Y:S01]  /*0720*/  @!P0 DADD R6, R6, UR10 ;  /* 0x0000000a06068e29 */ /* 0x000fe20008000000 */
[----:B------:R-:W-:Y:S01]  /*0730*/  IADD3 R2, P1, PT, R2, UR16, RZ ;  /* 0x0000001002027c10 */ /* 0x000fe2000ff3e0ff */
[----:B------:R-:W-:Y:S01]  /*0740*/  @!P4 DADD R8, R8, UR14 ;  /* 0x0000000e0808ce29 */ /* 0x000fe20008000000 */
[----:B------:R-:W-:Y:S01]  /*0750*/  @!P2 STG.E.128 desc[UR18][R24.64], R16 ;  /* 0x000000101800a986 */ /* 0x000fe2000c101d12 */
[----:B------:R-:W-:-:S03]  /*0760*/  @!P4 DADD R10, R10, UR10 ;  /* 0x0000000a0a0ace29 */ /* 0x000fc60008000000 */
        /* <DEDUP_REMOVED lines=32> */
[----:B---3--:R-:W-:-:S02]  /*0970*/  @!P3 DADD R12, R12, UR14 ;  /* 0x0000000e0c0cbe29 */ /* 0x008fc40008000000 */
[----:B------:R-:W-:-:S07]  /*0980*/  @!P3 DADD R14, R14, UR10 ;  /* 0x0000000a0e0ebe29 */ /* 0x000fce0008000000 */
[----:B------:R0:W-:Y:S01]  /*0990*/  @!P3 STG.E.128 desc[UR18][R22.64], R12 ;  /* 0x0000000c1600b986 */ /* 0x0001e2000c101d12 */
[----:B------:R-:W-:Y:S05]  /*09a0*/  @P4 BRA `(.L_x_4083) ;  /* 0x0000000000284947 */ /* 0x000fea0003800000 */
[----:B------:R-:W-:Y:S01]  /*09b0*/  IMAD.U32 R0, RZ, RZ, UR20 ;  /* 0x00000014ff007e24 */ /* 0x000fe2000f8e00ff */
[----:B-----5:R-:W-:Y:S02]  /*09c0*/  DADD R4, R4, UR14 ;  /* 0x0000000e04047e29 */ /* 0x020fe40008000000 */
[----:B------:R-:W-:Y:S02]  /*09d0*/  DADD R6, R6, UR10 ;  /* 0x0000000a06067e29 */ /* 0x000fe40008000000 */
[----:B------:R-:W-:-:S04]  /*09e0*/  IADD3 R0, P2, P3, R0, UR6, R3 ;  /* 0x0000000600007c10 */ /* 0x000fc8000fb5e003 */
[----:B------:R-:W-:Y:S02]  /*09f0*/  IADD3 R0, P4, PT, R0, UR16, RZ ;  /* 0x0000001000007c10 */ /* 0x000fe4000ff9e0ff */
[----:B0-----:R-:W-:Y:S02]  /*0a00*/  IADD3.X R13, PT, PT, RZ, UR7, RZ, P2, P3 ;  /* 0x00000007ff0d7c10 */ /* 0x001fe400097e64ff */
[----:B------:R-:W-:-:S03]  /*0a10*/  LEA R12, P2, R0, UR8, 0x4 ;  /* 0x00000008000c7c11 */ /* 0x000fc6000f8420ff */
[----:B------:R-:W-:-:S05]  /*0a20*/  IMAD.X R13, RZ, RZ, R13, P4 ;  /* 0x000000ffff0d7224 */ /* 0x000fca00020e060d */
[----:B------:R-:W-:-:S05]  /*0a30*/  LEA.HI.X R13, R0, UR9, R13, 0x4, P2 ;  /* 0x00000009000d7c11 */ /* 0x000fca00090f240d */
[----:B------:R1:W-:Y:S02]  /*0a40*/  STG.E.128 desc[UR18][R12.64], R4 ;  /* 0x000000040c007986 */ /* 0x0003e4000c101d12 */
.L_x_4083:
[----:B------:R-:W-:Y:S05]  /*0a50*/  BSYNC.RECONVERGENT B0 ;  /* 0x0000000000007941 */ /* 0x000fea0003800200 */
.L_x_4082:
[----:B------:R-:W-:Y:S04]  /*0a60*/  BSSY.RECONVERGENT B0, `(.L_x_4084) ;  /* 0x000000e000007945 */ /* 0x000fe80003800200 */
[----:B------:R-:W-:Y:S05]  /*0a70*/  @P1 BRA `(.L_x_4085) ;  /* 0x0000000000301947 */ /* 0x000fea0003800000 */
[----:B------:R-:W-:Y:S01]  /*0a80*/  IMAD.U32 R0, RZ, RZ, UR20 ;  /* 0x00000014ff007e24 */ /* 0x000fe2000f8e00ff */
[----:B-----5:R-:W-:Y:S01]  /*0a90*/  DADD R8, R8, UR14 ;  /* 0x0000000e08087e29 */ /* 0x020fe20008000000 */
[----:B-1----:R-:W-:Y:S01]  /*0aa0*/  IMAD.U32 R7, RZ, RZ, UR20 ;  /* 0x00000014ff077e24 */ /* 0x002fe2000f8e00ff */
[----:B------:R-:W-:Y:S02]  /*0ab0*/  DADD R10, R10, UR10 ;  /* 0x0000000a0a0a7e29 */ /* 0x000fe40008000000 */
        /* <DEDUP_REMOVED lines=8> */
.L_x_4085:
[----:B------:R-:W-:Y:S05]  /*0b40*/  BSYNC.RECONVERGENT B0 ;  /* 0x0000000000007941 */ /* 0x000fea0003800200 */
.L_x_4084:
        /* <DEDUP_REMOVED lines=15> */
.L_x_4087:
[----:B------:R-:W-:Y:S05]  /*0c40*/  BSYNC.RECONVERGENT B0 ;  /* 0x0000000000007941 */ /* 0x000fea0003800200 */
.L_x_4086:
[----:B------:R-:W-:Y:S02]  /*0c50*/  UIADD3 UR4, UP0, UPT, UR4, 0x2, URZ ;  /* 0x0000000204047890 */ /* 0x000fe4000ff1e0ff */
[----:B------:R-:W-:Y:S02]  /*0c60*/  ULEA UR6, UP1, UR16, UR6, 0x1 ;  /* 0x0000000610067291 */ /* 0x000fe4000f8208ff */
[----:B------:R-:W-:Y:S02]  /*0c70*/  UIADD3.X UR5, UPT, UPT, URZ, UR5, URZ, UP0, !UPT ;  /* 0x00000005ff057290 */ /* 0x000fe400087fe4ff */
[----:B------:R-:W-:Y:S02]  /*0c80*/  UISETP.NE.U32.AND UP0, UPT, UR4, UR13, UPT ;  /* 0x0000000d0400728c */ /* 0x000fe4000bf05070 */
[----:B------:R-:W-:Y:S02]  /*0c90*/  ULEA.HI.X UR7, UR16, UR7, URZ, 0x1, UP1 ;  /* 0x0000000710077291 */ /* 0x000fe400088f0cff */
[----:B------:R-:W-:-:S09]  /*0ca0*/  UISETP.NE.AND.EX UP0, UPT, UR5, URZ, UPT, UP0 ;  /* 0x000000ff0500728c */ /* 0x000fd2000bf05300 */
[----:B------:R-:W-:Y:S05]  /*0cb0*/  BRA.U UP0, `(.L_x_4088) ;  /* 0xfffffff500a47547 */ /* 0x000fea000b83ffff */
.L_x_4081:
        /* <DEDUP_REMOVED lines=43> */
[----:B--2---:R-:W-:Y:S02]  /*0f70*/  DADD R16, R16, UR14 ;  /* 0x0000000e10107e29 */ /* 0x004fe40008000000 */
[----:B------:R-:W-:Y:S02]  /*0f80*/  DADD R18, R18, UR10 ;  /* 0x0000000a12127e29 */ /* 0x000fe40008000000 */
[----:B---3--:R-:W-:Y:S02]  /*0f90*/  DADD R20, R20, UR14 ;  /* 0x0000000e14147e29 */ /* 0x008fe40008000000 */
[----:B------:R-:W-:-:S03]  /*0fa0*/  DADD R22, R22, UR10 ;  /* 0x0000000a16167e29 */ /* 0x000fc60008000000 */
[----:B------:R0:W-:Y:S01]  /*0fb0*/  @!P0 STG.E.128 desc[UR18][R6.64], R16 ;  /* 0x0000001006008986 */ /* 0x0001e2000c101d12 */
[----:B----4-:R-:W-:Y:S02]  /*0fc0*/  DADD R12, R12, UR14 ;  /* 0x0000000e0c0c7e29 */ /* 0x010fe40008000000 */
[----:B------:R-:W-:Y:S01]  /*0fd0*/  DADD R14, R14, UR10 ;  /* 0x0000000a0e0e7e29 */ /* 0x000fe20008000000 */
[----:B------:R0:W-:Y:S01]  /*0fe0*/  @!P1 STG.E.128 desc[UR18][R4.64], R20 ;  /* 0x0000001404009986 */ /* 0x0001e2000c101d12 */
[----:B------:R-:W-:-:S05]  /*0ff0*/  DADD R8, R8, UR14 ;  /* 0x0000000e08087e29 */ /* 0x000fca0008000000 */
[----:B------:R0:W-:Y:S01]  /*1000*/  @!P2 STG.E.128 desc[UR18][R24.64], R12 ;  /* 0x0000000c1800a986 */ /* 0x0001e2000c101d12 */
[----:B------:R-:W-:Y:S01]  /*1010*/  DADD R10, R10, UR10 ;  /* 0x0000000a0a0a7e29 */ /* 0x000fe20008000000 */
[----:B------:R-:W-:Y:S10]  /*1020*/  @P3 EXIT ;  /* 0x000000000000394d */ /* 0x000ff40003800000 */
[----:B------:R-:W-:Y:S01]  /*1030*/  STG.E.128 desc[UR18][R2.64], R8 ;  /* 0x0000000802007986 */ /* 0x000fe2000c101d12 */
[----:B------:R-:W-:Y:S05]  /*1040*/  EXIT ;  /* 0x000000000000794d */ /* 0x000fea0003800000 */
.L_x_4080:
[----:B------:R-:W0:Y:S02]  /*1050*/  S2R R2, SR_TID.X ;  /* 0x0000000000027919 */ /* 0x000e240000002100 */
[----:B0-----:R-:W-:-:S03]  /*1060*/  IMAD.WIDE.U32 R4, R2, 0x4, RZ ;  /* 0x0000000402047825 */ /* 0x001fc600078e00ff */
[----:B------:R-:W-:-:S04]  /*1070*/  ISETP.GE.U32.AND P0, PT, R4, UR17, PT ;  /* 0x0000001104007c0c */ /* 0x000fc8000bf06070 */
[----:B------:R-:W-:-:S13]  /*1080*/  ISETP.GE.AND.EX P0, PT, R5, UR4, PT, P0 ;  /* 0x0000000405007c0c */ /* 0x000fda000bf06300 */
[----:B------:R-:W-:Y:S05]  /*1090*/  @P0 EXIT ;  /* 0x000000000000094d */ /* 0x000fea0003800000 */
[----:B------:R-:W-:Y:S01]  /*10a0*/  IMAD.MOV.U32 R0, RZ, RZ, RZ ;  /* 0x000000ffff007224 */ /* 0x000fe200078e00ff */
[----:B------:R-:W0:Y:S06]  /*10b0*/  LDCU UR5, c[0x0][0x360] ;  /* 0x00006c00ff0577ac */ /* 0x000e2c0008000800 */
.L_x_4089:
        /* <DEDUP_REMOVED lines=24> */
        .weak           $__internal_136_$__cuda_sm20_div_u16
        .type           $__internal_136_$__cuda_sm20_div_u16,@function
        .size           $__internal_136_$__cuda_sm20_div_u16,(.L_x_4422 - $__internal_136_$__cuda_sm20_div_u16)
$__internal_136_$__cuda_sm20_div_u16:
        /* <DEDUP_REMOVED lines=19> */
[----:B------:R-:W-:Y:S05]  /*1370*/  RET.REL.NODEC R2 `(_ZN2at6native61_GLOBAL__N__44eb8e94_28_ForeachBinaryOpScalarList_cu_dda10a6925multi_tensor_apply_kernelINS1_28TensorListScalarListMetadataIN3c107complexIdEELi1EEENS1_25BinaryOpScalarListFunctorIS6_Li1ELi1ELi0EEEJSt4plusIS6_EEEEvT_T0_DpT1_) ;  /* 0xffffffec02207950 */ /* 0x000fea0003c3ffff */
.L_x_4090:
        /* <DEDUP_REMOVED lines=16> */
.L_x_4422:


//--------------------- .text._ZN2at6native61_GLOBAL__N__44eb8e94_28_ForeachBinaryOpScalarList_cu_dda10a6925multi_tensor_apply_kernelINS1_28TensorListScalarListMetadataIfLi1EEENS1_25BinaryOpScalarListFunctorIfLi1ELi1ELi0EEEJSt4plusIfEEEEvT_T0_DpT1_ --------------------------
	.section	.text._ZN2at6native61_GLOBAL__N__44eb8e94_28_ForeachBinaryOpScalarList_cu_dda10a6925multi_tensor_apply_kernelINS1_28TensorListScalarListMetadataIfLi1EEENS1_25BinaryOpScalarListFunctorIfLi1ELi1ELi0EEEJSt4plusIfEEEEvT_T0_DpT1_,"ax",@progbits
	.align	128
.text._ZN2at6native61_GLOBAL__N__44eb8e94_28_ForeachBinaryOpScalarList_cu_dda10a6925multi_tensor_apply_kernelINS1_28TensorListScalarListMetadataIfLi1EEENS1_25BinaryOpScalarListFunctorIfLi1ELi1ELi0EEEJSt4plusIfEEEEvT_T0_DpT1_:
        .type           _ZN2at6native61_GLOBAL__N__44eb8e94_28_ForeachBinaryOpScalarList_cu_dda10a6925multi_tensor_apply_kernelINS1_28TensorListScalarListMetadataIfLi1EEENS1_25BinaryOpScalarListFunctorIfLi1ELi1ELi0EEEJSt4plusIfEEEEvT_T0_DpT1_,@function
        .size           _ZN2at6native61_GLOBAL__N__44eb8e94_28_ForeachBinaryOpScalarList_cu_dda10a6925multi_tensor_apply_kernelINS1_28TensorListScalarListMetadataIfLi1EEENS1_25BinaryOpScalarListFunctorIfLi1ELi1ELi0EEEJSt4plusIfEEEEvT_T0_DpT1_,(.L_x_4424 - _ZN2at6native61_GLOBAL__N__44eb8e94_28_ForeachBinaryOpScalarList_cu_dda10a6925multi_tensor_apply_kernelINS1_28TensorListScalarListMetadataIfLi1EEENS1_25BinaryOpScalarListFunctorIfLi1ELi1ELi0EEEJSt4plusIfEEEEvT_T0_DpT1_)
        .other          _ZN2at6native61_GLOBAL__N__44eb8e94_28_ForeachBinaryOpScalarList_cu_dda10a6925multi_tensor_apply_kernelINS1_28TensorListScalarListMetadataIfLi1EEENS1_25BinaryOpScalarListFunctorIfLi1ELi1ELi0EEEJSt4plusIfEEEEvT_T0_DpT1_,@"STO_CUDA_ENTRY STV_DEFAULT"
_ZN2at6native61_GLOBAL__N__44eb8e94_28_ForeachBinaryOpScalarList_cu_dda10a6925multi_tensor_apply_kernelINS1_28TensorListScalarListMetadataIfLi1EEENS1_25BinaryOpScalarListFunctorIfLi1ELi1ELi0EEEJSt4plusIfEEEEvT_T0_DpT1_:
        /* <DEDUP_REMOVED lines=37> */
[----:B------:R-:W-:Y:S05]  /*0250*/  CALL.REL.NOINC `($__internal_137_$__cuda_sm20_div_u16) ;  /* 0x0000000800d07944 */ /* 0x000fea0003c00000 */
        /* <DEDUP_REMOVED lines=13> */
.L_x_4095:
        /* <DEDUP_REMOVED lines=30> */
[C---:B--2---:R-:W-:Y:S01]  /*0510*/  @!P0 FADD.FTZ R14, R0.reuse, R14 ;  /* 0x0000000e000e8221 */ /* 0x044fe20000010000 */
[----:B---3--:R-:W-:-:S04]  /*0520*/  @!P2 FADD.FTZ R26, R0, R25 ;  /* 0x00000019001aa221 */ /* 0x008fc80000010000 */
        /* <DEDUP_REMOVED lines=10> */
[----:B----4-:R-:W-:Y:S01]  /*05d0*/  @!P4 FADD.FTZ R28, R0, R12 ;  /* 0x0000000c001cc221 */ /* 0x010fe20000010000 */
        /* <DEDUP_REMOVED lines=9> */
[----:B------:R-:W-:Y:S01]  /*0670*/  @!P1 FADD.FTZ R13, R0, R13 ;  /* 0x0000000d000d9221 */ /* 0x000fe20000010000 */
        /* <DEDUP_REMOVED lines=20> */
[----:B--2---:R-:W-:-:S05]  /*07c0*/  @!P2 FADD.FTZ R29, R0, R29 ;  /* 0x0000001d001da221 */ /* 0x004fca0000010000 */
[----:B------:R0:W-:Y:S01]  /*07d0*/  @!P2 STG.E desc[UR6][R4.64], R29 ;  /* 0x0000001d0400a986 */ /* 0x0001e2000c101906 */
[C---:B---3--:R-:W-:Y:S01]  /*07e0*/  @!P3 FADD.FTZ R11, R0.reuse, R28 ;  /* 0x0000001c000bb221 */ /* 0x048fe20000010000 */
[----:B----4-:R-:W-:Y:S01]  /*07f0*/  @!P0 FADD.FTZ R25, R0, R26 ;  /* 0x0000001a00198221 */ /* 0x010fe20000010000 */
[----:B------:R-:W-:Y:S06]  /*0800*/  @P1 BRA `(.L_x_4094) ;  /* 0x0000000000201947 */ /* 0x000fec0003800000 */
[----:B0-----:R-:W-:Y:S01]  /*0810*/  IADD3 R5, P1, P2, R17, R19, R20 ;  /* 0x0000001311057210 */ /* 0x001fe20007a3e014 */
[----:B-----5:R-:W-:-:S03]  /*0820*/  FADD.FTZ R15, R0, R15 ;  /* 0x0000000f000f7221 */ /* 0x020fc60000010000 */
[----:B------:R-:W-:Y:S02]  /*0830*/  IADD3 R5, P4, PT, R24, R5, RZ ;  /* 0x0000000518057210 */ /* 0x000fe40007f9e0ff */
[----:B------:R-:W-:Y:S02]  /*0840*/  IADD3.X R6, PT, PT, RZ, R21, RZ, P1, P2 ;  /* 0x00000015ff067210 */ /* 0x000fe40000fe44ff */
[----:B------:R-:W-:-:S03]  /*0850*/  LEA R4, P1, R5, R2, 0x2 ;  /* 0x0000000205047211 */ /* 0x000fc600078210ff */
[----:B------:R-:W-:-:S05]  /*0860*/  IMAD.X R6, RZ, RZ, R6, P4 ;  /* 0x000000ffff067224 */ /* 0x000fca00020e0606 */
[----:B------:R-:W-:-:S05]  /*0870*/  LEA.HI.X R5, R5, R3, R6, 0x2, P1 ;  /* 0x0000000305057211 */ /* 0x000fca00008f1406 */
[----:B------:R1:W-:Y:S02]  /*0880*/  STG.E desc[UR6][R4.64], R15 ;  /* 0x0000000f04007986 */ /* 0x0003e4000c101906 */
.L_x_4094:
[----:B------:R-:W-:Y:S05]  /*0890*/  BSYNC.RECONVERGENT B0 ;  /* 0x0000000000007941 */ /* 0x000fea0003800200 */
.L_x_4093:
        /* <DEDUP_REMOVED lines=9> */
.L_x_4092:
        /* <DEDUP_REMOVED lines=36> */
[C---:B--2---:R-:W-:Y:S01]  /*0b70*/  FADD.FTZ R13, R0.reuse, R13 ;  /* 0x0000000d000d7221 */ /* 0x044fe20000010000 */
[C---:B---3--:R-:W-:Y:S01]  /*0b80*/  FADD.FTZ R11, R0.reuse, R11 ;  /* 0x0000000b000b7221 */ /* 0x048fe20000010000 */
[----:B----4-:R-:W-:-:S04]  /*0b90*/  FADD.FTZ R15, R0, R15 ;  /* 0x0000000f000f7221 */ /* 0x010fc80000010000 */
[----:B------:R0:W-:Y:S04]  /*0ba0*/  @!P0 STG.E desc[UR6][R2.64], R11 ;  /* 0x0000000b02008986 */ /* 0x0001e8000c101906 */
[----:B------:R0:W-:Y:S01]  /*0bb0*/  @!P1 STG.E desc[UR6][R4.64], R13 ;  /* 0x0000000d04009986 */ /* 0x0001e2000c101906 */
[----:B------:R-:W-:-:S03]  /*0bc0*/  FADD.FTZ R17, R0, R17 ;  /* 0x0000001100117221 */ /* 0x000fc60000010000 */
[----:B------:R0:W-:Y:S01]  /*0bd0*/  @!P3 STG.E desc[UR6][R6.64], R15 ;  /* 0x0000000f0600b986 */ /* 0x0001e2000c101906 */
[----:B------:R-:W-:Y:S05]  /*0be0*/  @P2 EXIT ;  /* 0x000000000000294d */ /* 0x000fea0003800000 */
[----:B------:R-:W-:Y:S01]  /*0bf0*/  STG.E desc[UR6][R8.64], R17 ;  /* 0x0000001108007986 */ /* 0x000fe2000c101906 */
[----:B------:R-:W-:Y:S05]  /*0c00*/  EXIT ;  /* 0x000000000000794d */ /* 0x000fea0003800000 */
.L_x_4091:
[----:B------:R-:W0:Y:S02]  /*0c10*/  S2R R11, SR_TID.X ;  /* 0x00000000000b7919 */ /* 0x000e240000002100 */
[----:B0-----:R-:W-:-:S03]  /*0c20*/  IMAD.WIDE.U32 R4, R11, 0x4, RZ ;  /* 0x000000040b047825 */ /* 0x001fc600078e00ff */
[----:B------:R-:W-:-:S04]  /*0c30*/  ISETP.GE.U32.AND P0, PT, R4, R13, PT ;  /* 0x0000000d0400720c */ /* 0x000fc80003f06070 */
[----:B------:R-:W-:-:S13]  /*0c40*/  ISETP.GE.AND.EX P0, PT, R5, R15, PT, P0 ;  /* 0x0000000f0500720c */ /* 0x000fda0003f06300 */
[----:B------:R-:W-:Y:S05]  /*0c50*/  @P0 EXIT ;  /* 0x000000000000094d */ /* 0x000fea0003800000 */
[----:B------:R-:W-:Y:S01]  /*0c60*/  IMAD.MOV.U32 R12, RZ, RZ, RZ ;  /* 0x000000ffff0c7224 */ /* 0x000fe200078e00ff */
[----:B------:R-:W0:Y:S06]  /*0c70*/  LDCU UR4, c[0x0][0x360] ;  /* 0x00006c00ff0477ac */ /* 0x000e2c0008000800 */
.L_x_4096:
        /* <DEDUP_REMOVED lines=18> */
        .weak           $__internal_137_$__cuda_sm20_div_u16
        .type           $__internal_137_$__cuda_sm20_div_u16,@function
        .size           $__internal_137_$__cuda_sm20_div_u16,(.L_x_4424 - $__internal_137_$__cuda_sm20_div_u16)
$__internal_137_$__cuda_sm20_div_u16:
        /* <DEDUP_REMOVED lines=18> */
[----:B------:R-:W-:Y:S06]  /*0ec0*/  RET.REL.NODEC R6 `(_ZN2at6native61_GLOBAL__N__44eb8e94_28_ForeachBinaryOpScalarList_cu_dda10a6925multi_tensor_apply_kernelINS1_28TensorListScalarListMetadataIfLi1EEENS1_25BinaryOpScalarListFunctorIfLi1ELi1ELi0EEEJSt4plusIfEEEEvT_T0_DpT1_) ;  /* 0xfffffff0064c7950 */ /* 0x000fec0003c3ffff */
.L_x_4097:
        /* <DEDUP_REMOVED lines=11> */
.L_x_4424:


//--------------------- .text._ZN2at6native61_GLOBAL__N__44eb8e94_28_ForeachBinaryOpScalarList_cu_dda10a6925multi_tensor_apply_kernelINS1_28TensorListScalarListMetadataIdLi1EEENS1_25BinaryOpScalarListFunctorIdLi1ELi1ELi0EEEJSt4plusIdEEEEvT_T0_DpT1_ --------------------------
	.section	.text._ZN2at6native61_GLOBAL__N__44eb8e94_28_ForeachBinaryOpScalarList_cu_dda10a6925multi_tensor_apply_kernelINS1_28TensorListScalarListMetadataIdLi1EEENS1_25BinaryOpScalarListFunctorIdLi1ELi1ELi0EEEJSt4plusIdEEEEvT_T0_DpT1_,"ax",@progbits
	.align	128
.text._ZN2at6native61_GLOBAL__N__44eb8e94_28_ForeachBinaryOpScalarList_cu_dda10a6925multi_tensor_apply_kernelINS1_28TensorListScalarListMetadataIdLi1EEENS1_25BinaryOpScalarListFunctorIdLi1ELi1ELi0EEEJSt4plusIdEEEEvT_T0_DpT1_:
        .type           _ZN2at6native61_GLOBAL__N__44eb8e94_28_ForeachBinaryOpScalarList_cu_dda10a6925multi_tensor_apply_kernelINS1_28TensorListScalarListMetadataIdLi1EEENS1_25BinaryOpScalarListFunctorIdLi1ELi1ELi0EEEJSt4plusIdEEEEvT_T0_DpT1_,@function
        .size           _ZN2at6native61_GLOBAL__N__44eb8e94_28_ForeachBinaryOpScalarList_cu_dda10a6925multi_tensor_apply_kernelINS1_28TensorListScalarListMetadataIdLi1EEENS1_25BinaryOpScalarListFunctorIdLi1ELi1ELi0EEEJSt4plusIdEEEEvT_T0_DpT1_,(.L_x_4426 - _ZN2at6native61_GLOBAL__N__44eb8e94_28_ForeachBinaryOpScalarList_cu_dda10a6925multi_tensor_apply_kernelINS1_28TensorListScalarListMetadataIdLi1EEENS1_25BinaryOpScalarListFunctorIdLi1ELi1ELi0EEEJSt4plusIdEEEEvT_T0_DpT1_)
        .other          _ZN2at6native61_GLOBAL__N__44eb8e94_28_ForeachBinaryOpScalarList_cu_dda10a6925multi_tensor_apply_kernelINS1_28TensorListScalarListMetadataIdLi1EEENS1_25BinaryOpScalarListFunctorIdLi1ELi1ELi0EEEJSt4plusIdEEEEvT_T0_DpT1_,@"STO_CUDA_ENTRY STV_DEFAULT"
_ZN2at6native61_GLOBAL__N__44eb8e94_28_ForeachBinaryOpScalarList_cu_dda10a6925multi_tensor_apply_kernelINS1_28TensorListScalarListMetadataIdLi1EEENS1_25BinaryOpScalarListFunctorIdLi1ELi1ELi0EEEJSt4plusIdEEEEvT_T0_DpT1_:
        /* <DEDUP_REMOVED lines=36> */
[----:B------:R-:W-:Y:S05]  /*0240*/  CALL.REL.NOINC `($__internal_138_$__cuda_sm20_div_u16) ;  /* 0x0000000c00047944 */ /* 0x000fea0003c00000 */
        /* <DEDUP_REMOVED lines=13> */
.L_x_4100:
        /* <DEDUP_REMOVED lines=40> */
[----:B--2---:R-:W-:Y:S01]  /*05a0*/  @!P1 DADD R28, R2, R16 ;  /* 0x00000000021c9229 */ /* 0x004fe20000000010 */
        /* <DEDUP_REMOVED lines=11> */
[----:B---3--:R-:W-:Y:S01]  /*0660*/  @!P3 DADD R10, R2, R10 ;  /* 0x00000000020ab229 */ /* 0x008fe2000000000a */
        /* <DEDUP_REMOVED lines=9> */
[----:B----4-:R-:W-:Y:S01]  /*0700*/  @!P0 DADD R12, R2, R12 ;  /* 0x00000000020c8229 */ /* 0x010fe2000000000c */
        /* <DEDUP_REMOVED lines=10> */
[----:B-----5:R-:W-:Y:S01]  /*07b0*/  @!P2 DADD R28, R2, R14 ;  /* 0x00000000021ca229 */ /* 0x020fe2000000000e */
        /* <DEDUP_REMOVED lines=24> */
[C---:B---3--:R-:W-:Y:S02]  /*0940*/  @!P1 DADD R18, R2.reuse, R14 ;  /* 0x0000000002129229 */ /* 0x048fe4000000000e */
[----:B----4-:R-:W-:-:S05]  /*0950*/  @!P4 DADD R14, R2, R26 ;  /* 0x00000000020ec229 */ /* 0x010fca000000001a */
[----:B------:R1:W-:Y:S01]  /*0960*/  @!P1 STG.E.64 desc[UR12][R16.64], R18 ;  /* 0x0000001210009986 */ /* 0x0003e2000c101b0c */
[----:B-----5:R-:W-:-:S03]  /*0970*/  @!P5 DADD R24, R2, R24 ;  /* 0x000000000218d229 */ /* 0x020fc60000000018 */
[----:B------:R1:W-:Y:S01]  /*0980*/  @!P4 STG.E.64 desc[UR12][R6.64], R14 ;  /* 0x0000000e0600c986 */ /* 0x0003e2000c101b0c */
[----:B--2---:R-:W-:-:S03]  /*0990*/  @!P3 DADD R12, R2, R12 ;  /* 0x00000000020cb229 */ /* 0x004fc6000000000c */
[----:B------:R1:W-:Y:S04]  /*09a0*/  @!P5 STG.E.64 desc[UR12][R10.64], R24 ;  /* 0x000000180a00d986 */ /* 0x0003e8000c101b0c */
[----:B------:R1:W-:Y:S01]  /*09b0*/  @!P3 STG.E.64 desc[UR12][R8.64], R12 ;  /* 0x0000000c0800b986 */ /* 0x0003e2000c101b0c */
[----:B------:R-:W-:Y:S05]  /*09c0*/  BRA.U UP0, `(.L_x_4100) ;  /* 0xfffffff900547547 */ /* 0x000fea000b83ffff */
.L_x_4099:
        /* <DEDUP_REMOVED lines=38> */
[C---:B--2---:R-:W-:Y:S02]  /*0c30*/  DADD R12, R2.reuse, R12 ;  /* 0x00000000020c7229 */ /* 0x044fe4000000000c */
[C---:B---3--:R-:W-:Y:S02]  /*0c40*/  DADD R10, R2.reuse, R10 ;  /* 0x00000000020a7229 */ /* 0x048fe4000000000a */
[----:B----4-:R-:W-:-:S05]  /*0c50*/  DADD R14, R2, R14 ;  /* 0x00000000020e7229 */ /* 0x010fca000000000e */
[----:B------:R0:W-:Y:S01]  /*0c60*/  @!P0 STG.E.64 desc[UR12][R4.64], R10 ;  /* 0x0000000a04008986 */ /* 0x0001e2000c101b0c */
[----:B-----5:R-:W-:-:S03]  /*0c70*/  DADD R16, R2, R16 ;  /* 0x0000000002107229 */ /* 0x020fc60000000010 */
[----:B------:R0:W-:Y:S04]  /*0c80*/  @!P1 STG.E.64 desc[UR12][R6.64], R12 ;  /* 0x0000000c06009986 */ /* 0x0001e8000c101b0c */
[----:B------:R0:W-:Y:S01]  /*0c90*/  @!P2 STG.E.64 desc[UR12][R8.64], R14 ;  /* 0x0000000e0800a986 */ /* 0x0001e2000c101b0c */
[----:B------:R-:W-:Y:S05]  /*0ca0*/  @P3 EXIT ;  /* 0x000000000000394d */ /* 0x000fea0003800000 */
[----:B------:R-:W-:Y:S01]  /*0cb0*/  STG.E.64 desc[UR12][R18.64], R16 ;  /* 0x0000001012007986 */ /* 0x000fe2000c101b0c */
[----:B------:R-:W-:Y:S05]  /*0cc0*/  EXIT ;  /* 0x000000000000794d */ /* 0x000fea0003800000 */
.L_x_4098:
[----:B------:R-:W0:Y:S02]  /*0cd0*/  S2R R19, SR_TID.X ;  /* 0x0000000000137919 */ /* 0x000e240000002100 */
[----:B0-----:R-:W-:-:S03]  /*0ce0*/  IMAD.WIDE.U32 R6, R19, 0x4, RZ ;  /* 0x0000000413067825 */ /* 0x001fc600078e00ff */
[----:B------:R-:W-:-:S04]  /*0cf0*/  ISETP.GE.U32.AND P0, PT, R6, R0, PT ;  /* 0x000000000600720c */ /* 0x000fc80003f06070 */
[----:B------:R-:W-:-:S13]  /*0d00*/  ISETP.GE.AND.EX P0, PT, R7, R20, PT, P0 ;  /* 0x000000140700720c */ /* 0x000fda0003f06300 */
[----:B------:R-:W-:Y:S05]  /*0d10*/  @P0 EXIT ;  /* 0x000000000000094d */ /* 0x000fea0003800000 */
[----:B------:R-:W-:Y:S01]  /*0d20*/  IMAD.MOV.U32 R16, RZ, RZ, RZ ;  /* 0x000000ffff107224 */ /* 0x000fe200078e00ff */
[----:B------:R-:W0:Y:S06]  /*0d30*/  LDCU UR4, c[0x0][0x360] ;  /* 0x00006c00ff0477ac */ /* 0x000e2c0008000800 */
.L_x_4101:
        /* <DEDUP_REMOVED lines=11> */
[----:B--2---:R-:W-:-:S02]  /*0df0*/  DADD R12, R2, R12 ;  /* 0x00000000020c7229 */ /* 0x004fc4000000000c */
[C---:B------:R-:W-:Y:S02]  /*0e00*/  DADD R14, R2.reuse, R14 ;  /* 0x00000000020e7229 */ /* 0x040fe4000000000e */
[C---:B------:R-:W-:Y:S02]  /*0e10*/  DADD R8, R2.reuse, R8 ;  /* 0x0000000002087229 */ /* 0x040fe40000000008 */
[----:B------:R-:W-:-:S07]  /*0e20*/  DADD R10, R2, R10 ;  /* 0x00000000020a7229 */ /* 0x000fce000000000a */
[----:B------:R1:W-:Y:S01]  /*0e30*/  STG.E.ENL2.256 desc[UR12][R6.64], R12, R8 ;  /* 0xf800000c0608797f */ /* 0x0003e2000f12180c */
[----:B------:R-:W-:Y:S05]  /*0e40*/  @!P0 BRA P1, `(.L_x_4101) ;  /* 0xfffffffc00bc8947 */ /* 0x000fea000083ffff */
[----:B------:R-:W-:Y:S05]  /*0e50*/  EXIT ;  /* 0x000000000000794d */ /* 0x000fea0003800000 */
        .weak           $__internal_138_$__cuda_sm20_div_u16
        .type           $__internal_138_$__cuda_sm20_div_u16,@function
        .size           $__internal_138_$__cuda_sm20_div_u16,(.L_x_4426 - $__internal_138_$__cuda_sm20_div_u16)
$__internal_138_$__cuda_sm20_div_u16:
        /* <DEDUP_REMOVED lines=19> */
[----:B------:R-:W-:Y:S05]  /*0f90*/  RET.REL.NODEC R6 `(_ZN2at6native61_GLOBAL__N__44eb8e94_28_ForeachBinaryOpScalarList_cu_dda10a6925multi_tensor_apply_kernelINS1_28TensorListScalarListMetadataIdLi1EEENS1_25BinaryOpScalarListFunctorIdLi1ELi1ELi0EEEJSt4plusIdEEEEvT_T0_DpT1_) ;  /* 0xfffffff006187950 */ /* 0x000fea0003c3ffff */
.L_x_4102:
        /* <DEDUP_REMOVED lines=14> */
.L_x_4426:


//--------------------- .text._ZN2at6native61_GLOBAL__N__44eb8e94_28_ForeachBinaryOpScalarList_cu_dda10a6925multi_tensor_apply_kernelINS1_28TensorListScalarListMetadataIsLi1EEENS1_25BinaryOpScalarListFunctorIsLi1ELi1ELi0EEEJSt4plusIsEEEEvT_T0_DpT1_ --------------------------
	.section	.text._ZN2at6native61_GLOBAL__N__44eb8e94_28_ForeachBinaryOpScalarList_cu_dda10a6925multi_tensor_apply_kernelINS1_28TensorListScalarListMetadataIsLi1EEENS1_25BinaryOpScalarListFunctorIsLi1ELi1ELi0EEEJSt4plusIsEEEEvT_T0_DpT1_,"ax",@progbits
	.align	128
.text._ZN2at6native61_GLOBAL__N__44eb8e94_28_ForeachBinaryOpScalarList_cu_dda10a6925multi_tensor_apply_kernelINS1_28TensorListScalarListMetadataIsLi1EEENS1_25BinaryOpScalarListFunctorIsLi1ELi1ELi0EEEJSt4plusIsEEEEvT_T0_DpT1_:
        .type           _ZN2at6native61_GLOBAL__N__44eb8e94_28_ForeachBinaryOpScalarList_cu_dda10a6925multi_tensor_apply_kernelINS1_28TensorListScalarListMetadataIsLi1EEENS1_25BinaryOpScalarListFunctorIsLi1ELi1ELi0EEEJSt4plusIsEEEEvT_T0_DpT1_,@function
        .size           _ZN2at6native61_GLOBAL__N__44eb8e94_28_ForeachBinaryOpScalarList_cu_dda10a6925multi_tensor_apply_kernelINS1_28TensorListScalarListMetadataIsLi1EEENS1_25BinaryOpScalarListFunctorIsLi1ELi1ELi0EEEJSt4plusIsEEEEvT_T0_DpT1_,(.L_x_4428 - _ZN2at6native61_GLOBAL__N__44eb8e94_28_ForeachBinaryOpScalarList_cu_dda10a6925multi_tensor_apply_kernelINS1_28TensorListScalarListMetadataIsLi1EEENS1_25BinaryOpScalarListFunctorIsLi1ELi1ELi0EEEJSt4plusIsEEEEvT_T0_DpT1_)
        .other          _ZN2at6native61_GLOBAL__N__44eb8e94_28_ForeachBinaryOpScalarList_cu_dda10a6925multi_tensor_apply_kernelINS1_28TensorListScalarListMetadataIsLi1EEENS1_25BinaryOpScalarListFunctorIsLi1ELi1ELi0EEEJSt4plusIsEEEEvT_T0_DpT1_,@"STO_CUDA_ENTRY STV_DEFAULT"
_ZN2at6native61_GLOBAL__N__44eb8e94_28_ForeachBinaryOpScalarList_cu_dda10a6925multi_tensor_apply_kernelINS1_28TensorListScalarListMetadataIsLi1EEENS1_25BinaryOpScalarListFunctorIsLi1ELi1ELi0EEEJSt4plusIsEEEEvT_T0_DpT1_:
        /* <DEDUP_REMOVED lines=38> */
[----:B------:R-:W-:Y:S05]  /*0260*/  CALL.REL.NOINC `($__internal_139_$__cuda_sm20_div_u16) ;  /* 0x0000000800e87944 */ /* 0x000fea0003c00000 */
        /* <DEDUP_REMOVED lines=13> */
.L_x_4107:
[----:B0-----:R-:W-:Y:S02]  /*0340*/  IADD3 R29, P1, PT, R20, R19, RZ ;  /* 0x00000013141d7210 */ /* 0x001fe40007f3e0ff */
[----:B------:R-:W-:Y:S02]  /*0350*/  PRMT R14, RZ, 0x7610, R14 ;  /* 0x00007610ff0e7816 */ /* 0x000fe4000000000e */
[----:B------:R-:W-:Y:S01]  /*0360*/  ISETP.GE.U32.AND P0, PT, R29, R16, PT ;  /* 0x000000101d00720c */ /* 0x000fe20003f06070 */
[----:B-1---5:R-:W-:Y:S01]  /*0370*/  IMAD.X R15, RZ, RZ, R21, P1 ;  /* 0x000000ffff0f7224 */ /* 0x022fe200008e0615 */
[----:B------:R-:W-:Y:S02]  /*0380*/  IADD3 R6, P1, PT, R17, R29, RZ ;  /* 0x0000001d11067210 */ /* 0x000fe40007f3e0ff */
[----:B------:R-:W-:Y:S02]  /*0390*/  PRMT R25, RZ, 0x7610, R25 ;  /* 0x00007610ff197816 */ /* 0x000fe40000000019 */
[----:B------:R-:W-:Y:S01]  /*03a0*/  ISETP.GE.AND.EX P0, PT, R15, R18, PT, P0 ;  /* 0x000000120f00720c */ /* 0x000fe20003f06300 */
[----:B------:R-:W-:Y:S01]  /*03b0*/  IMAD.X R27, RZ, RZ, R15, P1 ;  /* 0x000000ffff1b7224 */ /* 0x000fe200008e060f */
[----:B------:R-:W-:-:S02]  /*03c0*/  ISETP.GE.U32.AND P2, PT, R6, R16, PT ;  /* 0x000000100600720c */ /* 0x000fc40003f46070 */
[----:B------:R-:W-:Y:S02]  /*03d0*/  LEA R4, P1, R29, R2, 0x1 ;  /* 0x000000021d047211 */ /* 0x000fe400078208ff */
[----:B------:R-:W-:Y:S02]  /*03e0*/  ISETP.GE.AND.EX P2, PT, R27, R18, PT, P2 ;  /* 0x000000121b00720c */ /* 0x000fe40003f46320 */
[----:B------:R-:W-:Y:S02]  /*03f0*/  LEA.HI.X R5, R29, R3, R15, 0x1, P1 ;  /* 0x000000031d057211 */ /* 0x000fe400008f0c0f */
[C---:B------:R-:W-:Y:S01]  /*0400*/  IADD3 R8, P1, PT, R17.reuse, R6, RZ ;  /* 0x0000000611087210 */ /* 0x040fe20007f3e0ff */
[C---:B------:R-:W-:Y:S02]  /*0410*/  IMAD.WIDE.U32 R6, R17.reuse, 0x2, R4 ;  /* 0x0000000211067825 */ /* 0x040fe400078e0004 */
[----:B------:R-:W2:Y:S01]  /*0420*/  @!P0 LDG.E.U16 R14, desc[UR6][R4.64] ;  /* 0x00000006040e8981 */ /* 0x000ea2000c1e1500 */
[----:B------:R-:W-:Y:S01]  /*0430*/  ISETP.GE.U32.AND P4, PT, R8, R16, PT ;  /* 0x000000100800720c */ /* 0x000fe20003f86070 */
[----:B------:R-:W-:Y:S01]  /*0440*/  IMAD.X R9, RZ, RZ, R27, P1 ;  /* 0x000000ffff097224 */ /* 0x000fe200008e061b */
[----:B------:R-:W-:-:S03]  /*0450*/  IADD3 R11, P3, PT, R17, R8, RZ ;  /* 0x00000008110b7210 */ /* 0x000fc60007f7e0ff */
[----:B------:R-:W3:Y:S01]  /*0460*/  @!P2 LDG.E.U16 R25, desc[UR6][R6.64] ;  /* 0x000000060619a981 */ /* 0x000ee2000c1e1500 */
[----:B------:R-:W-:Y:S02]  /*0470*/  PRMT R12, RZ, 0x7610, R12 ;  /* 0x00007610ff0c7816 */ /* 0x000fe4000000000c */
[----:B------:R-:W-:Y:S01]  /*0480*/  ISETP.GE.AND.EX P4, PT, R9, R18, PT, P4 ;  /* 0x000000120900720c */ /* 0x000fe20003f86340 */
[----:B------:R-:W-:Y:S01]  /*0490*/  IMAD.X R9, RZ, RZ, R9, P3 ;  /* 0x000000ffff097224 */ /* 0x000fe200018e0609 */
[----:B------:R-:W-:-:S04]  /*04a0*/  ISETP.GE.U32.AND P1, PT, R11, R16, PT ;  /* 0x000000100b00720c */ /* 0x000fc80003f26070 */
[----:B------:R-:W-:Y:S01]  /*04b0*/  ISETP.GE.AND.EX P1, PT, R9, R18, PT, P1 ;  /* 0x000000120900720c */ /* 0x000fe20003f26310 */
[----:B------:R-:W-:Y:S01]  /*04c0*/  IMAD.WIDE.U32 R8, R17, 0x2, R6 ;  /* 0x0000000211087825 */ /* 0x000fe200078e0006 */
[----:B------:R-:W-:-:S05]  /*04d0*/  PRMT R13, RZ, 0x7610, R13 ;  /* 0x00007610ff0d7816 */ /* 0x000fca000000000d */
[----:B------:R-:W4:Y:S06]  /*04e0*/  @!P4 LDG.E.U16 R12, desc[UR6][R8.64] ;  /* 0x00000006080cc981 */ /* 0x000f2c000c1e1500 */
[----:B------:R-:W-:-:S05]  /*04f0*/  @!P1 IMAD.WIDE.U32 R10, R17, 0x2, R8 ;  /* 0x00000002110a9825 */ /* 0x000fca00078e0008 */
[----:B------:R0:W4:Y:S01]  /*0500*/  @!P1 LDG.E.U16 R13, desc[UR6][R10.64] ;  /* 0x000000060a0d9981 */ /* 0x000122000c1e1500 */
[C---:B------:R-:W-:Y:S02]  /*0510*/  IMAD.SHL.U32 R24, R17.reuse, 0x4, RZ ;  /* 0x0000000411187824 */ /* 0x040fe400078e00ff */
[----:B0-----:R-:W-:Y:S02]  /*0520*/  IMAD.IADD R11, R17, 0x1, R29 ;  /* 0x00000001110b7824 */ /* 0x001fe400078e021d */
[C---:B--2---:R-:W-:Y:S02]  /*0530*/  @!P0 IMAD.IADD R14, R0.reuse, 0x1, R14 ;  /* 0x00000001000e8824 */ /* 0x044fe400078e020e */
[----:B---3--:R-:W-:-:S03]  /*0540*/  @!P2 IMAD.IADD R26, R0, 0x1, R25 ;  /* 0x00000001001aa824 */ /* 0x008fc600078e0219 */
[----:B------:R-:W-:Y:S01]  /*0550*/  @!P0 STG.E.U16 desc[UR6][R4.64], R14 ;  /* 0x0000000e04008986 */ /* 0x000fe2000c101506 */
[----:B------:R-:W-:-:S03]  /*0560*/  IADD3 R25, P0, PT, R24, R29, RZ ;  /* 0x0000001d18197210 */ /* 0x000fc60007f1e0ff */
[----:B------:R0:W-:Y:S01]  /*0570*/  @!P2 STG.E.U16 desc[UR6][R6.64], R26 ;  /* 0x0000001a0600a986 */ /* 0x0001e2000c101506 */
[----:B------:R-:W-:Y:S01]  /*0580*/  ISETP.GE.U32.AND P2, PT, R25, R16, PT ;  /* 0x000000101900720c */ /* 0x000fe20003f46070 */
[----:B------:R-:W-:Y:S01]  /*0590*/  IMAD.X R28, RZ, RZ, R15, P0 ;  /* 0x000000ffff1c7224 */ /* 0x000fe200000e060f */
[----:B------:R-:W-:Y:S02]  /*05a0*/  IADD3 R25, P5, PT, R24, R11, RZ ;  /* 0x0000000b18197210 */ /* 0x000fe40007fbe0ff */
[----:B------:R-:W-:Y:S02]  /*05b0*/  LEA R11, P3, R29, R2, 0x1 ;  /* 0x000000021d0b7211 */ /* 0x000fe400078608ff */
[C---:B------:R-:W-:Y:S01]  /*05c0*/  IADD3 R10, P0, PT, R17.reuse, R25, RZ ;  /* 0x00000019110a7210 */ /* 0x040fe20007f1e0ff */
[----:B------:R-:W-:Y:S01]  /*05d0*/  IMAD.X R27, RZ, RZ, R27, P5 ;  /* 0x000000ffff1b7224 */ /* 0x000fe200028e061b */
[----:B------:R-:W-:Y:S01]  /*05e0*/  ISETP.GE.AND.EX P2, PT, R28, R18, PT, P2 ;  /* 0x000000121c00720c */ /* 0x000fe20003f46320 */
[----:B----4-:R-:W-:Y:S01]  /*05f0*/  @!P4 IMAD.IADD R28, R0, 0x1, R12 ;  /* 0x00000001001cc824 */ /* 0x010fe200078e020c */
[----:B0-----:R-:W-:Y:S01]  /*0600*/  IADD3 R6, P5, PT, R17, R10, RZ ;  /* 0x0000000a11067210 */ /* 0x001fe20007fbe0ff */
[----:B------:R-:W-:Y:S01]  /*0610*/  IMAD.X R7, RZ, RZ, R27, P0 ;  /* 0x000000ffff077224 */ /* 0x000fe200000e061b */
[----:B------:R-:W-:Y:S01]  /*0620*/  LEA.HI.X R29, R29, R3, R15, 0x1, P3 ;  /* 0x000000031d1d7211 */ /* 0x000fe200018f0c0f */
[----:B------:R-:W-:Y:S01]  /*0630*/  @!P1 IMAD.WIDE.U32 R14, R17, 0x2, R8 ;  /* 0x00000002110e9825 */ /* 0x000fe200078e0008 */
[-C--:B------:R-:W-:Y:S01]  /*0640*/  ISETP.GE.U32.AND P3, PT, R10, R16.reuse, PT ;  /* 0x000000100a00720c */ /* 0x080fe20003f66070 */
[----:B------:R0:W-:Y:S01]  /*0650*/  @!P4 STG.E.U16 desc[UR6][R8.64], R28 ;  /* 0x0000001c0800c986 */ /* 0x0001e2000c101506 */
[----:B------:R-:W-:Y:S01]  /*0660*/  ISETP.GE.U32.AND P0, PT, R6, R16, PT ;  /* 0x000000100600720c */ /* 0x000fe20003f06070 */
[----:B------:R-:W-:Y:S01]  /*0670*/  IMAD.X R12, RZ, RZ, R7, P5 ;  /* 0x000000ffff0c7224 */ /* 0x000fe200028e0607 */
[----:B------:R-:W-:Y:S01]  /*0680*/  LEA R10, P5, R24, R11, 0x1 ;  /* 0x0000000b180a7211 */ /* 0x000fe200078a08ff */
[----:B------:R-:W-:Y:S01]  /*0690*/  @!P1 IMAD.IADD R13, R0, 0x1, R13 ;  /* 0x00000001000d9824 */ /* 0x000fe200078e020d */
[----:B------:R-:W-:-:S02]  /*06a0*/  LEA R6, P4, R25, R2, 0x1 ;  /* 0x0000000219067211 */ /* 0x000fc400078808ff */
[----:B------:R-:W-:Y:S02]  /*06b0*/  LEA.HI.X R11, R24, R29, RZ, 0x1, P5 ;  /* 0x0000001d180b7211 */ /* 0x000fe400028f0cff */
[----:B------:R-:W-:Y:S01]  /*06c0*/  PRMT R29, RZ, 0x7610, R29 ;  /* 0x00007610ff1d7816 */ /* 0x000fe2000000001d */
[----:B------:R1:W-:Y:S01]  /*06d0*/  @!P1 STG.E.U16 desc[UR6][R14.64], R13 ;  /* 0x0000000d0e009986 */ /* 0x0003e2000c101506 */
[-C--:B------:R-:W-:Y:S02]  /*06e0*/  ISETP.GE.AND.EX P3, PT, R7, R18.reuse, PT, P3 ;  /* 0x000000120700720c */ /* 0x080fe40003f66330 */
[----:B------:R-:W-:Y:S02]  /*06f0*/  LEA.HI.X R7, R25, R3, R27, 0x1, P4 ;  /* 0x0000000319077211 */ /* 0x000fe400020f0c1b */
[----:B------:R-:W2:Y:S01]  /*0700*/  @!P2 LDG.E.U16 R29, desc[UR6][R10.64] ;  /* 0x000000060a1da981 */ /* 0x000ea2000c1e1500 */
[----:B------:R-:W-:Y:S01]  /*0710*/  ISETP.GE.AND.EX P0, PT, R12, R18, PT, P0 ;  /* 0x000000120c00720c */ /* 0x000fe20003f06300 */
[----:B0-----:R-:W-:Y:S01]  /*0720*/  IMAD.WIDE.U32 R8, R17, 0x2, R6 ;  /* 0x0000000211087825 */ /* 0x001fe200078e0006 */
[----:B------:R-:W-:-:S02]  /*0730*/  PRMT R28, RZ, 0x7610, R28 ;  /* 0x00007610ff1c7816 */ /* 0x000fc4000000001c */
[----:B------:R-:W-:Y:S01]  /*0740*/  PRMT R26, RZ, 0x7610, R26 ;  /* 0x00007610ff1a7816 */ /* 0x000fe2000000001a */
[----:B-1----:R-:W-:-:S03]  /*0750*/  IMAD.WIDE.U32 R12, R17, 0x2, R8 ;  /* 0x00000002110c7825 */ /* 0x002fc600078e0008 */
[----:B------:R-:W3:Y:S05]  /*0760*/  @!P3 LDG.E.U16 R28, desc[UR6][R8.64] ;  /* 0x00000006081cb981 */ /* 0x000eea000c1e1500 */
[----:B------:R-:W4:Y:S01]  /*0770*/  @!P0 LDG.E.U16 R26, desc[UR6][R12.64] ;  /* 0x000000060c1a8981 */ /* 0x000f22000c1e1500 */
[----:B------:R-:W-:-:S04]  /*0780*/  ISETP.GE.U32.AND P1, PT, R25, R16, PT ;  /* 0x000000101900720c */ /* 0x000fc80003f26070 */
[----:B------:R-:W-:Y:S02]  /*0790*/  ISETP.GE.AND.EX P1, PT, R27, R18, PT, P1 ;  /* 0x000000121b00720c */ /* 0x000fe40003f26310 */
[C---:B------:R-:W-:Y:S02]  /*07a0*/  @!P2 LEA R4, P4, R24.reuse, R4, 0x1 ;  /* 0x000000041804a211 */ /* 0x040fe400078808ff */
[----:B------:R-:W-:Y:S02]  /*07b0*/  PRMT R15, RZ, 0x7610, R15 ;  /* 0x00007610ff0f7816 */ /* 0x000fe4000000000f */
[----:B------:R-:W-:-:S07]  /*07c0*/  @!P2 LEA.HI.X R5, R24, R5, RZ, 0x1, P4 ;  /* 0x000000051805a211 */ /* 0x000fce00020f0cff */
[----:B------:R0:W5:Y:S01]  /*07d0*/  @!P1 LDG.E.U16 R15, desc[UR6][R6.64] ;  /* 0x00000006060f9981 */ /* 0x000162000c1e1500 */
[----:B------:R-:W-:Y:S01]  /*07e0*/  BSSY.RECONVERGENT B0, `(.L_x_4105) ;  /* 0x000000e000007945 */ /* 0x000fe20003800200 */
[----:B--2---:R-:W-:-:S05]  /*07f0*/  @!P2 IMAD.IADD R29, R0, 0x1, R29 ;  /* 0x00000001001da824 */ /* 0x004fca00078e021d */
[----:B------:R0:W-:Y:S01]  /*0800*/  @!P2 STG.E.U16 desc[UR6][R4.64], R29 ;  /* 0x0000001d0400a986 */ /* 0x0001e2000c101506 */
[C---:B---3--:R-:W-:Y:S02]  /*0810*/  @!P3 IMAD.IADD R11, R0.reuse, 0x1, R28 ;  /* 0x00000001000bb824 */ /* 0x048fe400078e021c */
[----:B----4-:R-:W-:Y:S01]  /*0820*/  @!P0 IMAD.IADD R25, R0, 0x1, R26 ;  /* 0x0000000100198824 */ /* 0x010fe200078e021a */
[----:B------:R-:W-:Y:S06]  /*0830*/  @P1 BRA `(.L_x_4106) ;  /* 0x0000000000201947 */ /* 0x000fec0003800000 */
[----:B0-----:R-:W-:Y:S01]  /*0840*/  IADD3 R5, P1, P2, R17, R19, R20 ;  /* 0x0000001311057210 */ /* 0x001fe20007a3e014 */
[----:B-----5:R-:W-:-:S03]  /*0850*/  IMAD.IADD R15, R0, 0x1, R15 ;  /* 0x00000001000f7824 */ /* 0x020fc600078e020f */
[----:B------:R-:W-:Y:S02]  /*0860*/  IADD3 R5, P4, PT, R24, R5, RZ ;  /* 0x0000000518057210 */ /* 0x000fe40007f9e0ff */
[----:B------:R-:W-:Y:S02]  /*0870*/  IADD3.X R6, PT, PT, RZ, R21, RZ, P1, P2 ;  /* 0x00000015ff067210 */ /* 0x000fe40000fe44ff */
[----:B------:R-:W-:-:S03]  /*0880*/  LEA R4, P1, R5, R2, 0x1 ;  /* 0x0000000205047211 */ /* 0x000fc600078208ff */
[----:B------:R-:W-:-:S05]  /*0890*/  IMAD.X R6, RZ, RZ, R6, P4 ;  /* 0x000000ffff067224 */ /* 0x000fca00020e0606 */
[----:B------:R-:W-:-:S05]  /*08a0*/  LEA.HI.X R5, R5, R3, R6, 0x1, P1 ;  /* 0x0000000305057211 */ /* 0x000fca00008f0c06 */
[----:B------:R1:W-:Y:S02]  /*08b0*/  STG.E.U16 desc[UR6][R4.64], R15 ;  /* 0x0000000f04007986 */ /* 0x0003e4000c101506 */
.L_x_4106:
[----:B------:R-:W-:Y:S05]  /*08c0*/  BSYNC.RECONVERGENT B0 ;  /* 0x0000000000007941 */ /* 0x000fea0003800200 */
.L_x_4105:
        /* <DEDUP_REMOVED lines=9> */
.L_x_4104:
[----:B------:R-:W-:-:S04]  /*0960*/  LOP3.LUT R22, R22, 0x1, RZ, 0xc0, !PT ;  /* 0x0000000116167812 */ /* 0x000fc800078ec0ff */
[----:B------:R-:W-:-:S13]  /*0970*/  ISETP.NE.U32.AND P0, PT, R22, 0x1, PT ;  /* 0x000000011600780c */ /* 0x000fda0003f05070 */
[----:B------:R-:W-:Y:S05]  /*0980*/  @!P0 EXIT ;  /* 0x000000000000894d */ /* 0x000fea0003800000 */
[----:B0-----:R-:W-:Y:S01]  /*0990*/  IADD3 R19, P0, PT, R20, R19, RZ ;  /* 0x0000001314137210 */ /* 0x001fe20007f1e0ff */
[----:B------:R-:W-:Y:S01]  /*09a0*/  IMAD.SHL.U32 R9, R17, 0x2, RZ ;  /* 0x0000000211097824 */ /* 0x000fe200078e00ff */
[----:B-1---5:R-:W-:Y:S02]  /*09b0*/  SHF.R.U32.HI R15, RZ, 0x1f, R17 ;  /* 0x0000001fff0f7819 */ /* 0x022fe40000011611 */
        /* <DEDUP_REMOVED lines=16> */
[----:B------:R-:W-:-:S02]  /*0ac0*/  IADD3 R6, P4, PT, R4, R9, RZ ;  /* 0x0000000904067210 */ /* 0x000fc40007f9e0ff */
[----:B------:R-:W-:Y:S02]  /*0ad0*/  ISETP.GE.AND.EX P3, PT, R7, R18, PT, P3 ;  /* 0x000000120700720c */ /* 0x000fe40003f66330 */
[----:B------:R-:W-:Y:S01]  /*0ae0*/  IADD3 R8, P5, PT, R9, R6, RZ ;  /* 0x0000000609087210 */ /* 0x000fe20007fbe0ff */
[----:B------:R-:W-:Y:S01]  /*0af0*/  IMAD.X R7, R5, 0x1, R15, P4 ;  /* 0x0000000105077824 */ /* 0x000fe200020e060f */
[----:B------:R-:W-:Y:S02]  /*0b00*/  ISETP.GE.AND.EX P2, PT, R11, R18, PT, P2 ;  /* 0x000000120b00720c */ /* 0x000fe40003f46320 */
[----:B------:R-:W-:Y:S01]  /*0b10*/  PRMT R11, RZ, 0x7610, R11 ;  /* 0x00007610ff0b7816 */ /* 0x000fe2000000000b */
[----:B------:R-:W-:Y:S01]  /*0b20*/  IMAD.X R9, R15, 0x1, R7, P5 ;  /* 0x000000010f097824 */ /* 0x000fe200028e0607 */
[----:B------:R-:W-:Y:S02]  /*0b30*/  PRMT R13, RZ, 0x7610, R13 ;  /* 0x00007610ff0d7816 */ /* 0x000fe4000000000d */
[----:B------:R-:W-:-:S02]  /*0b40*/  PRMT R15, RZ, 0x7610, R15 ;  /* 0x00007610ff0f7816 */ /* 0x000fc4000000000f */
[----:B------:R-:W2:Y:S01]  /*0b50*/  @!P0 LDG.E.U16 R11, desc[UR6][R2.64] ;  /* 0x00000006020b8981 */ /* 0x000ea2000c1e1500 */
[----:B------:R-:W-:-:S03]  /*0b60*/  PRMT R17, RZ, 0x7610, R17 ;  /* 0x00007610ff117816 */ /* 0x000fc60000000011 */
[----:B------:R-:W3:Y:S04]  /*0b70*/  @!P1 LDG.E.U16 R13, desc[UR6][R4.64] ;  /* 0x00000006040d9981 */ /* 0x000ee8000c1e1500 */
[----:B------:R-:W4:Y:S04]  /*0b80*/  @!P3 LDG.E.U16 R15, desc[UR6][R6.64] ;  /* 0x00000006060fb981 */ /* 0x000f28000c1e1500 */
[----:B------:R-:W4:Y:S01]  /*0b90*/  @!P2 LDG.E.U16 R17, desc[UR6][R8.64] ;  /* 0x000000060811a981 */ /* 0x000f22000c1e1500 */
[C---:B--2---:R-:W-:Y:S02]  /*0ba0*/  IMAD.IADD R11, R0.reuse, 0x1, R11 ;  /* 0x00000001000b7824 */ /* 0x044fe400078e020b */
[----:B---3--:R-:W-:-:S03]  /*0bb0*/  IMAD.IADD R13, R0, 0x1, R13 ;  /* 0x00000001000d7824 */ /* 0x008fc600078e020d */
[----:B------:R0:W-:Y:S01]  /*0bc0*/  @!P0 STG.E.U16 desc[UR6][R2.64], R11 ;  /* 0x0000000b02008986 */ /* 0x0001e2000c101506 */
[----:B----4-:R-:W-:-:S03]  /*0bd0*/  IMAD.IADD R15, R0, 0x1, R15 ;  /* 0x00000001000f7824 */ /* 0x010fc600078e020f */
[----:B------:R0:W-:Y:S04]  /*0be0*/  @!P1 STG.E.U16 desc[UR6][R4.64], R13 ;  /* 0x0000000d04009986 */ /* 0x0001e8000c101506 */
[----:B------:R0:W-:Y:S01]  /*0bf0*/  @!P3 STG.E.U16 desc[UR6][R6.64], R15 ;  /* 0x0000000f0600b986 */ /* 0x0001e2000c101506 */
[----:B------:R-:W-:Y:S01]  /*0c00*/  IMAD.IADD R17, R0, 0x1, R17 ;  /* 0x0000000100117824 */ /* 0x000fe200078e0211 */
[----:B------:R-:W-:Y:S06]  /*0c10*/  @P2 EXIT ;  /* 0x000000000000294d */ /* 0x000fec0003800000 */
[----:B------:R-:W-:Y:S01]  /*0c20*/  STG.E.U16 desc[UR6][R8.64], R17 ;  /* 0x0000001108007986 */ /* 0x000fe2000c101506 */
[----:B------:R-:W-:Y:S05]  /*0c30*/  EXIT ;  /* 0x000000000000794d */ /* 0x000fea0003800000 */
.L_x_4103:
[----:B------:R-:W0:Y:S02]  /*0c40*/  S2R R13, SR_TID.X ;  /* 0x00000000000d7919 */ /* 0x000e240000002100 */
[----:B0-----:R-:W-:-:S03]  /*0c50*/  IMAD.WIDE.U32 R4, R13, 0x4, RZ ;  /* 0x000000040d047825 */ /* 0x001fc600078e00ff */
[----:B------:R-:W-:-:S04]  /*0c60*/  ISETP.GE.U32.AND P0, PT, R4, R16, PT ;  /* 0x000000100400720c */ /* 0x000fc80003f06070 */
[----:B------:R-:W-:-:S13]  /*0c70*/  ISETP.GE.AND.EX P0, PT, R5, R15, PT, P0 ;  /* 0x0000000f0500720c */ /* 0x000fda0003f06300 */
[----:B------:R-:W-:Y:S05]  /*0c80*/  @P0 EXIT ;  /* 0x000000000000094d */ /* 0x000fea0003800000 */
[----:B------:R-:W-:Y:S01]  /*0c90*/  IMAD.MOV.U32 R12, RZ, RZ, RZ ;  /* 0x000000ffff0c7224 */ /* 0x000fe200078e00ff */
[----:B------:R-:W0:Y:S06]  /*0ca0*/  LDCU UR4, c[0x0][0x360] ;  /* 0x00006c00ff0477ac */ /* 0x000e2c0008000800 */
.L_x_4108:
        /* <DEDUP_REMOVED lines=10> */
[C---:B------:R-:W-:Y:S02]  /*0d50*/  IMAD.IADD R8, R0.reuse, 0x1, R11 ;  /* 0x0000000100087824 */ /* 0x040fe400078e020b */
[C---:B------:R-:W-:Y:S02]  /*0d60*/  IMAD.IADD R7, R0.reuse, 0x1, R7 ;  /* 0x0000000100077824 */ /* 0x040fe400078e0207 */
[----:B------:R-:W-:-:S03]  /*0d70*/  IMAD.IADD R9, R0, 0x1, R9 ;  /* 0x0000000100097824 */ /* 0x000fc600078e0209 */
        /* <DEDUP_REMOVED lines=9> */
        .weak           $__internal_139_$__cuda_sm20_div_u16
        .type           $__internal_139_$__cuda_sm20_div_u16,@function
        .size           $__internal_139_$__cuda_sm20_div_u16,(.L_x_4428 - $__internal_139_$__cuda_sm20_div_u16)
$__internal_139_$__cuda_sm20_div_u16:
        /* <DEDUP_REMOVED lines=18> */
[----:B------:R-:W-:Y:S06]  /*0f30*/  RET.REL.NODEC R6 `(_ZN2at6native61_GLOBAL__N__44eb8e94_28_ForeachBinaryOpScalarList_cu_dda10a6925multi_tensor_apply_kernelINS1_28TensorListScalarListMetadataIsLi1EEENS1_25BinaryOpScalarListFunctorIsLi1ELi1ELi0EEEJSt4plusIsEEEEvT_T0_DpT1_) ;  /* 0xfffffff006307950 */ /* 0x000fec0003c3ffff */
.L_x_4109:
        /* <DEDUP_REMOVED lines=12> */
.L_x_4428:


//--------------------- .text._ZN2at6native61_GLOBAL__N__44eb8e94_28_ForeachBinaryOpScalarList_cu_dda10a6925multi_tensor_apply_kernelINS1_28TensorListScalarListMetadataIlLi1EEENS1_25BinaryOpScalarListFunctorIlLi1ELi1ELi0EEEJSt4plusIlEEEEvT_T0_DpT1_ --------------------------
	.section	.text._ZN2at6native61_GLOBAL__N__44eb8e94_28_ForeachBinaryOpScalarList_cu_dda10a6925multi_tensor_apply_kernelINS1_28TensorListScalarListMetadataIlLi1EEENS1_25BinaryOpScalarListFunctorIlLi1ELi1ELi0EEEJSt4plusIlEEEEvT_T0_DpT1_,"ax",@progbits
	.align	128
.text._ZN2at6native61_GLOBAL__N__44eb8e94_28_ForeachBinaryOpScalarList_cu_dda10a6925multi_tensor_apply_kernelINS1_28TensorListScalarListMetadataIlLi1EEENS1_25BinaryOpScalarListFunctorIlLi1ELi1ELi0EEEJSt4plusIlEEEEvT_T0_DpT1_:
        .type           _ZN2at6native61_GLOBAL__N__44eb8e94_28_ForeachBinaryOpScalarList_cu_dda10a6925multi_tensor_apply_kernelINS1_28TensorListScalarListMetadataIlLi1EEENS1_25BinaryOpScalarListFunctorIlLi1ELi1ELi0EEEJSt4plusIlEEEEvT_T0_DpT1_,@function
        .size           _ZN2at6native61_GLOBAL__N__44eb8e94_28_ForeachBinaryOpScalarList_cu_dda10a6925multi_tensor_apply_kernelINS1_28TensorListScalarListMetadataIlLi1EEENS1_25BinaryOpScalarListFunctorIlLi1ELi1ELi0EEEJSt4plusIlEEEEvT_T0_DpT1_,(.L_x_4430 - _ZN2at6native61_GLOBAL__N__44eb8e94_28_ForeachBinaryOpScalarList_cu_dda10a6925multi_tensor_apply_kernelINS1_28TensorListScalarListMetadataIlLi1EEENS1_25BinaryOpScalarListFunctorIlLi1ELi1ELi0EEEJSt4plusIlEEEEvT_T0_DpT1_)
        .other          _ZN2at6native61_GLOBAL__N__44eb8e94_28_ForeachBinaryOpScalarList_cu_dda10a6925multi_tensor_apply_kernelINS1_28TensorListScalarListMetadataIlLi1EEENS1_25BinaryOpScalarListFunctorIlLi1ELi1ELi0EEEJSt4plusIlEEEEvT_T0_DpT1_,@"STO_CUDA_ENTRY STV_DEFAULT"
_ZN2at6native61_GLOBAL__N__44eb8e94_28_ForeachBinaryOpScalarList_cu_dda10a6925multi_tensor_apply_kernelINS1_28TensorListScalarListMetadataIlLi1EEENS1_25BinaryOpScalarListFunctorIlLi1ELi1ELi0EEEJSt4plusIlEEEEvT_T0_DpT1_:
        /* <DEDUP_REMOVED lines=36> */
[----:B------:R-:W-:Y:S05]  /*0240*/  CALL.REL.NOINC `($__internal_140_$__cuda_sm20_div_u16) ;  /* 0x0000000c00807944 */ /* 0x000fea0003c00000 */
        /* <DEDUP_REMOVED lines=13> */
.L_x_4116:
        /* <DEDUP_REMOVED lines=44> */
[----:B--2---:R-:W-:-:S05]  /*05e0*/  @!P0 IADD3 R16, P1, PT, R10, R16, RZ ;  /* 0x000000100a108210 */ /* 0x004fca0007f3e0ff */
[----:B------:R-:W-:Y:S01]  /*05f0*/  @!P0 IMAD.X R17, R11, 0x1, R17, P1 ;  /* 0x000000010b118824 */ /* 0x000fe200008e0611 */
[----:B------:R-:W-:Y:S02]  /*0600*/  ISETP.GE.U32.AND P1, PT, R29, R0, PT ;  /* 0x000000001d00720c */ /* 0x000fe40003f26070 */
[C---:B---3--:R-:W-:Y:S02]  /*0610*/  @!P4 IADD3 R18, P6, PT, R10.reuse, R18, RZ ;  /* 0x000000120a12c210 */ /* 0x048fe40007fde0ff */
[----:B------:R1:W-:Y:S01]  /*0620*/  @!P0 STG.E.64 desc[UR12][R8.64], R16 ;  /* 0x0000001008008986 */ /* 0x0003e2000c101b0c */
[----:B------:R-:W-:Y:S01]  /*0630*/  IADD3 R27, P0, PT, R27, UR10, RZ ;  /* 0x0000000a1b1b7c10 */ /* 0x000fe2000ff1e0ff */
[----:B------:R-:W-:Y:S02]  /*0640*/  IMAD.X R29, RZ, RZ, R4, P5 ;  /* 0x000000ffff1d7224 */ /* 0x000fe400028e0604 */
[----:B------:R-:W-:Y:S01]  /*0650*/  @!P4 IMAD.X R19, R11, 0x1, R19, P6 ;  /* 0x000000010b13c824 */ /* 0x000fe200030e0613 */
[----:B----4-:R-:W-:-:S02]  /*0660*/  @!P2 IADD3 R20, P5, PT, R10, R20, RZ ;  /* 0x000000140a14a210 */ /* 0x010fc40007fbe0ff */
[----:B0-----:R-:W-:Y:S01]  /*0670*/  IADD3 R23, P6, PT, R27, UR11, RZ ;  /* 0x0000000b1b177c10 */ /* 0x001fe2000ffde0ff */
[----:B------:R-:W-:Y:S01]  /*0680*/  IMAD.X R25, RZ, RZ, R25, P0 ;  /* 0x000000ffff197224 */ /* 0x000fe200000e0619 */
[----:B------:R-:W-:Y:S01]  /*0690*/  ISETP.GE.AND.EX P1, PT, R29, R2, PT, P1 ;  /* 0x000000021d00720c */ /* 0x000fe20003f26310 */
[----:B------:R-:W-:Y:S01]  /*06a0*/  IMAD.U32 R29, RZ, RZ, UR14 ;  /* 0x0000000eff1d7e24 */ /* 0x000fe2000f8e00ff */
[-C--:B------:R-:W-:Y:S01]  /*06b0*/  ISETP.GE.U32.AND P0, PT, R23, R0.reuse, PT ;  /* 0x000000001700720c */ /* 0x080fe20003f06070 */
[----:B------:R-:W-:Y:S01]  /*06c0*/  @!P2 IMAD.X R21, R11, 0x1, R21, P5 ;  /* 0x000000010b15a824 */ /* 0x000fe200028e0615 */
        /* <DEDUP_REMOVED lines=21> */
[----:B-----5:R-:W-:Y:S01]  /*0820*/  IADD3 R6, P2, PT, R10, R6, RZ ;  /* 0x000000060a067210 */ /* 0x020fe20007f5e0ff */
[----:B------:R-:W-:-:S03]  /*0830*/  IMAD.U32 R23, RZ, RZ, UR15 ;  /* 0x0000000fff177e24 */ /* 0x000fc6000f8e00ff */
[----:B------:R-:W-:Y:S01]  /*0840*/  IADD3 R8, P3, P6, R21, UR14, R8 ;  /* 0x0000000e15087c10 */ /* 0x000fe2000fe7e008 */
[----:B------:R-:W-:-:S03]  /*0850*/  IMAD.X R7, R11, 0x1, R7, P2 ;  /* 0x000000010b077824 */ /* 0x000fc600010e0607 */
[----:B------:R-:W-:Y:S02]  /*0860*/  IADD3.X R9, PT, PT, R23, UR15, R9, P3, P6 ;  /* 0x0000000f17097c10 */ /* 0x000fe40009fec409 */
[----:B------:R-:W-:-:S04]  /*0870*/  IADD3 R8, P3, PT, R8, UR14, RZ ;  /* 0x0000000e08087c10 */ /* 0x000fc8000ff7e0ff */
[----:B------:R-:W-:-:S05]  /*0880*/  IADD3.X R9, PT, PT, R9, UR15, RZ, P3, !PT ;  /* 0x0000000f09097c10 */ /* 0x000fca0009ffe4ff */
[----:B------:R0:W-:Y:S04]  /*0890*/  STG.E.64 desc[UR12][R8.64], R6 ;  /* 0x0000000608007986 */ /* 0x0001e8000c101b0c */
.L_x_4113:
[----:B------:R-:W-:Y:S05]  /*08a0*/  BSYNC.RECONVERGENT B0 ;  /* 0x0000000000007941 */ /* 0x000fea0003800200 */
.L_x_4112:
        /* <DEDUP_REMOVED lines=20> */
[----:B-----5:R-:W-:-:S04]  /*09f0*/  IADD3 R14, P1, PT, R10, R14, RZ ;  /* 0x0000000e0a0e7210 */ /* 0x020fc80007f3e0ff */
[----:B------:R-:W-:Y:S01]  /*0a00*/  LEA.HI.X R5, R18, R5, RZ, 0x3, P2 ;  /* 0x0000000512057211 */ /* 0x000fe200010f1cff */
[----:B------:R-:W-:-:S05]  /*0a10*/  IMAD.X R15, R11, 0x1, R15, P1 ;  /* 0x000000010b0f7824 */ /* 0x000fca00008e060f */
[----:B------:R1:W-:Y:S03]  /*0a20*/  STG.E.64 desc[UR12][R4.64], R14 ;  /* 0x0000000e04007986 */ /* 0x0003e6000c101b0c */
.L_x_4115:
[----:B------:R-:W-:Y:S05]  /*0a30*/  BSYNC.RECONVERGENT B0 ;  /* 0x0000000000007941 */ /* 0x000fea0003800200 */
.L_x_4114:
[C---:B-1---5:R-:W-:Y:S01]  /*0a40*/  @!P4 IADD3 R4, P1, PT, R10.reuse, R20, RZ ;  /* 0x000000140a04c210 */ /* 0x062fe20007f3e0ff */
[----:B------:R-:W-:Y:S01]  /*0a50*/  UIADD3 UR4, UP0, UPT, UR4, 0x2, URZ ;  /* 0x0000000204047890 */ /* 0x000fe2000ff1e0ff */
[C---:B------:R-:W-:Y:S01]  /*0a60*/  @!P0 IADD3 R14, P2, PT, R10.reuse, R22, RZ ;  /* 0x000000160a0e8210 */ /* 0x040fe20007f5e0ff */
[----:B------:R-:W-:Y:S01]  /*0a70*/  ULEA UR6, UP1, UR10, UR6, 0x1 ;  /* 0x000000060a067291 */ /* 0x000fe2000f8208ff */
[----:B0-----:R-:W-:Y:S01]  /*0a80*/  @!P5 IADD3 R18, P3, PT, R10, R24, RZ ;  /* 0x000000180a12d210 */ /* 0x001fe20007f7e0ff */
[C---:B------:R-:W-:Y:S01]  /*0a90*/  @!P4 IMAD.X R5, R11.reuse, 0x1, R21, P1 ;  /* 0x000000010b05c824 */ /* 0x040fe200008e0615 */
[----:B------:R-:W-:Y:S01]  /*0aa0*/  UIADD3.X UR5, UPT, UPT, URZ, UR5, URZ, UP0, !UPT ;  /* 0x00000005ff057290 */ /* 0x000fe200087fe4ff */
[C---:B------:R-:W-:Y:S01]  /*0ab0*/  @!P0 IMAD.X R15, R11.reuse, 0x1, R23, P2 ;  /* 0x000000010b0f8824 */ /* 0x040fe200010e0617 */
[----:B------:R-:W-:Y:S01]  /*0ac0*/  UISETP.NE.U32.AND UP0, UPT, UR4, UR9, UPT ;  /* 0x000000090400728c */ /* 0x000fe2000bf05070 */
[----:B------:R-:W-:Y:S01]  /*0ad0*/  @!P5 IMAD.X R19, R11, 0x1, R25, P3 ;  /* 0x000000010b13d824 */ /* 0x000fe200018e0619 */
[----:B------:R1:W-:Y:S01]  /*0ae0*/  @!P4 STG.E.64 desc[UR12][R16.64], R4 ;  /* 0x000000041000c986 */ /* 0x0003e2000c101b0c */
[----:B------:R-:W-:-:S02]  /*0af0*/  ULEA.HI.X UR7, UR10, UR7, URZ, 0x1, UP1 ;  /* 0x000000070a077291 */ /* 0x000fc400088f0cff */
[----:B------:R-:W-:Y:S01]  /*0b00*/  UISETP.NE.AND.EX UP0, UPT, UR5, URZ, UPT, UP0 ;  /* 0x000000ff0500728c */ /* 0x000fe2000bf05300 */
[----:B------:R1:W-:Y:S04]  /*0b10*/  @!P0 STG.E.64 desc[UR12][R6.64], R14 ;  /* 0x0000000e06008986 */ /* 0x0003e8000c101b0c */
[----:B------:R1:W-:Y:S04]  /*0b20*/  @!P5 STG.E.64 desc[UR12][R8.64], R18 ;  /* 0x000000120800d986 */ /* 0x0003e8000c101b0c */
[----:B------:R-:W-:Y:S05]  /*0b30*/  BRA.U UP0, `(.L_x_4116) ;  /* 0xfffffff500f87547 */ /* 0x000fea000b83ffff */
.L_x_4111:
        /* <DEDUP_REMOVED lines=38> */
[----:B--2---:R-:W-:-:S05]  /*0da0*/  IADD3 R12, P4, PT, R10, R12, RZ ;  /* 0x0000000c0a0c7210 */ /* 0x004fca0007f9e0ff */
[----:B------:R-:W-:Y:S01]  /*0db0*/  IMAD.X R13, R11, 0x1, R13, P4 ;  /* 0x000000010b0d7824 */ /* 0x000fe200020e060d */
[C---:B---3--:R-:W-:Y:S02]  /*0dc0*/  IADD3 R2, P4, PT, R10.reuse, R2, RZ ;  /* 0x000000020a027210 */ /* 0x048fe40007f9e0ff */
[----:B----4-:R-:W-:-:S03]  /*0dd0*/  IADD3 R14, P5, PT, R10, R14, RZ ;  /* 0x0000000e0a0e7210 */ /* 0x010fc60007fbe0ff */
[C---:B------:R-:W-:Y:S01]  /*0de0*/  IMAD.X R3, R11.reuse, 0x1, R3, P4 ;  /* 0x000000010b037824 */ /* 0x040fe200020e0603 */
[----:B------:R0:W-:Y:S01]  /*0df0*/  @!P0 STG.E.64 desc[UR12][R4.64], R12 ;  /* 0x0000000c04008986 */ /* 0x0001e2000c101b0c */
[C---:B------:R-:W-:Y:S01]  /*0e00*/  IMAD.X R15, R11.reuse, 0x1, R15, P5 ;  /* 0x000000010b0f7824 */ /* 0x040fe200028e060f */
[----:B-----5:R-:W-:Y:S02]  /*0e10*/  IADD3 R10, P4, PT, R10, R16, RZ ;  /* 0x000000100a0a7210 */ /* 0x020fe40007f9e0ff */
[----:B------:R0:W-:Y:S04]  /*0e20*/  @!P2 STG.E.64 desc[UR12][R6.64], R2 ;  /* 0x000000020600a986 */ /* 0x0001e8000c101b0c */
[----:B------:R0:W-:Y:S01]  /*0e30*/  @!P3 STG.E.64 desc[UR12][R8.64], R14 ;  /* 0x0000000e0800b986 */ /* 0x0001e2000c101b0c */
[----:B------:R-:W-:Y:S01]  /*0e40*/  IMAD.X R11, R11, 0x1, R17, P4 ;  /* 0x000000010b0b7824 */ /* 0x000fe200020e0611 */
[----:B------:R-:W-:Y:S06]  /*0e50*/  @P1 EXIT ;  /* 0x000000000000194d */ /* 0x000fec0003800000 */
[----:B------:R-:W-:Y:S01]  /*0e60*/  STG.E.64 desc[UR12][R18.64], R10 ;  /* 0x0000000a12007986 */ /* 0x000fe2000c101b0c */
[----:B------:R-:W-:Y:S05]  /*0e70*/  EXIT ;  /* 0x000000000000794d */ /* 0x000fea0003800000 */
.L_x_4110:
[----:B------:R-:W0:Y:S02]  /*0e80*/  S2R R9, SR_TID.X ;  /* 0x0000000000097919 */ /* 0x000e240000002100 */
[----:B0-----:R-:W-:-:S03]  /*0e90*/  IMAD.WIDE.U32 R2, R9, 0x4, RZ ;  /* 0x0000000409027825 */ /* 0x001fc600078e00ff */
[----:B------:R-:W-:-:S04]  /*0ea0*/  ISETP.GE.U32.AND P0, PT, R2, R0, PT ;  /* 0x000000000200720c */ /* 0x000fc80003f06070 */
[----:B------:R-:W-:-:S13]  /*0eb0*/  ISETP.GE.AND.EX P0, PT, R3, R8, PT, P0 ;  /* 0x000000080300720c */ /* 0x000fda0003f06300 */
[----:B------:R-:W-:Y:S05]  /*0ec0*/  @P0 EXIT ;  /* 0x000000000000094d */ /* 0x000fea0003800000 */
[----:B------:R-:W-:Y:S01]  /*0ed0*/  IMAD.MOV.U32 R14, RZ, RZ, RZ ;  /* 0x000000ffff0e7224 */ /* 0x000fe200078e00ff */
[----:B------:R-:W0:Y:S06]  /*0ee0*/  LDCU UR4, c[0x0][0x360] ;  /* 0x00006c00ff0477ac */ /* 0x000e2c0008000800 */
.L_x_4117:
[----:B-1----:R-:W-:-:S04]  /*0ef0*/  LEA R2, P0, R9, R12, 0x5 ;  /* 0x0000000c09027211 */ /* 0x002fc800078028ff */
[----:B------:R-:W-:-:S05]  /*0f00*/  LEA.HI.X R3, R9, R13, R14, 0x5, P0 ;  /* 0x0000000d09037211 */ /* 0x000fca00000f2c0e */
[----:B------:R-:W2:Y:S02]  /*0f10*/  LDG.E.ENL2.256 R16, R4, desc[UR12][R2.64] ;  /* 0xfe00000c0204797e */ /* 0x000ea40008121910 */
[C---:B--2---:R-:W-:Y:S02]  /*0f20*/  IADD3 R4, P0, PT, R10.reuse, R4, RZ ;  /* 0x000000040a047210 */ /* 0x044fe40007f1e0ff */
[C---:B------:R-:W-:Y:S02]  /*0f30*/  IADD3 R6, P1, PT, R10.reuse, R6, RZ ;  /* 0x000000060a067210 */ /* 0x040fe40007f3e0ff */
[C---:B------:R-:W-:Y:S01]  /*0f40*/  IADD3 R16, P2, PT, R10.reuse, R16, RZ ;  /* 0x000000100a107210 */ /* 0x040fe20007f5e0ff */
[C---:B------:R-:W-:Y:S01]  /*0f50*/  IMAD.X R5, R11.reuse, 0x1, R5, P0 ;  /* 0x000000010b057824 */ /* 0x040fe200000e0605 */
[----:B------:R-:W-:Y:S01]  /*0f60*/  IADD3 R18, P3, PT, R10, R18, RZ ;  /* 0x000000120a127210 */ /* 0x000fe20007f7e0ff */
[----:B------:R-:W-:Y:S01]  /*0f70*/  IMAD.X R7, R11, 0x1, R7, P1 ;  /* 0x000000010b077824 */ /* 0x000fe200008e0607 */
[----:B0-----:R-:W-:Y:S01]  /*0f80*/  IADD3 R9, P0, PT, R9, UR4, RZ ;  /* 0x0000000409097c10 */ /* 0x001fe2000ff1e0ff */
[----:B------:R-:W-:-:S02]  /*0f90*/  IMAD.X R17, R11, 0x1, R17, P2 ;  /* 0x000000010b117824 */ /* 0x000fc400010e0611 */
[----:B------:R-:W-:Y:S02]  /*0fa0*/  IMAD.X R19, R11, 0x1, R19, P3 ;  /* 0x000000010b137824 */ /* 0x000fe400018e0613 */
        /* <DEDUP_REMOVED lines=10> */
        .weak           $__internal_140_$__cuda_sm20_div_u16
        .type           $__internal_140_$__cuda_sm20_div_u16,@function
        .size           $__internal_140_$__cuda_sm20_div_u16,(.L_x_4430 - $__internal_140_$__cuda_sm20_div_u16)
$__internal_140_$__cuda_sm20_div_u16:
        /* <DEDUP_REMOVED lines=19> */
[----:B------:R-:W-:Y:S05]  /*1180*/  RET.REL.NODEC R4 `(_ZN2at6native61_GLOBAL__N__44eb8e94_28_ForeachBinaryOpScalarList_cu_dda10a6925multi_tensor_apply_kernelINS1_28TensorListScalarListMetadataIlLi1EEENS1_25BinaryOpScalarListFunctorIlLi1ELi1ELi0EEEJSt4plusIlEEEEvT_T0_DpT1_) ;  /* 0xffffffec049c7950 */ /* 0x000fea0003c3ffff */
.L_x_4118:
        /* <DEDUP_REMOVED lines=15> */
.L_x_4430:


//--------------------- .text._ZN2at6native61_GLOBAL__N__44eb8e94_28_ForeachBinaryOpScalarList_cu_dda10a6925multi_tensor_apply_kernelINS1_28TensorListScalarListMetadataIiLi1EEENS1_25BinaryOpScalarListFunctorIiLi1ELi1ELi0EEEJSt4plusIiEEEEvT_T0_DpT1_ --------------------------
	.section	.text._ZN2at6native61_GLOBAL__N__44eb8e94_28_ForeachBinaryOpScalarList_cu_dda10a6925multi_tensor_apply_kernelINS1_28TensorListScalarListMetadataIiLi1EEENS1_25BinaryOpScalarListFunctorIiLi1ELi1ELi0EEEJSt4plusIiEEEEvT_T0_DpT1_,"ax",@progbits
	.align	128
.text._ZN2at6native61_GLOBAL__N__44eb8e94_28_ForeachBinaryOpScalarList_cu_dda10a6925multi_tensor_apply_kernelINS1_28TensorListScalarListMetadataIiLi1EEENS1_25BinaryOpScalarListFunctorIiLi1ELi1ELi0EEEJSt4plusIiEEEEvT_T0_DpT1_:
        .type           _ZN2at6native61_GLOBAL__N__44eb8e94_28_ForeachBinaryOpScalarList_cu_dda10a6925multi_tensor_apply_kernelINS1_28TensorListScalarListMetadataIiLi1EEENS1_25BinaryOpScalarListFunctorIiLi1ELi1ELi0EEEJSt4plusIiEEEEvT_T0_DpT1_,@function
        .size           _ZN2at6native61_GLOBAL__N__44eb8e94_28_ForeachBinaryOpScalarList_cu_dda10a6925multi_tensor_apply_kernelINS1_28TensorListScalarListMetadataIiLi1EEENS1_25BinaryOpScalarListFunctorIiLi1ELi1ELi0EEEJSt4plusIiEEEEvT_T0_DpT1_,(.L_x_4432 - _ZN2at6native61_GLOBAL__N__44eb8e94_28_ForeachBinaryOpScalarList_cu_dda10a6925multi_tensor_apply_kernelINS1_28TensorListScalarListMetadataIiLi1EEENS1_25BinaryOpScalarListFunctorIiLi1ELi1ELi0EEEJSt4plusIiEEEEvT_T0_DpT1_)
        .other          _ZN2at6native61_GLOBAL__N__44eb8e94_28_ForeachBinaryOpScalarList_cu_dda10a6925multi_tensor_apply_kernelINS1_28TensorListScalarListMetadataIiLi1EEENS1_25BinaryOpScalarListFunctorIiLi1ELi1ELi0EEEJSt4plusIiEEEEvT_T0_DpT1_,@"STO_CUDA_ENTRY STV_DEFAULT"
_ZN2at6native61_GLOBAL__N__44eb8e94_28_ForeachBinaryOpScalarList_cu_dda10a6925multi_tensor_apply_kernelINS1_28TensorListScalarListMetadataIiLi1EEENS1_25BinaryOpScalarListFunctorIiLi1ELi1ELi0EEEJSt4plusIiEEEEvT_T0_DpT1_:
        /* <DEDUP_REMOVED lines=37> */
[----:B------:R-:W-:Y:S05]  /*0250*/  CALL.REL.NOINC `($__internal_141_$__cuda_sm20_div_u16) ;  /* 0x0000000800d07944 */ /* 0x000fea0003c00000 */
        /* <DEDUP_REMOVED lines=13> */
.L_x_4123:
        /* <DEDUP_REMOVED lines=30> */
[C---:B--2---:R-:W-:Y:S02]  /*0510*/  @!P0 IMAD.IADD R14, R0.reuse, 0x1, R14 ;  /* 0x00000001000e8824 */ /* 0x044fe400078e020e */
[----:B---3--:R-:W-:-:S03]  /*0520*/  @!P2 IMAD.IADD R26, R0, 0x1, R25 ;  /* 0x00000001001aa824 */ /* 0x008fc600078e0219 */
        /* <DEDUP_REMOVED lines=20> */
[----:B------:R-:W-:Y:S01]  /*0670*/  @!P1 IMAD.IADD R13, R0, 0x1, R13 ;  /* 0x00000001000d9824 */ /* 0x000fe200078e020d */
        /* <DEDUP_REMOVED lines=20> */
[----:B--2---:R-:W-:-:S05]  /*07c0*/  @!P2 IMAD.IADD R29, R0, 0x1, R29 ;  /* 0x00000001001da824 */ /* 0x004fca00078e021d */
[----:B------:R0:W-:Y:S01]  /*07d0*/  @!P2 STG.E desc[UR6][R4.64], R29 ;  /* 0x0000001d0400a986 */ /* 0x0001e2000c101906 */
        /* <DEDUP_REMOVED lines=10> */
[----:B------:R1:W-:Y:S02]  /*0880*/  STG.E desc[UR6][R4.64], R15 ;  /* 0x0000000f04007986 */ /* 0x0003e4000c101906 */
.L_x_4122:
[----:B------:R-:W-:Y:S05]  /*0890*/  BSYNC.RECONVERGENT B0 ;  /* 0x0000000000007941 */ /* 0x000fea0003800200 */
.L_x_4121:
        /* <DEDUP_REMOVED lines=9> */
.L_x_4120:
        /* <DEDUP_REMOVED lines=36> */
[----:B--2---:R-:W-:-:S02]  /*0b70*/  IMAD.IADD R13, R0, 0x1, R13 ;  /* 0x00000001000d7824 */ /* 0x004fc400078e020d */
[C---:B---3--:R-:W-:Y:S02]  /*0b80*/  IMAD.IADD R11, R0.reuse, 0x1, R11 ;  /* 0x00000001000b7824 */ /* 0x048fe400078e020b */
[----:B----4-:R-:W-:-:S03]  /*0b90*/  IMAD.IADD R15, R0, 0x1, R15 ;  /* 0x00000001000f7824 */ /* 0x010fc600078e020f */
[----:B------:R0:W-:Y:S04]  /*0ba0*/  @!P0 STG.E desc[UR6][R2.64], R11 ;  /* 0x0000000b02008986 */ /* 0x0001e8000c101906 */
[----:B------:R0:W-:Y:S01]  /*0bb0*/  @!P1 STG.E desc[UR6][R4.64], R13 ;  /* 0x0000000d04009986 */ /* 0x0001e2000c101906 */
[----:B------:R-:W-:-:S03]  /*0bc0*/  IMAD.IADD R17, R0, 0x1, R17 ;  /* 0x0000000100117824 */ /* 0x000fc600078e0211 */
[----:B------:R0:W-:Y:S01]  /*0bd0*/  @!P3 STG.E desc[UR6][R6.64], R15 ;  /* 0x0000000f0600b986 */ /* 0x0001e2000c101906 */
[----:B------:R-:W-:Y:S05]  /*0be0*/  @P2 EXIT ;  /* 0x000000000000294d */ /* 0x000fea0003800000 */
[----:B------:R-:W-:Y:S01]  /*0bf0*/  STG.E desc[UR6][R8.64], R17 ;  /* 0x0000001108007986 */ /* 0x000fe2000c101906 */
[----:B------:R-:W-:Y:S05]  /*0c00*/  EXIT ;  /* 0x000000000000794d */ /* 0x000fea0003800000 */
.L_x_4119:
[----:B------:R-:W0:Y:S02]  /*0c10*/  S2R R11, SR_TID.X ;  /* 0x00000000000b7919 */ /* 0x000e240000002100 */
[----:B0-----:R-:W-:-:S03]  /*0c20*/  IMAD.WIDE.U32 R4, R11, 0x4, RZ ;  /* 0x000000040b047825 */ /* 0x001fc600078e00ff */
[----:B------:R-:W-:-:S04]  /*0c30*/  ISETP.GE.U32.AND P0, PT, R4, R13, PT ;  /* 0x0000000d0400720c */ /* 0x000fc80003f06070 */
[----:B------:R-:W-:-:S13]  /*0c40*/  ISETP.GE.AND.EX P0, PT, R5, R15, PT, P0 ;  /* 0x0000000f0500720c */ /* 0x000fda0003f06300 */
[----:B------:R-:W-:Y:S05]  /*0c50*/  @P0 EXIT ;  /* 0x000000000000094d */ /* 0x000fea0003800000 */
[----:B------:R-:W-:Y:S01]  /*0c60*/  IMAD.MOV.U32 R12, RZ, RZ, RZ ;  /* 0x000000ffff0c7224 */ /* 0x000fe200078e00ff */
[----:B------:R-:W0:Y:S06]  /*0c70*/  LDCU UR4, c[0x0][0x360] ;  /* 0x00006c00ff0477ac */ /* 0x000e2c0008000800 */
.L_x_4124:
        /* <DEDUP_REMOVED lines=18> */
        .weak           $__internal_141_$__cuda_sm20_div_u16
        .type           $__internal_141_$__cuda_sm20_div_u16,@function
        .size           $__internal_141_$__cuda_sm20_div_u16,(.L_x_4432 - $__internal_141_$__cuda_sm20_div_u16)
$__internal_141_$__cuda_sm20_div_u16:
        /* <DEDUP_REMOVED lines=18> */
[----:B------:R-:W-:Y:S06]  /*0ec0*/  RET.REL.NODEC R6 `(_ZN2at6native61_GLOBAL__N__44eb8e94_28_ForeachBinaryOpScalarList_cu_dda10a6925multi_tensor_apply_kernelINS1_28TensorListScalarListMetadataIiLi1EEENS1_25BinaryOpScalarListFunctorIiLi1ELi1ELi0EEEJSt4plusIiEEEEvT_T0_DpT1_) ;  /* 0xfffffff0064c7950 */ /* 0x000fec0003c3ffff */
.L_x_4125:
        /* <DEDUP_REMOVED lines=11> */
.L_x_4432:


//--------------------- .text._ZN2at6native61_GLOBAL__N__44eb8e94_28_ForeachBinaryOpScalarList_cu_dda10a6925multi_tensor_apply_kernelINS1_28TensorListScalarListMetadataIaLi1EEENS1_25BinaryOpScalarListFunctorIaLi1ELi1ELi0EEEJSt4plusIaEEEEvT_T0_DpT1_ --------------------------
	.section	.text._ZN2at6native61_GLOBAL__N__44eb8e94_28_ForeachBinaryOpScalarList_cu_dda10a6925multi_tensor_apply_kernelINS1_28TensorListScalarListMetadataIaLi1EEENS1_25BinaryOpScalarListFunctorIaLi1ELi1ELi0EEEJSt4plusIaEEEEvT_T0_DpT1_,"ax",@progbits
	.align	128
.text._ZN2at6native61_GLOBAL__N__44eb8e94_28_ForeachBinaryOpScalarList_cu_dda10a6925multi_tensor_apply_kernelINS1_28TensorListScalarListMetadataIaLi1EEENS1_25BinaryOpScalarListFunctorIaLi1ELi1ELi0EEEJSt4plusIaEEEEvT_T0_DpT1_:
        .type           _ZN2at6native61_GLOBAL__N__44eb8e94_28_ForeachBinaryOpScalarList_cu_dda10a6925multi_tensor_apply_kernelINS1_28TensorListScalarListMetadataIaLi1EEENS1_25BinaryOpScalarListFunctorIaLi1ELi1ELi0EEEJSt4plusIaEEEEvT_T0_DpT1_,@function
        .size           _ZN2at6native61_GLOBAL__N__44eb8e94_28_ForeachBinaryOpScalarList_cu_dda10a6925multi_tensor_apply_kernelINS1_28TensorListScalarListMetadataIaLi1EEENS1_25BinaryOpScalarListFunctorIaLi1ELi1ELi0EEEJSt4plusIaEEEEvT_T0_DpT1_,(.L_x_4434 - _ZN2at6native61_GLOBAL__N__44eb8e94_28_ForeachBinaryOpScalarList_cu_dda10a6925multi_tensor_apply_kernelINS1_28TensorListScalarListMetadataIaLi1EEENS1_25BinaryOpScalarListFunctorIaLi1ELi1ELi0EEEJSt4plusIaEEEEvT_T0_DpT1_)
        .other          _ZN2at6native61_GLOBAL__N__44eb8e94_28_ForeachBinaryOpScalarList_cu_dda10a6925multi_tensor_apply_kernelINS1_28TensorListScalarListMetadataIaLi1EEENS1_25BinaryOpScalarListFunctorIaLi1ELi1ELi0EEEJSt4plusIaEEEEvT_T0_DpT1_,@"STO_CUDA_ENTRY STV_DEFAULT"
_ZN2at6native61_GLOBAL__N__44eb8e94_28_ForeachBinaryOpScalarList_cu_dda10a6925multi_tensor_apply_kernelINS1_28TensorListScalarListMetadataIaLi1EEENS1_25BinaryOpScalarListFunctorIaLi1ELi1ELi0EEEJSt4plusIaEEEEvT_T0_DpT1_:
        /* <DEDUP_REMOVED lines=40> */
[----:B------:R-:W-:Y:S05]  /*0280*/  CALL.REL.NOINC `($__internal_142_$__cuda_sm20_div_u16) ;  /* 0x0000000c009c7944 */ /* 0x000fea0003c00000 */
        /* <DEDUP_REMOVED lines=32> */
.L_x_4128:
        /* <DEDUP_REMOVED lines=11> */
[----:B------:R-:W-:Y:S01]  /*0540*/  ISETP.GE.U32.AND P0, PT, R4, UR36, PT ;  /* 0x0000002404007c0c */ /* 0x000fe2000bf06070 */
[----:B------:R-:W2:Y:S01]  /*0550*/  @!P3 LDG.E.U8 R9, desc[UR22][R6.64] ;  /* 0x000000160609b981 */ /* 0x000ea2000c1e1100 */
[----:B------:R-:W-:Y:S02]  /*0560*/  IADD3.X R3, PT, PT, RZ, RZ, R0, P4, P5 ;  /* 0x000000ffff037210 */ /* 0x000fe400027ea400 */
[----:B------:R-:W-:Y:S02]  /*0570*/  @!P2 IADD3 R10, P1, PT, R2, UR27, RZ ;  /* 0x0000001b020aac10 */ /* 0x000fe4000ff3e0ff */
[----:B------:R-:W-:Y:S02]  /*0580*/  IADD3 R17, P4, PT, R4, UR24, RZ ;  /* 0x0000001804117c10 */ /* 0x000fe4000ff9e0ff */
[----:B------:R-:W-:Y:S02]  /*0590*/  ISETP.GE.AND.EX P0, PT, R3, UR37, PT, P0 ;  /* 0x0000002503007c0c */ /* 0x000fe4000bf06300 */
[----:B------:R-:W-:Y:S01]  /*05a0*/  PRMT R16, RZ, 0x7610, R16 ;  /* 0x00007610ff107816 */ /* 0x000fe20000000010 */
[----:B------:R-:W-:Y:S01]  /*05b0*/  IMAD.X R18, RZ, RZ, R3, P4 ;  /* 0x000000ffff127224 */ /* 0x000fe200020e0603 */
[----:B------:R-:W-:-:S02]  /*05c0*/  @!P2 IADD3.X R11, PT, PT, R0, UR28, RZ, P1, !PT ;  /* 0x0000001c000bac10 */ /* 0x000fc40008ffe4ff */
[----:B------:R-:W-:-:S03]  /*05d0*/  ISETP.GE.U32.AND P1, PT, R17, UR36, PT ;  /* 0x0000002411007c0c */ /* 0x000fc6000bf26070 */
[----:B------:R0:W3:Y:S01]  /*05e0*/  @!P2 LDG.E.U8 R16, desc[UR22][R10.64] ;  /* 0x000000160a10a981 */ /* 0x0000e2000c1e1100 */
[----:B------:R-:W-:Y:S02]  /*05f0*/  ISETP.GE.AND.EX P1, PT, R18, UR37, PT, P1 ;  /* 0x0000002512007c0c */ /* 0x000fe4000bf26310 */
[----:B------:R-:W-:Y:S02]  /*0600*/  PRMT R8, RZ, 0x7610, R8 ;  /* 0x00007610ff087816 */ /* 0x000fe40000000008 */
[----:B------:R-:W-:-:S04]  /*0610*/  @!P0 IADD3 R12, P4, PT, R2, UR29, RZ ;  /* 0x0000001d020c8c10 */ /* 0x000fc8000ff9e0ff */
[----:B------:R-:W-:Y:S02]  /*0620*/  @!P0 IADD3.X R13, PT, PT, R0, UR14, RZ, P4, !PT ;  /* 0x0000000e000d8c10 */ /* 0x000fe4000a7fe4ff */
[----:B------:R-:W-:-:S03]  /*0630*/  PRMT R5, RZ, 0x7610, R5 ;  /* 0x00007610ff057816 */ /* 0x000fc60000000005 */
[----:B------:R-:W-:Y:S01]  /*0640*/  @!P1 IADD3 R14, P4, PT, R2, UR30, RZ ;  /* 0x0000001e020e9c10 */ /* 0x000fe2000ff9e0ff */
[----:B------:R1:W4:Y:S03]  /*0650*/  @!P0 LDG.E.U8 R8, desc[UR22][R12.64] ;  /* 0x000000160c088981 */ /* 0x000326000c1e1100 */
[----:B------:R-:W-:-:S05]  /*0660*/  @!P1 IADD3.X R15, PT, PT, R0, UR12, RZ, P4, !PT ;  /* 0x0000000c000f9c10 */ /* 0x000fca000a7fe4ff */
[----:B------:R5:W4:Y:S01]  /*0670*/  @!P1 LDG.E.U8 R5, desc[UR22][R14.64] ;  /* 0x000000160e059981 */ /* 0x000b22000c1e1100 */
[----:B0-----:R-:W-:Y:S01]  /*0680*/  @!P3 IMAD.MOV.U32 R10, RZ, RZ, R6 ;  /* 0x000000ffff0ab224 */ /* 0x001fe200078e0006 */
[----:B------:R-:W-:Y:S01]  /*0690*/  @!P2 IADD3 R6, P5, PT, R2, UR27, RZ ;  /* 0x0000001b0206ac10 */ /* 0x000fe2000ffbe0ff */
[----:B------:R-:W-:Y:S01]  /*06a0*/  IMAD.U32 R20, RZ, RZ, UR24 ;  /* 0x00000018ff147e24 */ /* 0x000fe2000f8e00ff */
[----:B------:R-:W-:Y:S01]  /*06b0*/  IADD3 R19, P4, PT, R17, UR24, RZ ;  /* 0x0000001811137c10 */ /* 0x000fe2000ff9e0ff */
[----:B------:R-:W-:Y:S01]  /*06c0*/  @!P3 IMAD.MOV.U32 R11, RZ, RZ, R7 ;  /* 0x000000ffff0bb224 */ /* 0x000fe200078e0007 */
[----:B------:R-:W-:-:S03]  /*06d0*/  @!P2 IADD3.X R7, PT, PT, R0, UR28, RZ, P5, !PT ;  /* 0x0000001c0007ac10 */ /* 0x000fc6000affe4ff */
[----:B------:R-:W-:Y:S01]  /*06e0*/  IMAD.X R18, RZ, RZ, R18, P4 ;  /* 0x000000ffff127224 */ /* 0x000fe200020e0612 */
[----:B-1----:R-:W-:Y:S01]  /*06f0*/  IADD3 R12, P4, PT, R19, UR24, RZ ;  /* 0x00000018130c7c10 */ /* 0x002fe2000ff9e0ff */
[----:B--2---:R-:W-:-:S05]  /*0700*/  @!P3 VIADD R9, R9, UR16 ;  /* 0x000000100909bc36 */ /* 0x004fca0008000000 */
[----:B------:R0:W-:Y:S01]  /*0710*/  @!P3 STG.E.U8 desc[UR22][R10.64], R9 ;  /* 0x000000090a00b986 */ /* 0x0001e2000c101116 */
[----:B------:R-:W-:-:S04]  /*0720*/  ISETP.GE.U32.AND P3, PT, R19, UR36, PT ;  /* 0x0000002413007c0c */ /* 0x000fc8000bf66070 */
[----:B------:R-:W-:Y:S01]  /*0730*/  ISETP.GE.AND.EX P3, PT, R18, UR37, PT, P3 ;  /* 0x0000002512007c0c */ /* 0x000fe2000bf66330 */
[----:B---3--:R-:W-:Y:S01]  /*0740*/  @!P2 VIADD R17, R16, UR16 ;  /* 0x000000101011ac36 */ /* 0x008fe20008000000 */
[----:B------:R-:W-:Y:S01]  /*0750*/  IADD3 R16, P5, P6, R20, UR24, R19 ;  /* 0x0000001814107c10 */ /* 0x000fe2000febe013 */
[----:B0-----:R-:W-:-:S03]  /*0760*/  IMAD.X R10, RZ, RZ, R18, P4 ;  /* 0x000000ffff0a7224 */ /* 0x001fc600020e0612 */
[----:B------:R0:W-:Y:S01]  /*0770*/  @!P2 STG.E.U8 desc[UR22][R6.64], R17 ;  /* 0x000000110600a986 */ /* 0x0001e2000c101116 */
[----:B------:R-:W-:Y:S02]  /*0780*/  ISETP.GE.U32.AND P2, PT, R12, UR36, PT ;  /* 0x000000240c007c0c */ /* 0x000fe4000bf46070 */
[----:B-----5:R-:W-:Y:S02]  /*0790*/  IADD3.X R14, PT, PT, RZ, RZ, R18, P5, P6 ;  /* 0x000000ffff0e7210 */ /* 0x020fe40002fec412 */
[----:B------:R-:W-:Y:S02]  /*07a0*/  @!P0 IADD3 R12, P5, PT, R2, UR29, RZ ;  /* 0x0000001d020c8c10 */ /* 0x000fe4000ffbe0ff */
[----:B------:R-:W-:Y:S02]  /*07b0*/  IADD3 R9, P6, PT, R16, UR24, RZ ;  /* 0x0000001810097c10 */ /* 0x000fe4000ffde0ff */
[----:B------:R-:W-:Y:S01]  /*07c0*/  @!P0 IADD3.X R13, PT, PT, R0, UR14, RZ, P5, !PT ;  /* 0x0000000e000d8c10 */ /* 0x000fe2000affe4ff */
[----:B----4-:R-:W-:Y:S01]  /*07d0*/  @!P0 VIADD R11, R8, UR16 ;  /* 0x00000010080b8c36 */ /* 0x010fe20008000000 */
[----:B------:R-:W-:Y:S01]  /*07e0*/  ISETP.GE.U32.AND P5, PT, R16, UR36, PT ;  /* 0x0000002410007c0c */ /* 0x000fe2000bfa6070 */
[----:B0-----:R-:W-:Y:S01]  /*07f0*/  IMAD.X R6, RZ, RZ, R14, P6 ;  /* 0x000000ffff067224 */ /* 0x001fe200030e060e */
[----:B------:R-:W-:-:S02]  /*0800*/  ISETP.GE.AND.EX P2, PT, R10, UR37, PT, P2 ;  /* 0x000000250a007c0c */ /* 0x000fc4000bf46320 */
[----:B------:R-:W-:Y:S01]  /*0810*/  ISETP.GE.U32.AND P4, PT, R9, UR36, PT ;  /* 0x0000002409007c0c */ /* 0x000fe2000bf86070 */
[----:B------:R0:W-:Y:S01]  /*0820*/  @!P0 STG.E.U8 desc[UR22][R12.64], R11 ;  /* 0x0000000b0c008986 */ /* 0x0001e2000c101116 */
[----:B------:R-:W-:Y:S01]  /*0830*/  ISETP.GE.AND.EX P5, PT, R14, UR37, PT, P5 ;  /* 0x000000250e007c0c */ /* 0x000fe2000bfa6350 */
[----:B------:R-:W-:Y:S01]  /*0840*/  @!P1 VIADD R21, R5, UR16 ;  /* 0x0000001005159c36 */ /* 0x000fe20008000000 */
[----:B------:R-:W-:Y:S02]  /*0850*/  ISETP.GE.AND.EX P4, PT, R6, UR37, PT, P4 ;  /* 0x0000002506007c0c */ /* 0x000fe4000bf86340 */
[C---:B------:R-:W-:Y:S02]  /*0860*/  @!P1 IADD3 R18, P6, PT, R2.reuse, UR30, RZ ;  /* 0x0000001e02129c10 */ /* 0x040fe4000ffde0ff */
[----:B------:R-:W-:Y:S02]  /*0870*/  IADD3 R6, P0, PT, R2, UR34, RZ ;  /* 0x0000002202067c10 */ /* 0x000fe4000ff1e0ff */
[----:B------:R-:W-:-:S02]  /*0880*/  @!P1 IADD3.X R19, PT, PT, R0, UR12, RZ, P6, !PT ;  /* 0x0000000c00139c10 */ /* 0x000fc4000b7fe4ff */
[----:B------:R-:W-:Y:S02]  /*0890*/  PRMT R10, RZ, 0x7610, R10 ;  /* 0x00007610ff0a7816 */ /* 0x000fe4000000000a */
[----:B------:R-:W-:Y:S01]  /*08a0*/  IADD3.X R7, PT, PT, R0, UR35, RZ, P0, !PT ;  /* 0x0000002300077c10 */ /* 0x000fe200087fe4ff */
[----:B------:R1:W-:Y:S01]  /*08b0*/  @!P1 STG.E.U8 desc[UR22][R18.64], R21 ;  /* 0x0000001512009986 */ /* 0x0003e2000c101116 */
[C---:B------:R-:W-:Y:S02]  /*08c0*/  @!P2 IADD3 R14, P0, PT, R2.reuse, UR33, RZ ;  /* 0x00000021020eac10 */ /* 0x040fe4000ff1e0ff */
[----:B------:R-:W-:Y:S01]  /*08d0*/  @!P5 IADD3 R16, P1, PT, R2, UR31, RZ ;  /* 0x0000001f0210dc10 */ /* 0x000fe2000ff3e0ff */
[----:B------:R-:W2:Y:S01]  /*08e0*/  @!P3 LDG.E.U8 R10, desc[UR22][R6.64] ;  /* 0x00000016060ab981 */ /* 0x000ea2000c1e1100 */
[----:B------:R-:W-:Y:S02]  /*08f0*/  @!P2 IADD3.X R15, PT, PT, R0, UR18, RZ, P0, !PT ;  /* 0x00000012000fac10 */ /* 0x000fe400087fe4ff */
[----:B0-----:R-:W-:-:S02]  /*0900*/  @!P4 IADD3 R12, P0, PT, R2, UR32, RZ ;  /* 0x00000020020ccc10 */ /* 0x001fc4000ff1e0ff */
[----:B------:R-:W-:Y:S02]  /*0910*/  PRMT R9, RZ, 0x7610, R9 ;  /* 0x00007610ff097816 */ /* 0x000fe40000000009 */
[----:B------:R-:W-:Y:S02]  /*0920*/  PRMT R8, RZ, 0x7610, R8 ;  /* 0x00007610ff087816 */ /* 0x000fe40000000008 */
[----:B------:R-:W-:Y:S02]  /*0930*/  PRMT R5, RZ, 0x7610, R5 ;  /* 0x00007610ff057816 */ /* 0x000fe40000000005 */
[C---:B------:R-:W-:Y:S01]  /*0940*/  @!P5 IADD3.X R17, PT, PT, R0.reuse, UR11, RZ, P1, !PT ;  /* 0x0000000b0011dc10 */ /* 0x040fe20008ffe4ff */
[----:B------:R-:W3:Y:S01]  /*0950*/  @!P2 LDG.E.U8 R9, desc[UR22][R14.64] ;  /* 0x000000160e09a981 */ /* 0x000ee2000c1e1100 */
[----:B------:R-:W-:-:S03]  /*0960*/  @!P4 IADD3.X R13, PT, PT, R0, UR7, RZ, P0, !PT ;  /* 0x00000007000dcc10 */ /* 0x000fc600087fe4ff */
[----:B------:R-:W4:Y:S04]  /*0970*/  @!P5 LDG.E.U8 R8, desc[UR22][R16.64] ;  /* 0x000000161008d981 */ /* 0x000f28000c1e1100 */
[----:B------:R0:W5:Y:S01]  /*0980*/  @!P4 LDG.E.U8 R5, desc[UR22][R12.64] ;  /* 0x000000160c05c981 */ /* 0x000162000c1e1100 */
[----:B------:R-:W-:-:S05]  /*0990*/  IMAD.U32 R11, RZ, RZ, UR24 ;  /* 0x00000018ff0b7e24 */ /* 0x000fca000f8e00ff */
[----:B------:R-:W-:-:S04]  /*09a0*/  IADD3 R11, P0, P1, R11, UR24, R4 ;  /* 0x000000180b0b7c10 */ /* 0x000fc8000f91e004 */
[----:B------:R-:W-:Y:S02]  /*09b0*/  IADD3 R4, P2, PT, R11, UR24, RZ ;  /* 0x000000180b047c10 */ /* 0x000fe4000ff5e0ff */
[----:B-1----:R-:W-:Y:S02]  /*09c0*/  IADD3.X R18, PT, PT, RZ, RZ, R3, P0, P1 ;  /* 0x000000ffff127210 */ /* 0x002fe400007e2403 */
        /* <DEDUP_REMOVED lines=17> */
[----:B--2---:R-:W-:Y:S01]  /*0ae0*/  @!P3 VIADD R3, R10, UR16 ;  /* 0x000000100a03bc36 */ /* 0x004fe20008000000 */
[----:B------:R-:W-:-:S04]  /*0af0*/  @!P5 IADD3 R10, P2, PT, R2, UR31, RZ ;  /* 0x0000001f020adc10 */ /* 0x000fc8000ff5e0ff */
[----:B------:R0:W-:Y:S01]  /*0b00*/  @!P3 STG.E.U8 desc[UR22][R6.64], R3 ;  /* 0x000000030600b986 */ /* 0x0001e2000c101116 */
[----:B------:R-:W-:Y:S02]  /*0b10*/  @!P1 IADD3 R14, P3, PT, R2, UR32, RZ ;  /* 0x00000020020e9c10 */ /* 0x000fe4000ff7e0ff */
[C---:B------:R-:W-:Y:S02]  /*0b20*/  @!P5 IADD3.X R11, PT, PT, R0.reuse, UR11, RZ, P2, !PT ;  /* 0x0000000b000bdc10 */ /* 0x040fe400097fe4ff */
[----:B------:R-:W-:Y:S01]  /*0b30*/  @!P1 IADD3.X R15, PT, PT, R0, UR7, RZ, P3, !PT ;  /* 0x00000007000f9c10 */ /* 0x000fe20009ffe4ff */
[----:B---3--:R-:W-:Y:S02]  /*0b40*/  @!P0 VIADD R9, R9, UR16 ;  /* 0x0000001009098c36 */ /* 0x008fe40008000000 */
[----:B----4-:R-:W-:-:S03]  /*0b50*/  @!P5 VIADD R17, R8, UR16 ;  /* 0x000000100811dc36 */ /* 0x010fc60008000000 */
[----:B------:R0:W-:Y:S01]  /*0b60*/  @!P0 STG.E.U8 desc[UR22][R12.64], R9 ;  /* 0x000000090c008986 */ /* 0x0001e2000c101116 */
[----:B-----5:R-:W-:-:S03]  /*0b70*/  @!P1 VIADD R5, R5, UR16 ;  /* 0x0000001005059c36 */ /* 0x020fc60008000000 */
[----:B------:R0:W-:Y:S04]  /*0b80*/  @!P5 STG.E.U8 desc[UR22][R10.64], R17 ;  /* 0x000000110a00d986 */ /* 0x0001e8000c101116 */
[----:B------:R0:W-:Y:S01]  /*0b90*/  @!P1 STG.E.U8 desc[UR22][R14.64], R5 ;  /* 0x000000050e009986 */ /* 0x0001e2000c101116 */
[----:B------:R-:W-:-:S04]  /*0ba0*/  IADD3 R2, P0, PT, R2, UR25, RZ ;  /* 0x0000001902027c10 */ /* 0x000fc8000ff1e0ff */
[----:B------:R-:W-:Y:S01]  /*0bb0*/  IADD3.X R0, PT, PT, R0, UR26, RZ, P0, !PT ;  /* 0x0000001a00007c10 */ /* 0x000fe200087fe4ff */
[----:B------:R-:W-:Y:S08]  /*0bc0*/  BRA.U UP0, `(.L_x_4128) ;  /* 0xfffffff900307547 */ /* 0x000ff0000b83ffff */
.L_x_4127:
[----:B------:R-:W-:-:S04]  /*0bd0*/  ULOP3.LUT UR4, UR17, 0x1, URZ, 0xc0, !UPT ;  /* 0x0000000111047892 */ /* 0x000fc8000f8ec0ff */
[----:B------:R-:W-:-:S06]  /*0be0*/  UISETP.NE.U32.AND UP0, UPT, UR4, 0x1, UPT ;  /* 0x000000010400788c */ /* 0x000fcc000bf05070 */
[----:B------:R-:W-:-:S13]  /*0bf0*/  PLOP3.LUT P0, PT, PT, PT, UP0, 0x80, 0x8 ;  /* 0x000000000008781c */ /* 0x000fda0003f0f008 */
[----:B------:R-:W-:Y:S05]  /*0c00*/  @!P0 EXIT ;  /* 0x000000000000894d */ /* 0x000fea0003800000 */
[----:B------:R-:W1:Y:S01]  /*0c10*/  S2R R2, SR_TID.X ;  /* 0x0000000000027919 */ /* 0x000e620000002100 */
[----:B0-----:R-:W-:Y:S02]  /*0c20*/  PRMT R10, RZ, 0x7610, R10 ;  /* 0x00007610ff0a7816 */ /* 0x001fe4000000000a */
[----:B------:R-:W-:Y:S02]  /*0c30*/  PRMT R11, RZ, 0x7610, R11 ;  /* 0x00007610ff0b7816 */ /* 0x000fe4000000000b */
[----:B-1----:R-:W-:-:S04]  /*0c40*/  IADD3 R2, P1, PT, R2, UR5, RZ ;  /* 0x0000000502027c10 */ /* 0x002fc8000ff3e0ff */
[C---:B------:R-:W-:Y:S01]  /*0c50*/  IADD3 R0, P3, PT, R2.reuse, UR24, RZ ;  /* 0x0000001802007c10 */ /* 0x040fe2000ff7e0ff */
[----:B------:R-:W-:Y:S01]  /*0c60*/  IMAD.X R3, RZ, RZ, UR6, P1 ;  /* 0x00000006ff037e24 */ /* 0x000fe200088e06ff */
[C---:B------:R-:W-:Y:S02]  /*0c70*/  ISETP.GE.U32.AND P0, PT, R2.reuse, UR36, PT ;  /* 0x0000002402007c0c */ /* 0x040fe4000bf06070 */
[----:B------:R-:W-:Y:S01]  /*0c80*/  IADD3 R2, P2, PT, R2, UR38, RZ ;  /* 0x0000002602027c10 */ /* 0x000fe2000ff5e0ff */
[----:B------:R-:W-:Y:S01]  /*0c90*/  IMAD.X R4, RZ, RZ, R3, P3 ;  /* 0x000000ffff047224 */ /* 0x000fe200018e0603 */
[C---:B------:R-:W-:Y:S02]  /*0ca0*/  IADD3 R5, P3, PT, R0.reuse, UR24, RZ ;  /* 0x0000001800057c10 */ /* 0x040fe4000ff7e0ff */
[----:B------:R-:W-:Y:S02]  /*0cb0*/  ISETP.GE.U32.AND P1, PT, R0, UR36, PT ;  /* 0x0000002400007c0c */ /* 0x000fe4000bf26070 */
[C---:B------:R-:W-:Y:S01]  /*0cc0*/  ISETP.GE.AND.EX P0, PT, R3.reuse, UR37, PT, P0 ;  /* 0x0000002503007c0c */ /* 0x040fe2000bf06300 */
[----:B------:R-:W-:Y:S01]  /*0cd0*/  IMAD.X R7, RZ, RZ, R4, P3 ;  /* 0x000000ffff077224 */ /* 0x000fe200018e0604 */
[----:B------:R-:W-:-:S02]  /*0ce0*/  IADD3.X R3, PT, PT, R3, UR39, RZ, P2, !PT ;  /* 0x0000002703037c10 */ /* 0x000fc400097fe4ff */
[----:B------:R-:W-:Y:S02]  /*0cf0*/  ISETP.GE.AND.EX P1, PT, R4, UR37, PT, P1 ;  /* 0x0000002504007c0c */ /* 0x000fe4000bf26310 */
[C---:B------:R-:W-:Y:S02]  /*0d00*/  ISETP.GE.U32.AND P2, PT, R5.reuse, UR36, PT ;  /* 0x0000002405007c0c */ /* 0x040fe4000bf46070 */
[----:B------:R-:W-:Y:S02]  /*0d10*/  IADD3 R4, P3, PT, R2, UR24, RZ ;  /* 0x0000001802047c10 */ /* 0x000fe4000ff7e0ff */
[----:B------:R-:W-:Y:S02]  /*0d20*/  IADD3 R8, P4, PT, R5, UR24, RZ ;  /* 0x0000001805087c10 */ /* 0x000fe4000ff9e0ff */
[----:B------:R-:W-:Y:S01]  /*0d30*/  ISETP.GE.AND.EX P2, PT, R7, UR37, PT, P2 ;  /* 0x0000002507007c0c */ /* 0x000fe2000bf46320 */
[----:B------:R-:W-:Y:S01]  /*0d40*/  IMAD.X R5, RZ, RZ, R3, P3 ;  /* 0x000000ffff057224 */ /* 0x000fe200018e0603 */
[----:B------:R-:W-:Y:S01]  /*0d50*/  ISETP.GE.U32.AND P3, PT, R8, UR36, PT ;  /* 0x0000002408007c0c */ /* 0x000fe2000bf66070 */
[----:B------:R-:W-:Y:S01]  /*0d60*/  IMAD.X R8, RZ, RZ, R7, P4 ;  /* 0x000000ffff087224 */ /* 0x000fe200020e0607 */
[----:B------:R-:W-:-:S02]  /*0d70*/  IADD3 R6, P5, PT, R4, UR24, RZ ;  /* 0x0000001804067c10 */ /* 0x000fc4000ffbe0ff */
[----:B------:R-:W-:Y:S01]  /*0d80*/  PRMT R0, RZ, 0x7610, R0 ;  /* 0x00007610ff007816 */ /* 0x000fe20000000000 */
[----:B------:R-:W2:Y:S01]  /*0d90*/  @!P1 LDG.E.U8 R10, desc[UR22][R4.64] ;  /* 0x00000016040a9981 */ /* 0x000ea2000c1e1100 */
[----:B------:R-:W-:Y:S01]  /*0da0*/  ISETP.GE.AND.EX P3, PT, R8, UR37, PT, P3 ;  /* 0x0000002508007c0c */ /* 0x000fe2000bf66330 */
[----:B------:R-:W-:Y:S01]  /*0db0*/  IMAD.X R7, RZ, RZ, R5, P5 ;  /* 0x000000ffff077224 */ /* 0x000fe200028e0605 */
[----:B------:R-:W-:Y:S02]  /*0dc0*/  IADD3 R8, P4, PT, R6, UR24, RZ ;  /* 0x0000001806087c10 */ /* 0x000fe4000ff9e0ff */
[----:B------:R-:W3:Y:S01]  /*0dd0*/  @!P0 LDG.E.U8 R0, desc[UR22][R2.64] ;  /* 0x0000001602008981 */ /* 0x000ee2000c1e1100 */
[----:B------:R-:W-:-:S03]  /*0de0*/  PRMT R12, RZ, 0x7610, R12 ;  /* 0x00007610ff0c7816 */ /* 0x000fc6000000000c */
[----:B------:R-:W4:Y:S01]  /*0df0*/  @!P2 LDG.E.U8 R11, desc[UR22][R6.64] ;  /* 0x00000016060ba981 */ /* 0x000f22000c1e1100 */
[----:B------:R-:W-:-:S05]  /*0e00*/  IMAD.X R9, RZ, RZ, R7, P4 ;  /* 0x000000ffff097224 */ /* 0x000fca00020e0607 */
[----:B------:R-:W5:Y:S01]  /*0e10*/  @!P3 LDG.E.U8 R12, desc[UR22][R8.64] ;  /* 0x00000016080cb981 */ /* 0x000f62000c1e1100 */
        /* <DEDUP_REMOVED lines=10> */
.L_x_4126:
[----:B------:R-:W0:Y:S02]  /*0ec0*/  S2R R8, SR_TID.X ;  /* 0x0000000000087919 */ /* 0x000e240000002100 */
[----:B0-----:R-:W-:-:S03]  /*0ed0*/  IMAD.WIDE.U32 R2, R8, 0x4, RZ ;  /* 0x0000000408027825 */ /* 0x001fc600078e00ff */
[----:B------:R-:W-:-:S04]  /*0ee0*/  ISETP.GE.U32.AND P0, PT, R2, UR12, PT ;  /* 0x0000000c02007c0c */ /* 0x000fc8000bf06070 */
[----:B------:R-:W-:-:S13]  /*0ef0*/  ISETP.GE.AND.EX P0, PT, R3, UR11, PT, P0 ;  /* 0x0000000b03007c0c */ /* 0x000fda000bf06300 */
[----:B------:R-:W-:Y:S05]  /*0f00*/  @P0 EXIT ;  /* 0x000000000000094d */ /* 0x000fea0003800000 */
[----:B------:R-:W-:Y:S01]  /*0f10*/  IMAD.MOV.U32 R9, RZ, RZ, RZ ;  /* 0x000000ffff097224 */ /* 0x000fe200078e00ff */
[----:B------:R-:W0:Y:S06]  /*0f20*/  LDCU UR4, c[0x0][0x360] ;  /* 0x00006c00ff0477ac */ /* 0x000e2c0008000800 */
.L_x_4129:
        /* <DEDUP_REMOVED lines=29> */
        .weak           $__internal_142_$__cuda_sm20_div_u16
        .type           $__internal_142_$__cuda_sm20_div_u16,@function
        .size           $__internal_142_$__cuda_sm20_div_u16,(.L_x_4434 - $__internal_142_$__cuda_sm20_div_u16)
$__internal_142_$__cuda_sm20_div_u16:
        /* <DEDUP_REMOVED lines=19> */
[----:B------:R-:W-:Y:S05]  /*1230*/  RET.REL.NODEC R4 `(_ZN2at6native61_GLOBAL__N__44eb8e94_28_ForeachBinaryOpScalarList_cu_dda10a6925multi_tensor_apply_kernelINS1_28TensorListScalarListMetadataIaLi1EEENS1_25BinaryOpScalarListFunctorIaLi1ELi1ELi0EEEJSt4plusIaEEEEvT_T0_DpT1_) ;  /* 0xffffffec04707950 */ /* 0x000fea0003c3ffff */
.L_x_4130:
        /* <DEDUP_REMOVED lines=12> */
.L_x_4434:


//--------------------- .text._ZN2at6native61_GLOBAL__N__44eb8e94_28_ForeachBinaryOpScalarList_cu_dda10a6925multi_tensor_apply_kernelINS1_28TensorListScalarListMetadataIhLi1EEENS1_25BinaryOpScalarListFunctorIhLi1ELi1ELi0EEEJSt4plusIhEEEEvT_T0_DpT1_ --------------------------
	.section	.text._ZN2at6native61_GLOBAL__N__44eb8e94_28_ForeachBinaryOpScalarList_cu_dda10a6925multi_tensor_apply_kernelINS1_28TensorListScalarListMetadataIhLi1EEENS1_25BinaryOpScalarListFunctorIhLi1ELi1ELi0EEEJSt4plusIhEEEEvT_T0_DpT1_,"ax",@progbits
	.align	128
.text._ZN2at6native61_GLOBAL__N__44eb8e94_28_ForeachBinaryOpScalarList_cu_dda10a6925multi_tensor_apply_kernelINS1_28TensorListScalarListMetadataIhLi1EEENS1_25BinaryOpScalarListFunctorIhLi1ELi1ELi0EEEJSt4plusIhEEEEvT_T0_DpT1_:
        .type           _ZN2at6native61_GLOBAL__N__44eb8e94_28_ForeachBinaryOpScalarList_cu_dda10a6925multi_tensor_apply_kernelINS1_28TensorListScalarListMetadataIhLi1EEENS1_25BinaryOpScalarListFunctorIhLi1ELi1ELi0EEEJSt4plusIhEEEEvT_T0_DpT1_,@function
        .size           _ZN2at6native61_GLOBAL__N__44eb8e94_28_ForeachBinaryOpScalarList_cu_dda10a6925multi_tensor_apply_kernelINS1_28TensorListScalarListMetadataIhLi1EEENS1_25BinaryOpScalarListFunctorIhLi1ELi1ELi0EEEJSt4plusIhEEEEvT_T0_DpT1_,(.L_x_4436 - _ZN2at6native61_GLOBAL__N__44eb8e94_28_ForeachBinaryOpScalarList_cu_dda10a6925multi_tensor_apply_kernelINS1_28TensorListScalarListMetadataIhLi1EEENS1_25BinaryOpScalarListFunctorIhLi1ELi1ELi0EEEJSt4plusIhEEEEvT_T0_DpT1_)
        .other          _ZN2at6native61_GLOBAL__N__44eb8e94_28_ForeachBinaryOpScalarList_cu_dda10a6925multi_tensor_apply_kernelINS1_28TensorListScalarListMetadataIhLi1EEENS1_25BinaryOpScalarListFunctorIhLi1ELi1ELi0EEEJSt4plusIhEEEEvT_T0_DpT1_,@"STO_CUDA_ENTRY STV_DEFAULT"
_ZN2at6native61_GLOBAL__N__44eb8e94_28_ForeachBinaryOpScalarList_cu_dda10a6925multi_tensor_apply_kernelINS1_28TensorListScalarListMetadataIhLi1EEENS1_25BinaryOpScalarListFunctorIhLi1ELi1ELi0EEEJSt4plusIhEEEEvT_T0_DpT1_:
        /* <DEDUP_REMOVED lines=40> */
[----:B------:R-:W-:Y:S05]  /*0280*/  CALL.REL.NOINC `($__internal_143_$__cuda_sm20_div_u16) ;  /* 0x0000000c009c7944 */ /* 0x000fea0003c00000 */
        /* <DEDUP_REMOVED lines=32> */
.L_x_4133:
        /* <DEDUP_REMOVED lines=116> */
.L_x_4132:
        /* <DEDUP_REMOVED lines=47> */
.L_x_4131:
[----:B------:R-:W0:Y:S02]  /*0ec0*/  S2R R8, SR_TID.X ;  /* 0x0000000000087919 */ /* 0x000e240000002100 */
[----:B0-----:R-:W-:-:S03]  /*0ed0*/  IMAD.WIDE.U32 R2, R8, 0x4, RZ ;  /* 0x0000000408027825 */ /* 0x001fc600078e00ff */
[----:B------:R-:W-:-:S04]  /*0ee0*/  ISETP.GE.U32.AND P0, PT, R2, UR12, PT ;  /* 0x0000000c02007c0c */ /* 0x000fc8000bf06070 */
[----:B------:R-:W-:-:S13]  /*0ef0*/  ISETP.GE.AND.EX P0, PT, R3, UR11, PT, P0 ;  /* 0x0000000b03007c0c */ /* 0x000fda000bf06300 */
[----:B------:R-:W-:Y:S05]  /*0f00*/  @P0 EXIT ;  /* 0x000000000000094d */ /* 0x000fea0003800000 */
[----:B------:R-:W-:Y:S01]  /*0f10*/  IMAD.MOV.U32 R9, RZ, RZ, RZ ;  /* 0x000000ffff097224 */ /* 0x000fe200078e00ff */
[----:B------:R-:W0:Y:S06]  /*0f20*/  LDCU UR4, c[0x0][0x360] ;  /* 0x00006c00ff0477ac */ /* 0x000e2c0008000800 */
.L_x_4134:
        /* <DEDUP_REMOVED lines=29> */
        .weak           $__internal_143_$__cuda_sm20_div_u16
        .type           $__internal_143_$__cuda_sm20_div_u16,@function
        .size           $__internal_143_$__cuda_sm20_div_u16,(.L_x_4436 - $__internal_143_$__cuda_sm20_div_u16)
$__internal_143_$__cuda_sm20_div_u16:
        /* <DEDUP_REMOVED lines=19> */
[----:B------:R-:W-:Y:S05]  /*1230*/  RET.REL.NODEC R4 `(_ZN2at6native61_GLOBAL__N__44eb8e94_28_ForeachBinaryOpScalarList_cu_dda10a6925multi_tensor_apply_kernelINS1_28TensorListScalarListMetadataIhLi1EEENS1_25BinaryOpScalarListFunctorIhLi1ELi1ELi0EEEJSt4plusIhEEEEvT_T0_DpT1_) ;  /* 0xffffffec04707950 */ /* 0x000fea0003c3ffff */
.L_x_4135:
        /* <DEDUP_REMOVED lines=12> */
.L_x_4436:


//--------------------- .nv.global.init           --------------------------
	.section	.nv.global.init,"aw",@progbits
	.align	16
.nv.global.init:
	.type		__cudart_sin_cos_coeffs,@object
	.size		__cudart_sin_cos_coeffs,(__cudart_i2opi_d - __cudart_sin_cos_coeffs)
__cudart_sin_cos_coeffs:
        /*0000*/ 	.byte	0x46, 0xd2, 0xb0, 0x2c, 0xf1, 0xe5, 0x5a, 0xbe, 0x92, 0xe3, 0xac, 0x69, 0xe3, 0x1d, 0xc7, 0x3e
        /*0010*/ 	.byte	0xa1, 0x62, 0xdb, 0x19, 0xa0, 0x01, 0x2a, 0xbf, 0x18, 0x08, 0x11, 0x11, 0x11, 0x11, 0x81, 0x3f
        /*0020*/ 	.byte	0x54, 0x55, 0x55, 0x55, 0x55, 0x55, 0xc5, 0xbf, 0x00, 0x00, 0x00, 0x00, 0x00, 0x00, 0x00, 0x00
        /*0030*/ 	.byte	0x00, 0x00, 0x00, 0x00, 0x00, 0x00, 0x00, 0x00, 0x64, 0x81, 0xfd, 0x20, 0x83, 0xff, 0xa8, 0xbd
        /*0040*/ 	.byte	0x28, 0x85, 0xef, 0xc1, 0xa7, 0xee, 0x21, 0x3e, 0xd9, 0xe6, 0x06, 0x8e, 0x4f, 0x7e, 0x92, 0xbe
        /*0050*/ 	.byte	0xe9, 0xbc, 0xdd, 0x19, 0xa0, 0x01, 0xfa, 0x3e, 0x47, 0x5d, 0xc1, 0x16, 0x6c, 0xc1, 0x56, 0xbf
        /*0060*/ 	.byte	0x51, 0x55, 0x55, 0x55, 0x55, 0x55, 0xa5, 0x3f, 0x00, 0x00, 0x00, 0x00, 0x00, 0x00, 0xe0, 0xbf
        /*0070*/ 	.byte	0x00, 0x00, 0x00, 0x00, 0x00, 0x00, 0xf0, 0x3f, 0x00, 0x00, 0x00, 0x00, 0x00, 0x00, 0x00, 0x00
	.type		__cudart_i2opi_d,@object
	.size		__cudart_i2opi_d,(.L_28 - __cudart_i2opi_d)
__cudart_i2opi_d:
        /* <DEDUP_REMOVED lines=9> */
.L_28:


//--------------------- .nv.shared.reserved.0     --------------------------
	.section	.nv.shared.reserved.0,"aw",@nobits
	.weak		__nv_reservedSMEM_offset_0_alias
	.size		__nv_reservedSMEM_offset_0_alias, 0, 64
	.other		__nv_reservedSMEM_offset_0_alias,@"STO_CUDA_RESERVED_SHARED STV_DEFAULT"
__nv_reservedSMEM_offset_0_alias:
	.zero		0
	.zero		64


//--------------------- .nv.global                --------------------------
	.section	.nv.global,"aw",@nobits
.nv.global:
	.type		_ZN59_INTERNAL_44eb8e94_28_ForeachBinaryOpScalarList_cu_dda10a694cuda3std3__48in_placeE,@object
	.size		_ZN59_INTERNAL_44eb8e94_28_ForeachBinaryOpScalarList_cu_dda10a694cuda3std3__48in_placeE,(_ZN59_INTERNAL_44eb8e94_28_ForeachBinaryOpScalarList_cu_dda10a694cuda3std6ranges3__45__cpo8distanceE - _ZN59_INTERNAL_44eb8e94_28_ForeachBinaryOpScalarList_cu_dda10a694cuda3std3__48in_placeE)
_ZN59_INTERNAL_44eb8e94_28_ForeachBinaryOpScalarList_cu_dda10a694cuda3std3__48in_placeE:
	.zero		1
	.type		_ZN59_INTERNAL_44eb8e94_28_ForeachBinaryOpScalarList_cu_dda10a694cuda3std6ranges3__45__cpo8distanceE,@object
	.size		_ZN59_INTERNAL_44eb8e94_28_ForeachBinaryOpScalarList_cu_dda10a694cuda3std6ranges3__45__cpo8distanceE,(_ZN59_INTERNAL_44eb8e94_28_ForeachBinaryOpScalarList_cu_dda10a694cuda3std3__45__cpo6cbeginE - _ZN59_INTERNAL_44eb8e94_28_ForeachBinaryOpScalarList_cu_dda10a694cuda3std6ranges3__45__cpo8distanceE)
_ZN59_INTERNAL_44eb8e94_28_ForeachBinaryOpScalarList_cu_dda10a694cuda3std6ranges3__45__cpo8distanceE:
	.zero		1
	.type		_ZN59_INTERNAL_44eb8e94_28_ForeachBinaryOpScalarList_cu_dda10a694cuda3std3__45__cpo6cbeginE,@object
	.size		_ZN59_INTERNAL_44eb8e94_28_ForeachBinaryOpScalarList_cu_dda10a694cuda3std3__45__cpo6cbeginE,(_ZN59_INTERNAL_44eb8e94_28_ForeachBinaryOpScalarList_cu_dda10a694cuda3std6ranges3__45__cpo7advanceE - _ZN59_INTERNAL_44eb8e94_28_ForeachBinaryOpScalarList_cu_dda10a694cuda3std3__45__cpo6cbeginE)
_ZN59_INTERNAL_44eb8e94_28_ForeachBinaryOpScalarList_cu_dda10a694cuda3std3__45__cpo6cbeginE:
	.zero		1
	.type		_ZN59_INTERNAL_44eb8e94_28_ForeachBinaryOpScalarList_cu_dda10a694cuda3std6ranges3__45__cpo7advanceE,@object
	.size		_ZN59_INTERNAL_44eb8e94_28_ForeachBinaryOpScalarList_cu_dda10a694cuda3std6ranges3__45__cpo7advanceE,(_ZN59_INTERNAL_44eb8e94_28_ForeachBinaryOpScalarList_cu_dda10a694cuda3std3__45__cpo7crbeginE - _ZN59_INTERNAL_44eb8e94_28_ForeachBinaryOpScalarList_cu_dda10a694cuda3std6ranges3__45__cpo7advanceE)
_ZN59_INTERNAL_44eb8e94_28_ForeachBinaryOpScalarList_cu_dda10a694cuda3std6ranges3__45__cpo7advanceE:
	.zero		1
	.type		_ZN59_INTERNAL_44eb8e94_28_ForeachBinaryOpScalarList_cu_dda10a694cuda3std3__45__cpo7crbeginE,@object
	.size		_ZN59_INTERNAL_44eb8e94_28_ForeachBinaryOpScalarList_cu_dda10a694cuda3std3__45__cpo7crbeginE,(_ZN59_INTERNAL_44eb8e94_28_ForeachBinaryOpScalarList_cu_dda10a694cuda3std6ranges3__45__cpo4dataE - _ZN59_INTERNAL_44eb8e94_28_ForeachBinaryOpScalarList_cu_dda10a694cuda3std3__45__cpo7crbeginE)
_ZN59_INTERNAL_44eb8e94_28_ForeachBinaryOpScalarList_cu_dda10a694cuda3std3__45__cpo7crbeginE:
	.zero		1
	.type		_ZN59_INTERNAL_44eb8e94_28_ForeachBinaryOpScalarList_cu_dda10a694cuda3std6ranges3__45__cpo4dataE,@object
	.size		_ZN59_INTERNAL_44eb8e94_28_ForeachBinaryOpScalarList_cu_dda10a694cuda3std6ranges3__45__cpo4dataE,(_ZN59_INTERNAL_44eb8e94_28_ForeachBinaryOpScalarList_cu_dda10a694cuda3std6ranges3__45__cpo5beginE - _ZN59_INTERNAL_44eb8e94_28_ForeachBinaryOpScalarList_cu_dda10a694cuda3std6ranges3__45__cpo4dataE)
_ZN59_INTERNAL_44eb8e94_28_ForeachBinaryOpScalarList_cu_dda10a694cuda3std6ranges3__45__cpo4dataE:
	.zero		1
	.type		_ZN59_INTERNAL_44eb8e94_28_ForeachBinaryOpScalarList_cu_dda10a694cuda3std6ranges3__45__cpo5beginE,@object
	.size		_ZN59_INTERNAL_44eb8e94_28_ForeachBinaryOpScalarList_cu_dda10a694cuda3std6ranges3__45__cpo5beginE,(_ZN59_INTERNAL_44eb8e94_28_ForeachBinaryOpScalarList_cu_dda10a694cuda3std3__461_GLOBAL__N__44eb8e94_28_ForeachBinaryOpScalarList_cu_dda10a696ignoreE - _ZN59_INTERNAL_44eb8e94_28_ForeachBinaryOpScalarList_cu_dda10a694cuda3std6ranges3__45__cpo5beginE)
_ZN59_INTERNAL_44eb8e94_28_ForeachBinaryOpScalarList_cu_dda10a694cuda3std6ranges3__45__cpo5beginE:
	.zero		1
	.type		_ZN59_INTERNAL_44eb8e94_28_ForeachBinaryOpScalarList_cu_dda10a694cuda3std3__461_GLOBAL__N__44eb8e94_28_ForeachBinaryOpScalarList_cu_dda10a696ignoreE,@object
	.size		_ZN59_INTERNAL_44eb8e94_28_ForeachBinaryOpScalarList_cu_dda10a694cuda3std3__461_GLOBAL__N__44eb8e94_28_ForeachBinaryOpScalarList_cu_dda10a696ignoreE,(_ZN59_INTERNAL_44eb8e94_28_ForeachBinaryOpScalarList_cu_dda10a694cuda3std6ranges3__45__cpo4sizeE - _ZN59_INTERNAL_44eb8e94_28_ForeachBinaryOpScalarList_cu_dda10a694cuda3std3__461_GLOBAL__N__44eb8e94_28_ForeachBinaryOpScalarList_cu_dda10a696ignoreE)
_ZN59_INTERNAL_44eb8e94_28_ForeachBinaryOpScalarList_cu_dda10a694cuda3std3__461_GLOBAL__N__44eb8e94_28_ForeachBinaryOpScalarList_cu_dda10a696ignoreE:
	.zero		1
	.type		_ZN59_INTERNAL_44eb8e94_28_ForeachBinaryOpScalarList_cu_dda10a694cuda3std6ranges3__45__cpo4sizeE,@object
	.size		_ZN59_INTERNAL_44eb8e94_28_ForeachBinaryOpScalarList_cu_dda10a694cuda3std6ranges3__45__cpo4sizeE,(_ZN59_INTERNAL_44eb8e94_28_ForeachBinaryOpScalarList_cu_dda10a694cuda3std3__45__cpo5beginE - _ZN59_INTERNAL_44eb8e94_28_ForeachBinaryOpScalarList_cu_dda10a694cuda3std6ranges3__45__cpo4sizeE)
_ZN59_INTERNAL_44eb8e94_28_ForeachBinaryOpScalarList_cu_dda10a694cuda3std6ranges3__45__cpo4sizeE:
	.zero		1
	.type		_ZN59_INTERNAL_44eb8e94_28_ForeachBinaryOpScalarList_cu_dda10a694cuda3std3__45__cpo5beginE,@object
	.size		_ZN59_INTERNAL_44eb8e94_28_ForeachBinaryOpScalarList_cu_dda10a694cuda3std3__45__cpo5beginE,(_ZN59_INTERNAL_44eb8e94_28_ForeachBinaryOpScalarList_cu_dda10a694cuda3std6ranges3__45__cpo6cbeginE - _ZN59_INTERNAL_44eb8e94_28_ForeachBinaryOpScalarList_cu_dda10a694cuda3std3__45__cpo5beginE)
_ZN59_INTERNAL_44eb8e94_28_ForeachBinaryOpScalarList_cu_dda10a694cuda3std3__45__cpo5beginE:
	.zero		1
	.type		_ZN59_INTERNAL_44eb8e94_28_ForeachBinaryOpScalarList_cu_dda10a694cuda3std6ranges3__45__cpo6cbeginE,@object
	.size		_ZN59_INTERNAL_44eb8e94_28_ForeachBinaryOpScalarList_cu_dda10a694cuda3std6ranges3__45__cpo6cbeginE,(_ZN59_INTERNAL_44eb8e94_28_ForeachBinaryOpScalarList_cu_dda10a694cuda3std3__45__cpo6rbeginE - _ZN59_INTERNAL_44eb8e94_28_ForeachBinaryOpScalarList_cu_dda10a694cuda3std6ranges3__45__cpo6cbeginE)
_ZN59_INTERNAL_44eb8e94_28_ForeachBinaryOpScalarList_cu_dda10a694cuda3std6ranges3__45__cpo6cbeginE:
	.zero		1
	.type		_ZN59_INTERNAL_44eb8e94_28_ForeachBinaryOpScalarList_cu_dda10a694cuda3std3__45__cpo6rbeginE,@object
	.size		_ZN59_INTERNAL_44eb8e94_28_ForeachBinaryOpScalarList_cu_dda10a694cuda3std3__45__cpo6rbeginE,(_ZN59_INTERNAL_44eb8e94_28_ForeachBinaryOpScalarList_cu_dda10a694cuda3std6ranges3__45__cpo4nextE - _ZN59_INTERNAL_44eb8e94_28_ForeachBinaryOpScalarList_cu_dda10a694cuda3std3__45__cpo6rbeginE)
_ZN59_INTERNAL_44eb8e94_28_ForeachBinaryOpScalarList_cu_dda10a694cuda3std3__45__cpo6rbeginE:
	.zero		1
	.type		_ZN59_INTERNAL_44eb8e94_28_ForeachBinaryOpScalarList_cu_dda10a694cuda3std6ranges3__45__cpo4nextE,@object
	.size		_ZN59_INTERNAL_44eb8e94_28_ForeachBinaryOpScalarList_cu_dda10a694cuda3std6ranges3__45__cpo4nextE,(_ZN59_INTERNAL_44eb8e94_28_ForeachBinaryOpScalarList_cu_dda10a694cuda3std6ranges3__45__cpo4swapE - _ZN59_INTERNAL_44eb8e94_28_ForeachBinaryOpScalarList_cu_dda10a694cuda3std6ranges3__45__cpo4nextE)
_ZN59_INTERNAL_44eb8e94_28_ForeachBinaryOpScalarList_cu_dda10a694cuda3std6ranges3__45__cpo4nextE:
	.zero		1
	.type		_ZN59_INTERNAL_44eb8e94_28_ForeachBinaryOpScalarList_cu_dda10a694cuda3std6ranges3__45__cpo4swapE,@object
	.size		_ZN59_INTERNAL_44eb8e94_28_ForeachBinaryOpScalarList_cu_dda10a694cuda3std6ranges3__45__cpo4swapE,(_ZN59_INTERNAL_44eb8e94_28_ForeachBinaryOpScalarList_cu_dda10a694cuda3std3__420unreachable_sentinelE - _ZN59_INTERNAL_44eb8e94_28_ForeachBinaryOpScalarList_cu_dda10a694cuda3std6ranges3__45__cpo4swapE)
_ZN59_INTERNAL_44eb8e94_28_ForeachBinaryOpScalarList_cu_dda10a694cuda3std6ranges3__45__cpo4swapE:
	.zero		1
	.type		_ZN59_INTERNAL_44eb8e94_28_ForeachBinaryOpScalarList_cu_dda10a694cuda3std3__420unreachable_sentinelE,@object
	.size		_ZN59_INTERNAL_44eb8e94_28_ForeachBinaryOpScalarList_cu_dda10a694cuda3std3__420unreachable_sentinelE,(_ZN59_INTERNAL_44eb8e94_28_ForeachBinaryOpScalarList_cu_dda10a696thrust24THRUST_300001_SM_1000_NS6system6detail10sequential3seqE - _ZN59_INTERNAL_44eb8e94_28_ForeachBinaryOpScalarList_cu_dda10a694cuda3std3__420unreachable_sentinelE)
_ZN59_INTERNAL_44eb8e94_28_ForeachBinaryOpScalarList_cu_dda10a694cuda3std3__420unreachable_sentinelE:
	.zero		1
	.type		_ZN59_INTERNAL_44eb8e94_28_ForeachBinaryOpScalarList_cu_dda10a696thrust24THRUST_300001_SM_1000_NS6system6detail10sequential3seqE,@object
	.size		_ZN59_INTERNAL_44eb8e94_28_ForeachBinaryOpScalarList_cu_dda10a696thrust24THRUST_300001_SM_1000_NS6system6detail10sequential3seqE,(_ZN59_INTERNAL_44eb8e94_28_ForeachBinaryOpScalarList_cu_dda10a694cuda3std3__45__cpo4cendE - _ZN59_INTERNAL_44eb8e94_28_ForeachBinaryOpScalarList_cu_dda10a696thrust24THRUST_300001_SM_1000_NS6system6detail10sequential3seqE)
_ZN59_INTERNAL_44eb8e94_28_ForeachBinaryOpScalarList_cu_dda10a696thrust24THRUST_300001_SM_1000_NS6system6detail10sequential3seqE:
	.zero		1
	.type		_ZN59_INTERNAL_44eb8e94_28_ForeachBinaryOpScalarList_cu_dda10a694cuda3std3__45__cpo4cendE,@object
	.size		_ZN59_INTERNAL_44eb8e94_28_ForeachBinaryOpScalarList_cu_dda10a694cuda3std3__45__cpo4cendE,(_ZN59_INTERNAL_44eb8e94_28_ForeachBinaryOpScalarList_cu_dda10a694cuda3std6ranges3__45__cpo9iter_swapE - _ZN59_INTERNAL_44eb8e94_28_ForeachBinaryOpScalarList_cu_dda10a694cuda3std3__45__cpo4cendE)
_ZN59_INTERNAL_44eb8e94_28_ForeachBinaryOpScalarList_cu_dda10a694cuda3std3__45__cpo4cendE:
	.zero		1
	.type		_ZN59_INTERNAL_44eb8e94_28_ForeachBinaryOpScalarList_cu_dda10a694cuda3std6ranges3__45__cpo9iter_swapE,@object
	.size		_ZN59_INTERNAL_44eb8e94_28_ForeachBinaryOpScalarList_cu_dda10a694cuda3std6ranges3__45__cpo9iter_swapE,(_ZN59_INTERNAL_44eb8e94_28_ForeachBinaryOpScalarList_cu_dda10a694cuda3std3__45__cpo5crendE - _ZN59_INTERNAL_44eb8e94_28_ForeachBinaryOpScalarList_cu_dda10a694cuda3std6ranges3__45__cpo9iter_swapE)
_ZN59_INTERNAL_44eb8e94_28_ForeachBinaryOpScalarList_cu_dda10a694cuda3std6ranges3__45__cpo9iter_swapE:
	.zero		1
	.type		_ZN59_INTERNAL_44eb8e94_28_ForeachBinaryOpScalarList_cu_dda10a694cuda3std3__45__cpo5crendE,@object
	.size		_ZN59_INTERNAL_44eb8e94_28_ForeachBinaryOpScalarList_cu_dda10a694cuda3std3__45__cpo5crendE,(_ZN59_INTERNAL_44eb8e94_28_ForeachBinaryOpScalarList_cu_dda10a694cuda3std6ranges3__45__cpo5cdataE - _ZN59_INTERNAL_44eb8e94_28_ForeachBinaryOpScalarList_cu_dda10a694cuda3std3__45__cpo5crendE)
_ZN59_INTERNAL_44eb8e94_28_ForeachBinaryOpScalarList_cu_dda10a694cuda3std3__45__cpo5crendE:
	.zero		1
	.type		_ZN59_INTERNAL_44eb8e94_28_ForeachBinaryOpScalarList_cu_dda10a694cuda3std6ranges3__45__cpo5cdataE,@object
	.size		_ZN59_INTERNAL_44eb8e94_28_ForeachBinaryOpScalarList_cu_dda10a694cuda3std6ranges3__45__cpo5cdataE,(_ZN59_INTERNAL_44eb8e94_28_ForeachBinaryOpScalarList_cu_dda10a694cuda3std6ranges3__45__cpo3endE - _ZN59_INTERNAL_44eb8e94_28_ForeachBinaryOpScalarList_cu_dda10a694cuda3std6ranges3__45__cpo5cdataE)
_ZN59_INTERNAL_44eb8e94_28_ForeachBinaryOpScalarList_cu_dda10a694cuda3std6ranges3__45__cpo5cdataE:
	.zero		1
	.type		_ZN59_INTERNAL_44eb8e94_28_ForeachBinaryOpScalarList_cu_dda10a694cuda3std6ranges3__45__cpo3endE,@object
	.size		_ZN59_INTERNAL_44eb8e94_28_ForeachBinaryOpScalarList_cu_dda10a694cuda3std6ranges3__45__cpo3endE,(_ZN59_INTERNAL_44eb8e94_28_ForeachBinaryOpScalarList_cu_dda10a694cuda3std3__419piecewise_constructE - _ZN59_INTERNAL_44eb8e94_28_ForeachBinaryOpScalarList_cu_dda10a694cuda3std6ranges3__45__cpo3endE)
_ZN59_INTERNAL_44eb8e94_28_ForeachBinaryOpScalarList_cu_dda10a694cuda3std6ranges3__45__cpo3endE:
	.zero		1
	.type		_ZN59_INTERNAL_44eb8e94_28_ForeachBinaryOpScalarList_cu_dda10a694cuda3std3__419piecewise_constructE,@object
	.size		_ZN59_INTERNAL_44eb8e94_28_ForeachBinaryOpScalarList_cu_dda10a694cuda3std3__419piecewise_constructE,(_ZN59_INTERNAL_44eb8e94_28_ForeachBinaryOpScalarList_cu_dda10a694cuda3std6ranges3__45__cpo5ssizeE - _ZN59_INTERNAL_44eb8e94_28_ForeachBinaryOpScalarList_cu_dda10a694cuda3std3__419piecewise_constructE)
_ZN59_INTERNAL_44eb8e94_28_ForeachBinaryOpScalarList_cu_dda10a694cuda3std3__419piecewise_constructE:
	.zero		1
	.type		_ZN59_INTERNAL_44eb8e94_28_ForeachBinaryOpScalarList_cu_dda10a694cuda3std6ranges3__45__cpo5ssizeE,@object
	.size		_ZN59_INTERNAL_44eb8e94_28_ForeachBinaryOpScalarList_cu_dda10a694cuda3std6ranges3__45__cpo5ssizeE,(_ZN59_INTERNAL_44eb8e94_28_ForeachBinaryOpScalarList_cu_dda10a694cuda3std3__45__cpo3endE - _ZN59_INTERNAL_44eb8e94_28_ForeachBinaryOpScalarList_cu_dda10a694cuda3std6ranges3__45__cpo5ssizeE)
_ZN59_INTERNAL_44eb8e94_28_ForeachBinaryOpScalarList_cu_dda10a694cuda3std6ranges3__45__cpo5ssizeE:
	.zero		1
	.type		_ZN59_INTERNAL_44eb8e94_28_ForeachBinaryOpScalarList_cu_dda10a694cuda3std3__45__cpo3endE,@object
	.size		_ZN59_INTERNAL_44eb8e94_28_ForeachBinaryOpScalarList_cu_dda10a694cuda3std3__45__cpo3endE,(_ZN59_INTERNAL_44eb8e94_28_ForeachBinaryOpScalarList_cu_dda10a694cuda3std6ranges3__45__cpo4cendE - _ZN59_INTERNAL_44eb8e94_28_ForeachBinaryOpScalarList_cu_dda10a694cuda3std3__45__cpo3endE)
_ZN59_INTERNAL_44eb8e94_28_ForeachBinaryOpScalarList_cu_dda10a694cuda3std3__45__cpo3endE:
	.zero		1
	.type		_ZN59_INTERNAL_44eb8e94_28_ForeachBinaryOpScalarList_cu_dda10a694cuda3std6ranges3__45__cpo4cendE,@object
	.size		_ZN59_INTERNAL_44eb8e94_28_ForeachBinaryOpScalarList_cu_dda10a694cuda3std6ranges3__45__cpo4cendE,(_ZN59_INTERNAL_44eb8e94_28_ForeachBinaryOpScalarList_cu_dda10a694cuda3std3__45__cpo4rendE - _ZN59_INTERNAL_44eb8e94_28_ForeachBinaryOpScalarList_cu_dda10a694cuda3std6ranges3__45__cpo4cendE)
_ZN59_INTERNAL_44eb8e94_28_ForeachBinaryOpScalarList_cu_dda10a694cuda3std6ranges3__45__cpo4cendE:
	.zero		1
	.type		_ZN59_INTERNAL_44eb8e94_28_ForeachBinaryOpScalarList_cu_dda10a694cuda3std3__45__cpo4rendE,@object
	.size		_ZN59_INTERNAL_44eb8e94_28_ForeachBinaryOpScalarList_cu_dda10a694cuda3std3__45__cpo4rendE,(_ZN59_INTERNAL_44eb8e94_28_ForeachBinaryOpScalarList_cu_dda10a694cuda3std6ranges3__45__cpo4prevE - _ZN59_INTERNAL_44eb8e94_28_ForeachBinaryOpScalarList_cu_dda10a694cuda3std3__45__cpo4rendE)
_ZN59_INTERNAL_44eb8e94_28_ForeachBinaryOpScalarList_cu_dda10a694cuda3std3__45__cpo4rendE:
	.zero		1
	.type		_ZN59_INTERNAL_44eb8e94_28_ForeachBinaryOpScalarList_cu_dda10a694cuda3std6ranges3__45__cpo4prevE,@object
	.size		_ZN59_INTERNAL_44eb8e94_28_ForeachBinaryOpScalarList_cu_dda10a694cuda3std6ranges3__45__cpo4prevE,(_ZN59_INTERNAL_44eb8e94_28_ForeachBinaryOpScalarList_cu_dda10a694cuda3std6ranges3__45__cpo9iter_moveE - _ZN59_INTERNAL_44eb8e94_28_ForeachBinaryOpScalarList_cu_dda10a694cuda3std6ranges3__45__cpo4prevE)
_ZN59_INTERNAL_44eb8e94_28_ForeachBinaryOpScalarList_cu_dda10a694cuda3std6ranges3__45__cpo4prevE:
	.zero		1
	.type		_ZN59_INTERNAL_44eb8e94_28_ForeachBinaryOpScalarList_cu_dda10a694cuda3std6ranges3__45__cpo9iter_moveE,@object
	.size		_ZN59_INTERNAL_44eb8e94_28_ForeachBinaryOpScalarList_cu_dda10a694cuda3std6ranges3__45__cpo9iter_moveE,(.L_13 - _ZN59_INTERNAL_44eb8e94_28_ForeachBinaryOpScalarList_cu_dda10a694cuda3std6ranges3__45__cpo9iter_moveE)
_ZN59_INTERNAL_44eb8e94_28_ForeachBinaryOpScalarList_cu_dda10a694cuda3std6ranges3__45__cpo9iter_moveE:
	.zero		1
.L_13:


//--------------------- .nv.constant0._ZN2at6native61_GLOBAL__N__44eb8e94_28_ForeachBinaryOpScalarList_cu_dda10a6925multi_tensor_apply_kernelINS1_28TensorListScalarListMetadataIfLi2EEENS1_25BinaryOpScalarListFunctorIN3c108BFloat16ELi2ELi1ELi1EEEJNS0_7maximumIfEEEEEvT_T0_DpT1_ --------------------------
	.section	.nv.constant0._ZN2at6native61_GLOBAL__N__44eb8e94_28_ForeachBinaryOpScalarList_cu_dda10a6925multi_tensor_apply_kernelINS1_28TensorListScalarListMetadataIfLi2EEENS1_25BinaryOpScalarListFunctorIN3c108BFloat16ELi2ELi1ELi1EEEJNS0_7maximumIfEEEEEvT_T0_DpT1_,"a",@progbits
	.sectionflags	@""
	.align	4
.nv.constant0._ZN2at6native61_GLOBAL__N__44eb8e94_28_ForeachBinaryOpScalarList_cu_dda10a6925multi_tensor_apply_kernelINS1_28TensorListScalarListMetadataIfLi2EEENS1_25BinaryOpScalarListFunctorIN3c108BFloat16ELi2ELi1ELi1EEEJNS0_7maximumIfEEEEEvT_T0_DpT1_:
	.zero		4290


//--------------------- .nv.constant0._ZN2at6native61_GLOBAL__N__44eb8e94_28_ForeachBinaryOpScalarList_cu_dda10a6925multi_tensor_apply_kernelINS1_28TensorListScalarListMetadataIfLi2EEENS1_25BinaryOpScalarListFunctorIN3c104HalfELi2ELi1ELi1EEEJNS0_7maximumIfEEEEEvT_T0_DpT1_ --------------------------
	.section	.nv.constant0._ZN2at6native61_GLOBAL__N__44eb8e94_28_ForeachBinaryOpScalarList_cu_dda10a6925multi_tensor_apply_kernelINS1_28TensorListScalarListMetadataIfLi2EEENS1_25BinaryOpScalarListFunctorIN3c104HalfELi2ELi1ELi1EEEJNS0_7maximumIfEEEEEvT_T0_DpT1_,"a",@progbits
	.sectionflags	@""
	.align	4
.nv.constant0._ZN2at6native61_GLOBAL__N__44eb8e94_28_ForeachBinaryOpScalarList_cu_dda10a6925multi_tensor_apply_kernelINS1_28TensorListScalarListMetadataIfLi2EEENS1_25BinaryOpScalarListFunctorIN3c104HalfELi2ELi1ELi1EEEJNS0_7maximumIfEEEEEvT_T0_DpT1_:
	.zero		4290


//--------------------- .nv.constant0._ZN2at6native61_GLOBAL__N__44eb8e94_28_ForeachBinaryOpScalarList_cu_dda10a6925multi_tensor_apply_kernelINS1_28TensorListScalarListMetadataIfLi2EEENS1_25BinaryOpScalarListFunctorIfLi2ELi1ELi1EEEJNS0_7maximumIfEEEEEvT_T0_DpT1_ --------------------------
	.section	.nv.constant0._ZN2at6native61_GLOBAL__N__44eb8e94_28_ForeachBinaryOpScalarList_cu_dda10a6925multi_tensor_apply_kernelINS1_28TensorListScalarListMetadataIfLi2EEENS1_25BinaryOpScalarListFunctorIfLi2ELi1ELi1EEEJNS0_7maximumIfEEEEEvT_T0_DpT1_,"a",@progbits
	.sectionflags	@""
	.align	4
.nv.constant0._ZN2at6native61_GLOBAL__N__44eb8e94_28_ForeachBinaryOpScalarList_cu_dda10a6925multi_tensor_apply_kernelINS1_28TensorListScalarListMetadataIfLi2EEENS1_25BinaryOpScalarListFunctorIfLi2ELi1ELi1EEEJNS0_7maximumIfEEEEEvT_T0_DpT1_:
	.zero		4290


//--------------------- .nv.constant0._ZN2at6native61_GLOBAL__N__44eb8e94_28_ForeachBinaryOpScalarList_cu_dda10a6925multi_tensor_apply_kernelINS1_28TensorListScalarListMetadataIdLi2EEENS1_25BinaryOpScalarListFunctorIdLi2ELi1ELi1EEEJNS0_7maximumIdEEEEEvT_T0_DpT1_ --------------------------
	.section	.nv.constant0._ZN2at6native61_GLOBAL__N__44eb8e94_28_ForeachBinaryOpScalarList_cu_dda10a6925multi_tensor_apply_kernelINS1_28TensorListScalarListMetadataIdLi2EEENS1_25BinaryOpScalarListFunctorIdLi2ELi1ELi1EEEJNS0_7maximumIdEEEEEvT_T0_DpT1_,"a",@progbits
	.sectionflags	@""
	.align	4
.nv.constant0._ZN2at6native61_GLOBAL__N__44eb8e94_28_ForeachBinaryOpScalarList_cu_dda10a6925multi_tensor_apply_kernelINS1_28TensorListScalarListMetadataIdLi2EEENS1_25BinaryOpScalarListFunctorIdLi2ELi1ELi1EEEJNS0_7maximumIdEEEEEvT_T0_DpT1_:
	.zero		4546


//--------------------- .nv.constant0._ZN2at6native61_GLOBAL__N__44eb8e94_28_ForeachBinaryOpScalarList_cu_dda10a6925multi_tensor_apply_kernelINS1_28TensorListScalarListMetadataIsLi2EEENS1_25BinaryOpScalarListFunctorIsLi2ELi1ELi1EEEJNS0_7maximumIsEEEEEvT_T0_DpT1_ --------------------------
	.section	.nv.constant0._ZN2at6native61_GLOBAL__N__44eb8e94_28_ForeachBinaryOpScalarList_cu_dda10a6925multi_tensor_apply_kernelINS1_28TensorListScalarListMetadataIsLi2EEENS1_25BinaryOpScalarListFunctorIsLi2ELi1ELi1EEEJNS0_7maximumIsEEEEEvT_T0_DpT1_,"a",@progbits
	.sectionflags	@""
	.align	4
.nv.constant0._ZN2at6native61_GLOBAL__N__44eb8e94_28_ForeachBinaryOpScalarList_cu_dda10a6925multi_tensor_apply_kernelINS1_28TensorListScalarListMetadataIsLi2EEENS1_25BinaryOpScalarListFunctorIsLi2ELi1ELi1EEEJNS0_7maximumIsEEEEEvT_T0_DpT1_:
	.zero		4162


//--------------------- .nv.constant0._ZN2at6native61_GLOBAL__N__44eb8e94_28_ForeachBinaryOpScalarList_cu_dda10a6925multi_tensor_apply_kernelINS1_28TensorListScalarListMetadataIlLi2EEENS1_25BinaryOpScalarListFunctorIlLi2ELi1ELi1EEEJNS0_7maximumIlEEEEEvT_T0_DpT1_ --------------------------
	.section	.nv.constant0._ZN2at6native61_GLOBAL__N__44eb8e94_28_ForeachBinaryOpScalarList_cu_dda10a6925multi_tensor_apply_kernelINS1_28TensorListScalarListMetadataIlLi2EEENS1_25BinaryOpScalarListFunctorIlLi2ELi1ELi1EEEJNS0_7maximumIlEEEEEvT_T0_DpT1_,"a",@progbits
	.sectionflags	@""
	.align	4
.nv.constant0._ZN2at6native61_GLOBAL__N__44eb8e94_28_ForeachBinaryOpScalarList_cu_dda10a6925multi_tensor_apply_kernelINS1_28TensorListScalarListMetadataIlLi2EEENS1_25BinaryOpScalarListFunctorIlLi2ELi1ELi1EEEJNS0_7maximumIlEEEEEvT_T0_DpT1_:
	.zero		4546


//--------------------- .nv.constant0._ZN2at6native61_GLOBAL__N__44eb8e94_28_ForeachBinaryOpScalarList_cu_dda10a6925multi_tensor_apply_kernelINS1_28TensorListScalarListMetadataIiLi2EEENS1_25BinaryOpScalarListFunctorIiLi2ELi1ELi1EEEJNS0_7maximumIiEEEEEvT_T0_DpT1_ --------------------------
	.section	.nv.constant0._ZN2at6native61_GLOBAL__N__44eb8e94_28_ForeachBinaryOpScalarList_cu_dda10a6925multi_tensor_apply_kernelINS1_28TensorListScalarListMetadataIiLi2EEENS1_25BinaryOpScalarListFunctorIiLi2ELi1ELi1EEEJNS0_7maximumIiEEEEEvT_T0_DpT1_,"a",@progbits
	.sectionflags	@""
	.align	4
.nv.constant0._ZN2at6native61_GLOBAL__N__44eb8e94_28_ForeachBinaryOpScalarList_cu_dda10a6925multi_tensor_apply_kernelINS1_28TensorListScalarListMetadataIiLi2EEENS1_25BinaryOpScalarListFunctorIiLi2ELi1ELi1EEEJNS0_7maximumIiEEEEEvT_T0_DpT1_:
	.zero		4290


//--------------------- .nv.constant0._ZN2at6native61_GLOBAL__N__44eb8e94_28_ForeachBinaryOpScalarList_cu_dda10a6925multi_tensor_apply_kernelINS1_28TensorListScalarListMetadataIaLi2EEENS1_25BinaryOpScalarListFunctorIaLi2ELi1ELi1EEEJNS0_7maximumIaEEEEEvT_T0_DpT1_ --------------------------
	.section	.nv.constant0._ZN2at6native61_GLOBAL__N__44eb8e94_28_ForeachBinaryOpScalarList_cu_dda10a6925multi_tensor_apply_kernelINS1_28TensorListScalarListMetadataIaLi2EEENS1_25BinaryOpScalarListFunctorIaLi2ELi1ELi1EEEJNS0_7maximumIaEEEEEvT_T0_DpT1_,"a",@progbits
	.sectionflags	@""
	.align	4
.nv.constant0._ZN2at6native61_GLOBAL__N__44eb8e94_28_ForeachBinaryOpScalarList_cu_dda10a6925multi_tensor_apply_kernelINS1_28TensorListScalarListMetadataIaLi2EEENS1_25BinaryOpScalarListFunctorIaLi2ELi1ELi1EEEJNS0_7maximumIaEEEEEvT_T0_DpT1_:
	.zero		4098


//--------------------- .nv.constant0._ZN2at6native61_GLOBAL__N__44eb8e94_28_ForeachBinaryOpScalarList_cu_dda10a6925multi_tensor_apply_kernelINS1_28TensorListScalarListMetadataIhLi2EEENS1_25BinaryOpScalarListFunctorIhLi2ELi1ELi1EEEJNS0_7maximumIhEEEEEvT_T0_DpT1_ --------------------------
	.section	.nv.constant0._ZN2at6native61_GLOBAL__N__44eb8e94_28_ForeachBinaryOpScalarList_cu_dda10a6925multi_tensor_apply_kernelINS1_28TensorListScalarListMetadataIhLi2EEENS1_25BinaryOpScalarListFunctorIhLi2ELi1ELi1EEEJNS0_7maximumIhEEEEEvT_T0_DpT1_,"a",@progbits
	.sectionflags	@""
	.align	4
.nv.constant0._ZN2at6native61_GLOBAL__N__44eb8e94_28_ForeachBinaryOpScalarList_cu_dda10a6925multi_tensor_apply_kernelINS1_28TensorListScalarListMetadataIhLi2EEENS1_25BinaryOpScalarListFunctorIhLi2ELi1ELi1EEEJNS0_7maximumIhEEEEEvT_T0_DpT1_:
	.zero		4098


//--------------------- .nv.constant0._ZN2at6native61_GLOBAL__N__44eb8e94_28_ForeachBinaryOpScalarList_cu_dda10a6925multi_tensor_apply_kernelINS1_28TensorListScalarListMetadataIfLi1EEENS1_25BinaryOpScalarListFunctorIN3c108BFloat16ELi1ELi1ELi0EEEJNS0_7maximumIfEEEEEvT_T0_DpT1_ --------------------------
	.section	.nv.constant0._ZN2at6native61_GLOBAL__N__44eb8e94_28_ForeachBinaryOpScalarList_cu_dda10a6925multi_tensor_apply_kernelINS1_28TensorListScalarListMetadataIfLi1EEENS1_25BinaryOpScalarListFunctorIN3c108BFloat16ELi1ELi1ELi0EEEJNS0_7maximumIfEEEEEvT_T0_DpT1_,"a",@progbits
	.sectionflags	@""
	.align	4
.nv.constant0._ZN2at6native61_GLOBAL__N__44eb8e94_28_ForeachBinaryOpScalarList_cu_dda10a6925multi_tensor_apply_kernelINS1_28TensorListScalarListMetadataIfLi1EEENS1_25BinaryOpScalarListFunctorIN3c108BFloat16ELi1ELi1ELi0EEEJNS0_7maximumIfEEEEEvT_T0_DpT1_:
	.zero		4418


//--------------------- .nv.constant0._ZN2at6native61_GLOBAL__N__44eb8e94_28_ForeachBinaryOpScalarList_cu_dda10a6925multi_tensor_apply_kernelINS1_28TensorListScalarListMetadataIfLi1EEENS1_25BinaryOpScalarListFunctorIN3c104HalfELi1ELi1ELi0EEEJNS0_7maximumIfEEEEEvT_T0_DpT1_ --------------------------
	.section	.nv.constant0._ZN2at6native61_GLOBAL__N__44eb8e94_28_ForeachBinaryOpScalarList_cu_dda10a6925multi_tensor_apply_kernelINS1_28TensorListScalarListMetadataIfLi1EEENS1_25BinaryOpScalarListFunctorIN3c104HalfELi1ELi1ELi0EEEJNS0_7maximumIfEEEEEvT_T0_DpT1_,"a",@progbits
	.sectionflags	@""
	.align	4
.nv.constant0._ZN2at6native61_GLOBAL__N__44eb8e94_28_ForeachBinaryOpScalarList_cu_dda10a6925multi_tensor_apply_kernelINS1_28TensorListScalarListMetadataIfLi1EEENS1_25BinaryOpScalarListFunctorIN3c104HalfELi1ELi1ELi0EEEJNS0_7maximumIfEEEEEvT_T0_DpT1_:
	.zero		4418


//--------------------- .nv.constant0._ZN2at6native61_GLOBAL__N__44eb8e94_28_ForeachBinaryOpScalarList_cu_dda10a6925multi_tensor_apply_kernelINS1_28TensorListScalarListMetadataIfLi1EEENS1_25BinaryOpScalarListFunctorIfLi1ELi1ELi0EEEJNS0_7maximumIfEEEEEvT_T0_DpT1_ --------------------------
	.section	.nv.constant0._ZN2at6native61_GLOBAL__N__44eb8e94_28_ForeachBinaryOpScalarList_cu_dda10a6925multi_tensor_apply_kernelINS1_28TensorListScalarListMetadataIfLi1EEENS1_25BinaryOpScalarListFunctorIfLi1ELi1ELi0EEEJNS0_7maximumIfEEEEEvT_T0_DpT1_,"a",@progbits
	.sectionflags	@""
	.align	4
.nv.constant0._ZN2at6native61_GLOBAL__N__44eb8e94_28_ForeachBinaryOpScalarList_cu_dda10a6925multi_tensor_apply_kernelINS1_28TensorListScalarListMetadataIfLi1EEENS1_25BinaryOpScalarListFunctorIfLi1ELi1ELi0EEEJNS0_7maximumIfEEEEEvT_T0_DpT1_:
	.zero		4418


//--------------------- .nv.constant0._ZN2at6native61_GLOBAL__N__44eb8e94_28_ForeachBinaryOpScalarList_cu_dda10a6925multi_tensor_apply_kernelINS1_28TensorListScalarListMetadataIdLi1EEENS1_25BinaryOpScalarListFunctorIdLi1ELi1ELi0EEEJNS0_7maximumIdEEEEEvT_T0_DpT1_ --------------------------
	.section	.nv.constant0._ZN2at6native61_GLOBAL__N__44eb8e94_28_ForeachBinaryOpScalarList_cu_dda10a6925multi_tensor_apply_kernelINS1_28TensorListScalarListMetadataIdLi1EEENS1_25BinaryOpScalarListFunctorIdLi1ELi1ELi0EEEJNS0_7maximumIdEEEEEvT_T0_DpT1_,"a",@progbits
	.sectionflags	@""
	.align	4
.nv.constant0._ZN2at6native61_GLOBAL__N__44eb8e94_28_ForeachBinaryOpScalarList_cu_dda10a6925multi_tensor_apply_kernelINS1_28TensorListScalarListMetadataIdLi1EEENS1_25BinaryOpScalarListFunctorIdLi1ELi1ELi0EEEJNS0_7maximumIdEEEEEvT_T0_DpT1_:
	.zero		4802


//--------------------- .nv.constant0._ZN2at6native61_GLOBAL__N__44eb8e94_28_ForeachBinaryOpScalarList_cu_dda10a6925multi_tensor_apply_kernelINS1_28TensorListScalarListMetadataIsLi1EEENS1_25BinaryOpScalarListFunctorIsLi1ELi1ELi0EEEJNS0_7maximumIsEEEEEvT_T0_DpT1_ --------------------------
	.section	.nv.constant0._ZN2at6native61_GLOBAL__N__44eb8e94_28_ForeachBinaryOpScalarList_cu_dda10a6925multi_tensor_apply_kernelINS1_28TensorListScalarListMetadataIsLi1EEENS1_25BinaryOpScalarListFunctorIsLi1ELi1ELi0EEEJNS0_7maximumIsEEEEEvT_T0_DpT1_,"a",@progbits
	.sectionflags	@""
	.align	4
.nv.constant0._ZN2at6native61_GLOBAL__N__44eb8e94_28_ForeachBinaryOpScalarList_cu_dda10a6925multi_tensor_apply_kernelINS1_28TensorListScalarListMetadataIsLi1EEENS1_25BinaryOpScalarListFunctorIsLi1ELi1ELi0EEEJNS0_7maximumIsEEEEEvT_T0_DpT1_:
	.zero		4226


//--------------------- .nv.constant0._ZN2at6native61_GLOBAL__N__44eb8e94_28_ForeachBinaryOpScalarList_cu_dda10a6925multi_tensor_apply_kernelINS1_28TensorListScalarListMetadataIlLi1EEENS1_25BinaryOpScalarListFunctorIlLi1ELi1ELi0EEEJNS0_7maximumIlEEEEEvT_T0_DpT1_ --------------------------
	.section	.nv.constant0._ZN2at6native61_GLOBAL__N__44eb8e94_28_ForeachBinaryOpScalarList_cu_dda10a6925multi_tensor_apply_kernelINS1_28TensorListScalarListMetadataIlLi1EEENS1_25BinaryOpScalarListFunctorIlLi1ELi1ELi0EEEJNS0_7maximumIlEEEEEvT_T0_DpT1_,"a",@progbits
	.sectionflags	@""
	.align	4
.nv.constant0._ZN2at6native61_GLOBAL__N__44eb8e94_28_ForeachBinaryOpScalarList_cu_dda10a6925multi_tensor_apply_kernelINS1_28TensorListScalarListMetadataIlLi1EEENS1_25BinaryOpScalarListFunctorIlLi1ELi1ELi0EEEJNS0_7maximumIlEEEEEvT_T0_DpT1_:
	.zero		4802


//--------------------- .nv.constant0._ZN2at6native61_GLOBAL__N__44eb8e94_28_ForeachBinaryOpScalarList_cu_dda10a6925multi_tensor_apply_kernelINS1_28TensorListScalarListMetadataIiLi1EEENS1_25BinaryOpScalarListFunctorIiLi1ELi1ELi0EEEJNS0_7maximumIiEEEEEvT_T0_DpT1_ --------------------------
	.section	.nv.constant0._ZN2at6native61_GLOBAL__N__44eb8e94_28_ForeachBinaryOpScalarList_cu_dda10a6925multi_tensor_apply_kernelINS1_28TensorListScalarListMetadataIiLi1EEENS1_25BinaryOpScalarListFunctorIiLi1ELi1ELi0EEEJNS0_7maximumIiEEEEEvT_T0_DpT1_,"a",@progbits
	.sectionflags	@""
	.align	4
.nv.constant0._ZN2at6native61_GLOBAL__N__44eb8e94_28_ForeachBinaryOpScalarList_cu_dda10a6925multi_tensor_apply_kernelINS1_28TensorListScalarListMetadataIiLi1EEENS1_25BinaryOpScalarListFunctorIiLi1ELi1ELi0EEEJNS0_7maximumIiEEEEEvT_T0_DpT1_:
	.zero		4418


//--------------------- .nv.constant0._ZN2at6native61_GLOBAL__N__44eb8e94_28_ForeachBinaryOpScalarList_cu_dda10a6925multi_tensor_apply_kernelINS1_28TensorListScalarListMetadataIaLi1EEENS1_25BinaryOpScalarListFunctorIaLi1ELi1ELi0EEEJNS0_7maximumIaEEEEEvT_T0_DpT1_ --------------------------
	.section	.nv.constant0._ZN2at6native61_GLOBAL__N__44eb8e94_28_ForeachBinaryOpScalarList_cu_dda10a6925multi_tensor_apply_kernelINS1_28TensorListScalarListMetadataIaLi1EEENS1_25BinaryOpScalarListFunctorIaLi1ELi1ELi0EEEJNS0_7maximumIaEEEEEvT_T0_DpT1_,"a",@progbits
	.sectionflags	@""
	.align	4
.nv.constant0._ZN2at6native61_GLOBAL__N__44eb8e94_28_ForeachBinaryOpScalarList_cu_dda10a6925multi_tensor_apply_kernelINS1_28TensorListScalarListMetadataIaLi1EEENS1_25BinaryOpScalarListFunctorIaLi1ELi1ELi0EEEJNS0_7maximumIaEEEEEvT_T0_DpT1_:
	.zero		4130


//--------------------- .nv.constant0._ZN2at6native61_GLOBAL__N__44eb8e94_28_ForeachBinaryOpScalarList_cu_dda10a6925multi_tensor_apply_kernelINS1_28TensorListScalarListMetadataIhLi1EEENS1_25BinaryOpScalarListFunctorIhLi1ELi1ELi0EEEJNS0_7maximumIhEEEEEvT_T0_DpT1_ --------------------------
	.section	.nv.constant0._ZN2at6native61_GLOBAL__N__44eb8e94_28_ForeachBinaryOpScalarList_cu_dda10a6925multi_tensor_apply_kernelINS1_28TensorListScalarListMetadataIhLi1EEENS1_25BinaryOpScalarListFunctorIhLi1ELi1ELi0EEEJNS0_7maximumIhEEEEEvT_T0_DpT1_,"a",@progbits
	.sectionflags	@""
	.align	4
.nv.constant0._ZN2at6native61_GLOBAL__N__44eb8e94_28_ForeachBinaryOpScalarList_cu_dda10a6925multi_tensor_apply_kernelINS1_28TensorListScalarListMetadataIhLi1EEENS1_25BinaryOpScalarListFunctorIhLi1ELi1ELi0EEEJNS0_7maximumIhEEEEEvT_T0_DpT1_:
	.zero		4130


//--------------------- .nv.constant0._ZN2at6native61_GLOBAL__N__44eb8e94_28_ForeachBinaryOpScalarList_cu_dda10a6925multi_tensor_apply_kernelINS1_28TensorListScalarListMetadataIfLi2EEENS1_25BinaryOpScalarListFunctorIN3c108BFloat16ELi2ELi1ELi1EEEJNS0_7minimumIfEEEEEvT_T0_DpT1_ --------------------------
	.section	.nv.constant0._ZN2at6native61_GLOBAL__N__44eb8e94_28_ForeachBinaryOpScalarList_cu_dda10a6925multi_tensor_apply_kernelINS1_28TensorListScalarListMetadataIfLi2EEENS1_25BinaryOpScalarListFunctorIN3c108BFloat16ELi2ELi1ELi1EEEJNS0_7minimumIfEEEEEvT_T0_DpT1_,"a",@progbits
	.sectionflags	@""
	.align	4
.nv.constant0._ZN2at6native61_GLOBAL__N__44eb8e94_28_ForeachBinaryOpScalarList_cu_dda10a6925multi_tensor_apply_kernelINS1_28TensorListScalarListMetadataIfLi2EEENS1_25BinaryOpScalarListFunctorIN3c108BFloat16ELi2ELi1ELi1EEEJNS0_7minimumIfEEEEEvT_T0_DpT1_:
	.zero		4290


//--------------------- .nv.constant0._ZN2at6native61_GLOBAL__N__44eb8e94_28_ForeachBinaryOpScalarList_cu_dda10a6925multi_tensor_apply_kernelINS1_28TensorListScalarListMetadataIfLi2EEENS1_25BinaryOpScalarListFunctorIN3c104HalfELi2ELi1ELi1EEEJNS0_7minimumIfEEEEEvT_T0_DpT1_ --------------------------
	.section	.nv.constant0._ZN2at6native61_GLOBAL__N__44eb8e94_28_ForeachBinaryOpScalarList_cu_dda10a6925multi_tensor_apply_kernelINS1_28TensorListScalarListMetadataIfLi2EEENS1_25BinaryOpScalarListFunctorIN3c104HalfELi2ELi1ELi1EEEJNS0_7minimumIfEEEEEvT_T0_DpT1_,"a",@progbits
	.sectionflags	@""
	.align	4
.nv.constant0._ZN2at6native61_GLOBAL__N__44eb8e94_28_ForeachBinaryOpScalarList_cu_dda10a6925multi_tensor_apply_kernelINS1_28TensorListScalarListMetadataIfLi2EEENS1_25BinaryOpScalarListFunctorIN3c104HalfELi2ELi1ELi1EEEJNS0_7minimumIfEEEEEvT_T0_DpT1_:
	.zero		4290


//--------------------- .nv.constant0._ZN2at6native61_GLOBAL__N__44eb8e94_28_ForeachBinaryOpScalarList_cu_dda10a6925multi_tensor_apply_kernelINS1_28TensorListScalarListMetadataIfLi2EEENS1_25BinaryOpScalarListFunctorIfLi2ELi1ELi1EEEJNS0_7minimumIfEEEEEvT_T0_DpT1_ --------------------------
	.section	.nv.constant0._ZN2at6native61_GLOBAL__N__44eb8e94_28_ForeachBinaryOpScalarList_cu_dda10a6925multi_tensor_apply_kernelINS1_28TensorListScalarListMetadataIfLi2EEENS1_25BinaryOpScalarListFunctorIfLi2ELi1ELi1EEEJNS0_7minimumIfEEEEEvT_T0_DpT1_,"a",@progbits
	.sectionflags	@""
	.align	4
.nv.constant0._ZN2at6native61_GLOBAL__N__44eb8e94_28_ForeachBinaryOpScalarList_cu_dda10a6925multi_tensor_apply_kernelINS1_28TensorListScalarListMetadataIfLi2EEENS1_25BinaryOpScalarListFunctorIfLi2ELi1ELi1EEEJNS0_7minimumIfEEEEEvT_T0_DpT1_:
	.zero		4290


//--------------------- .nv.constant0._ZN2at6native61_GLOBAL__N__44eb8e94_28_ForeachBinaryOpScalarList_cu_dda10a6925multi_tensor_apply_kernelINS1_28TensorListScalarListMetadataIdLi2EEENS1_25BinaryOpScalarListFunctorIdLi2ELi1ELi1EEEJNS0_7minimumIdEEEEEvT_T0_DpT1_ --------------------------
	.section	.nv.constant0._ZN2at6native61_GLOBAL__N__44eb8e94_28_ForeachBinaryOpScalarList_cu_dda10a6925multi_tensor_apply_kernelINS1_28TensorListScalarListMetadataIdLi2EEENS1_25BinaryOpScalarListFunctorIdLi2ELi1ELi1EEEJNS0_7minimumIdEEEEEvT_T0_DpT1_,"a",@progbits
	.sectionflags	@""
	.align	4
.nv.constant0._ZN2at6native61_GLOBAL__N__44eb8e94_28_ForeachBinaryOpScalarList_cu_dda10a6925multi_tensor_apply_kernelINS1_28TensorListScalarListMetadataIdLi2EEENS1_25BinaryOpScalarListFunctorIdLi2ELi1ELi1EEEJNS0_7minimumIdEEEEEvT_T0_DpT1_:
	.zero		4546


//--------------------- .nv.constant0._ZN2at6native61_GLOBAL__N__44eb8e94_28_ForeachBinaryOpScalarList_cu_dda10a6925multi_tensor_apply_kernelINS1_28TensorListScalarListMetadataIsLi2EEENS1_25BinaryOpScalarListFunctorIsLi2ELi1ELi1EEEJNS0_7minimumIsEEEEEvT_T0_DpT1_ --------------------------
	.section	.nv.constant0._ZN2at6native61_GLOBAL__N__44eb8e94_28_ForeachBinaryOpScalarList_cu_dda10a6925multi_tensor_apply_kernelINS1_28TensorListScalarListMetadataIsLi2EEENS1_25BinaryOpScalarListFunctorIsLi2ELi1ELi1EEEJNS0_7minimumIsEEEEEvT_T0_DpT1_,"a",@progbits
	.sectionflags	@""
	.align	4
.nv.constant0._ZN2at6native61_GLOBAL__N__44eb8e94_28_ForeachBinaryOpScalarList_cu_dda10a6925multi_tensor_apply_kernelINS1_28TensorListScalarListMetadataIsLi2EEENS1_25BinaryOpScalarListFunctorIsLi2ELi1ELi1EEEJNS0_7minimumIsEEEEEvT_T0_DpT1_:
	.zero		4162


//--------------------- .nv.constant0._ZN2at6native61_GLOBAL__N__44eb8e94_28_ForeachBinaryOpScalarList_cu_dda10a6925multi_tensor_apply_kernelINS1_28TensorListScalarListMetadataIlLi2EEENS1_25BinaryOpScalarListFunctorIlLi2ELi1ELi1EEEJNS0_7minimumIlEEEEEvT_T0_DpT1_ --------------------------
	.section	.nv.constant0._ZN2at6native61_GLOBAL__N__44eb8e94_28_ForeachBinaryOpScalarList_cu_dda10a6925multi_tensor_apply_kernelINS1_28TensorListScalarListMetadataIlLi2EEENS1_25BinaryOpScalarListFunctorIlLi2ELi1ELi1EEEJNS0_7minimumIlEEEEEvT_T0_DpT1_,"a",@progbits
	.sectionflags	@""
	.align	4
.nv.constant0._ZN2at6native61_GLOBAL__N__44eb8e94_28_ForeachBinaryOpScalarList_cu_dda10a6925multi_tensor_apply_kernelINS1_28TensorListScalarListMetadataIlLi2EEENS1_25BinaryOpScalarListFunctorIlLi2ELi1ELi1EEEJNS0_7minimumIlEEEEEvT_T0_DpT1_:
	.zero		4546


//--------------------- .nv.constant0._ZN2at6native61_GLOBAL__N__44eb8e94_28_ForeachBinaryOpScalarList_cu_dda10a6925multi_tensor_apply_kernelINS1_28TensorListScalarListMetadataIiLi2EEENS1_25BinaryOpScalarListFunctorIiLi2ELi1ELi1EEEJNS0_7minimumIiEEEEEvT_T0_DpT1_ --------------------------
	.section	.nv.constant0._ZN2at6native61_GLOBAL__N__44eb8e94_28_ForeachBinaryOpScalarList_cu_dda10a6925multi_tensor_apply_kernelINS1_28TensorListScalarListMetadataIiLi2EEENS1_25BinaryOpScalarListFunctorIiLi2ELi1ELi1EEEJNS0_7minimumIiEEEEEvT_T0_DpT1_,"a",@progbits
	.sectionflags	@""
	.align	4
.nv.constant0._ZN2at6native61_GLOBAL__N__44eb8e94_28_ForeachBinaryOpScalarList_cu_dda10a6925multi_tensor_apply_kernelINS1_28TensorListScalarListMetadataIiLi2EEENS1_25BinaryOpScalarListFunctorIiLi2ELi1ELi1EEEJNS0_7minimumIiEEEEEvT_T0_DpT1_:
	.zero		4290


//--------------------- .nv.constant0._ZN2at6native61_GLOBAL__N__44eb8e94_28_ForeachBinaryOpScalarList_cu_dda10a6925multi_tensor_apply_kernelINS1_28TensorListScalarListMetadataIaLi2EEENS1_25BinaryOpScalarListFunctorIaLi2ELi1ELi1EEEJNS0_7minimumIaEEEEEvT_T0_DpT1_ --------------------------
	.section	.nv.constant0._ZN2at6native61_GLOBAL__N__44eb8e94_28_ForeachBinaryOpScalarList_cu_dda10a6925multi_tensor_apply_kernelINS1_28TensorListScalarListMetadataIaLi2EEENS1_25BinaryOpScalarListFunctorIaLi2ELi1ELi1EEEJNS0_7minimumIaEEEEEvT_T0_DpT1_,"a",@progbits
	.sectionflags	@""
	.align	4
.nv.constant0._ZN2at6native61_GLOBAL__N__44eb8e94_28_ForeachBinaryOpScalarList_cu_dda10a6925multi_tensor_apply_kernelINS1_28TensorListScalarListMetadataIaLi2EEENS1_25BinaryOpScalarListFunctorIaLi2ELi1ELi1EEEJNS0_7minimumIaEEEEEvT_T0_DpT1_:
	.zero		4098


//--------------------- .nv.constant0._ZN2at6native61_GLOBAL__N__44eb8e94_28_ForeachBinaryOpScalarList_cu_dda10a6925multi_tensor_apply_kernelINS1_28TensorListScalarListMetadataIhLi2EEENS1_25BinaryOpScalarListFunctorIhLi2ELi1ELi1EEEJNS0_7minimumIhEEEEEvT_T0_DpT1_ --------------------------
	.section	.nv.constant0._ZN2at6native61_GLOBAL__N__44eb8e94_28_ForeachBinaryOpScalarList_cu_dda10a6925multi_tensor_apply_kernelINS1_28TensorListScalarListMetadataIhLi2EEENS1_25BinaryOpScalarListFunctorIhLi2ELi1ELi1EEEJNS0_7minimumIhEEEEEvT_T0_DpT1_,"a",@progbits
	.sectionflags	@""
	.align	4
.nv.constant0._ZN2at6native61_GLOBAL__N__44eb8e94_28_ForeachBinaryOpScalarList_cu_dda10a6925multi_tensor_apply_kernelINS1_28TensorListScalarListMetadataIhLi2EEENS1_25BinaryOpScalarListFunctorIhLi2ELi1ELi1EEEJNS0_7minimumIhEEEEEvT_T0_DpT1_:
	.zero		4098


//--------------------- .nv.constant0._ZN2at6native61_GLOBAL__N__44eb8e94_28_ForeachBinaryOpScalarList_cu_dda10a6925multi_tensor_apply_kernelINS1_28TensorListScalarListMetadataIfLi1EEENS1_25BinaryOpScalarListFunctorIN3c108BFloat16ELi1ELi1ELi0EEEJNS0_7minimumIfEEEEEvT_T0_DpT1_ --------------------------
	.section	.nv.constant0._ZN2at6native61_GLOBAL__N__44eb8e94_28_ForeachBinaryOpScalarList_cu_dda10a6925multi_tensor_apply_kernelINS1_28TensorListScalarListMetadataIfLi1EEENS1_25BinaryOpScalarListFunctorIN3c108BFloat16ELi1ELi1ELi0EEEJNS0_7minimumIfEEEEEvT_T0_DpT1_,"a",@progbits
	.sectionflags	@""
	.align	4
.nv.constant0._ZN2at6native61_GLOBAL__N__44eb8e94_28_ForeachBinaryOpScalarList_cu_dda10a6925multi_tensor_apply_kernelINS1_28TensorListScalarListMetadataIfLi1EEENS1_25BinaryOpScalarListFunctorIN3c108BFloat16ELi1ELi1ELi0EEEJNS0_7minimumIfEEEEEvT_T0_DpT1_:
	.zero		4418


//--------------------- .nv.constant0._ZN2at6native61_GLOBAL__N__44eb8e94_28_ForeachBinaryOpScalarList_cu_dda10a6925multi_tensor_apply_kernelINS1_28TensorListScalarListMetadataIfLi1EEENS1_25BinaryOpScalarListFunctorIN3c104HalfELi1ELi1ELi0EEEJNS0_7minimumIfEEEEEvT_T0_DpT1_ --------------------------
	.section	.nv.constant0._ZN2at6native61_GLOBAL__N__44eb8e94_28_ForeachBinaryOpScalarList_cu_dda10a6925multi_tensor_apply_kernelINS1_28TensorListScalarListMetadataIfLi1EEENS1_25BinaryOpScalarListFunctorIN3c104HalfELi1ELi1ELi0EEEJNS0_7minimumIfEEEEEvT_T0_DpT1_,"a",@progbits
	.sectionflags	@""
	.align	4
.nv.constant0._ZN2at6native61_GLOBAL__N__44eb8e94_28_ForeachBinaryOpScalarList_cu_dda10a6925multi_tensor_apply_kernelINS1_28TensorListScalarListMetadataIfLi1EEENS1_25BinaryOpScalarListFunctorIN3c104HalfELi1ELi1ELi0EEEJNS0_7minimumIfEEEEEvT_T0_DpT1_:
	.zero		4418


//--------------------- .nv.constant0._ZN2at6native61_GLOBAL__N__44eb8e94_28_ForeachBinaryOpScalarList_cu_dda10a6925multi_tensor_apply_kernelINS1_28TensorListScalarListMetadataIfLi1EEENS1_25BinaryOpScalarListFunctorIfLi1ELi1ELi0EEEJNS0_7minimumIfEEEEEvT_T0_DpT1_ --------------------------
	.section	.nv.constant0._ZN2at6native61_GLOBAL__N__44eb8e94_28_ForeachBinaryOpScalarList_cu_dda10a6925multi_tensor_apply_kernelINS1_28TensorListScalarListMetadataIfLi1EEENS1_25BinaryOpScalarListFunctorIfLi1ELi1ELi0EEEJNS0_7minimumIfEEEEEvT_T0_DpT1_,"a",@progbits
	.sectionflags	@""
	.align	4
.nv.constant0._ZN2at6native61_GLOBAL__N__44eb8e94_28_ForeachBinaryOpScalarList_cu_dda10a6925multi_tensor_apply_kernelINS1_28TensorListScalarListMetadataIfLi1EEENS1_25BinaryOpScalarListFunctorIfLi1ELi1ELi0EEEJNS0_7minimumIfEEEEEvT_T0_DpT1_:
	.zero		4418


//--------------------- .nv.constant0._ZN2at6native61_GLOBAL__N__44eb8e94_28_ForeachBinaryOpScalarList_cu_dda10a6925multi_tensor_apply_kernelINS1_28TensorListScalarListMetadataIdLi1EEENS1_25BinaryOpScalarListFunctorIdLi1ELi1ELi0EEEJNS0_7minimumIdEEEEEvT_T0_DpT1_ --------------------------
	.section	.nv.constant0._ZN2at6native61_GLOBAL__N__44eb8e94_28_ForeachBinaryOpScalarList_cu_dda10a6925multi_tensor_apply_kernelINS1_28TensorListScalarListMetadataIdLi1EEENS1_25BinaryOpScalarListFunctorIdLi1ELi1ELi0EEEJNS0_7minimumIdEEEEEvT_T0_DpT1_,"a",@progbits
	.sectionflags	@""
	.align	4
.nv.constant0._ZN2at6native61_GLOBAL__N__44eb8e94_28_ForeachBinaryOpScalarList_cu_dda10a6925multi_tensor_apply_kernelINS1_28TensorListScalarListMetadataIdLi1EEENS1_25BinaryOpScalarListFunctorIdLi1ELi1ELi0EEEJNS0_7minimumIdEEEEEvT_T0_DpT1_:
	.zero		4802


//--------------------- .nv.constant0._ZN2at6native61_GLOBAL__N__44eb8e94_28_ForeachBinaryOpScalarList_cu_dda10a6925multi_tensor_apply_kernelINS1_28TensorListScalarListMetadataIsLi1EEENS1_25BinaryOpScalarListFunctorIsLi1ELi1ELi0EEEJNS0_7minimumIsEEEEEvT_T0_DpT1_ --------------------------
	.section	.nv.constant0._ZN2at6native61_GLOBAL__N__44eb8e94_28_ForeachBinaryOpScalarList_cu_dda10a6925multi_tensor_apply_kernelINS1_28TensorListScalarListMetadataIsLi1EEENS1_25BinaryOpScalarListFunctorIsLi1ELi1ELi0EEEJNS0_7minimumIsEEEEEvT_T0_DpT1_,"a",@progbits
	.sectionflags	@""
	.align	4
.nv.constant0._ZN2at6native61_GLOBAL__N__44eb8e94_28_ForeachBinaryOpScalarList_cu_dda10a6925multi_tensor_apply_kernelINS1_28TensorListScalarListMetadataIsLi1EEENS1_25BinaryOpScalarListFunctorIsLi1ELi1ELi0EEEJNS0_7minimumIsEEEEEvT_T0_DpT1_:
	.zero		4226


//--------------------- .nv.constant0._ZN2at6native61_GLOBAL__N__44eb8e94_28_ForeachBinaryOpScalarList_cu_dda10a6925multi_tensor_apply_kernelINS1_28TensorListScalarListMetadataIlLi1EEENS1_25BinaryOpScalarListFunctorIlLi1ELi1ELi0EEEJNS0_7minimumIlEEEEEvT_T0_DpT1_ --------------------------
	.section	.nv.constant0._ZN2at6native61_GLOBAL__N__44eb8e94_28_ForeachBinaryOpScalarList_cu_dda10a6925multi_tensor_apply_kernelINS1_28TensorListScalarListMetadataIlLi1EEENS1_25BinaryOpScalarListFunctorIlLi1ELi1ELi0EEEJNS0_7minimumIlEEEEEvT_T0_DpT1_,"a",@progbits
	.sectionflags	@""
	.align	4
.nv.constant0._ZN2at6native61_GLOBAL__N__44eb8e94_28_ForeachBinaryOpScalarList_cu_dda10a6925multi_tensor_apply_kernelINS1_28TensorListScalarListMetadataIlLi1EEENS1_25BinaryOpScalarListFunctorIlLi1ELi1ELi0EEEJNS0_7minimumIlEEEEEvT_T0_DpT1_:
	.zero		4802


//--------------------- .nv.constant0._ZN2at6native61_GLOBAL__N__44eb8e94_28_ForeachBinaryOpScalarList_cu_dda10a6925multi_tensor_apply_kernelINS1_28TensorListScalarListMetadataIiLi1EEENS1_25BinaryOpScalarListFunctorIiLi1ELi1ELi0EEEJNS0_7minimumIiEEEEEvT_T0_DpT1_ --------------------------
	.section	.nv.constant0._ZN2at6native61_GLOBAL__N__44eb8e94_28_ForeachBinaryOpScalarList_cu_dda10a6925multi_tensor_apply_kernelINS1_28TensorListScalarListMetadataIiLi1EEENS1_25BinaryOpScalarListFunctorIiLi1ELi1ELi0EEEJNS0_7minimumIiEEEEEvT_T0_DpT1_,"a",@progbits
	.sectionflags	@""
	.align	4
.nv.constant0._ZN2at6native61_GLOBAL__N__44eb8e94_28_ForeachBinaryOpScalarList_cu_dda10a6925multi_tensor_apply_kernelINS1_28TensorListScalarListMetadataIiLi1EEENS1_25BinaryOpScalarListFunctorIiLi1ELi1ELi0EEEJNS0_7minimumIiEEEEEvT_T0_DpT1_:
	.zero		4418


//--------------------- .nv.constant0._ZN2at6native61_GLOBAL__N__44eb8e94_28_ForeachBinaryOpScalarList_cu_dda10a6925multi_tensor_apply_kernelINS1_28TensorListScalarListMetadataIaLi1EEENS1_25BinaryOpScalarListFunctorIaLi1ELi1ELi0EEEJNS0_7minimumIaEEEEEvT_T0_DpT1_ --------------------------
	.section	.nv.constant0._ZN2at6native61_GLOBAL__N__44eb8e94_28_ForeachBinaryOpScalarList_cu_dda10a6925multi_tensor_apply_kernelINS1_28TensorListScalarListMetadataIaLi1EEENS1_25BinaryOpScalarListFunctorIaLi1ELi1ELi0EEEJNS0_7minimumIaEEEEEvT_T0_DpT1_,"a",@progbits
	.sectionflags	@""
	.align	4
.nv.constant0._ZN2at6native61_GLOBAL__N__44eb8e94_28_ForeachBinaryOpScalarList_cu_dda10a6925multi_tensor_apply_kernelINS1_28TensorListScalarListMetadataIaLi1EEENS1_25BinaryOpScalarListFunctorIaLi1ELi1ELi0EEEJNS0_7minimumIaEEEEEvT_T0_DpT1_:
	.zero		4130


//--------------------- .nv.constant0._ZN2at6native61_GLOBAL__N__44eb8e94_28_ForeachBinaryOpScalarList_cu_dda10a6925multi_tensor_apply_kernelINS1_28TensorListScalarListMetadataIhLi1EEENS1_25BinaryOpScalarListFunctorIhLi1ELi1ELi0EEEJNS0_7minimumIhEEEEEvT_T0_DpT1_ --------------------------
	.section	.nv.constant0._ZN2at6native61_GLOBAL__N__44eb8e94_28_ForeachBinaryOpScalarList_cu_dda10a6925multi_tensor_apply_kernelINS1_28TensorListScalarListMetadataIhLi1EEENS1_25BinaryOpScalarListFunctorIhLi1ELi1ELi0EEEJNS0_7minimumIhEEEEEvT_T0_DpT1_,"a",@progbits
	.sectionflags	@""
	.align	4
.nv.constant0._ZN2at6native61_GLOBAL__N__44eb8e94_28_ForeachBinaryOpScalarList_cu_dda10a6925multi_tensor_apply_kernelINS1_28TensorListScalarListMetadataIhLi1EEENS1_25BinaryOpScalarListFunctorIhLi1ELi1ELi0EEEJNS0_7minimumIhEEEEEvT_T0_DpT1_:
	.zero		4130


//--------------------- .nv.constant0._ZN2at6native61_GLOBAL__N__44eb8e94_28_ForeachBinaryOpScalarList_cu_dda10a6925multi_tensor_apply_kernelINS1_28TensorListScalarListMetadataIfLi2EEENS1_25BinaryOpScalarListFunctorIN3c108BFloat16ELi2ELi1ELi1EEEJSt5minusIfEEEEvT_T0_DpT1_ --------------------------
	.section	.nv.constant0._ZN2at6native61_GLOBAL__N__44eb8e94_28_ForeachBinaryOpScalarList_cu_dda10a6925multi_tensor_apply_kernelINS1_28TensorListScalarListMetadataIfLi2EEENS1_25BinaryOpScalarListFunctorIN3c108BFloat16ELi2ELi1ELi1EEEJSt5minusIfEEEEvT_T0_DpT1_,"a",@progbits
	.sectionflags	@""
	.align	4
.nv.constant0._ZN2at6native61_GLOBAL__N__44eb8e94_28_ForeachBinaryOpScalarList_cu_dda10a6925multi_tensor_apply_kernelINS1_28TensorListScalarListMetadataIfLi2EEENS1_25BinaryOpScalarListFunctorIN3c108BFloat16ELi2ELi1ELi1EEEJSt5minusIfEEEEvT_T0_DpT1_:
	.zero		4290


//--------------------- .nv.constant0._ZN2at6native61_GLOBAL__N__44eb8e94_28_ForeachBinaryOpScalarList_cu_dda10a6925multi_tensor_apply_kernelINS1_28TensorListScalarListMetadataIfLi2EEENS1_25BinaryOpScalarListFunctorIN3c104HalfELi2ELi1ELi1EEEJSt5minusIfEEEEvT_T0_DpT1_ --------------------------
	.section	.nv.constant0._ZN2at6native61_GLOBAL__N__44eb8e94_28_ForeachBinaryOpScalarList_cu_dda10a6925multi_tensor_apply_kernelINS1_28TensorListScalarListMetadataIfLi2EEENS1_25BinaryOpScalarListFunctorIN3c104HalfELi2ELi1ELi1EEEJSt5minusIfEEEEvT_T0_DpT1_,"a",@progbits
	.sectionflags	@""
	.align	4
.nv.constant0._ZN2at6native61_GLOBAL__N__44eb8e94_28_ForeachBinaryOpScalarList_cu_dda10a6925multi_tensor_apply_kernelINS1_28TensorListScalarListMetadataIfLi2EEENS1_25BinaryOpScalarListFunctorIN3c104HalfELi2ELi1ELi1EEEJSt5minusIfEEEEvT_T0_DpT1_:
	.zero		4290


//--------------------- .nv.constant0._ZN2at6native61_GLOBAL__N__44eb8e94_28_ForeachBinaryOpScalarList_cu_dda10a6925multi_tensor_apply_kernelINS1_28TensorListScalarListMetadataIbLi2EEENS1_25BinaryOpScalarListFunctorIbLi2ELi1ELi1EEEJSt5minusIbEEEEvT_T0_DpT1_ --------------------------
	.section	.nv.constant0._ZN2at6native61_GLOBAL__N__44eb8e94_28_ForeachBinaryOpScalarList_cu_dda10a6925multi_tensor_apply_kernelINS1_28TensorListScalarListMetadataIbLi2EEENS1_25BinaryOpScalarListFunctorIbLi2ELi1ELi1EEEJSt5minusIbEEEEvT_T0_DpT1_,"a",@progbits
	.sectionflags	@""
	.align	4
.nv.constant0._ZN2at6native61_GLOBAL__N__44eb8e94_28_ForeachBinaryOpScalarList_cu_dda10a6925multi_tensor_apply_kernelINS1_28TensorListScalarListMetadataIbLi2EEENS1_25BinaryOpScalarListFunctorIbLi2ELi1ELi1EEEJSt5minusIbEEEEvT_T0_DpT1_:
	.zero		4098


//--------------------- .nv.constant0._ZN2at6native61_GLOBAL__N__44eb8e94_28_ForeachBinaryOpScalarList_cu_dda10a6925multi_tensor_apply_kernelINS1_28TensorListScalarListMetadataIN3c107complexIfEELi2EEENS1_25BinaryOpScalarListFunctorIS6_Li2ELi1ELi1EEEJSt5minusIS6_EEEEvT_T0_DpT1_ --------------------------
	.section	.nv.constant0._ZN2at6native61_GLOBAL__N__44eb8e94_28_ForeachBinaryOpScalarList_cu_dda10a6925multi_tensor_apply_kernelINS1_28TensorListScalarListMetadataIN3c107complexIfEELi2EEENS1_25BinaryOpScalarListFunctorIS6_Li2ELi1ELi1EEEJSt5minusIS6_EEEEvT_T0_DpT1_,"a",@progbits
	.sectionflags	@""
	.align	4
.nv.constant0._ZN2at6native61_GLOBAL__N__44eb8e94_28_ForeachBinaryOpScalarList_cu_dda10a6925multi_tensor_apply_kernelINS1_28TensorListScalarListMetadataIN3c107complexIfEELi2EEENS1_25BinaryOpScalarListFunctorIS6_Li2ELi1ELi1EEEJSt5minusIS6_EEEEvT_T0_DpT1_:
	.zero		4546


//--------------------- .nv.constant0._ZN2at6native61_GLOBAL__N__44eb8e94_28_ForeachBinaryOpScalarList_cu_dda10a6925multi_tensor_apply_kernelINS1_28TensorListScalarListMetadataIN3c107complexIdEELi2EEENS1_25BinaryOpScalarListFunctorIS6_Li2ELi1ELi1EEEJSt5minusIS6_EEEEvT_T0_DpT1_ --------------------------
	.section	.nv.constant0._ZN2at6native61_GLOBAL__N__44eb8e94_28_ForeachBinaryOpScalarList_cu_dda10a6925multi_tensor_apply_kernelINS1_28TensorListScalarListMetadataIN3c107complexIdEELi2EEENS1_25BinaryOpScalarListFunctorIS6_Li2ELi1ELi1EEEJSt5minusIS6_EEEEvT_T0_DpT1_,"a",@progbits
	.sectionflags	@""
	.align	4
.nv.constant0._ZN2at6native61_GLOBAL__N__44eb8e94_28_ForeachBinaryOpScalarList_cu_dda10a6925multi_tensor_apply_kernelINS1_28TensorListScalarListMetadataIN3c107complexIdEELi2EEENS1_25BinaryOpScalarListFunctorIS6_Li2ELi1ELi1EEEJSt5minusIS6_EEEEvT_T0_DpT1_:
	.zero		4898


//--------------------- .nv.constant0._ZN2at6native61_GLOBAL__N__44eb8e94_28_ForeachBinaryOpScalarList_cu_dda10a6925multi_tensor_apply_kernelINS1_28TensorListScalarListMetadataIfLi2EEENS1_25BinaryOpScalarListFunctorIfLi2ELi1ELi1EEEJSt5minusIfEEEEvT_T0_DpT1_ --------------------------
	.section	.nv.constant0._ZN2at6native61_GLOBAL__N__44eb8e94_28_ForeachBinaryOpScalarList_cu_dda10a6925multi_tensor_apply_kernelINS1_28TensorListScalarListMetadataIfLi2EEENS1_25BinaryOpScalarListFunctorIfLi2ELi1ELi1EEEJSt5minusIfEEEEvT_T0_DpT1_,"a",@progbits
	.sectionflags	@""
	.align	4
.nv.constant0._ZN2at6native61_GLOBAL__N__44eb8e94_28_ForeachBinaryOpScalarList_cu_dda10a6925multi_tensor_apply_kernelINS1_28TensorListScalarListMetadataIfLi2EEENS1_25BinaryOpScalarListFunctorIfLi2ELi1ELi1EEEJSt5minusIfEEEEvT_T0_DpT1_:
	.zero		4290


//--------------------- .nv.constant0._ZN2at6native61_GLOBAL__N__44eb8e94_28_ForeachBinaryOpScalarList_cu_dda10a6925multi_tensor_apply_kernelINS1_28TensorListScalarListMetadataIdLi2EEENS1_25BinaryOpScalarListFunctorIdLi2ELi1ELi1EEEJSt5minusIdEEEEvT_T0_DpT1_ --------------------------
	.section	.nv.constant0._ZN2at6native61_GLOBAL__N__44eb8e94_28_ForeachBinaryOpScalarList_cu_dda10a6925multi_tensor_apply_kernelINS1_28TensorListScalarListMetadataIdLi2EEENS1_25BinaryOpScalarListFunctorIdLi2ELi1ELi1EEEJSt5minusIdEEEEvT_T0_DpT1_,"a",@progbits
	.sectionflags	@""
	.align	4
.nv.constant0._ZN2at6native61_GLOBAL__N__44eb8e94_28_ForeachBinaryOpScalarList_cu_dda10a6925multi_tensor_apply_kernelINS1_28TensorListScalarListMetadataIdLi2EEENS1_25BinaryOpScalarListFunctorIdLi2ELi1ELi1EEEJSt5minusIdEEEEvT_T0_DpT1_:
	.zero		4546


//--------------------- .nv.constant0._ZN2at6native61_GLOBAL__N__44eb8e94_28_ForeachBinaryOpScalarList_cu_dda10a6925multi_tensor_apply_kernelINS1_28TensorListScalarListMetadataIsLi2EEENS1_25BinaryOpScalarListFunctorIsLi2ELi1ELi1EEEJSt5minusIsEEEEvT_T0_DpT1_ --------------------------
	.section	.nv.constant0._ZN2at6native61_GLOBAL__N__44eb8e94_28_ForeachBinaryOpScalarList_cu_dda10a6925multi_tensor_apply_kernelINS1_28TensorListScalarListMetadataIsLi2EEENS1_25BinaryOpScalarListFunctorIsLi2ELi1ELi1EEEJSt5minusIsEEEEvT_T0_DpT1_,"a",@progbits
	.sectionflags	@""
	.align	4
.nv.constant0._ZN2at6native61_GLOBAL__N__44eb8e94_28_ForeachBinaryOpScalarList_cu_dda10a6925multi_tensor_apply_kernelINS1_28TensorListScalarListMetadataIsLi2EEENS1_25BinaryOpScalarListFunctorIsLi2ELi1ELi1EEEJSt5minusIsEEEEvT_T0_DpT1_:
	.zero		4162


//--------------------- .nv.constant0._ZN2at6native61_GLOBAL__N__44eb8e94_28_ForeachBinaryOpScalarList_cu_dda10a6925multi_tensor_apply_kernelINS1_28TensorListScalarListMetadataIlLi2EEENS1_25BinaryOpScalarListFunctorIlLi2ELi1ELi1EEEJSt5minusIlEEEEvT_T0_DpT1_ --------------------------
	.section	.nv.constant0._ZN2at6native61_GLOBAL__N__44eb8e94_28_ForeachBinaryOpScalarList_cu_dda10a6925multi_tensor_apply_kernelINS1_28TensorListScalarListMetadataIlLi2EEENS1_25BinaryOpScalarListFunctorIlLi2ELi1ELi1EEEJSt5minusIlEEEEvT_T0_DpT1_,"a",@progbits
	.sectionflags	@""
	.align	4
.nv.constant0._ZN2at6native61_GLOBAL__N__44eb8e94_28_ForeachBinaryOpScalarList_cu_dda10a6925multi_tensor_apply_kernelINS1_28TensorListScalarListMetadataIlLi2EEENS1_25BinaryOpScalarListFunctorIlLi2ELi1ELi1EEEJSt5minusIlEEEEvT_T0_DpT1_:
	.zero		4546


//--------------------- .nv.constant0._ZN2at6native61_GLOBAL__N__44eb8e94_28_ForeachBinaryOpScalarList_cu_dda10a6925multi_tensor_apply_kernelINS1_28TensorListScalarListMetadataIiLi2EEENS1_25BinaryOpScalarListFunctorIiLi2ELi1ELi1EEEJSt5minusIiEEEEvT_T0_DpT1_ --------------------------
	.section	.nv.constant0._ZN2at6native61_GLOBAL__N__44eb8e94_28_ForeachBinaryOpScalarList_cu_dda10a6925multi_tensor_apply_kernelINS1_28TensorListScalarListMetadataIiLi2EEENS1_25BinaryOpScalarListFunctorIiLi2ELi1ELi1EEEJSt5minusIiEEEEvT_T0_DpT1_,"a",@progbits
	.sectionflags	@""
	.align	4
.nv.constant0._ZN2at6native61_GLOBAL__N__44eb8e94_28_ForeachBinaryOpScalarList_cu_dda10a6925multi_tensor_apply_kernelINS1_28TensorListScalarListMetadataIiLi2EEENS1_25BinaryOpScalarListFunctorIiLi2ELi1ELi1EEEJSt5minusIiEEEEvT_T0_DpT1_:
	.zero		4290


//--------------------- .nv.constant0._ZN2at6native61_GLOBAL__N__44eb8e94_28_ForeachBinaryOpScalarList_cu_dda10a6925multi_tensor_apply_kernelINS1_28TensorListScalarListMetadataIaLi2EEENS1_25BinaryOpScalarListFunctorIaLi2ELi1ELi1EEEJSt5minusIaEEEEvT_T0_DpT1_ --------------------------
	.section	.nv.constant0._ZN2at6native61_GLOBAL__N__44eb8e94_28_ForeachBinaryOpScalarList_cu_dda10a6925multi_tensor_apply_kernelINS1_28TensorListScalarListMetadataIaLi2EEENS1_25BinaryOpScalarListFunctorIaLi2ELi1ELi1EEEJSt5minusIaEEEEvT_T0_DpT1_,"a",@progbits
	.sectionflags	@""
	.align	4
.nv.constant0._ZN2at6native61_GLOBAL__N__44eb8e94_28_ForeachBinaryOpScalarList_cu_dda10a6925multi_tensor_apply_kernelINS1_28TensorListScalarListMetadataIaLi2EEENS1_25BinaryOpScalarListFunctorIaLi2ELi1ELi1EEEJSt5minusIaEEEEvT_T0_DpT1_:
	.zero		4098


//--------------------- .nv.constant0._ZN2at6native61_GLOBAL__N__44eb8e94_28_ForeachBinaryOpScalarList_cu_dda10a6925multi_tensor_apply_kernelINS1_28TensorListScalarListMetadataIhLi2EEENS1_25BinaryOpScalarListFunctorIhLi2ELi1ELi1EEEJSt5minusIhEEEEvT_T0_DpT1_ --------------------------
	.section	.nv.constant0._ZN2at6native61_GLOBAL__N__44eb8e94_28_ForeachBinaryOpScalarList_cu_dda10a6925multi_tensor_apply_kernelINS1_28TensorListScalarListMetadataIhLi2EEENS1_25BinaryOpScalarListFunctorIhLi2ELi1ELi1EEEJSt5minusIhEEEEvT_T0_DpT1_,"a",@progbits
	.sectionflags	@""
	.align	4
.nv.constant0._ZN2at6native61_GLOBAL__N__44eb8e94_28_ForeachBinaryOpScalarList_cu_dda10a6925multi_tensor_apply_kernelINS1_28TensorListScalarListMetadataIhLi2EEENS1_25BinaryOpScalarListFunctorIhLi2ELi1ELi1EEEJSt5minusIhEEEEvT_T0_DpT1_:
	.zero		4098


//--------------------- .nv.constant0._ZN2at6native61_GLOBAL__N__44eb8e94_28_ForeachBinaryOpScalarList_cu_dda10a6925multi_tensor_apply_kernelINS1_28TensorListScalarListMetadataIfLi1EEENS1_25BinaryOpScalarListFunctorIN3c108BFloat16ELi1ELi1ELi0EEEJSt5minusIfEEEEvT_T0_DpT1_ --------------------------
	.section	.nv.constant0._ZN2at6native61_GLOBAL__N__44eb8e94_28_ForeachBinaryOpScalarList_cu_dda10a6925multi_tensor_apply_kernelINS1_28TensorListScalarListMetadataIfLi1EEENS1_25BinaryOpScalarListFunctorIN3c108BFloat16ELi1ELi1ELi0EEEJSt5minusIfEEEEvT_T0_DpT1_,"a",@progbits
	.sectionflags	@""
	.align	4
.nv.constant0._ZN2at6native61_GLOBAL__N__44eb8e94_28_ForeachBinaryOpScalarList_cu_dda10a6925multi_tensor_apply_kernelINS1_28TensorListScalarListMetadataIfLi1EEENS1_25BinaryOpScalarListFunctorIN3c108BFloat16ELi1ELi1ELi0EEEJSt5minusIfEEEEvT_T0_DpT1_:
	.zero		4418


//--------------------- .nv.constant0._ZN2at6native61_GLOBAL__N__44eb8e94_28_ForeachBinaryOpScalarList_cu_dda10a6925multi_tensor_apply_kernelINS1_28TensorListScalarListMetadataIfLi1EEENS1_25BinaryOpScalarListFunctorIN3c104HalfELi1ELi1ELi0EEEJSt5minusIfEEEEvT_T0_DpT1_ --------------------------
	.section	.nv.constant0._ZN2at6native61_GLOBAL__N__44eb8e94_28_ForeachBinaryOpScalarList_cu_dda10a6925multi_tensor_apply_kernelINS1_28TensorListScalarListMetadataIfLi1EEENS1_25BinaryOpScalarListFunctorIN3c104HalfELi1ELi1ELi0EEEJSt5minusIfEEEEvT_T0_DpT1_,"a",@progbits
	.sectionflags	@""
	.align	4
.nv.constant0._ZN2at6native61_GLOBAL__N__44eb8e94_28_ForeachBinaryOpScalarList_cu_dda10a6925multi_tensor_apply_kernelINS1_28TensorListScalarListMetadataIfLi1EEENS1_25BinaryOpScalarListFunctorIN3c104HalfELi1ELi1ELi0EEEJSt5minusIfEEEEvT_T0_DpT1_:
	.zero		4418


//--------------------- .nv.constant0._ZN2at6native61_GLOBAL__N__44eb8e94_28_ForeachBinaryOpScalarList_cu_dda10a6925multi_tensor_apply_kernelINS1_28TensorListScalarListMetadataIbLi1EEENS1_25BinaryOpScalarListFunctorIbLi1ELi1ELi0EEEJSt5minusIbEEEEvT_T0_DpT1_ --------------------------
	.section	.nv.constant0._ZN2at6native61_GLOBAL__N__44eb8e94_28_ForeachBinaryOpScalarList_cu_dda10a6925multi_tensor_apply_kernelINS1_28TensorListScalarListMetadataIbLi1EEENS1_25BinaryOpScalarListFunctorIbLi1ELi1ELi0EEEJSt5minusIbEEEEvT_T0_DpT1_,"a",@progbits
	.sectionflags	@""
	.align	4
.nv.constant0._ZN2at6native61_GLOBAL__N__44eb8e94_28_ForeachBinaryOpScalarList_cu_dda10a6925multi_tensor_apply_kernelINS1_28TensorListScalarListMetadataIbLi1EEENS1_25BinaryOpScalarListFunctorIbLi1ELi1ELi0EEEJSt5minusIbEEEEvT_T0_DpT1_:
	.zero		4130


//--------------------- .nv.constant0._ZN2at6native61_GLOBAL__N__44eb8e94_28_ForeachBinaryOpScalarList_cu_dda10a6925multi_tensor_apply_kernelINS1_28TensorListScalarListMetadataIN3c107complexIfEELi1EEENS1_25BinaryOpScalarListFunctorIS6_Li1ELi1ELi0EEEJSt5minusIS6_EEEEvT_T0_DpT1_ --------------------------
	.section	.nv.constant0._ZN2at6native61_GLOBAL__N__44eb8e94_28_ForeachBinaryOpScalarList_cu_dda10a6925multi_tensor_apply_kernelINS1_28TensorListScalarListMetadataIN3c107complexIfEELi1EEENS1_25BinaryOpScalarListFunctorIS6_Li1ELi1ELi0EEEJSt5minusIS6_EEEEvT_T0_DpT1_,"a",@progbits
	.sectionflags	@""
	.align	4
.nv.constant0._ZN2at6native61_GLOBAL__N__44eb8e94_28_ForeachBinaryOpScalarList_cu_dda10a6925multi_tensor_apply_kernelINS1_28TensorListScalarListMetadataIN3c107complexIfEELi1EEENS1_25BinaryOpScalarListFunctorIS6_Li1ELi1ELi0EEEJSt5minusIS6_EEEEvT_T0_DpT1_:
	.zero		4802


//--------------------- .nv.constant0._ZN2at6native61_GLOBAL__N__44eb8e94_28_ForeachBinaryOpScalarList_cu_dda10a6925multi_tensor_apply_kernelINS1_28TensorListScalarListMetadataIN3c107complexIdEELi1EEENS1_25BinaryOpScalarListFunctorIS6_Li1ELi1ELi0EEEJSt5minusIS6_EEEEvT_T0_DpT1_ --------------------------
	.section	.nv.constant0._ZN2at6native61_GLOBAL__N__44eb8e94_28_ForeachBinaryOpScalarList_cu_dda10a6925multi_tensor_apply_kernelINS1_28TensorListScalarListMetadataIN3c107complexIdEELi1EEENS1_25BinaryOpScalarListFunctorIS6_Li1ELi1ELi0EEEJSt5minusIS6_EEEEvT_T0_DpT1_,"a",@progbits
	.sectionflags	@""
	.align	4
.nv.constant0._ZN2at6native61_GLOBAL__N__44eb8e94_28_ForeachBinaryOpScalarList_cu_dda10a6925multi_tensor_apply_kernelINS1_28TensorListScalarListMetadataIN3c107complexIdEELi1EEENS1_25BinaryOpScalarListFunctorIS6_Li1ELi1ELi0EEEJSt5minusIS6_EEEEvT_T0_DpT1_:
	.zero		4802


//--------------------- .nv.constant0._ZN2at6native61_GLOBAL__N__44eb8e94_28_ForeachBinaryOpScalarList_cu_dda10a6925multi_tensor_apply_kernelINS1_28TensorListScalarListMetadataIfLi1EEENS1_25BinaryOpScalarListFunctorIfLi1ELi1ELi0EEEJSt5minusIfEEEEvT_T0_DpT1_ --------------------------
	.section	.nv.constant0._ZN2at6native61_GLOBAL__N__44eb8e94_28_ForeachBinaryOpScalarList_cu_dda10a6925multi_tensor_apply_kernelINS1_28TensorListScalarListMetadataIfLi1EEENS1_25BinaryOpScalarListFunctorIfLi1ELi1ELi0EEEJSt5minusIfEEEEvT_T0_DpT1_,"a",@progbits
	.sectionflags	@""
	.align	4
.nv.constant0._ZN2at6native61_GLOBAL__N__44eb8e94_28_ForeachBinaryOpScalarList_cu_dda10a6925multi_tensor_apply_kernelINS1_28TensorListScalarListMetadataIfLi1EEENS1_25BinaryOpScalarListFunctorIfLi1ELi1ELi0EEEJSt5minusIfEEEEvT_T0_DpT1_:
	.zero		4418


//--------------------- .nv.constant0._ZN2at6native61_GLOBAL__N__44eb8e94_28_ForeachBinaryOpScalarList_cu_dda10a6925multi_tensor_apply_kernelINS1_28TensorListScalarListMetadataIdLi1EEENS1_25BinaryOpScalarListFunctorIdLi1ELi1ELi0EEEJSt5minusIdEEEEvT_T0_DpT1_ --------------------------
	.section	.nv.constant0._ZN2at6native61_GLOBAL__N__44eb8e94_28_ForeachBinaryOpScalarList_cu_dda10a6925multi_tensor_apply_kernelINS1_28TensorListScalarListMetadataIdLi1EEENS1_25BinaryOpScalarListFunctorIdLi1ELi1ELi0EEEJSt5minusIdEEEEvT_T0_DpT1_,"a",@progbits
	.sectionflags	@""
	.align	4
.nv.constant0._ZN2at6native61_GLOBAL__N__44eb8e94_28_ForeachBinaryOpScalarList_cu_dda10a6925multi_tensor_apply_kernelINS1_28TensorListScalarListMetadataIdLi1EEENS1_25BinaryOpScalarListFunctorIdLi1ELi1ELi0EEEJSt5minusIdEEEEvT_T0_DpT1_:
	.zero		4802


//--------------------- .nv.constant0._ZN2at6native61_GLOBAL__N__44eb8e94_28_ForeachBinaryOpScalarList_cu_dda10a6925multi_tensor_apply_kernelINS1_28TensorListScalarListMetadataIsLi1EEENS1_25BinaryOpScalarListFunctorIsLi1ELi1ELi0EEEJSt5minusIsEEEEvT_T0_DpT1_ --------------------------
	.section	.nv.constant0._ZN2at6native61_GLOBAL__N__44eb8e94_28_ForeachBinaryOpScalarList_cu_dda10a6925multi_tensor_apply_kernelINS1_28TensorListScalarListMetadataIsLi1EEENS1_25BinaryOpScalarListFunctorIsLi1ELi1ELi0EEEJSt5minusIsEEEEvT_T0_DpT1_,"a",@progbits
	.sectionflags	@""
	.align	4
.nv.constant0._ZN2at6native61_GLOBAL__N__44eb8e94_28_ForeachBinaryOpScalarList_cu_dda10a6925multi_tensor_apply_kernelINS1_28TensorListScalarListMetadataIsLi1EEENS1_25BinaryOpScalarListFunctorIsLi1ELi1ELi0EEEJSt5minusIsEEEEvT_T0_DpT1_:
	.zero		4226


//--------------------- .nv.constant0._ZN2at6native61_GLOBAL__N__44eb8e94_28_ForeachBinaryOpScalarList_cu_dda10a6925multi_tensor_apply_kernelINS1_28TensorListScalarListMetadataIlLi1EEENS1_25BinaryOpScalarListFunctorIlLi1ELi1ELi0EEEJSt5minusIlEEEEvT_T0_DpT1_ --------------------------
	.section	.nv.constant0._ZN2at6native61_GLOBAL__N__44eb8e94_28_ForeachBinaryOpScalarList_cu_dda10a6925multi_tensor_apply_kernelINS1_28TensorListScalarListMetadataIlLi1EEENS1_25BinaryOpScalarListFunctorIlLi1ELi1ELi0EEEJSt5minusIlEEEEvT_T0_DpT1_,"a",@progbits
	.sectionflags	@""
	.align	4
.nv.constant0._ZN2at6native61_GLOBAL__N__44eb8e94_28_ForeachBinaryOpScalarList_cu_dda10a6925multi_tensor_apply_kernelINS1_28TensorListScalarListMetadataIlLi1EEENS1_25BinaryOpScalarListFunctorIlLi1ELi1ELi0EEEJSt5minusIlEEEEvT_T0_DpT1_:
	.zero		4802


//--------------------- .nv.constant0._ZN2at6native61_GLOBAL__N__44eb8e94_28_ForeachBinaryOpScalarList_cu_dda10a6925multi_tensor_apply_kernelINS1_28TensorListScalarListMetadataIiLi1EEENS1_25BinaryOpScalarListFunctorIiLi1ELi1ELi0EEEJSt5minusIiEEEEvT_T0_DpT1_ --------------------------
	.section	.nv.constant0._ZN2at6native61_GLOBAL__N__44eb8e94_28_ForeachBinaryOpScalarList_cu_dda10a6925multi_tensor_apply_kernelINS1_28TensorListScalarListMetadataIiLi1EEENS1_25BinaryOpScalarListFunctorIiLi1ELi1ELi0EEEJSt5minusIiEEEEvT_T0_DpT1_,"a",@progbits
	.sectionflags	@""
	.align	4
.nv.constant0._ZN2at6native61_GLOBAL__N__44eb8e94_28_ForeachBinaryOpScalarList_cu_dda10a6925multi_tensor_apply_kernelINS1_28TensorListScalarListMetadataIiLi1EEENS1_25BinaryOpScalarListFunctorIiLi1ELi1ELi0EEEJSt5minusIiEEEEvT_T0_DpT1_:
	.zero		4418


//--------------------- .nv.constant0._ZN2at6native61_GLOBAL__N__44eb8e94_28_ForeachBinaryOpScalarList_cu_dda10a6925multi_tensor_apply_kernelINS1_28TensorListScalarListMetadataIaLi1EEENS1_25BinaryOpScalarListFunctorIaLi1ELi1ELi0EEEJSt5minusIaEEEEvT_T0_DpT1_ --------------------------
	.section	.nv.constant0._ZN2at6native61_GLOBAL__N__44eb8e94_28_ForeachBinaryOpScalarList_cu_dda10a6925multi_tensor_apply_kernelINS1_28TensorListScalarListMetadataIaLi1EEENS1_25BinaryOpScalarListFunctorIaLi1ELi1ELi0EEEJSt5minusIaEEEEvT_T0_DpT1_,"a",@progbits
	.sectionflags	@""
	.align	4
.nv.constant0._ZN2at6native61_GLOBAL__N__44eb8e94_28_ForeachBinaryOpScalarList_cu_dda10a6925multi_tensor_apply_kernelINS1_28TensorListScalarListMetadataIaLi1EEENS1_25BinaryOpScalarListFunctorIaLi1ELi1ELi0EEEJSt5minusIaEEEEvT_T0_DpT1_:
	.zero		4130


//--------------------- .nv.constant0._ZN2at6native61_GLOBAL__N__44eb8e94_28_ForeachBinaryOpScalarList_cu_dda10a6925multi_tensor_apply_kernelINS1_28TensorListScalarListMetadataIhLi1EEENS1_25BinaryOpScalarListFunctorIhLi1ELi1ELi0EEEJSt5minusIhEEEEvT_T0_DpT1_ --------------------------
	.section	.nv.constant0._ZN2at6native61_GLOBAL__N__44eb8e94_28_ForeachBinaryOpScalarList_cu_dda10a6925multi_tensor_apply_kernelINS1_28TensorListScalarListMetadataIhLi1EEENS1_25BinaryOpScalarListFunctorIhLi1ELi1ELi0EEEJSt5minusIhEEEEvT_T0_DpT1_,"a",@progbits
	.sectionflags	@""
	.align	4
.nv.constant0._ZN2at6native61_GLOBAL__N__44eb8e94_28_ForeachBinaryOpScalarList_cu_dda10a6925multi_tensor_apply_kernelINS1_28TensorListScalarListMetadataIhLi1EEENS1_25BinaryOpScalarListFunctorIhLi1ELi1ELi0EEEJSt5minusIhEEEEvT_T0_DpT1_:
	.zero		4130


//--------------------- .nv.constant0._ZN2at6native61_GLOBAL__N__44eb8e94_28_ForeachBinaryOpScalarList_cu_dda10a6925multi_tensor_apply_kernelINS1_28TensorListScalarListMetadataIfLi2EEENS1_25BinaryOpScalarListFunctorIN3c108BFloat16ELi2ELi1ELi1EEEJNS1_13power_functorIfEEEEEvT_T0_DpT1_ --------------------------
	.section	.nv.constant0._ZN2at6native61_GLOBAL__N__44eb8e94_28_ForeachBinaryOpScalarList_cu_dda10a6925multi_tensor_apply_kernelINS1_28TensorListScalarListMetadataIfLi2EEENS1_25BinaryOpScalarListFunctorIN3c108BFloat16ELi2ELi1ELi1EEEJNS1_13power_functorIfEEEEEvT_T0_DpT1_,"a",@progbits
	.sectionflags	@""
	.align	4
.nv.constant0._ZN2at6native61_GLOBAL__N__44eb8e94_28_ForeachBinaryOpScalarList_cu_dda10a6925multi_tensor_apply_kernelINS1_28TensorListScalarListMetadataIfLi2EEENS1_25BinaryOpScalarListFunctorIN3c108BFloat16ELi2ELi1ELi1EEEJNS1_13power_functorIfEEEEEvT_T0_DpT1_:
	.zero		4290


//--------------------- .nv.constant0._ZN2at6native61_GLOBAL__N__44eb8e94_28_ForeachBinaryOpScalarList_cu_dda10a6925multi_tensor_apply_kernelINS1_28TensorListScalarListMetadataIfLi2EEENS1_25BinaryOpScalarListFunctorIN3c104HalfELi2ELi1ELi1EEEJNS1_13power_functorIfEEEEEvT_T0_DpT1_ --------------------------
	.section	.nv.constant0._ZN2at6native61_GLOBAL__N__44eb8e94_28_ForeachBinaryOpScalarList_cu_dda10a6925multi_tensor_apply_kernelINS1_28TensorListScalarListMetadataIfLi2EEENS1_25BinaryOpScalarListFunctorIN3c104HalfELi2ELi1ELi1EEEJNS1_13power_functorIfEEEEEvT_T0_DpT1_,"a",@progbits
	.sectionflags	@""
	.align	4
.nv.constant0._ZN2at6native61_GLOBAL__N__44eb8e94_28_ForeachBinaryOpScalarList_cu_dda10a6925multi_tensor_apply_kernelINS1_28TensorListScalarListMetadataIfLi2EEENS1_25BinaryOpScalarListFunctorIN3c104HalfELi2ELi1ELi1EEEJNS1_13power_functorIfEEEEEvT_T0_DpT1_:
	.zero		4290


//--------------------- .nv.constant0._ZN2at6native61_GLOBAL__N__44eb8e94_28_ForeachBinaryOpScalarList_cu_dda10a6925multi_tensor_apply_kernelINS1_28TensorListScalarListMetadataIN3c107complexIfEELi2EEENS1_25BinaryOpScalarListFunctorIS6_Li2ELi1ELi1EEEJNS1_13power_functorIS6_EEEEEvT_T0_DpT1_ --------------------------
	.section	.nv.constant0._ZN2at6native61_GLOBAL__N__44eb8e94_28_ForeachBinaryOpScalarList_cu_dda10a6925multi_tensor_apply_kernelINS1_28TensorListScalarListMetadataIN3c107complexIfEELi2EEENS1_25BinaryOpScalarListFunctorIS6_Li2ELi1ELi1EEEJNS1_13power_functorIS6_EEEEEvT_T0_DpT1_,"a",@progbits
	.sectionflags	@""
	.align	4
.nv.constant0._ZN2at6native61_GLOBAL__N__44eb8e94_28_ForeachBinaryOpScalarList_cu_dda10a6925multi_tensor_apply_kernelINS1_28TensorListScalarListMetadataIN3c107complexIfEELi2EEENS1_25BinaryOpScalarListFunctorIS6_Li2ELi1ELi1EEEJNS1_13power_functorIS6_EEEEEvT_T0_DpT1_:
	.zero		4546


//--------------------- .nv.constant0._ZN2at6native61_GLOBAL__N__44eb8e94_28_ForeachBinaryOpScalarList_cu_dda10a6925multi_tensor_apply_kernelINS1_28TensorListScalarListMetadataIN3c107complexIdEELi2EEENS1_25BinaryOpScalarListFunctorIS6_Li2ELi1ELi1EEEJNS1_13power_functorIS6_EEEEEvT_T0_DpT1_ --------------------------
	.section	.nv.constant0._ZN2at6native61_GLOBAL__N__44eb8e94_28_ForeachBinaryOpScalarList_cu_dda10a6925multi_tensor_apply_kernelINS1_28TensorListScalarListMetadataIN3c107complexIdEELi2EEENS1_25BinaryOpScalarListFunctorIS6_Li2ELi1ELi1EEEJNS1_13power_functorIS6_EEEEEvT_T0_DpT1_,"a",@progbits
	.sectionflags	@""
	.align	4
.nv.constant0._ZN2at6native61_GLOBAL__N__44eb8e94_28_ForeachBinaryOpScalarList_cu_dda10a6925multi_tensor_apply_kernelINS1_28TensorListScalarListMetadataIN3c107complexIdEELi2EEENS1_25BinaryOpScalarListFunctorIS6_Li2ELi1ELi1EEEJNS1_13power_functorIS6_EEEEEvT_T0_DpT1_:
	.zero		4898


//--------------------- .nv.constant0._ZN2at6native61_GLOBAL__N__44eb8e94_28_ForeachBinaryOpScalarList_cu_dda10a6925multi_tensor_apply_kernelINS1_28TensorListScalarListMetadataIfLi2EEENS1_25BinaryOpScalarListFunctorIfLi2ELi1ELi1EEEJNS1_13power_functorIfEEEEEvT_T0_DpT1_ --------------------------
	.section	.nv.constant0._ZN2at6native61_GLOBAL__N__44eb8e94_28_ForeachBinaryOpScalarList_cu_dda10a6925multi_tensor_apply_kernelINS1_28TensorListScalarListMetadataIfLi2EEENS1_25BinaryOpScalarListFunctorIfLi2ELi1ELi1EEEJNS1_13power_functorIfEEEEEvT_T0_DpT1_,"a",@progbits
	.sectionflags	@""
	.align	4
.nv.constant0._ZN2at6native61_GLOBAL__N__44eb8e94_28_ForeachBinaryOpScalarList_cu_dda10a6925multi_tensor_apply_kernelINS1_28TensorListScalarListMetadataIfLi2EEENS1_25BinaryOpScalarListFunctorIfLi2ELi1ELi1EEEJNS1_13power_functorIfEEEEEvT_T0_DpT1_:
	.zero		4290


//--------------------- .nv.constant0._ZN2at6native61_GLOBAL__N__44eb8e94_28_ForeachBinaryOpScalarList_cu_dda10a6925multi_tensor_apply_kernelINS1_28TensorListScalarListMetadataIdLi2EEENS1_25BinaryOpScalarListFunctorIdLi2ELi1ELi1EEEJNS1_13power_functorIdEEEEEvT_T0_DpT1_ --------------------------
	.section	.nv.constant0._ZN2at6native61_GLOBAL__N__44eb8e94_28_ForeachBinaryOpScalarList_cu_dda10a6925multi_tensor_apply_kernelINS1_28TensorListScalarListMetadataIdLi2EEENS1_25BinaryOpScalarListFunctorIdLi2ELi1ELi1EEEJNS1_13power_functorIdEEEEEvT_T0_DpT1_,"a",@progbits
	.sectionflags	@""
	.align	4
.nv.constant0._ZN2at6native61_GLOBAL__N__44eb8e94_28_ForeachBinaryOpScalarList_cu_dda10a6925multi_tensor_apply_kernelINS1_28TensorListScalarListMetadataIdLi2EEENS1_25BinaryOpScalarListFunctorIdLi2ELi1ELi1EEEJNS1_13power_functorIdEEEEEvT_T0_DpT1_:
	.zero		4546


//--------------------- .nv.constant0._ZN2at6native61_GLOBAL__N__44eb8e94_28_ForeachBinaryOpScalarList_cu_dda10a6925multi_tensor_apply_kernelINS1_28TensorListScalarListMetadataIsLi2EEENS1_25BinaryOpScalarListFunctorIsLi2ELi1ELi1EEEJNS1_13power_functorIsEEEEEvT_T0_DpT1_ --------------------------
	.section	.nv.constant0._ZN2at6native61_GLOBAL__N__44eb8e94_28_ForeachBinaryOpScalarList_cu_dda10a6925multi_tensor_apply_kernelINS1_28TensorListScalarListMetadataIsLi2EEENS1_25BinaryOpScalarListFunctorIsLi2ELi1ELi1EEEJNS1_13power_functorIsEEEEEvT_T0_DpT1_,"a",@progbits
	.sectionflags	@""
	.align	4
.nv.constant0._ZN2at6native61_GLOBAL__N__44eb8e94_28_ForeachBinaryOpScalarList_cu_dda10a6925multi_tensor_apply_kernelINS1_28TensorListScalarListMetadataIsLi2EEENS1_25BinaryOpScalarListFunctorIsLi2ELi1ELi1EEEJNS1_13power_functorIsEEEEEvT_T0_DpT1_:
	.zero		4162


//--------------------- .nv.constant0._ZN2at6native61_GLOBAL__N__44eb8e94_28_ForeachBinaryOpScalarList_cu_dda10a6925multi_tensor_apply_kernelINS1_28TensorListScalarListMetadataIlLi2EEENS1_25BinaryOpScalarListFunctorIlLi2ELi1ELi1EEEJNS1_13power_functorIlEEEEEvT_T0_DpT1_ --------------------------
	.section	.nv.constant0._ZN2at6native61_GLOBAL__N__44eb8e94_28_ForeachBinaryOpScalarList_cu_dda10a6925multi_tensor_apply_kernelINS1_28TensorListScalarListMetadataIlLi2EEENS1_25BinaryOpScalarListFunctorIlLi2ELi1ELi1EEEJNS1_13power_functorIlEEEEEvT_T0_DpT1_,"a",@progbits
	.sectionflags	@""
	.align	4
.nv.constant0._ZN2at6native61_GLOBAL__N__44eb8e94_28_ForeachBinaryOpScalarList_cu_dda10a6925multi_tensor_apply_kernelINS1_28TensorListScalarListMetadataIlLi2EEENS1_25BinaryOpScalarListFunctorIlLi2ELi1ELi1EEEJNS1_13power_functorIlEEEEEvT_T0_DpT1_:
	.zero		4546


//--------------------- .nv.constant0._ZN2at6native61_GLOBAL__N__44eb8e94_28_ForeachBinaryOpScalarList_cu_dda10a6925multi_tensor_apply_kernelINS1_28TensorListScalarListMetadataIiLi2EEENS1_25BinaryOpScalarListFunctorIiLi2ELi1ELi1EEEJNS1_13power_functorIiEEEEEvT_T0_DpT1_ --------------------------
	.section	.nv.constant0._ZN2at6native61_GLOBAL__N__44eb8e94_28_ForeachBinaryOpScalarList_cu_dda10a6925multi_tensor_apply_kernelINS1_28TensorListScalarListMetadataIiLi2EEENS1_25BinaryOpScalarListFunctorIiLi2ELi1ELi1EEEJNS1_13power_functorIiEEEEEvT_T0_DpT1_,"a",@progbits
	.sectionflags	@""
	.align	4
.nv.constant0._ZN2at6native61_GLOBAL__N__44eb8e94_28_ForeachBinaryOpScalarList_cu_dda10a6925multi_tensor_apply_kernelINS1_28TensorListScalarListMetadataIiLi2EEENS1_25BinaryOpScalarListFunctorIiLi2ELi1ELi1EEEJNS1_13power_functorIiEEEEEvT_T0_DpT1_:
	.zero		4290


//--------------------- .nv.constant0._ZN2at6native61_GLOBAL__N__44eb8e94_28_ForeachBinaryOpScalarList_cu_dda10a6925multi_tensor_apply_kernelINS1_28TensorListScalarListMetadataIaLi2EEENS1_25BinaryOpScalarListFunctorIaLi2ELi1ELi1EEEJNS1_13power_functorIaEEEEEvT_T0_DpT1_ --------------------------
	.section	.nv.constant0._ZN2at6native61_GLOBAL__N__44eb8e94_28_ForeachBinaryOpScalarList_cu_dda10a6925multi_tensor_apply_kernelINS1_28TensorListScalarListMetadataIaLi2EEENS1_25BinaryOpScalarListFunctorIaLi2ELi1ELi1EEEJNS1_13power_functorIaEEEEEvT_T0_DpT1_,"a",@progbits
	.sectionflags	@""
	.align	4
.nv.constant0._ZN2at6native61_GLOBAL__N__44eb8e94_28_ForeachBinaryOpScalarList_cu_dda10a6925multi_tensor_apply_kernelINS1_28TensorListScalarListMetadataIaLi2EEENS1_25BinaryOpScalarListFunctorIaLi2ELi1ELi1EEEJNS1_13power_functorIaEEEEEvT_T0_DpT1_:
	.zero		4098


//--------------------- .nv.constant0._ZN2at6native61_GLOBAL__N__44eb8e94_28_ForeachBinaryOpScalarList_cu_dda10a6925multi_tensor_apply_kernelINS1_28TensorListScalarListMetadataIhLi2EEENS1_25BinaryOpScalarListFunctorIhLi2ELi1ELi1EEEJNS1_13power_functorIhEEEEEvT_T0_DpT1_ --------------------------
	.section	.nv.constant0._ZN2at6native61_GLOBAL__N__44eb8e94_28_ForeachBinaryOpScalarList_cu_dda10a6925multi_tensor_apply_kernelINS1_28TensorListScalarListMetadataIhLi2EEENS1_25BinaryOpScalarListFunctorIhLi2ELi1ELi1EEEJNS1_13power_functorIhEEEEEvT_T0_DpT1_,"a",@progbits
	.sectionflags	@""
	.align	4
.nv.constant0._ZN2at6native61_GLOBAL__N__44eb8e94_28_ForeachBinaryOpScalarList_cu_dda10a6925multi_tensor_apply_kernelINS1_28TensorListScalarListMetadataIhLi2EEENS1_25BinaryOpScalarListFunctorIhLi2ELi1ELi1EEEJNS1_13power_functorIhEEEEEvT_T0_DpT1_:
	.zero		4098


//--------------------- .nv.constant0._ZN2at6native61_GLOBAL__N__44eb8e94_28_ForeachBinaryOpScalarList_cu_dda10a6925multi_tensor_apply_kernelINS1_28TensorListScalarListMetadataIfLi1EEENS1_25BinaryOpScalarListFunctorIN3c108BFloat16ELi1ELi1ELi0EEEJNS1_13power_functorIfEEEEEvT_T0_DpT1_ --------------------------
	.section	.nv.constant0._ZN2at6native61_GLOBAL__N__44eb8e94_28_ForeachBinaryOpScalarList_cu_dda10a6925multi_tensor_apply_kernelINS1_28TensorListScalarListMetadataIfLi1EEENS1_25BinaryOpScalarListFunctorIN3c108BFloat16ELi1ELi1ELi0EEEJNS1_13power_functorIfEEEEEvT_T0_DpT1_,"a",@progbits
	.sectionflags	@""
	.align	4
.nv.constant0._ZN2at6native61_GLOBAL__N__44eb8e94_28_ForeachBinaryOpScalarList_cu_dda10a6925multi_tensor_apply_kernelINS1_28TensorListScalarListMetadataIfLi1EEENS1_25BinaryOpScalarListFunctorIN3c108BFloat16ELi1ELi1ELi0EEEJNS1_13power_functorIfEEEEEvT_T0_DpT1_:
	.zero		4418


//--------------------- .nv.constant0._ZN2at6native61_GLOBAL__N__44eb8e94_28_ForeachBinaryOpScalarList_cu_dda10a6925multi_tensor_apply_kernelINS1_28TensorListScalarListMetadataIfLi1EEENS1_25BinaryOpScalarListFunctorIN3c104HalfELi1ELi1ELi0EEEJNS1_13power_functorIfEEEEEvT_T0_DpT1_ --------------------------
	.section	.nv.constant0._ZN2at6native61_GLOBAL__N__44eb8e94_28_ForeachBinaryOpScalarList_cu_dda10a6925multi_tensor_apply_kernelINS1_28TensorListScalarListMetadataIfLi1EEENS1_25BinaryOpScalarListFunctorIN3c104HalfELi1ELi1ELi0EEEJNS1_13power_functorIfEEEEEvT_T0_DpT1_,"a",@progbits
	.sectionflags	@""
	.align	4
.nv.constant0._ZN2at6native61_GLOBAL__N__44eb8e94_28_ForeachBinaryOpScalarList_cu_dda10a6925multi_tensor_apply_kernelINS1_28TensorListScalarListMetadataIfLi1EEENS1_25BinaryOpScalarListFunctorIN3c104HalfELi1ELi1ELi0EEEJNS1_13power_functorIfEEEEEvT_T0_DpT1_:
	.zero		4418


//--------------------- .nv.constant0._ZN2at6native61_GLOBAL__N__44eb8e94_28_ForeachBinaryOpScalarList_cu_dda10a6925multi_tensor_apply_kernelINS1_28TensorListScalarListMetadataIN3c107complexIfEELi1EEENS1_25BinaryOpScalarListFunctorIS6_Li1ELi1ELi0EEEJNS1_13power_functorIS6_EEEEEvT_T0_DpT1_ --------------------------
	.section	.nv.constant0._ZN2at6native61_GLOBAL__N__44eb8e94_28_ForeachBinaryOpScalarList_cu_dda10a6925multi_tensor_apply_kernelINS1_28TensorListScalarListMetadataIN3c107complexIfEELi1EEENS1_25BinaryOpScalarListFunctorIS6_Li1ELi1ELi0EEEJNS1_13power_functorIS6_EEEEEvT_T0_DpT1_,"a",@progbits
	.sectionflags	@""
	.align	4
.nv.constant0._ZN2at6native61_GLOBAL__N__44eb8e94_28_ForeachBinaryOpScalarList_cu_dda10a6925multi_tensor_apply_kernelINS1_28TensorListScalarListMetadataIN3c107complexIfEELi1EEENS1_25BinaryOpScalarListFunctorIS6_Li1ELi1ELi0EEEJNS1_13power_functorIS6_EEEEEvT_T0_DpT1_:
	.zero		4802


//--------------------- .nv.constant0._ZN2at6native61_GLOBAL__N__44eb8e94_28_ForeachBinaryOpScalarList_cu_dda10a6925multi_tensor_apply_kernelINS1_28TensorListScalarListMetadataIN3c107complexIdEELi1EEENS1_25BinaryOpScalarListFunctorIS6_Li1ELi1ELi0EEEJNS1_13power_functorIS6_EEEEEvT_T0_DpT1_ --------------------------
	.section	.nv.constant0._ZN2at6native61_GLOBAL__N__44eb8e94_28_ForeachBinaryOpScalarList_cu_dda10a6925multi_tensor_apply_kernelINS1_28TensorListScalarListMetadataIN3c107complexIdEELi1EEENS1_25BinaryOpScalarListFunctorIS6_Li1ELi1ELi0EEEJNS1_13power_functorIS6_EEEEEvT_T0_DpT1_,"a",@progbits
	.sectionflags	@""
	.align	4
.nv.constant0._ZN2at6native61_GLOBAL__N__44eb8e94_28_ForeachBinaryOpScalarList_cu_dda10a6925multi_tensor_apply_kernelINS1_28TensorListScalarListMetadataIN3c107complexIdEELi1EEENS1_25BinaryOpScalarListFunctorIS6_Li1ELi1ELi0EEEJNS1_13power_functorIS6_EEEEEvT_T0_DpT1_:
	.zero		4802


//--------------------- .nv.constant0._ZN2at6native61_GLOBAL__N__44eb8e94_28_ForeachBinaryOpScalarList_cu_dda10a6925multi_tensor_apply_kernelINS1_28TensorListScalarListMetadataIfLi1EEENS1_25BinaryOpScalarListFunctorIfLi1ELi1ELi0EEEJNS1_13power_functorIfEEEEEvT_T0_DpT1_ --------------------------
	.section	.nv.constant0._ZN2at6native61_GLOBAL__N__44eb8e94_28_ForeachBinaryOpScalarList_cu_dda10a6925multi_tensor_apply_kernelINS1_28TensorListScalarListMetadataIfLi1EEENS1_25BinaryOpScalarListFunctorIfLi1ELi1ELi0EEEJNS1_13power_functorIfEEEEEvT_T0_DpT1_,"a",@progbits
	.sectionflags	@""
	.align	4
.nv.constant0._ZN2at6native61_GLOBAL__N__44eb8e94_28_ForeachBinaryOpScalarList_cu_dda10a6925multi_tensor_apply_kernelINS1_28TensorListScalarListMetadataIfLi1EEENS1_25BinaryOpScalarListFunctorIfLi1ELi1ELi0EEEJNS1_13power_functorIfEEEEEvT_T0_DpT1_:
	.zero		4418


//--------------------- .nv.constant0._ZN2at6native61_GLOBAL__N__44eb8e94_28_ForeachBinaryOpScalarList_cu_dda10a6925multi_tensor_apply_kernelINS1_28TensorListScalarListMetadataIdLi1EEENS1_25BinaryOpScalarListFunctorIdLi1ELi1ELi0EEEJNS1_13power_functorIdEEEEEvT_T0_DpT1_ --------------------------
	.section	.nv.constant0._ZN2at6native61_GLOBAL__N__44eb8e94_28_ForeachBinaryOpScalarList_cu_dda10a6925multi_tensor_apply_kernelINS1_28TensorListScalarListMetadataIdLi1EEENS1_25BinaryOpScalarListFunctorIdLi1ELi1ELi0EEEJNS1_13power_functorIdEEEEEvT_T0_DpT1_,"a",@progbits
	.sectionflags	@""
	.align	4
.nv.constant0._ZN2at6native61_GLOBAL__N__44eb8e94_28_ForeachBinaryOpScalarList_cu_dda10a6925multi_tensor_apply_kernelINS1_28TensorListScalarListMetadataIdLi1EEENS1_25BinaryOpScalarListFunctorIdLi1ELi1ELi0EEEJNS1_13power_functorIdEEEEEvT_T0_DpT1_:
	.zero		4802


//--------------------- .nv.constant0._ZN2at6native61_GLOBAL__N__44eb8e94_28_ForeachBinaryOpScalarList_cu_dda10a6925multi_tensor_apply_kernelINS1_28TensorListScalarListMetadataIsLi1EEENS1_25BinaryOpScalarListFunctorIsLi1ELi1ELi0EEEJNS1_13power_functorIsEEEEEvT_T0_DpT1_ --------------------------
	.section	.nv.constant0._ZN2at6native61_GLOBAL__N__44eb8e94_28_ForeachBinaryOpScalarList_cu_dda10a6925multi_tensor_apply_kernelINS1_28TensorListScalarListMetadataIsLi1EEENS1_25BinaryOpScalarListFunctorIsLi1ELi1ELi0EEEJNS1_13power_functorIsEEEEEvT_T0_DpT1_,"a",@progbits
	.sectionflags	@""
	.align	4
.nv.constant0._ZN2at6native61_GLOBAL__N__44eb8e94_28_ForeachBinaryOpScalarList_cu_dda10a6925multi_tensor_apply_kernelINS1_28TensorListScalarListMetadataIsLi1EEENS1_25BinaryOpScalarListFunctorIsLi1ELi1ELi0EEEJNS1_13power_functorIsEEEEEvT_T0_DpT1_:
	.zero		4226


//--------------------- .nv.constant0._ZN2at6native61_GLOBAL__N__44eb8e94_28_ForeachBinaryOpScalarList_cu_dda10a6925multi_tensor_apply_kernelINS1_28TensorListScalarListMetadataIlLi1EEENS1_25BinaryOpScalarListFunctorIlLi1ELi1ELi0EEEJNS1_13power_functorIlEEEEEvT_T0_DpT1_ --------------------------
	.section	.nv.constant0._ZN2at6native61_GLOBAL__N__44eb8e94_28_ForeachBinaryOpScalarList_cu_dda10a6925multi_tensor_apply_kernelINS1_28TensorListScalarListMetadataIlLi1EEENS1_25BinaryOpScalarListFunctorIlLi1ELi1ELi0EEEJNS1_13power_functorIlEEEEEvT_T0_DpT1_,"a",@progbits
	.sectionflags	@""
	.align	4
.nv.constant0._ZN2at6native61_GLOBAL__N__44eb8e94_28_ForeachBinaryOpScalarList_cu_dda10a6925multi_tensor_apply_kernelINS1_28TensorListScalarListMetadataIlLi1EEENS1_25BinaryOpScalarListFunctorIlLi1ELi1ELi0EEEJNS1_13power_functorIlEEEEEvT_T0_DpT1_:
	.zero		4802


//--------------------- .nv.constant0._ZN2at6native61_GLOBAL__N__44eb8e94_28_ForeachBinaryOpScalarList_cu_dda10a6925multi_tensor_apply_kernelINS1_28TensorListScalarListMetadataIiLi1EEENS1_25BinaryOpScalarListFunctorIiLi1ELi1ELi0EEEJNS1_13power_functorIiEEEEEvT_T0_DpT1_ --------------------------
	.section	.nv.constant0._ZN2at6native61_GLOBAL__N__44eb8e94_28_ForeachBinaryOpScalarList_cu_dda10a6925multi_tensor_apply_kernelINS1_28TensorListScalarListMetadataIiLi1EEENS1_25BinaryOpScalarListFunctorIiLi1ELi1ELi0EEEJNS1_13power_functorIiEEEEEvT_T0_DpT1_,"a",@progbits
	.sectionflags	@""
	.align	4
.nv.constant0._ZN2at6native61_GLOBAL__N__44eb8e94_28_ForeachBinaryOpScalarList_cu_dda10a6925multi_tensor_apply_kernelINS1_28TensorListScalarListMetadataIiLi1EEENS1_25BinaryOpScalarListFunctorIiLi1ELi1ELi0EEEJNS1_13power_functorIiEEEEEvT_T0_DpT1_:
	.zero		4418


//--------------------- .nv.constant0._ZN2at6native61_GLOBAL__N__44eb8e94_28_ForeachBinaryOpScalarList_cu_dda10a6925multi_tensor_apply_kernelINS1_28TensorListScalarListMetadataIaLi1EEENS1_25BinaryOpScalarListFunctorIaLi1ELi1ELi0EEEJNS1_13power_functorIaEEEEEvT_T0_DpT1_ --------------------------
	.section	.nv.constant0._ZN2at6native61_GLOBAL__N__44eb8e94_28_ForeachBinaryOpScalarList_cu_dda10a6925multi_tensor_apply_kernelINS1_28TensorListScalarListMetadataIaLi1EEENS1_25BinaryOpScalarListFunctorIaLi1ELi1ELi0EEEJNS1_13power_functorIaEEEEEvT_T0_DpT1_,"a",@progbits
	.sectionflags	@""
	.align	4
.nv.constant0._ZN2at6native61_GLOBAL__N__44eb8e94_28_ForeachBinaryOpScalarList_cu_dda10a6925multi_tensor_apply_kernelINS1_28TensorListScalarListMetadataIaLi1EEENS1_25BinaryOpScalarListFunctorIaLi1ELi1ELi0EEEJNS1_13power_functorIaEEEEEvT_T0_DpT1_:
	.zero		4130


//--------------------- .nv.constant0._ZN2at6native61_GLOBAL__N__44eb8e94_28_ForeachBinaryOpScalarList_cu_dda10a6925multi_tensor_apply_kernelINS1_28TensorListScalarListMetadataIhLi1EEENS1_25BinaryOpScalarListFunctorIhLi1ELi1ELi0EEEJNS1_13power_functorIhEEEEEvT_T0_DpT1_ --------------------------
	.section	.nv.constant0._ZN2at6native61_GLOBAL__N__44eb8e94_28_ForeachBinaryOpScalarList_cu_dda10a6925multi_tensor_apply_kernelINS1_28TensorListScalarListMetadataIhLi1EEENS1_25BinaryOpScalarListFunctorIhLi1ELi1ELi0EEEJNS1_13power_functorIhEEEEEvT_T0_DpT1_,"a",@progbits
	.sectionflags	@""
	.align	4
.nv.constant0._ZN2at6native61_GLOBAL__N__44eb8e94_28_ForeachBinaryOpScalarList_cu_dda10a6925multi_tensor_apply_kernelINS1_28TensorListScalarListMetadataIhLi1EEENS1_25BinaryOpScalarListFunctorIhLi1ELi1ELi0EEEJNS1_13power_functorIhEEEEEvT_T0_DpT1_:
	.zero		4130


//--------------------- .nv.constant0._ZN2at6native61_GLOBAL__N__44eb8e94_28_ForeachBinaryOpScalarList_cu_dda10a6925multi_tensor_apply_kernelINS1_28TensorListScalarListMetadataIfLi2EEENS1_25BinaryOpScalarListFunctorIN3c108BFloat16ELi2ELi1ELi1EEEJSt7dividesIfEEEEvT_T0_DpT1_ --------------------------
	.section	.nv.constant0._ZN2at6native61_GLOBAL__N__44eb8e94_28_ForeachBinaryOpScalarList_cu_dda10a6925multi_tensor_apply_kernelINS1_28TensorListScalarListMetadataIfLi2EEENS1_25BinaryOpScalarListFunctorIN3c108BFloat16ELi2ELi1ELi1EEEJSt7dividesIfEEEEvT_T0_DpT1_,"a",@progbits
	.sectionflags	@""
	.align	4
.nv.constant0._ZN2at6native61_GLOBAL__N__44eb8e94_28_ForeachBinaryOpScalarList_cu_dda10a6925multi_tensor_apply_kernelINS1_28TensorListScalarListMetadataIfLi2EEENS1_25BinaryOpScalarListFunctorIN3c108BFloat16ELi2ELi1ELi1EEEJSt7dividesIfEEEEvT_T0_DpT1_:
	.zero		4290


//--------------------- .nv.constant0._ZN2at6native61_GLOBAL__N__44eb8e94_28_ForeachBinaryOpScalarList_cu_dda10a6925multi_tensor_apply_kernelINS1_28TensorListScalarListMetadataIfLi2EEENS1_25BinaryOpScalarListFunctorIN3c104HalfELi2ELi1ELi1EEEJSt7dividesIfEEEEvT_T0_DpT1_ --------------------------
	.section	.nv.constant0._ZN2at6native61_GLOBAL__N__44eb8e94_28_ForeachBinaryOpScalarList_cu_dda10a6925multi_tensor_apply_kernelINS1_28TensorListScalarListMetadataIfLi2EEENS1_25BinaryOpScalarListFunctorIN3c104HalfELi2ELi1ELi1EEEJSt7dividesIfEEEEvT_T0_DpT1_,"a",@progbits
	.sectionflags	@""
	.align	4
.nv.constant0._ZN2at6native61_GLOBAL__N__44eb8e94_28_ForeachBinaryOpScalarList_cu_dda10a6925multi_tensor_apply_kernelINS1_28TensorListScalarListMetadataIfLi2EEENS1_25BinaryOpScalarListFunctorIN3c104HalfELi2ELi1ELi1EEEJSt7dividesIfEEEEvT_T0_DpT1_:
	.zero		4290


//--------------------- .nv.constant0._ZN2at6native61_GLOBAL__N__44eb8e94_28_ForeachBinaryOpScalarList_cu_dda10a6925multi_tensor_apply_kernelINS1_28TensorListScalarListMetadataIbLi2EEENS1_25BinaryOpScalarListFunctorIbLi2ELi1ELi1EEEJSt7dividesIbEEEEvT_T0_DpT1_ --------------------------
	.section	.nv.constant0._ZN2at6native61_GLOBAL__N__44eb8e94_28_ForeachBinaryOpScalarList_cu_dda10a6925multi_tensor_apply_kernelINS1_28TensorListScalarListMetadataIbLi2EEENS1_25BinaryOpScalarListFunctorIbLi2ELi1ELi1EEEJSt7dividesIbEEEEvT_T0_DpT1_,"a",@progbits
	.sectionflags	@""
	.align	4
.nv.constant0._ZN2at6native61_GLOBAL__N__44eb8e94_28_ForeachBinaryOpScalarList_cu_dda10a6925multi_tensor_apply_kernelINS1_28TensorListScalarListMetadataIbLi2EEENS1_25BinaryOpScalarListFunctorIbLi2ELi1ELi1EEEJSt7dividesIbEEEEvT_T0_DpT1_:
	.zero		4098


//--------------------- .nv.constant0._ZN2at6native61_GLOBAL__N__44eb8e94_28_ForeachBinaryOpScalarList_cu_dda10a6925multi_tensor_apply_kernelINS1_28TensorListScalarListMetadataIN3c107complexIfEELi2EEENS1_25BinaryOpScalarListFunctorIS6_Li2ELi1ELi1EEEJSt7dividesIS6_EEEEvT_T0_DpT1_ --------------------------
	.section	.nv.constant0._ZN2at6native61_GLOBAL__N__44eb8e94_28_ForeachBinaryOpScalarList_cu_dda10a6925multi_tensor_apply_kernelINS1_28TensorListScalarListMetadataIN3c107complexIfEELi2EEENS1_25BinaryOpScalarListFunctorIS6_Li2ELi1ELi1EEEJSt7dividesIS6_EEEEvT_T0_DpT1_,"a",@progbits
	.sectionflags	@""
	.align	4
.nv.constant0._ZN2at6native61_GLOBAL__N__44eb8e94_28_ForeachBinaryOpScalarList_cu_dda10a6925multi_tensor_apply_kernelINS1_28TensorListScalarListMetadataIN3c107complexIfEELi2EEENS1_25BinaryOpScalarListFunctorIS6_Li2ELi1ELi1EEEJSt7dividesIS6_EEEEvT_T0_DpT1_:
	.zero		4546


//--------------------- .nv.constant0._ZN2at6native61_GLOBAL__N__44eb8e94_28_ForeachBinaryOpScalarList_cu_dda10a6925multi_tensor_apply_kernelINS1_28TensorListScalarListMetadataIN3c107complexIdEELi2EEENS1_25BinaryOpScalarListFunctorIS6_Li2ELi1ELi1EEEJSt7dividesIS6_EEEEvT_T0_DpT1_ --------------------------
	.section	.nv.constant0._ZN2at6native61_GLOBAL__N__44eb8e94_28_ForeachBinaryOpScalarList_cu_dda10a6925multi_tensor_apply_kernelINS1_28TensorListScalarListMetadataIN3c107complexIdEELi2EEENS1_25BinaryOpScalarListFunctorIS6_Li2ELi1ELi1EEEJSt7dividesIS6_EEEEvT_T0_DpT1_,"a",@progbits
	.sectionflags	@""
	.align	4
.nv.constant0._ZN2at6native61_GLOBAL__N__44eb8e94_28_ForeachBinaryOpScalarList_cu_dda10a6925multi_tensor_apply_kernelINS1_28TensorListScalarListMetadataIN3c107complexIdEELi2EEENS1_25BinaryOpScalarListFunctorIS6_Li2ELi1ELi1EEEJSt7dividesIS6_EEEEvT_T0_DpT1_:
	.zero		4898


//--------------------- .nv.constant0._ZN2at6native61_GLOBAL__N__44eb8e94_28_ForeachBinaryOpScalarList_cu_dda10a6925multi_tensor_apply_kernelINS1_28TensorListScalarListMetadataIfLi2EEENS1_25BinaryOpScalarListFunctorIfLi2ELi1ELi1EEEJSt7dividesIfEEEEvT_T0_DpT1_ --------------------------
	.section	.nv.constant0._ZN2at6native61_GLOBAL__N__44eb8e94_28_ForeachBinaryOpScalarList_cu_dda10a6925multi_tensor_apply_kernelINS1_28TensorListScalarListMetadataIfLi2EEENS1_25BinaryOpScalarListFunctorIfLi2ELi1ELi1EEEJSt7dividesIfEEEEvT_T0_DpT1_,"a",@progbits
	.sectionflags	@""
	.align	4
.nv.constant0._ZN2at6native61_GLOBAL__N__44eb8e94_28_ForeachBinaryOpScalarList_cu_dda10a6925multi_tensor_apply_kernelINS1_28TensorListScalarListMetadataIfLi2EEENS1_25BinaryOpScalarListFunctorIfLi2ELi1ELi1EEEJSt7dividesIfEEEEvT_T0_DpT1_:
	.zero		4290


//--------------------- .nv.constant0._ZN2at6native61_GLOBAL__N__44eb8e94_28_ForeachBinaryOpScalarList_cu_dda10a6925multi_tensor_apply_kernelINS1_28TensorListScalarListMetadataIdLi2EEENS1_25BinaryOpScalarListFunctorIdLi2ELi1ELi1EEEJSt7dividesIdEEEEvT_T0_DpT1_ --------------------------
	.section	.nv.constant0._ZN2at6native61_GLOBAL__N__44eb8e94_28_ForeachBinaryOpScalarList_cu_dda10a6925multi_tensor_apply_kernelINS1_28TensorListScalarListMetadataIdLi2EEENS1_25BinaryOpScalarListFunctorIdLi2ELi1ELi1EEEJSt7dividesIdEEEEvT_T0_DpT1_,"a",@progbits
	.sectionflags	@""
	.align	4
.nv.constant0._ZN2at6native61_GLOBAL__N__44eb8e94_28_ForeachBinaryOpScalarList_cu_dda10a6925multi_tensor_apply_kernelINS1_28TensorListScalarListMetadataIdLi2EEENS1_25BinaryOpScalarListFunctorIdLi2ELi1ELi1EEEJSt7dividesIdEEEEvT_T0_DpT1_:
	.zero		4546


//--------------------- .nv.constant0._ZN2at6native61_GLOBAL__N__44eb8e94_28_ForeachBinaryOpScalarList_cu_dda10a6925multi_tensor_apply_kernelINS1_28TensorListScalarListMetadataIsLi2EEENS1_25BinaryOpScalarListFunctorIsLi2ELi1ELi1EEEJSt7dividesIsEEEEvT_T0_DpT1_ --------------------------
	.section	.nv.constant0._ZN2at6native61_GLOBAL__N__44eb8e94_28_ForeachBinaryOpScalarList_cu_dda10a6925multi_tensor_apply_kernelINS1_28TensorListScalarListMetadataIsLi2EEENS1_25BinaryOpScalarListFunctorIsLi2ELi1ELi1EEEJSt7dividesIsEEEEvT_T0_DpT1_,"a",@progbits
	.sectionflags	@""
	.align	4
.nv.constant0._ZN2at6native61_GLOBAL__N__44eb8e94_28_ForeachBinaryOpScalarList_cu_dda10a6925multi_tensor_apply_kernelINS1_28TensorListScalarListMetadataIsLi2EEENS1_25BinaryOpScalarListFunctorIsLi2ELi1ELi1EEEJSt7dividesIsEEEEvT_T0_DpT1_:
	.zero		4162


//--------------------- .nv.constant0._ZN2at6native61_GLOBAL__N__44eb8e94_28_ForeachBinaryOpScalarList_cu_dda10a6925multi_tensor_apply_kernelINS1_28TensorListScalarListMetadataIlLi2EEENS1_25BinaryOpScalarListFunctorIlLi2ELi1ELi1EEEJSt7dividesIlEEEEvT_T0_DpT1_ --------------------------
	.section	.nv.constant0._ZN2at6native61_GLOBAL__N__44eb8e94_28_ForeachBinaryOpScalarList_cu_dda10a6925multi_tensor_apply_kernelINS1_28TensorListScalarListMetadataIlLi2EEENS1_25BinaryOpScalarListFunctorIlLi2ELi1ELi1EEEJSt7dividesIlEEEEvT_T0_DpT1_,"a",@progbits
	.sectionflags	@""
	.align	4
.nv.constant0._ZN2at6native61_GLOBAL__N__44eb8e94_28_ForeachBinaryOpScalarList_cu_dda10a6925multi_tensor_apply_kernelINS1_28TensorListScalarListMetadataIlLi2EEENS1_25BinaryOpScalarListFunctorIlLi2ELi1ELi1EEEJSt7dividesIlEEEEvT_T0_DpT1_:
	.zero		4546


//--------------------- .nv.constant0._ZN2at6native61_GLOBAL__N__44eb8e94_28_ForeachBinaryOpScalarList_cu_dda10a6925multi_tensor_apply_kernelINS1_28TensorListScalarListMetadataIiLi2EEENS1_25BinaryOpScalarListFunctorIiLi2ELi1ELi1EEEJSt7dividesIiEEEEvT_T0_DpT1_ --------------------------
	.section	.nv.constant0._ZN2at6native61_GLOBAL__N__44eb8e94_28_ForeachBinaryOpScalarList_cu_dda10a6925multi_tensor_apply_kernelINS1_28TensorListScalarListMetadataIiLi2EEENS1_25BinaryOpScalarListFunctorIiLi2ELi1ELi1EEEJSt7dividesIiEEEEvT_T0_DpT1_,"a",@progbits
	.sectionflags	@""
	.align	4
.nv.constant0._ZN2at6native61_GLOBAL__N__44eb8e94_28_ForeachBinaryOpScalarList_cu_dda10a6925multi_tensor_apply_kernelINS1_28TensorListScalarListMetadataIiLi2EEENS1_25BinaryOpScalarListFunctorIiLi2ELi1ELi1EEEJSt7dividesIiEEEEvT_T0_DpT1_:
	.zero		4290


//--------------------- .nv.constant0._ZN2at6native61_GLOBAL__N__44eb8e94_28_ForeachBinaryOpScalarList_cu_dda10a6925multi_tensor_apply_kernelINS1_28TensorListScalarListMetadataIaLi2EEENS1_25BinaryOpScalarListFunctorIaLi2ELi1ELi1EEEJSt7dividesIaEEEEvT_T0_DpT1_ --------------------------
	.section	.nv.constant0._ZN2at6native61_GLOBAL__N__44eb8e94_28_ForeachBinaryOpScalarList_cu_dda10a6925multi_tensor_apply_kernelINS1_28TensorListScalarListMetadataIaLi2EEENS1_25BinaryOpScalarListFunctorIaLi2ELi1ELi1EEEJSt7dividesIaEEEEvT_T0_DpT1_,"a",@progbits
	.sectionflags	@""
	.align	4
.nv.constant0._ZN2at6native61_GLOBAL__N__44eb8e94_28_ForeachBinaryOpScalarList_cu_dda10a6925multi_tensor_apply_kernelINS1_28TensorListScalarListMetadataIaLi2EEENS1_25BinaryOpScalarListFunctorIaLi2ELi1ELi1EEEJSt7dividesIaEEEEvT_T0_DpT1_:
	.zero		4098


//--------------------- .nv.constant0._ZN2at6native61_GLOBAL__N__44eb8e94_28_ForeachBinaryOpScalarList_cu_dda10a6925multi_tensor_apply_kernelINS1_28TensorListScalarListMetadataIhLi2EEENS1_25BinaryOpScalarListFunctorIhLi2ELi1ELi1EEEJSt7dividesIhEEEEvT_T0_DpT1_ --------------------------
	.section	.nv.constant0._ZN2at6native61_GLOBAL__N__44eb8e94_28_ForeachBinaryOpScalarList_cu_dda10a6925multi_tensor_apply_kernelINS1_28TensorListScalarListMetadataIhLi2EEENS1_25BinaryOpScalarListFunctorIhLi2ELi1ELi1EEEJSt7dividesIhEEEEvT_T0_DpT1_,"a",@progbits
	.sectionflags	@""
	.align	4
.nv.constant0._ZN2at6native61_GLOBAL__N__44eb8e94_28_ForeachBinaryOpScalarList_cu_dda10a6925multi_tensor_apply_kernelINS1_28TensorListScalarListMetadataIhLi2EEENS1_25BinaryOpScalarListFunctorIhLi2ELi1ELi1EEEJSt7dividesIhEEEEvT_T0_DpT1_:
	.zero		4098


//--------------------- .nv.constant0._ZN2at6native61_GLOBAL__N__44eb8e94_28_ForeachBinaryOpScalarList_cu_dda10a6925multi_tensor_apply_kernelINS1_28TensorListScalarListMetadataIfLi1EEENS1_25BinaryOpScalarListFunctorIN3c108BFloat16ELi1ELi1ELi0EEEJSt7dividesIfEEEEvT_T0_DpT1_ --------------------------
	.section	.nv.constant0._ZN2at6native61_GLOBAL__N__44eb8e94_28_ForeachBinaryOpScalarList_cu_dda10a6925multi_tensor_apply_kernelINS1_28TensorListScalarListMetadataIfLi1EEENS1_25BinaryOpScalarListFunctorIN3c108BFloat16ELi1ELi1ELi0EEEJSt7dividesIfEEEEvT_T0_DpT1_,"a",@progbits
	.sectionflags	@""
	.align	4
.nv.constant0._ZN2at6native61_GLOBAL__N__44eb8e94_28_ForeachBinaryOpScalarList_cu_dda10a6925multi_tensor_apply_kernelINS1_28TensorListScalarListMetadataIfLi1EEENS1_25BinaryOpScalarListFunctorIN3c108BFloat16ELi1ELi1ELi0EEEJSt7dividesIfEEEEvT_T0_DpT1_:
	.zero		4418


//--------------------- .nv.constant0._ZN2at6native61_GLOBAL__N__44eb8e94_28_ForeachBinaryOpScalarList_cu_dda10a6925multi_tensor_apply_kernelINS1_28TensorListScalarListMetadataIfLi1EEENS1_25BinaryOpScalarListFunctorIN3c104HalfELi1ELi1ELi0EEEJSt7dividesIfEEEEvT_T0_DpT1_ --------------------------
	.section	.nv.constant0._ZN2at6native61_GLOBAL__N__44eb8e94_28_ForeachBinaryOpScalarList_cu_dda10a6925multi_tensor_apply_kernelINS1_28TensorListScalarListMetadataIfLi1EEENS1_25BinaryOpScalarListFunctorIN3c104HalfELi1ELi1ELi0EEEJSt7dividesIfEEEEvT_T0_DpT1_,"a",@progbits
	.sectionflags	@""
	.align	4
.nv.constant0._ZN2at6native61_GLOBAL__N__44eb8e94_28_ForeachBinaryOpScalarList_cu_dda10a6925multi_tensor_apply_kernelINS1_28TensorListScalarListMetadataIfLi1EEENS1_25BinaryOpScalarListFunctorIN3c104HalfELi1ELi1ELi0EEEJSt7dividesIfEEEEvT_T0_DpT1_:
	.zero		4418


//--------------------- .nv.constant0._ZN2at6native61_GLOBAL__N__44eb8e94_28_ForeachBinaryOpScalarList_cu_dda10a6925multi_tensor_apply_kernelINS1_28TensorListScalarListMetadataIbLi1EEENS1_25BinaryOpScalarListFunctorIbLi1ELi1ELi0EEEJSt7dividesIbEEEEvT_T0_DpT1_ --------------------------
	.section	.nv.constant0._ZN2at6native61_GLOBAL__N__44eb8e94_28_ForeachBinaryOpScalarList_cu_dda10a6925multi_tensor_apply_kernelINS1_28TensorListScalarListMetadataIbLi1EEENS1_25BinaryOpScalarListFunctorIbLi1ELi1ELi0EEEJSt7dividesIbEEEEvT_T0_DpT1_,"a",@progbits
	.sectionflags	@""
	.align	4
.nv.constant0._ZN2at6native61_GLOBAL__N__44eb8e94_28_ForeachBinaryOpScalarList_cu_dda10a6925multi_tensor_apply_kernelINS1_28TensorListScalarListMetadataIbLi1EEENS1_25BinaryOpScalarListFunctorIbLi1ELi1ELi0EEEJSt7dividesIbEEEEvT_T0_DpT1_:
	.zero		4130


//--------------------- .nv.constant0._ZN2at6native61_GLOBAL__N__44eb8e94_28_ForeachBinaryOpScalarList_cu_dda10a6925multi_tensor_apply_kernelINS1_28TensorListScalarListMetadataIN3c107complexIfEELi1EEENS1_25BinaryOpScalarListFunctorIS6_Li1ELi1ELi0EEEJSt7dividesIS6_EEEEvT_T0_DpT1_ --------------------------
	.section	.nv.constant0._ZN2at6native61_GLOBAL__N__44eb8e94_28_ForeachBinaryOpScalarList_cu_dda10a6925multi_tensor_apply_kernelINS1_28TensorListScalarListMetadataIN3c107complexIfEELi1EEENS1_25BinaryOpScalarListFunctorIS6_Li1ELi1ELi0EEEJSt7dividesIS6_EEEEvT_T0_DpT1_,"a",@progbits
	.sectionflags	@""
	.align	4
.nv.constant0._ZN2at6native61_GLOBAL__N__44eb8e94_28_ForeachBinaryOpScalarList_cu_dda10a6925multi_tensor_apply_kernelINS1_28TensorListScalarListMetadataIN3c107complexIfEELi1EEENS1_25BinaryOpScalarListFunctorIS6_Li1ELi1ELi0EEEJSt7dividesIS6_EEEEvT_T0_DpT1_:
	.zero		4802


//--------------------- .nv.constant0._ZN2at6native61_GLOBAL__N__44eb8e94_28_ForeachBinaryOpScalarList_cu_dda10a6925multi_tensor_apply_kernelINS1_28TensorListScalarListMetadataIN3c107complexIdEELi1EEENS1_25BinaryOpScalarListFunctorIS6_Li1ELi1ELi0EEEJSt7dividesIS6_EEEEvT_T0_DpT1_ --------------------------
	.section	.nv.constant0._ZN2at6native61_GLOBAL__N__44eb8e94_28_ForeachBinaryOpScalarList_cu_dda10a6925multi_tensor_apply_kernelINS1_28TensorListScalarListMetadataIN3c107complexIdEELi1EEENS1_25BinaryOpScalarListFunctorIS6_Li1ELi1ELi0EEEJSt7dividesIS6_EEEEvT_T0_DpT1_,"a",@progbits
	.sectionflags	@""
	.align	4
.nv.constant0._ZN2at6native61_GLOBAL__N__44eb8e94_28_ForeachBinaryOpScalarList_cu_dda10a6925multi_tensor_apply_kernelINS1_28TensorListScalarListMetadataIN3c107complexIdEELi1EEENS1_25BinaryOpScalarListFunctorIS6_Li1ELi1ELi0EEEJSt7dividesIS6_EEEEvT_T0_DpT1_:
	.zero		4802


//--------------------- .nv.constant0._ZN2at6native61_GLOBAL__N__44eb8e94_28_ForeachBinaryOpScalarList_cu_dda10a6925multi_tensor_apply_kernelINS1_28TensorListScalarListMetadataIfLi1EEENS1_25BinaryOpScalarListFunctorIfLi1ELi1ELi0EEEJSt7dividesIfEEEEvT_T0_DpT1_ --------------------------
	.section	.nv.constant0._ZN2at6native61_GLOBAL__N__44eb8e94_28_ForeachBinaryOpScalarList_cu_dda10a6925multi_tensor_apply_kernelINS1_28TensorListScalarListMetadataIfLi1EEENS1_25BinaryOpScalarListFunctorIfLi1ELi1ELi0EEEJSt7dividesIfEEEEvT_T0_DpT1_,"a",@progbits
	.sectionflags	@""
	.align	4
.nv.constant0._ZN2at6native61_GLOBAL__N__44eb8e94_28_ForeachBinaryOpScalarList_cu_dda10a6925multi_tensor_apply_kernelINS1_28TensorListScalarListMetadataIfLi1EEENS1_25BinaryOpScalarListFunctorIfLi1ELi1ELi0EEEJSt7dividesIfEEEEvT_T0_DpT1_:
	.zero		4418


//--------------------- .nv.constant0._ZN2at6native61_GLOBAL__N__44eb8e94_28_ForeachBinaryOpScalarList_cu_dda10a6925multi_tensor_apply_kernelINS1_28TensorListScalarListMetadataIdLi1EEENS1_25BinaryOpScalarListFunctorIdLi1ELi1ELi0EEEJSt7dividesIdEEEEvT_T0_DpT1_ --------------------------
	.section	.nv.constant0._ZN2at6native61_GLOBAL__N__44eb8e94_28_ForeachBinaryOpScalarList_cu_dda10a6925multi_tensor_apply_kernelINS1_28TensorListScalarListMetadataIdLi1EEENS1_25BinaryOpScalarListFunctorIdLi1ELi1ELi0EEEJSt7dividesIdEEEEvT_T0_DpT1_,"a",@progbits
	.sectionflags	@""
	.align	4
.nv.constant0._ZN2at6native61_GLOBAL__N__44eb8e94_28_ForeachBinaryOpScalarList_cu_dda10a6925multi_tensor_apply_kernelINS1_28TensorListScalarListMetadataIdLi1EEENS1_25BinaryOpScalarListFunctorIdLi1ELi1ELi0EEEJSt7dividesIdEEEEvT_T0_DpT1_:
	.zero		4802


//--------------------- .nv.constant0._ZN2at6native61_GLOBAL__N__44eb8e94_28_ForeachBinaryOpScalarList_cu_dda10a6925multi_tensor_apply_kernelINS1_28TensorListScalarListMetadataIsLi1EEENS1_25BinaryOpScalarListFunctorIsLi1ELi1ELi0EEEJSt7dividesIsEEEEvT_T0_DpT1_ --------------------------
	.section	.nv.constant0._ZN2at6native61_GLOBAL__N__44eb8e94_28_ForeachBinaryOpScalarList_cu_dda10a6925multi_tensor_apply_kernelINS1_28TensorListScalarListMetadataIsLi1EEENS1_25BinaryOpScalarListFunctorIsLi1ELi1ELi0EEEJSt7dividesIsEEEEvT_T0_DpT1_,"a",@progbits
	.sectionflags	@""
	.align	4
.nv.constant0._ZN2at6native61_GLOBAL__N__44eb8e94_28_ForeachBinaryOpScalarList_cu_dda10a6925multi_tensor_apply_kernelINS1_28TensorListScalarListMetadataIsLi1EEENS1_25BinaryOpScalarListFunctorIsLi1ELi1ELi0EEEJSt7dividesIsEEEEvT_T0_DpT1_:
	.zero		4226


//--------------------- .nv.constant0._ZN2at6native61_GLOBAL__N__44eb8e94_28_ForeachBinaryOpScalarList_cu_dda10a6925multi_tensor_apply_kernelINS1_28TensorListScalarListMetadataIlLi1EEENS1_25BinaryOpScalarListFunctorIlLi1ELi1ELi0EEEJSt7dividesIlEEEEvT_T0_DpT1_ --------------------------
	.section	.nv.constant0._ZN2at6native61_GLOBAL__N__44eb8e94_28_ForeachBinaryOpScalarList_cu_dda10a6925multi_tensor_apply_kernelINS1_28TensorListScalarListMetadataIlLi1EEENS1_25BinaryOpScalarListFunctorIlLi1ELi1ELi0EEEJSt7dividesIlEEEEvT_T0_DpT1_,"a",@progbits
	.sectionflags	@""
	.align	4
.nv.constant0._ZN2at6native61_GLOBAL__N__44eb8e94_28_ForeachBinaryOpScalarList_cu_dda10a6925multi_tensor_apply_kernelINS1_28TensorListScalarListMetadataIlLi1EEENS1_25BinaryOpScalarListFunctorIlLi1ELi1ELi0EEEJSt7dividesIlEEEEvT_T0_DpT1_:
	.zero		4802


//--------------------- .nv.constant0._ZN2at6native61_GLOBAL__N__44eb8e94_28_ForeachBinaryOpScalarList_cu_dda10a6925multi_tensor_apply_kernelINS1_28TensorListScalarListMetadataIiLi1EEENS1_25BinaryOpScalarListFunctorIiLi1ELi1ELi0EEEJSt7dividesIiEEEEvT_T0_DpT1_ --------------------------
	.section	.nv.constant0._ZN2at6native61_GLOBAL__N__44eb8e94_28_ForeachBinaryOpScalarList_cu_dda10a6925multi_tensor_apply_kernelINS1_28TensorListScalarListMetadataIiLi1EEENS1_25BinaryOpScalarListFunctorIiLi1ELi1ELi0EEEJSt7dividesIiEEEEvT_T0_DpT1_,"a",@progbits
	.sectionflags	@""
	.align	4
.nv.constant0._ZN2at6native61_GLOBAL__N__44eb8e94_28_ForeachBinaryOpScalarList_cu_dda10a6925multi_tensor_apply_kernelINS1_28TensorListScalarListMetadataIiLi1EEENS1_25BinaryOpScalarListFunctorIiLi1ELi1ELi0EEEJSt7dividesIiEEEEvT_T0_DpT1_:
	.zero		4418


//--------------------- .nv.constant0._ZN2at6native61_GLOBAL__N__44eb8e94_28_ForeachBinaryOpScalarList_cu_dda10a6925multi_tensor_apply_kernelINS1_28TensorListScalarListMetadataIaLi1EEENS1_25BinaryOpScalarListFunctorIaLi1ELi1ELi0EEEJSt7dividesIaEEEEvT_T0_DpT1_ --------------------------
	.section	.nv.constant0._ZN2at6native61_GLOBAL__N__44eb8e94_28_ForeachBinaryOpScalarList_cu_dda10a6925multi_tensor_apply_kernelINS1_28TensorListScalarListMetadataIaLi1EEENS1_25BinaryOpScalarListFunctorIaLi1ELi1ELi0EEEJSt7dividesIaEEEEvT_T0_DpT1_,"a",@progbits
	.sectionflags	@""
	.align	4
.nv.constant0._ZN2at6native61_GLOBAL__N__44eb8e94_28_ForeachBinaryOpScalarList_cu_dda10a6925multi_tensor_apply_kernelINS1_28TensorListScalarListMetadataIaLi1EEENS1_25BinaryOpScalarListFunctorIaLi1ELi1ELi0EEEJSt7dividesIaEEEEvT_T0_DpT1_:
	.zero		4130


//--------------------- .nv.constant0._ZN2at6native61_GLOBAL__N__44eb8e94_28_ForeachBinaryOpScalarList_cu_dda10a6925multi_tensor_apply_kernelINS1_28TensorListScalarListMetadataIhLi1EEENS1_25BinaryOpScalarListFunctorIhLi1ELi1ELi0EEEJSt7dividesIhEEEEvT_T0_DpT1_ --------------------------
	.section	.nv.constant0._ZN2at6native61_GLOBAL__N__44eb8e94_28_ForeachBinaryOpScalarList_cu_dda10a6925multi_tensor_apply_kernelINS1_28TensorListScalarListMetadataIhLi1EEENS1_25BinaryOpScalarListFunctorIhLi1ELi1ELi0EEEJSt7dividesIhEEEEvT_T0_DpT1_,"a",@progbits
	.sectionflags	@""
	.align	4
.nv.constant0._ZN2at6native61_GLOBAL__N__44eb8e94_28_ForeachBinaryOpScalarList_cu_dda10a6925multi_tensor_apply_kernelINS1_28TensorListScalarListMetadataIhLi1EEENS1_25BinaryOpScalarListFunctorIhLi1ELi1ELi0EEEJSt7dividesIhEEEEvT_T0_DpT1_:
	.zero		4130


//--------------------- .nv.constant0._ZN2at6native61_GLOBAL__N__44eb8e94_28_ForeachBinaryOpScalarList_cu_dda10a6925multi_tensor_apply_kernelINS1_28TensorListScalarListMetadataIfLi2EEENS1_25BinaryOpScalarListFunctorIN3c108BFloat16ELi2ELi1ELi1EEEJSt10multipliesIfEEEEvT_T0_DpT1_ --------------------------
	.section	.nv.constant0._ZN2at6native61_GLOBAL__N__44eb8e94_28_ForeachBinaryOpScalarList_cu_dda10a6925multi_tensor_apply_kernelINS1_28TensorListScalarListMetadataIfLi2EEENS1_25BinaryOpScalarListFunctorIN3c108BFloat16ELi2ELi1ELi1EEEJSt10multipliesIfEEEEvT_T0_DpT1_,"a",@progbits
	.sectionflags	@""
	.align	4
.nv.constant0._ZN2at6native61_GLOBAL__N__44eb8e94_28_ForeachBinaryOpScalarList_cu_dda10a6925multi_tensor_apply_kernelINS1_28TensorListScalarListMetadataIfLi2EEENS1_25BinaryOpScalarListFunctorIN3c108BFloat16ELi2ELi1ELi1EEEJSt10multipliesIfEEEEvT_T0_DpT1_:
	.zero		4290


//--------------------- .nv.constant0._ZN2at6native61_GLOBAL__N__44eb8e94_28_ForeachBinaryOpScalarList_cu_dda10a6925multi_tensor_apply_kernelINS1_28TensorListScalarListMetadataIfLi2EEENS1_25BinaryOpScalarListFunctorIN3c104HalfELi2ELi1ELi1EEEJSt10multipliesIfEEEEvT_T0_DpT1_ --------------------------
	.section	.nv.constant0._ZN2at6native61_GLOBAL__N__44eb8e94_28_ForeachBinaryOpScalarList_cu_dda10a6925multi_tensor_apply_kernelINS1_28TensorListScalarListMetadataIfLi2EEENS1_25BinaryOpScalarListFunctorIN3c104HalfELi2ELi1ELi1EEEJSt10multipliesIfEEEEvT_T0_DpT1_,"a",@progbits
	.sectionflags	@""
	.align	4
.nv.constant0._ZN2at6native61_GLOBAL__N__44eb8e94_28_ForeachBinaryOpScalarList_cu_dda10a6925multi_tensor_apply_kernelINS1_28TensorListScalarListMetadataIfLi2EEENS1_25BinaryOpScalarListFunctorIN3c104HalfELi2ELi1ELi1EEEJSt10multipliesIfEEEEvT_T0_DpT1_:
	.zero		4290


//--------------------- .nv.constant0._ZN2at6native61_GLOBAL__N__44eb8e94_28_ForeachBinaryOpScalarList_cu_dda10a6925multi_tensor_apply_kernelINS1_28TensorListScalarListMetadataIbLi2EEENS1_25BinaryOpScalarListFunctorIbLi2ELi1ELi1EEEJSt10multipliesIbEEEEvT_T0_DpT1_ --------------------------
	.section	.nv.constant0._ZN2at6native61_GLOBAL__N__44eb8e94_28_ForeachBinaryOpScalarList_cu_dda10a6925multi_tensor_apply_kernelINS1_28TensorListScalarListMetadataIbLi2EEENS1_25BinaryOpScalarListFunctorIbLi2ELi1ELi1EEEJSt10multipliesIbEEEEvT_T0_DpT1_,"a",@progbits
	.sectionflags	@""
	.align	4
.nv.constant0._ZN2at6native61_GLOBAL__N__44eb8e94_28_ForeachBinaryOpScalarList_cu_dda10a6925multi_tensor_apply_kernelINS1_28TensorListScalarListMetadataIbLi2EEENS1_25BinaryOpScalarListFunctorIbLi2ELi1ELi1EEEJSt10multipliesIbEEEEvT_T0_DpT1_:
	.zero		4098


//--------------------- .nv.constant0._ZN2at6native61_GLOBAL__N__44eb8e94_28_ForeachBinaryOpScalarList_cu_dda10a6925multi_tensor_apply_kernelINS1_28TensorListScalarListMetadataIN3c107complexIfEELi2EEENS1_25BinaryOpScalarListFunctorIS6_Li2ELi1ELi1EEEJSt10multipliesIS6_EEEEvT_T0_DpT1_ --------------------------
	.section	.nv.constant0._ZN2at6native61_GLOBAL__N__44eb8e94_28_ForeachBinaryOpScalarList_cu_dda10a6925multi_tensor_apply_kernelINS1_28TensorListScalarListMetadataIN3c107complexIfEELi2EEENS1_25BinaryOpScalarListFunctorIS6_Li2ELi1ELi1EEEJSt10multipliesIS6_EEEEvT_T0_DpT1_,"a",@progbits
	.sectionflags	@""
	.align	4
.nv.constant0._ZN2at6native61_GLOBAL__N__44eb8e94_28_ForeachBinaryOpScalarList_cu_dda10a6925multi_tensor_apply_kernelINS1_28TensorListScalarListMetadataIN3c107complexIfEELi2EEENS1_25BinaryOpScalarListFunctorIS6_Li2ELi1ELi1EEEJSt10multipliesIS6_EEEEvT_T0_DpT1_:
	.zero		4546


//--------------------- .nv.constant0._ZN2at6native61_GLOBAL__N__44eb8e94_28_ForeachBinaryOpScalarList_cu_dda10a6925multi_tensor_apply_kernelINS1_28TensorListScalarListMetadataIN3c107complexIdEELi2EEENS1_25BinaryOpScalarListFunctorIS6_Li2ELi1ELi1EEEJSt10multipliesIS6_EEEEvT_T0_DpT1_ --------------------------
	.section	.nv.constant0._ZN2at6native61_GLOBAL__N__44eb8e94_28_ForeachBinaryOpScalarList_cu_dda10a6925multi_tensor_apply_kernelINS1_28TensorListScalarListMetadataIN3c107complexIdEELi2EEENS1_25BinaryOpScalarListFunctorIS6_Li2ELi1ELi1EEEJSt10multipliesIS6_EEEEvT_T0_DpT1_,"a",@progbits
	.sectionflags	@""
	.align	4
.nv.constant0._ZN2at6native61_GLOBAL__N__44eb8e94_28_ForeachBinaryOpScalarList_cu_dda10a6925multi_tensor_apply_kernelINS1_28TensorListScalarListMetadataIN3c107complexIdEELi2EEENS1_25BinaryOpScalarListFunctorIS6_Li2ELi1ELi1EEEJSt10multipliesIS6_EEEEvT_T0_DpT1_:
	.zero		4898


//--------------------- .nv.constant0._ZN2at6native61_GLOBAL__N__44eb8e94_28_ForeachBinaryOpScalarList_cu_dda10a6925multi_tensor_apply_kernelINS1_28TensorListScalarListMetadataIfLi2EEENS1_25BinaryOpScalarListFunctorIfLi2ELi1ELi1EEEJSt10multipliesIfEEEEvT_T0_DpT1_ --------------------------
	.section	.nv.constant0._ZN2at6native61_GLOBAL__N__44eb8e94_28_ForeachBinaryOpScalarList_cu_dda10a6925multi_tensor_apply_kernelINS1_28TensorListScalarListMetadataIfLi2EEENS1_25BinaryOpScalarListFunctorIfLi2ELi1ELi1EEEJSt10multipliesIfEEEEvT_T0_DpT1_,"a",@progbits
	.sectionflags	@""
	.align	4
.nv.constant0._ZN2at6native61_GLOBAL__N__44eb8e94_28_ForeachBinaryOpScalarList_cu_dda10a6925multi_tensor_apply_kernelINS1_28TensorListScalarListMetadataIfLi2EEENS1_25BinaryOpScalarListFunctorIfLi2ELi1ELi1EEEJSt10multipliesIfEEEEvT_T0_DpT1_:
	.zero		4290


//--------------------- .nv.constant0._ZN2at6native61_GLOBAL__N__44eb8e94_28_ForeachBinaryOpScalarList_cu_dda10a6925multi_tensor_apply_kernelINS1_28TensorListScalarListMetadataIdLi2EEENS1_25BinaryOpScalarListFunctorIdLi2ELi1ELi1EEEJSt10multipliesIdEEEEvT_T0_DpT1_ --------------------------
	.section	.nv.constant0._ZN2at6native61_GLOBAL__N__44eb8e94_28_ForeachBinaryOpScalarList_cu_dda10a6925multi_tensor_apply_kernelINS1_28TensorListScalarListMetadataIdLi2EEENS1_25BinaryOpScalarListFunctorIdLi2ELi1ELi1EEEJSt10multipliesIdEEEEvT_T0_DpT1_,"a",@progbits
	.sectionflags	@""
	.align	4
.nv.constant0._ZN2at6native61_GLOBAL__N__44eb8e94_28_ForeachBinaryOpScalarList_cu_dda10a6925multi_tensor_apply_kernelINS1_28TensorListScalarListMetadataIdLi2EEENS1_25BinaryOpScalarListFunctorIdLi2ELi1ELi1EEEJSt10multipliesIdEEEEvT_T0_DpT1_:
	.zero		4546


//--------------------- .nv.constant0._ZN2at6native61_GLOBAL__N__44eb8e94_28_ForeachBinaryOpScalarList_cu_dda10a6925multi_tensor_apply_kernelINS1_28TensorListScalarListMetadataIsLi2EEENS1_25BinaryOpScalarListFunctorIsLi2ELi1ELi1EEEJSt10multipliesIsEEEEvT_T0_DpT1_ --------------------------
	.section	.nv.constant0._ZN2at6native61_GLOBAL__N__44eb8e94_28_ForeachBinaryOpScalarList_cu_dda10a6925multi_tensor_apply_kernelINS1_28TensorListScalarListMetadataIsLi2EEENS1_25BinaryOpScalarListFunctorIsLi2ELi1ELi1EEEJSt10multipliesIsEEEEvT_T0_DpT1_,"a",@progbits
	.sectionflags	@""
	.align	4
.nv.constant0._ZN2at6native61_GLOBAL__N__44eb8e94_28_ForeachBinaryOpScalarList_cu_dda10a6925multi_tensor_apply_kernelINS1_28TensorListScalarListMetadataIsLi2EEENS1_25BinaryOpScalarListFunctorIsLi2ELi1ELi1EEEJSt10multipliesIsEEEEvT_T0_DpT1_:
	.zero		4162


//--------------------- .nv.constant0._ZN2at6native61_GLOBAL__N__44eb8e94_28_ForeachBinaryOpScalarList_cu_dda10a6925multi_tensor_apply_kernelINS1_28TensorListScalarListMetadataIlLi2EEENS1_25BinaryOpScalarListFunctorIlLi2ELi1ELi1EEEJSt10multipliesIlEEEEvT_T0_DpT1_ --------------------------
	.section	.nv.constant0._ZN2at6native61_GLOBAL__N__44eb8e94_28_ForeachBinaryOpScalarList_cu_dda10a6925multi_tensor_apply_kernelINS1_28TensorListScalarListMetadataIlLi2EEENS1_25BinaryOpScalarListFunctorIlLi2ELi1ELi1EEEJSt10multipliesIlEEEEvT_T0_DpT1_,"a",@progbits
	.sectionflags	@""
	.align	4
.nv.constant0._ZN2at6native61_GLOBAL__N__44eb8e94_28_ForeachBinaryOpScalarList_cu_dda10a6925multi_tensor_apply_kernelINS1_28TensorListScalarListMetadataIlLi2EEENS1_25BinaryOpScalarListFunctorIlLi2ELi1ELi1EEEJSt10multipliesIlEEEEvT_T0_DpT1_:
	.zero		4546


//--------------------- .nv.constant0._ZN2at6native61_GLOBAL__N__44eb8e94_28_ForeachBinaryOpScalarList_cu_dda10a6925multi_tensor_apply_kernelINS1_28TensorListScalarListMetadataIiLi2EEENS1_25BinaryOpScalarListFunctorIiLi2ELi1ELi1EEEJSt10multipliesIiEEEEvT_T0_DpT1_ --------------------------
	.section	.nv.constant0._ZN2at6native61_GLOBAL__N__44eb8e94_28_ForeachBinaryOpScalarList_cu_dda10a6925multi_tensor_apply_kernelINS1_28TensorListScalarListMetadataIiLi2EEENS1_25BinaryOpScalarListFunctorIiLi2ELi1ELi1EEEJSt10multipliesIiEEEEvT_T0_DpT1_,"a",@progbits
	.sectionflags	@""
	.align	4
.nv.constant0._ZN2at6native61_GLOBAL__N__44eb8e94_28_ForeachBinaryOpScalarList_cu_dda10a6925multi_tensor_apply_kernelINS1_28TensorListScalarListMetadataIiLi2EEENS1_25BinaryOpScalarListFunctorIiLi2ELi1ELi1EEEJSt10multipliesIiEEEEvT_T0_DpT1_:
	.zero		4290


//--------------------- .nv.constant0._ZN2at6native61_GLOBAL__N__44eb8e94_28_ForeachBinaryOpScalarList_cu_dda10a6925multi_tensor_apply_kernelINS1_28TensorListScalarListMetadataIaLi2EEENS1_25BinaryOpScalarListFunctorIaLi2ELi1ELi1EEEJSt10multipliesIaEEEEvT_T0_DpT1_ --------------------------
	.section	.nv.constant0._ZN2at6native61_GLOBAL__N__44eb8e94_28_ForeachBinaryOpScalarList_cu_dda10a6925multi_tensor_apply_kernelINS1_28TensorListScalarListMetadataIaLi2EEENS1_25BinaryOpScalarListFunctorIaLi2ELi1ELi1EEEJSt10multipliesIaEEEEvT_T0_DpT1_,"a",@progbits
	.sectionflags	@""
	.align	4
.nv.constant0._ZN2at6native61_GLOBAL__N__44eb8e94_28_ForeachBinaryOpScalarList_cu_dda10a6925multi_tensor_apply_kernelINS1_28TensorListScalarListMetadataIaLi2EEENS1_25BinaryOpScalarListFunctorIaLi2ELi1ELi1EEEJSt10multipliesIaEEEEvT_T0_DpT1_:
	.zero		4098


//--------------------- .nv.constant0._ZN2at6native61_GLOBAL__N__44eb8e94_28_ForeachBinaryOpScalarList_cu_dda10a6925multi_tensor_apply_kernelINS1_28TensorListScalarListMetadataIhLi2EEENS1_25BinaryOpScalarListFunctorIhLi2ELi1ELi1EEEJSt10multipliesIhEEEEvT_T0_DpT1_ --------------------------
	.section	.nv.constant0._ZN2at6native61_GLOBAL__N__44eb8e94_28_ForeachBinaryOpScalarList_cu_dda10a6925multi_tensor_apply_kernelINS1_28TensorListScalarListMetadataIhLi2EEENS1_25BinaryOpScalarListFunctorIhLi2ELi1ELi1EEEJSt10multipliesIhEEEEvT_T0_DpT1_,"a",@progbits
	.sectionflags	@""
	.align	4
.nv.constant0._ZN2at6native61_GLOBAL__N__44eb8e94_28_ForeachBinaryOpScalarList_cu_dda10a6925multi_tensor_apply_kernelINS1_28TensorListScalarListMetadataIhLi2EEENS1_25BinaryOpScalarListFunctorIhLi2ELi1ELi1EEEJSt10multipliesIhEEEEvT_T0_DpT1_:
	.zero		4098


//--------------------- .nv.constant0._ZN2at6native61_GLOBAL__N__44eb8e94_28_ForeachBinaryOpScalarList_cu_dda10a6925multi_tensor_apply_kernelINS1_28TensorListScalarListMetadataIfLi1EEENS1_25BinaryOpScalarListFunctorIN3c108BFloat16ELi1ELi1ELi0EEEJSt10multipliesIfEEEEvT_T0_DpT1_ --------------------------
	.section	.nv.constant0._ZN2at6native61_GLOBAL__N__44eb8e94_28_ForeachBinaryOpScalarList_cu_dda10a6925multi_tensor_apply_kernelINS1_28TensorListScalarListMetadataIfLi1EEENS1_25BinaryOpScalarListFunctorIN3c108BFloat16ELi1ELi1ELi0EEEJSt10multipliesIfEEEEvT_T0_DpT1_,"a",@progbits
	.sectionflags	@""
	.align	4
.nv.constant0._ZN2at6native61_GLOBAL__N__44eb8e94_28_ForeachBinaryOpScalarList_cu_dda10a6925multi_tensor_apply_kernelINS1_28TensorListScalarListMetadataIfLi1EEENS1_25BinaryOpScalarListFunctorIN3c108BFloat16ELi1ELi1ELi0EEEJSt10multipliesIfEEEEvT_T0_DpT1_:
	.zero		4418


//--------------------- .nv.constant0._ZN2at6native61_GLOBAL__N__44eb8e94_28_ForeachBinaryOpScalarList_cu_dda10a6925multi_tensor_apply_kernelINS1_28TensorListScalarListMetadataIfLi1EEENS1_25BinaryOpScalarListFunctorIN3c104HalfELi1ELi1ELi0EEEJSt10multipliesIfEEEEvT_T0_DpT1_ --------------------------
	.section	.nv.constant0._ZN2at6native61_GLOBAL__N__44eb8e94_28_ForeachBinaryOpScalarList_cu_dda10a6925multi_tensor_apply_kernelINS1_28TensorListScalarListMetadataIfLi1EEENS1_25BinaryOpScalarListFunctorIN3c104HalfELi1ELi1ELi0EEEJSt10multipliesIfEEEEvT_T0_DpT1_,"a",@progbits
	.sectionflags	@""
	.align	4
.nv.constant0._ZN2at6native61_GLOBAL__N__44eb8e94_28_ForeachBinaryOpScalarList_cu_dda10a6925multi_tensor_apply_kernelINS1_28TensorListScalarListMetadataIfLi1EEENS1_25BinaryOpScalarListFunctorIN3c104HalfELi1ELi1ELi0EEEJSt10multipliesIfEEEEvT_T0_DpT1_:
	.zero		4418


//--------------------- .nv.constant0._ZN2at6native61_GLOBAL__N__44eb8e94_28_ForeachBinaryOpScalarList_cu_dda10a6925multi_tensor_apply_kernelINS1_28TensorListScalarListMetadataIbLi1EEENS1_25BinaryOpScalarListFunctorIbLi1ELi1ELi0EEEJSt10multipliesIbEEEEvT_T0_DpT1_ --------------------------
	.section	.nv.constant0._ZN2at6native61_GLOBAL__N__44eb8e94_28_ForeachBinaryOpScalarList_cu_dda10a6925multi_tensor_apply_kernelINS1_28TensorListScalarListMetadataIbLi1EEENS1_25BinaryOpScalarListFunctorIbLi1ELi1ELi0EEEJSt10multipliesIbEEEEvT_T0_DpT1_,"a",@progbits
	.sectionflags	@""
	.align	4
.nv.constant0._ZN2at6native61_GLOBAL__N__44eb8e94_28_ForeachBinaryOpScalarList_cu_dda10a6925multi_tensor_apply_kernelINS1_28TensorListScalarListMetadataIbLi1EEENS1_25BinaryOpScalarListFunctorIbLi1ELi1ELi0EEEJSt10multipliesIbEEEEvT_T0_DpT1_:
	.zero		4130


//--------------------- .nv.constant0._ZN2at6native61_GLOBAL__N__44eb8e94_28_ForeachBinaryOpScalarList_cu_dda10a6925multi_tensor_apply_kernelINS1_28TensorListScalarListMetadataIN3c107complexIfEELi1EEENS1_25BinaryOpScalarListFunctorIS6_Li1ELi1ELi0EEEJSt10multipliesIS6_EEEEvT_T0_DpT1_ --------------------------
	.section	.nv.constant0._ZN2at6native61_GLOBAL__N__44eb8e94_28_ForeachBinaryOpScalarList_cu_dda10a6925multi_tensor_apply_kernelINS1_28TensorListScalarListMetadataIN3c107complexIfEELi1EEENS1_25BinaryOpScalarListFunctorIS6_Li1ELi1ELi0EEEJSt10multipliesIS6_EEEEvT_T0_DpT1_,"a",@progbits
	.sectionflags	@""
	.align	4
.nv.constant0._ZN2at6native61_GLOBAL__N__44eb8e94_28_ForeachBinaryOpScalarList_cu_dda10a6925multi_tensor_apply_kernelINS1_28TensorListScalarListMetadataIN3c107complexIfEELi1EEENS1_25BinaryOpScalarListFunctorIS6_Li1ELi1ELi0EEEJSt10multipliesIS6_EEEEvT_T0_DpT1_:
	.zero		4802


//--------------------- .nv.constant0._ZN2at6native61_GLOBAL__N__44eb8e94_28_ForeachBinaryOpScalarList_cu_dda10a6925multi_tensor_apply_kernelINS1_28TensorListScalarListMetadataIN3c107complexIdEELi1EEENS1_25BinaryOpScalarListFunctorIS6_Li1ELi1ELi0EEEJSt10multipliesIS6_EEEEvT_T0_DpT1_ --------------------------
	.section	.nv.constant0._ZN2at6native61_GLOBAL__N__44eb8e94_28_ForeachBinaryOpScalarList_cu_dda10a6925multi_tensor_apply_kernelINS1_28TensorListScalarListMetadataIN3c107complexIdEELi1EEENS1_25BinaryOpScalarListFunctorIS6_Li1ELi1ELi0EEEJSt10multipliesIS6_EEEEvT_T0_DpT1_,"a",@progbits
	.sectionflags	@""
	.align	4
.nv.constant0._ZN2at6native61_GLOBAL__N__44eb8e94_28_ForeachBinaryOpScalarList_cu_dda10a6925multi_tensor_apply_kernelINS1_28TensorListScalarListMetadataIN3c107complexIdEELi1EEENS1_25BinaryOpScalarListFunctorIS6_Li1ELi1ELi0EEEJSt10multipliesIS6_EEEEvT_T0_DpT1_:
	.zero		4802


//--------------------- .nv.constant0._ZN2at6native61_GLOBAL__N__44eb8e94_28_ForeachBinaryOpScalarList_cu_dda10a6925multi_tensor_apply_kernelINS1_28TensorListScalarListMetadataIfLi1EEENS1_25BinaryOpScalarListFunctorIfLi1ELi1ELi0EEEJSt10multipliesIfEEEEvT_T0_DpT1_ --------------------------
	.section	.nv.constant0._ZN2at6native61_GLOBAL__N__44eb8e94_28_ForeachBinaryOpScalarList_cu_dda10a6925multi_tensor_apply_kernelINS1_28TensorListScalarListMetadataIfLi1EEENS1_25BinaryOpScalarListFunctorIfLi1ELi1ELi0EEEJSt10multipliesIfEEEEvT_T0_DpT1_,"a",@progbits
	.sectionflags	@""
	.align	4
.nv.constant0._ZN2at6native61_GLOBAL__N__44eb8e94_28_ForeachBinaryOpScalarList_cu_dda10a6925multi_tensor_apply_kernelINS1_28TensorListScalarListMetadataIfLi1EEENS1_25BinaryOpScalarListFunctorIfLi1ELi1ELi0EEEJSt10multipliesIfEEEEvT_T0_DpT1_:
	.zero		4418


//--------------------- .nv.constant0._ZN2at6native61_GLOBAL__N__44eb8e94_28_ForeachBinaryOpScalarList_cu_dda10a6925multi_tensor_apply_kernelINS1_28TensorListScalarListMetadataIdLi1EEENS1_25BinaryOpScalarListFunctorIdLi1ELi1ELi0EEEJSt10multipliesIdEEEEvT_T0_DpT1_ --------------------------
	.section	.nv.constant0._ZN2at6native61_GLOBAL__N__44eb8e94_28_ForeachBinaryOpScalarList_cu_dda10a6925multi_tensor_apply_kernelINS1_28TensorListScalarListMetadataIdLi1EEENS1_25BinaryOpScalarListFunctorIdLi1ELi1ELi0EEEJSt10multipliesIdEEEEvT_T0_DpT1_,"a",@progbits
	.sectionflags	@""
	.align	4
.nv.constant0._ZN2at6native61_GLOBAL__N__44eb8e94_28_ForeachBinaryOpScalarList_cu_dda10a6925multi_tensor_apply_kernelINS1_28TensorListScalarListMetadataIdLi1EEENS1_25BinaryOpScalarListFunctorIdLi1ELi1ELi0EEEJSt10multipliesIdEEEEvT_T0_DpT1_:
	.zero		4802


//--------------------- .nv.constant0._ZN2at6native61_GLOBAL__N__44eb8e94_28_ForeachBinaryOpScalarList_cu_dda10a6925multi_tensor_apply_kernelINS1_28TensorListScalarListMetadataIsLi1EEENS1_25BinaryOpScalarListFunctorIsLi1ELi1ELi0EEEJSt10multipliesIsEEEEvT_T0_DpT1_ --------------------------
	.section	.nv.constant0._ZN2at6native61_GLOBAL__N__44eb8e94_28_ForeachBinaryOpScalarList_cu_dda10a6925multi_tensor_apply_kernelINS1_28TensorListScalarListMetadataIsLi1EEENS1_25BinaryOpScalarListFunctorIsLi1ELi1ELi0EEEJSt10multipliesIsEEEEvT_T0_DpT1_,"a",@progbits
	.sectionflags	@""
	.align	4
.nv.constant0._ZN2at6native61_GLOBAL__N__44eb8e94_28_ForeachBinaryOpScalarList_cu_dda10a6925multi_tensor_apply_kernelINS1_28TensorListScalarListMetadataIsLi1EEENS1_25BinaryOpScalarListFunctorIsLi1ELi1ELi0EEEJSt10multipliesIsEEEEvT_T0_DpT1_:
	.zero		4226


//--------------------- .nv.constant0._ZN2at6native61_GLOBAL__N__44eb8e94_28_ForeachBinaryOpScalarList_cu_dda10a6925multi_tensor_apply_kernelINS1_28TensorListScalarListMetadataIlLi1EEENS1_25BinaryOpScalarListFunctorIlLi1ELi1ELi0EEEJSt10multipliesIlEEEEvT_T0_DpT1_ --------------------------
	.section	.nv.constant0._ZN2at6native61_GLOBAL__N__44eb8e94_28_ForeachBinaryOpScalarList_cu_dda10a6925multi_tensor_apply_kernelINS1_28TensorListScalarListMetadataIlLi1EEENS1_25BinaryOpScalarListFunctorIlLi1ELi1ELi0EEEJSt10multipliesIlEEEEvT_T0_DpT1_,"a",@progbits
	.sectionflags	@""
	.align	4
.nv.constant0._ZN2at6native61_GLOBAL__N__44eb8e94_28_ForeachBinaryOpScalarList_cu_dda10a6925multi_tensor_apply_kernelINS1_28TensorListScalarListMetadataIlLi1EEENS1_25BinaryOpScalarListFunctorIlLi1ELi1ELi0EEEJSt10multipliesIlEEEEvT_T0_DpT1_:
	.zero		4802


//--------------------- .nv.constant0._ZN2at6native61_GLOBAL__N__44eb8e94_28_ForeachBinaryOpScalarList_cu_dda10a6925multi_tensor_apply_kernelINS1_28TensorListScalarListMetadataIiLi1EEENS1_25BinaryOpScalarListFunctorIiLi1ELi1ELi0EEEJSt10multipliesIiEEEEvT_T0_DpT1_ --------------------------
	.section	.nv.constant0._ZN2at6native61_GLOBAL__N__44eb8e94_28_ForeachBinaryOpScalarList_cu_dda10a6925multi_tensor_apply_kernelINS1_28TensorListScalarListMetadataIiLi1EEENS1_25BinaryOpScalarListFunctorIiLi1ELi1ELi0EEEJSt10multipliesIiEEEEvT_T0_DpT1_,"a",@progbits
	.sectionflags	@""
	.align	4
.nv.constant0._ZN2at6native61_GLOBAL__N__44eb8e94_28_ForeachBinaryOpScalarList_cu_dda10a6925multi_tensor_apply_kernelINS1_28TensorListScalarListMetadataIiLi1EEENS1_25BinaryOpScalarListFunctorIiLi1ELi1ELi0EEEJSt10multipliesIiEEEEvT_T0_DpT1_:
	.zero		4418


//--------------------- .nv.constant0._ZN2at6native61_GLOBAL__N__44eb8e94_28_ForeachBinaryOpScalarList_cu_dda10a6925multi_tensor_apply_kernelINS1_28TensorListScalarListMetadataIaLi1EEENS1_25BinaryOpScalarListFunctorIaLi1ELi1ELi0EEEJSt10multipliesIaEEEEvT_T0_DpT1_ --------------------------
	.section	.nv.constant0._ZN2at6native61_GLOBAL__N__44eb8e94_28_ForeachBinaryOpScalarList_cu_dda10a6925multi_tensor_apply_kernelINS1_28TensorListScalarListMetadataIaLi1EEENS1_25BinaryOpScalarListFunctorIaLi1ELi1ELi0EEEJSt10multipliesIaEEEEvT_T0_DpT1_,"a",@progbits
	.sectionflags	@""
	.align	4
.nv.constant0._ZN2at6native61_GLOBAL__N__44eb8e94_28_ForeachBinaryOpScalarList_cu_dda10a6925multi_tensor_apply_kernelINS1_28TensorListScalarListMetadataIaLi1EEENS1_25BinaryOpScalarListFunctorIaLi1ELi1ELi0EEEJSt10multipliesIaEEEEvT_T0_DpT1_:
	.zero		4130


//--------------------- .nv.constant0._ZN2at6native61_GLOBAL__N__44eb8e94_28_ForeachBinaryOpScalarList_cu_dda10a6925multi_tensor_apply_kernelINS1_28TensorListScalarListMetadataIhLi1EEENS1_25BinaryOpScalarListFunctorIhLi1ELi1ELi0EEEJSt10multipliesIhEEEEvT_T0_DpT1_ --------------------------
	.section	.nv.constant0._ZN2at6native61_GLOBAL__N__44eb8e94_28_ForeachBinaryOpScalarList_cu_dda10a6925multi_tensor_apply_kernelINS1_28TensorListScalarListMetadataIhLi1EEENS1_25BinaryOpScalarListFunctorIhLi1ELi1ELi0EEEJSt10multipliesIhEEEEvT_T0_DpT1_,"a",@progbits
	.sectionflags	@""
	.align	4
.nv.constant0._ZN2at6native61_GLOBAL__N__44eb8e94_28_ForeachBinaryOpScalarList_cu_dda10a6925multi_tensor_apply_kernelINS1_28TensorListScalarListMetadataIhLi1EEENS1_25BinaryOpScalarListFunctorIhLi1ELi1ELi0EEEJSt10multipliesIhEEEEvT_T0_DpT1_:
	.zero		4130


//--------------------- .nv.constant0._ZN2at6native61_GLOBAL__N__44eb8e94_28_ForeachBinaryOpScalarList_cu_dda10a6925multi_tensor_apply_kernelINS1_28TensorListScalarListMetadataIfLi2EEENS1_25BinaryOpScalarListFunctorIN3c108BFloat16ELi2ELi1ELi1EEEJSt4plusIfEEEEvT_T0_DpT1_ --------------------------
	.section	.nv.constant0._ZN2at6native61_GLOBAL__N__44eb8e94_28_ForeachBinaryOpScalarList_cu_dda10a6925multi_tensor_apply_kernelINS1_28TensorListScalarListMetadataIfLi2EEENS1_25BinaryOpScalarListFunctorIN3c108BFloat16ELi2ELi1ELi1EEEJSt4plusIfEEEEvT_T0_DpT1_,"a",@progbits
	.sectionflags	@""
	.align	4
.nv.constant0._ZN2at6native61_GLOBAL__N__44eb8e94_28_ForeachBinaryOpScalarList_cu_dda10a6925multi_tensor_apply_kernelINS1_28TensorListScalarListMetadataIfLi2EEENS1_25BinaryOpScalarListFunctorIN3c108BFloat16ELi2ELi1ELi1EEEJSt4plusIfEEEEvT_T0_DpT1_:
	.zero		4290


//--------------------- .nv.constant0._ZN2at6native61_GLOBAL__N__44eb8e94_28_ForeachBinaryOpScalarList_cu_dda10a6925multi_tensor_apply_kernelINS1_28TensorListScalarListMetadataIfLi2EEENS1_25BinaryOpScalarListFunctorIN3c104HalfELi2ELi1ELi1EEEJSt4plusIfEEEEvT_T0_DpT1_ --------------------------
	.section	.nv.constant0._ZN2at6native61_GLOBAL__N__44eb8e94_28_ForeachBinaryOpScalarList_cu_dda10a6925multi_tensor_apply_kernelINS1_28TensorListScalarListMetadataIfLi2EEENS1_25BinaryOpScalarListFunctorIN3c104HalfELi2ELi1ELi1EEEJSt4plusIfEEEEvT_T0_DpT1_,"a",@progbits
	.sectionflags	@""
	.align	4
.nv.constant0._ZN2at6native61_GLOBAL__N__44eb8e94_28_ForeachBinaryOpScalarList_cu_dda10a6925multi_tensor_apply_kernelINS1_28TensorListScalarListMetadataIfLi2EEENS1_25BinaryOpScalarListFunctorIN3c104HalfELi2ELi1ELi1EEEJSt4plusIfEEEEvT_T0_DpT1_:
	.zero		4290


//--------------------- .nv.constant0._ZN2at6native61_GLOBAL__N__44eb8e94_28_ForeachBinaryOpScalarList_cu_dda10a6925multi_tensor_apply_kernelINS1_28TensorListScalarListMetadataIbLi2EEENS1_25BinaryOpScalarListFunctorIbLi2ELi1ELi1EEEJSt4plusIbEEEEvT_T0_DpT1_ --------------------------
	.section	.nv.constant0._ZN2at6native61_GLOBAL__N__44eb8e94_28_ForeachBinaryOpScalarList_cu_dda10a6925multi_tensor_apply_kernelINS1_28TensorListScalarListMetadataIbLi2EEENS1_25BinaryOpScalarListFunctorIbLi2ELi1ELi1EEEJSt4plusIbEEEEvT_T0_DpT1_,"a",@progbits
	.sectionflags	@""
	.align	4
.nv.constant0._ZN2at6native61_GLOBAL__N__44eb8e94_28_ForeachBinaryOpScalarList_cu_dda10a6925multi_tensor_apply_kernelINS1_28TensorListScalarListMetadataIbLi2EEENS1_25BinaryOpScalarListFunctorIbLi2ELi1ELi1EEEJSt4plusIbEEEEvT_T0_DpT1_:
	.zero		4098


//--------------------- .nv.constant0._ZN2at6native61_GLOBAL__N__44eb8e94_28_ForeachBinaryOpScalarList_cu_dda10a6925multi_tensor_apply_kernelINS1_28TensorListScalarListMetadataIN3c107complexIfEELi2EEENS1_25BinaryOpScalarListFunctorIS6_Li2ELi1ELi1EEEJSt4plusIS6_EEEEvT_T0_DpT1_ --------------------------
	.section	.nv.constant0._ZN2at6native61_GLOBAL__N__44eb8e94_28_ForeachBinaryOpScalarList_cu_dda10a6925multi_tensor_apply_kernelINS1_28TensorListScalarListMetadataIN3c107complexIfEELi2EEENS1_25BinaryOpScalarListFunctorIS6_Li2ELi1ELi1EEEJSt4plusIS6_EEEEvT_T0_DpT1_,"a",@progbits
	.sectionflags	@""
	.align	4
.nv.constant0._ZN2at6native61_GLOBAL__N__44eb8e94_28_ForeachBinaryOpScalarList_cu_dda10a6925multi_tensor_apply_kernelINS1_28TensorListScalarListMetadataIN3c107complexIfEELi2EEENS1_25BinaryOpScalarListFunctorIS6_Li2ELi1ELi1EEEJSt4plusIS6_EEEEvT_T0_DpT1_:
	.zero		4546


//--------------------- .nv.constant0._ZN2at6native61_GLOBAL__N__44eb8e94_28_ForeachBinaryOpScalarList_cu_dda10a6925multi_tensor_apply_kernelINS1_28TensorListScalarListMetadataIN3c107complexIdEELi2EEENS1_25BinaryOpScalarListFunctorIS6_Li2ELi1ELi1EEEJSt4plusIS6_EEEEvT_T0_DpT1_ --------------------------
	.section	.nv.constant0._ZN2at6native61_GLOBAL__N__44eb8e94_28_ForeachBinaryOpScalarList_cu_dda10a6925multi_tensor_apply_kernelINS1_28TensorListScalarListMetadataIN3c107complexIdEELi2EEENS1_25BinaryOpScalarListFunctorIS6_Li2ELi1ELi1EEEJSt4plusIS6_EEEEvT_T0_DpT1_,"a",@progbits
	.sectionflags	@""
	.align	4
.nv.constant0._ZN2at6native61_GLOBAL__N__44eb8e94_28_ForeachBinaryOpScalarList_cu_dda10a6925multi_tensor_apply_kernelINS1_28TensorListScalarListMetadataIN3c107complexIdEELi2EEENS1_25BinaryOpScalarListFunctorIS6_Li2ELi1ELi1EEEJSt4plusIS6_EEEEvT_T0_DpT1_:
	.zero		4898


//--------------------- .nv.constant0._ZN2at6native61_GLOBAL__N__44eb8e94_28_ForeachBinaryOpScalarList_cu_dda10a6925multi_tensor_apply_kernelINS1_28TensorListScalarListMetadataIfLi2EEENS1_25BinaryOpScalarListFunctorIfLi2ELi1ELi1EEEJSt4plusIfEEEEvT_T0_DpT1_ --------------------------
	.section	.nv.constant0._ZN2at6native61_GLOBAL__N__44eb8e94_28_ForeachBinaryOpScalarList_cu_dda10a6925multi_tensor_apply_kernelINS1_28TensorListScalarListMetadataIfLi2EEENS1_25BinaryOpScalarListFunctorIfLi2ELi1ELi1EEEJSt4plusIfEEEEvT_T0_DpT1_,"a",@progbits
	.sectionflags	@""
	.align	4
.nv.constant0._ZN2at6native61_GLOBAL__N__44eb8e94_28_ForeachBinaryOpScalarList_cu_dda10a6925multi_tensor_apply_kernelINS1_28TensorListScalarListMetadataIfLi2EEENS1_25BinaryOpScalarListFunctorIfLi2ELi1ELi1EEEJSt4plusIfEEEEvT_T0_DpT1_:
	.zero		4290


//--------------------- .nv.constant0._ZN2at6native61_GLOBAL__N__44eb8e94_28_ForeachBinaryOpScalarList_cu_dda10a6925multi_tensor_apply_kernelINS1_28TensorListScalarListMetadataIdLi2EEENS1_25BinaryOpScalarListFunctorIdLi2ELi1ELi1EEEJSt4plusIdEEEEvT_T0_DpT1_ --------------------------
	.section	.nv.constant0._ZN2at6native61_GLOBAL__N__44eb8e94_28_ForeachBinaryOpScalarList_cu_dda10a6925multi_tensor_apply_kernelINS1_28TensorListScalarListMetadataIdLi2EEENS1_25BinaryOpScalarListFunctorIdLi2ELi1ELi1EEEJSt4plusIdEEEEvT_T0_DpT1_,"a",@progbits
	.sectionflags	@""
	.align	4
.nv.constant0._ZN2at6native61_GLOBAL__N__44eb8e94_28_ForeachBinaryOpScalarList_cu_dda10a6925multi_tensor_apply_kernelINS1_28TensorListScalarListMetadataIdLi2EEENS1_25BinaryOpScalarListFunctorIdLi2ELi1ELi1EEEJSt4plusIdEEEEvT_T0_DpT1_:
	.zero		4546


//--------------------- .nv.constant0._ZN2at6native61_GLOBAL__N__44eb8e94_28_ForeachBinaryOpScalarList_cu_dda10a6925multi_tensor_apply_kernelINS1_28TensorListScalarListMetadataIsLi2EEENS1_25BinaryOpScalarListFunctorIsLi2ELi1ELi1EEEJSt4plusIsEEEEvT_T0_DpT1_ --------------------------
	.section	.nv.constant0._ZN2at6native61_GLOBAL__N__44eb8e94_28_ForeachBinaryOpScalarList_cu_dda10a6925multi_tensor_apply_kernelINS1_28TensorListScalarListMetadataIsLi2EEENS1_25BinaryOpScalarListFunctorIsLi2ELi1ELi1EEEJSt4plusIsEEEEvT_T0_DpT1_,"a",@progbits
	.sectionflags	@""
	.align	4
.nv.constant0._ZN2at6native61_GLOBAL__N__44eb8e94_28_ForeachBinaryOpScalarList_cu_dda10a6925multi_tensor_apply_kernelINS1_28TensorListScalarListMetadataIsLi2EEENS1_25BinaryOpScalarListFunctorIsLi2ELi1ELi1EEEJSt4plusIsEEEEvT_T0_DpT1_:
	.zero		4162


//--------------------- .nv.constant0._ZN2at6native61_GLOBAL__N__44eb8e94_28_ForeachBinaryOpScalarList_cu_dda10a6925multi_tensor_apply_kernelINS1_28TensorListScalarListMetadataIlLi2EEENS1_25BinaryOpScalarListFunctorIlLi2ELi1ELi1EEEJSt4plusIlEEEEvT_T0_DpT1_ --------------------------
	.section	.nv.constant0._ZN2at6native61_GLOBAL__N__44eb8e94_28_ForeachBinaryOpScalarList_cu_dda10a6925multi_tensor_apply_kernelINS1_28TensorListScalarListMetadataIlLi2EEENS1_25BinaryOpScalarListFunctorIlLi2ELi1ELi1EEEJSt4plusIlEEEEvT_T0_DpT1_,"a",@progbits
	.sectionflags	@""
	.align	4
.nv.constant0._ZN2at6native61_GLOBAL__N__44eb8e94_28_ForeachBinaryOpScalarList_cu_dda10a6925multi_tensor_apply_kernelINS1_28TensorListScalarListMetadataIlLi2EEENS1_25BinaryOpScalarListFunctorIlLi2ELi1ELi1EEEJSt4plusIlEEEEvT_T0_DpT1_:
	.zero		4546


//--------------------- .nv.constant0._ZN2at6native61_GLOBAL__N__44eb8e94_28_ForeachBinaryOpScalarList_cu_dda10a6925multi_tensor_apply_kernelINS1_28TensorListScalarListMetadataIiLi2EEENS1_25BinaryOpScalarListFunctorIiLi2ELi1ELi1EEEJSt4plusIiEEEEvT_T0_DpT1_ --------------------------
	.section	.nv.constant0._ZN2at6native61_GLOBAL__N__44eb8e94_28_ForeachBinaryOpScalarList_cu_dda10a6925multi_tensor_apply_kernelINS1_28TensorListScalarListMetadataIiLi2EEENS1_25BinaryOpScalarListFunctorIiLi2ELi1ELi1EEEJSt4plusIiEEEEvT_T0_DpT1_,"a",@progbits
	.sectionflags	@""
	.align	4
.nv.constant0._ZN2at6native61_GLOBAL__N__44eb8e94_28_ForeachBinaryOpScalarList_cu_dda10a6925multi_tensor_apply_kernelINS1_28TensorListScalarListMetadataIiLi2EEENS1_25BinaryOpScalarListFunctorIiLi2ELi1ELi1EEEJSt4plusIiEEEEvT_T0_DpT1_:
	.zero		4290


//--------------------- .nv.constant0._ZN2at6native61_GLOBAL__N__44eb8e94_28_ForeachBinaryOpScalarList_cu_dda10a6925multi_tensor_apply_kernelINS1_28TensorListScalarListMetadataIaLi2EEENS1_25BinaryOpScalarListFunctorIaLi2ELi1ELi1EEEJSt4plusIaEEEEvT_T0_DpT1_ --------------------------
	.section	.nv.constant0._ZN2at6native61_GLOBAL__N__44eb8e94_28_ForeachBinaryOpScalarList_cu_dda10a6925multi_tensor_apply_kernelINS1_28TensorListScalarListMetadataIaLi2EEENS1_25BinaryOpScalarListFunctorIaLi2ELi1ELi1EEEJSt4plusIaEEEEvT_T0_DpT1_,"a",@progbits
	.sectionflags	@""
	.align	4
.nv.constant0._ZN2at6native61_GLOBAL__N__44eb8e94_28_ForeachBinaryOpScalarList_cu_dda10a6925multi_tensor_apply_kernelINS1_28TensorListScalarListMetadataIaLi2EEENS1_25BinaryOpScalarListFunctorIaLi2ELi1ELi1EEEJSt4plusIaEEEEvT_T0_DpT1_:
	.zero		4098


//--------------------- .nv.constant0._ZN2at6native61_GLOBAL__N__44eb8e94_28_ForeachBinaryOpScalarList_cu_dda10a6925multi_tensor_apply_kernelINS1_28TensorListScalarListMetadataIhLi2EEENS1_25BinaryOpScalarListFunctorIhLi2ELi1ELi1EEEJSt4plusIhEEEEvT_T0_DpT1_ --------------------------
	.section	.nv.constant0._ZN2at6native61_GLOBAL__N__44eb8e94_28_ForeachBinaryOpScalarList_cu_dda10a6925multi_tensor_apply_kernelINS1_28TensorListScalarListMetadataIhLi2EEENS1_25BinaryOpScalarListFunctorIhLi2ELi1ELi1EEEJSt4plusIhEEEEvT_T0_DpT1_,"a",@progbits
	.sectionflags	@""
	.align	4
.nv.constant0._ZN2at6native61_GLOBAL__N__44eb8e94_28_ForeachBinaryOpScalarList_cu_dda10a6925multi_tensor_apply_kernelINS1_28TensorListScalarListMetadataIhLi2EEENS1_25BinaryOpScalarListFunctorIhLi2ELi1ELi1EEEJSt4plusIhEEEEvT_T0_DpT1_:
	.zero		4098


//--------------------- .nv.constant0._ZN2at6native61_GLOBAL__N__44eb8e94_28_ForeachBinaryOpScalarList_cu_dda10a6925multi_tensor_apply_kernelINS1_28TensorListScalarListMetadataIfLi1EEENS1_25BinaryOpScalarListFunctorIN3c108BFloat16ELi1ELi1ELi0EEEJSt4plusIfEEEEvT_T0_DpT1_ --------------------------
	.section	.nv.constant0._ZN2at6native61_GLOBAL__N__44eb8e94_28_ForeachBinaryOpScalarList_cu_dda10a6925multi_tensor_apply_kernelINS1_28TensorListScalarListMetadataIfLi1EEENS1_25BinaryOpScalarListFunctorIN3c108BFloat16ELi1ELi1ELi0EEEJSt4plusIfEEEEvT_T0_DpT1_,"a",@progbits
	.sectionflags	@""
	.align	4
.nv.constant0._ZN2at6native61_GLOBAL__N__44eb8e94_28_ForeachBinaryOpScalarList_cu_dda10a6925multi_tensor_apply_kernelINS1_28TensorListScalarListMetadataIfLi1EEENS1_25BinaryOpScalarListFunctorIN3c108BFloat16ELi1ELi1ELi0EEEJSt4plusIfEEEEvT_T0_DpT1_:
	.zero		4418


//--------------------- .nv.constant0._ZN2at6native61_GLOBAL__N__44eb8e94_28_ForeachBinaryOpScalarList_cu_dda10a6925multi_tensor_apply_kernelINS1_28TensorListScalarListMetadataIfLi1EEENS1_25BinaryOpScalarListFunctorIN3c104HalfELi1ELi1ELi0EEEJSt4plusIfEEEEvT_T0_DpT1_ --------------------------
	.section	.nv.constant0._ZN2at6native61_GLOBAL__N__44eb8e94_28_ForeachBinaryOpScalarList_cu_dda10a6925multi_tensor_apply_kernelINS1_28TensorListScalarListMetadataIfLi1EEENS1_25BinaryOpScalarListFunctorIN3c104HalfELi1ELi1ELi0EEEJSt4plusIfEEEEvT_T0_DpT1_,"a",@progbits
	.sectionflags	@""
	.align	4
.nv.constant0._ZN2at6native61_GLOBAL__N__44eb8e94_28_ForeachBinaryOpScalarList_cu_dda10a6925multi_tensor_apply_kernelINS1_28TensorListScalarListMetadataIfLi1EEENS1_25BinaryOpScalarListFunctorIN3c104HalfELi1ELi1ELi0EEEJSt4plusIfEEEEvT_T0_DpT1_:
	.zero		4418


//--------------------- .nv.constant0._ZN2at6native61_GLOBAL__N__44eb8e94_28_ForeachBinaryOpScalarList_cu_dda10a6925multi_tensor_apply_kernelINS1_28TensorListScalarListMetadataIbLi1EEENS1_25BinaryOpScalarListFunctorIbLi1ELi1ELi0EEEJSt4plusIbEEEEvT_T0_DpT1_ --------------------------
	.section	.nv.constant0._ZN2at6native61_GLOBAL__N__44eb8e94_28_ForeachBinaryOpScalarList_cu_dda10a6925multi_tensor_apply_kernelINS1_28TensorListScalarListMetadataIbLi1EEENS1_25BinaryOpScalarListFunctorIbLi1ELi1ELi0EEEJSt4plusIbEEEEvT_T0_DpT1_,"a",@progbits
	.sectionflags	@""
	.align	4
.nv.constant0._ZN2at6native61_GLOBAL__N__44eb8e94_28_ForeachBinaryOpScalarList_cu_dda10a6925multi_tensor_apply_kernelINS1_28TensorListScalarListMetadataIbLi1EEENS1_25BinaryOpScalarListFunctorIbLi1ELi1ELi0EEEJSt4plusIbEEEEvT_T0_DpT1_:
	.zero		4130


//--------------------- .nv.constant0._ZN2at6native61_GLOBAL__N__44eb8e94_28_ForeachBinaryOpScalarList_cu_dda10a6925multi_tensor_apply_kernelINS1_28TensorListScalarListMetadataIN3c107complexIfEELi1EEENS1_25BinaryOpScalarListFunctorIS6_Li1ELi1ELi0EEEJSt4plusIS6_EEEEvT_T0_DpT1_ --------------------------
	.section	.nv.constant0._ZN2at6native61_GLOBAL__N__44eb8e94_28_ForeachBinaryOpScalarList_cu_dda10a6925multi_tensor_apply_kernelINS1_28TensorListScalarListMetadataIN3c107complexIfEELi1EEENS1_25BinaryOpScalarListFunctorIS6_Li1ELi1ELi0EEEJSt4plusIS6_EEEEvT_T0_DpT1_,"a",@progbits
	.sectionflags	@""
	.align	4
.nv.constant0._ZN2at6native61_GLOBAL__N__44eb8e94_28_ForeachBinaryOpScalarList_cu_dda10a6925multi_tensor_apply_kernelINS1_28TensorListScalarListMetadataIN3c107complexIfEELi1EEENS1_25BinaryOpScalarListFunctorIS6_Li1ELi1ELi0EEEJSt4plusIS6_EEEEvT_T0_DpT1_:
	.zero		4802


//--------------------- .nv.constant0._ZN2at6native61_GLOBAL__N__44eb8e94_28_ForeachBinaryOpScalarList_cu_dda10a6925multi_tensor_apply_kernelINS1_28TensorListScalarListMetadataIN3c107complexIdEELi1EEENS1_25BinaryOpScalarListFunctorIS6_Li1ELi1ELi0EEEJSt4plusIS6_EEEEvT_T0_DpT1_ --------------------------
	.section	.nv.constant0._ZN2at6native61_GLOBAL__N__44eb8e94_28_ForeachBinaryOpScalarList_cu_dda10a6925multi_tensor_apply_kernelINS1_28TensorListScalarListMetadataIN3c107complexIdEELi1EEENS1_25BinaryOpScalarListFunctorIS6_Li1ELi1ELi0EEEJSt4plusIS6_EEEEvT_T0_DpT1_,"a",@progbits
	.sectionflags	@""
	.align	4
.nv.constant0._ZN2at6native61_GLOBAL__N__44eb8e94_28_ForeachBinaryOpScalarList_cu_dda10a6925multi_tensor_apply_kernelINS1_28TensorListScalarListMetadataIN3c107complexIdEELi1EEENS1_25BinaryOpScalarListFunctorIS6_Li1ELi1ELi0EEEJSt4plusIS6_EEEEvT_T0_DpT1_:
	.zero		4802


//--------------------- .nv.constant0._ZN2at6native61_GLOBAL__N__44eb8e94_28_ForeachBinaryOpScalarList_cu_dda10a6925multi_tensor_apply_kernelINS1_28TensorListScalarListMetadataIfLi1EEENS1_25BinaryOpScalarListFunctorIfLi1ELi1ELi0EEEJSt4plusIfEEEEvT_T0_DpT1_ --------------------------
	.section	.nv.constant0._ZN2at6native61_GLOBAL__N__44eb8e94_28_ForeachBinaryOpScalarList_cu_dda10a6925multi_tensor_apply_kernelINS1_28TensorListScalarListMetadataIfLi1EEENS1_25BinaryOpScalarListFunctorIfLi1ELi1ELi0EEEJSt4plusIfEEEEvT_T0_DpT1_,"a",@progbits
	.sectionflags	@""
	.align	4
.nv.constant0._ZN2at6native61_GLOBAL__N__44eb8e94_28_ForeachBinaryOpScalarList_cu_dda10a6925multi_tensor_apply_kernelINS1_28TensorListScalarListMetadataIfLi1EEENS1_25BinaryOpScalarListFunctorIfLi1ELi1ELi0EEEJSt4plusIfEEEEvT_T0_DpT1_:
	.zero		4418


//--------------------- .nv.constant0._ZN2at6native61_GLOBAL__N__44eb8e94_28_ForeachBinaryOpScalarList_cu_dda10a6925multi_tensor_apply_kernelINS1_28TensorListScalarListMetadataIdLi1EEENS1_25BinaryOpScalarListFunctorIdLi1ELi1ELi0EEEJSt4plusIdEEEEvT_T0_DpT1_ --------------------------
	.section	.nv.constant0._ZN2at6native61_GLOBAL__N__44eb8e94_28_ForeachBinaryOpScalarList_cu_dda10a6925multi_tensor_apply_kernelINS1_28TensorListScalarListMetadataIdLi1EEENS1_25BinaryOpScalarListFunctorIdLi1ELi1ELi0EEEJSt4plusIdEEEEvT_T0_DpT1_,"a",@progbits
	.sectionflags	@""
	.align	4
.nv.constant0._ZN2at6native61_GLOBAL__N__44eb8e94_28_ForeachBinaryOpScalarList_cu_dda10a6925multi_tensor_apply_kernelINS1_28TensorListScalarListMetadataIdLi1EEENS1_25BinaryOpScalarListFunctorIdLi1ELi1ELi0EEEJSt4plusIdEEEEvT_T0_DpT1_:
	.zero		4802


//--------------------- .nv.constant0._ZN2at6native61_GLOBAL__N__44eb8e94_28_ForeachBinaryOpScalarList_cu_dda10a6925multi_tensor_apply_kernelINS1_28TensorListScalarListMetadataIsLi1EEENS1_25BinaryOpScalarListFunctorIsLi1ELi1ELi0EEEJSt4plusIsEEEEvT_T0_DpT1_ --------------------------
	.section	.nv.constant0._ZN2at6native61_GLOBAL__N__44eb8e94_28_ForeachBinaryOpScalarList_cu_dda10a6925multi_tensor_apply_kernelINS1_28TensorListScalarListMetadataIsLi1EEENS1_25BinaryOpScalarListFunctorIsLi1ELi1ELi0EEEJSt4plusIsEEEEvT_T0_DpT1_,"a",@progbits
	.sectionflags	@""
	.align	4
.nv.constant0._ZN2at6native61_GLOBAL__N__44eb8e94_28_ForeachBinaryOpScalarList_cu_dda10a6925multi_tensor_apply_kernelINS1_28TensorListScalarListMetadataIsLi1EEENS1_25BinaryOpScalarListFunctorIsLi1ELi1ELi0EEEJSt4plusIsEEEEvT_T0_DpT1_:
	.zero		4226


//--------------------- .nv.constant0._ZN2at6native61_GLOBAL__N__44eb8e94_28_ForeachBinaryOpScalarList_cu_dda10a6925multi_tensor_apply_kernelINS1_28TensorListScalarListMetadataIlLi1EEENS1_25BinaryOpScalarListFunctorIlLi1ELi1ELi0EEEJSt4plusIlEEEEvT_T0_DpT1_ --------------------------
	.section	.nv.constant0._ZN2at6native61_GLOBAL__N__44eb8e94_28_ForeachBinaryOpScalarList_cu_dda10a6925multi_tensor_apply_kernelINS1_28TensorListScalarListMetadataIlLi1EEENS1_25BinaryOpScalarListFunctorIlLi1ELi1ELi0EEEJSt4plusIlEEEEvT_T0_DpT1_,"a",@progbits
	.sectionflags	@""
	.align	4
.nv.constant0._ZN2at6native61_GLOBAL__N__44eb8e94_28_ForeachBinaryOpScalarList_cu_dda10a6925multi_tensor_apply_kernelINS1_28TensorListScalarListMetadataIlLi1EEENS1_25BinaryOpScalarListFunctorIlLi1ELi1ELi0EEEJSt4plusIlEEEEvT_T0_DpT1_:
	.zero		4802


//--------------------- .nv.constant0._ZN2at6native61_GLOBAL__N__44eb8e94_28_ForeachBinaryOpScalarList_cu_dda10a6925multi_tensor_apply_kernelINS1_28TensorListScalarListMetadataIiLi1EEENS1_25BinaryOpScalarListFunctorIiLi1ELi1ELi0EEEJSt4plusIiEEEEvT_T0_DpT1_ --------------------------
	.section	.nv.constant0._ZN2at6native61_GLOBAL__N__44eb8e94_28_ForeachBinaryOpScalarList_cu_dda10a6925multi_tensor_apply_kernelINS1_28TensorListScalarListMetadataIiLi1EEENS1_25BinaryOpScalarListFunctorIiLi1ELi1ELi0EEEJSt4plusIiEEEEvT_T0_DpT1_,"a",@progbits
	.sectionflags	@""
	.align	4
.nv.constant0._ZN2at6native61_GLOBAL__N__44eb8e94_28_ForeachBinaryOpScalarList_cu_dda10a6925multi_tensor_apply_kernelINS1_28TensorListScalarListMetadataIiLi1EEENS1_25BinaryOpScalarListFunctorIiLi1ELi1ELi0EEEJSt4plusIiEEEEvT_T0_DpT1_:
	.zero		4418


//--------------------- .nv.constant0._ZN2at6native61_GLOBAL__N__44eb8e94_28_ForeachBinaryOpScalarList_cu_dda10a6925multi_tensor_apply_kernelINS1_28TensorListScalarListMetadataIaLi1EEENS1_25BinaryOpScalarListFunctorIaLi1ELi1ELi0EEEJSt4plusIaEEEEvT_T0_DpT1_ --------------------------
	.section	.nv.constant0._ZN2at6native61_GLOBAL__N__44eb8e94_28_ForeachBinaryOpScalarList_cu_dda10a6925multi_tensor_apply_kernelINS1_28TensorListScalarListMetadataIaLi1EEENS1_25BinaryOpScalarListFunctorIaLi1ELi1ELi0EEEJSt4plusIaEEEEvT_T0_DpT1_,"a",@progbits
	.sectionflags	@""
	.align	4
.nv.constant0._ZN2at6native61_GLOBAL__N__44eb8e94_28_ForeachBinaryOpScalarList_cu_dda10a6925multi_tensor_apply_kernelINS1_28TensorListScalarListMetadataIaLi1EEENS1_25BinaryOpScalarListFunctorIaLi1ELi1ELi0EEEJSt4plusIaEEEEvT_T0_DpT1_:
	.zero		4130


//--------------------- .nv.constant0._ZN2at6native61_GLOBAL__N__44eb8e94_28_ForeachBinaryOpScalarList_cu_dda10a6925multi_tensor_apply_kernelINS1_28TensorListScalarListMetadataIhLi1EEENS1_25BinaryOpScalarListFunctorIhLi1ELi1ELi0EEEJSt4plusIhEEEEvT_T0_DpT1_ --------------------------
	.section	.nv.constant0._ZN2at6native61_GLOBAL__N__44eb8e94_28_ForeachBinaryOpScalarList_cu_dda10a6925multi_tensor_apply_kernelINS1_28TensorListScalarListMetadataIhLi1EEENS1_25BinaryOpScalarListFunctorIhLi1ELi1ELi0EEEJSt4plusIhEEEEvT_T0_DpT1_,"a",@progbits
	.sectionflags	@""
	.align	4
.nv.constant0._ZN2at6native61_GLOBAL__N__44eb8e94_28_ForeachBinaryOpScalarList_cu_dda10a6925multi_tensor_apply_kernelINS1_28TensorListScalarListMetadataIhLi1EEENS1_25BinaryOpScalarListFunctorIhLi1ELi1ELi0EEEJSt4plusIhEEEEvT_T0_DpT1_:
	.zero		4130


//--------------------- SYMBOLS --------------------------

	.type		.nv.reservedSmem.offset0,@object
	.size		.nv.reservedSmem.offset0,0x4
